// Copyright (c) 2024, Jay Shah, Ganesh Bikshandi, Ying Zhang, Vijay Thakkar, Pradeep Ramani, Tri Dao.
// Splitting the different template instantiations to different files to speed up compilation.
// This file is auto-generated. See "generate_kernels.py"

#include "flash_fwd_launch_template.h"

#ifndef FLASHATTENTION_DISABLE_SM8x
#ifndef FLASHATTENTION_DISABLE_HDIM128
template void run_mha_fwd_<80, cutlass::half_t, 128, 128, true, true, true, true>(Flash_fwd_params &params, cudaStream_t stream);
template void run_mha_fwd_<86, cutlass::half_t, 128, 128, true, true, true, true>(Flash_fwd_params &params, cudaStream_t stream);
#endif
#endif


// ===== COMPILED SASS (sm_80) =====

	.target	sm_80

	.elftype	@"ET_EXEC"


//--------------------- .note.nv.tkinfo           --------------------------
	.section	.note.nv.tkinfo,"",@"SHT_NOTE"
	.sectionflags	@"SHF_NOTE_NV_TKINFO"
	.tkinfo
        /*0018*/ 	.word	0x00000002
        /*0030*/ 	.string	""
        /*0030*/ 	.string	"ptxas"
        /*0030*/ 	.string	"Cuda compilation tools, release 13.0, V13.0.88"
        /*0030*/ 	.string	"Build cuda_13.0.r13.0/compiler.36424714_0"
        /*0030*/ 	.string	"-arch sm_80 -m 64 "



//--------------------- .note.nv.cuinfo           --------------------------
	.section	.note.nv.cuinfo,"",@"SHT_NOTE"
	.sectionflags	@"SHF_NOTE_NV_CUINFO"
        /*0018*/ 	.short	0x0002
        /*001a*/ 	.short	0x0050
        /*001c*/ 	.short	0x0082
	.zero		2


//--------------------- .nv.info                  --------------------------
	.section	.nv.info,"",@"SHT_CUDA_INFO"
	.align	4


	//----- nvinfo : EIATTR_REGCOUNT
	.align		4
        /*0000*/ 	.byte	0x04, 0x2f
        /*0002*/ 	.short	(.L_12 - .L_11)
	.align		4
.L_11:
        /*0004*/ 	.word	index@(_ZN7cutlass13device_kernelIN5flash19enable_sm80_to_sm89INS1_16FlashAttnFwdSm80INS1_25CollectiveMainloopFwdSm80ILi8ELi1ELb1EN4cute5tupleIJNS5_1CILi128EEENS7_ILi112EEES8_EEELi128ENS_6half_tEfNS_4arch4Sm80ELb1ELb0ELb1ELb1ELb1ELb1ELb1ELb1EEENS1_21CollectiveEpilogueFwdINS6_IJS8_S8_S9_EEENS6_IJNS7_ILi1EEESH_SH_EEESB_SD_Li256ELb1ELb1ELb1ELb0EEENS1_36VarlenDynamicPersistentTileSchedulerILi128ELi112ELi256ELi256ELb1ELb1ELb0ELb1ELb1ELb1EEEEEEEEEvNT_6ParamsE)
        /*0008*/ 	.word	0x000000ff


	//----- nvinfo : EIATTR_FRAME_SIZE
	.align		4
.L_12:
        /*000c*/ 	.byte	0x04, 0x11
        /*000e*/ 	.short	(.L_14 - .L_13)
	.align		4
.L_13:
        /*0010*/ 	.word	index@($__internal_27_$__cuda_sm70_votesync_ballot)
        /*0014*/ 	.word	0x00000000


	//----- nvinfo : EIATTR_FRAME_SIZE
	.align		4
.L_14:
        /*0018*/ 	.byte	0x04, 0x11
        /*001a*/ 	.short	(.L_16 - .L_15)
	.align		4
.L_15:
        /*001c*/ 	.word	index@($__internal_26_$__cuda_sm70_shflsync_up_p)
        /*0020*/ 	.word	0x00000000


	//----- nvinfo : EIATTR_FRAME_SIZE
	.align		4
.L_16:
        /*0024*/ 	.byte	0x04, 0x11
        /*0026*/ 	.short	(.L_18 - .L_17)
	.align		4
.L_17:
        /*0028*/ 	.word	index@($__internal_25_$__cuda_sm70_shflsync_idx_p)
        /*002c*/ 	.word	0x00000000


	//----- nvinfo : EIATTR_FRAME_SIZE
	.align		4
.L_18:
        /*0030*/ 	.byte	0x04, 0x11
        /*0032*/ 	.short	(.L_20 - .L_19)
	.align		4
.L_19:
        /*0034*/ 	.word	index@($__internal_24_$__cuda_sm70_shflsync_bfly_p)
        /*0038*/ 	.word	0x00000000


	//----- nvinfo : EIATTR_FRAME_SIZE
	.align		4
.L_20:
        /*003c*/ 	.byte	0x04, 0x11
        /*003e*/ 	.short	(.L_22 - .L_21)
	.align		4
.L_21:
        /*0040*/ 	.word	index@(_ZN7cutlass13device_kernelIN5flash19enable_sm80_to_sm89INS1_16FlashAttnFwdSm80INS1_25CollectiveMainloopFwdSm80ILi8ELi1ELb1EN4cute5tupleIJNS5_1CILi128EEENS7_ILi112EEES8_EEELi128ENS_6half_tEfNS_4arch4Sm80ELb1ELb0ELb1ELb1ELb1ELb1ELb1ELb1EEENS1_21CollectiveEpilogueFwdINS6_IJS8_S8_S9_EEENS6_IJNS7_ILi1EEESH_SH_EEESB_SD_Li256ELb1ELb1ELb1ELb0EEENS1_36VarlenDynamicPersistentTileSchedulerILi128ELi112ELi256ELi256ELb1ELb1ELb0ELb1ELb1ELb1EEEEEEEEEvNT_6ParamsE)
        /*0044*/ 	.word	0x00000130


	//----- nvinfo : EIATTR_REGCOUNT
	.align		4
.L_22:
        /*0048*/ 	.byte	0x04, 0x2f
        /*004a*/ 	.short	(.L_24 - .L_23)
	.align		4
.L_23:
        /*004c*/ 	.word	index@(_ZN7cutlass13device_kernelIN5flash19enable_sm80_to_sm89INS1_16FlashAttnFwdSm80INS1_25CollectiveMainloopFwdSm80ILi8ELi1ELb1EN4cute5tupleIJNS5_1CILi128EEENS7_ILi112EEES8_EEELi128ENS_6half_tEfNS_4arch4Sm80ELb1ELb0ELb1ELb1ELb1ELb0ELb1ELb1EEENS1_21CollectiveEpilogueFwdINS6_IJS8_S8_S9_EEENS6_IJNS7_ILi1EEESH_SH_EEESB_SD_Li256ELb1ELb1ELb1ELb0EEENS1_36VarlenDynamicPersistentTileSchedulerILi128ELi112ELi256ELi256ELb1ELb1ELb0ELb1ELb1ELb1EEEEEEEEEvNT_6ParamsE)
        /*0050*/ 	.word	0x000000ff


	//----- nvinfo : EIATTR_FRAME_SIZE
	.align		4
.L_24:
        /*0054*/ 	.byte	0x04, 0x11
        /*0056*/ 	.short	(.L_26 - .L_25)
	.align		4
.L_25:
        /*0058*/ 	.word	index@($__internal_23_$__cuda_sm70_votesync_ballot)
        /*005c*/ 	.word	0x00000000


	//----- nvinfo : EIATTR_FRAME_SIZE
	.align		4
.L_26:
        /*0060*/ 	.byte	0x04, 0x11
        /*0062*/ 	.short	(.L_28 - .L_27)
	.align		4
.L_27:
        /*0064*/ 	.word	index@($__internal_22_$__cuda_sm70_shflsync_up_p)
        /*0068*/ 	.word	0x00000000


	//----- nvinfo : EIATTR_FRAME_SIZE
	.align		4
.L_28:
        /*006c*/ 	.byte	0x04, 0x11
        /*006e*/ 	.short	(.L_30 - .L_29)
	.align		4
.L_29:
        /*0070*/ 	.word	index@($__internal_21_$__cuda_sm70_shflsync_idx_p)
        /*0074*/ 	.word	0x00000000


	//----- nvinfo : EIATTR_FRAME_SIZE
	.align		4
.L_30:
        /*0078*/ 	.byte	0x04, 0x11
        /*007a*/ 	.short	(.L_32 - .L_31)
	.align		4
.L_31:
        /*007c*/ 	.word	index@($__internal_20_$__cuda_sm70_shflsync_bfly_p)
        /*0080*/ 	.word	0x00000000


	//----- nvinfo : EIATTR_FRAME_SIZE
	.align		4
.L_32:
        /*0084*/ 	.byte	0x04, 0x11
        /*0086*/ 	.short	(.L_34 - .L_33)
	.align		4
.L_33:
        /*0088*/ 	.word	index@(_ZN7cutlass13device_kernelIN5flash19enable_sm80_to_sm89INS1_16FlashAttnFwdSm80INS1_25CollectiveMainloopFwdSm80ILi8ELi1ELb1EN4cute5tupleIJNS5_1CILi128EEENS7_ILi112EEES8_EEELi128ENS_6half_tEfNS_4arch4Sm80ELb1ELb0ELb1ELb1ELb1ELb0ELb1ELb1EEENS1_21CollectiveEpilogueFwdINS6_IJS8_S8_S9_EEENS6_IJNS7_ILi1EEESH_SH_EEESB_SD_Li256ELb1ELb1ELb1ELb0EEENS1_36VarlenDynamicPersistentTileSchedulerILi128ELi112ELi256ELi256ELb1ELb1ELb0ELb1ELb1ELb1EEEEEEEEEvNT_6ParamsE)
        /*008c*/ 	.word	0x00000118


	//----- nvinfo : EIATTR_REGCOUNT
	.align		4
.L_34:
        /*0090*/ 	.byte	0x04, 0x2f
        /*0092*/ 	.short	(.L_36 - .L_35)
	.align		4
.L_35:
        /*0094*/ 	.word	index@(_ZN7cutlass13device_kernelIN5flash19enable_sm80_to_sm89INS1_16FlashAttnFwdSm80INS1_25CollectiveMainloopFwdSm80ILi4ELi1ELb0EN4cute5tupleIJNS5_1CILi128EEENS7_ILi64EEES8_EEELi128ENS_6half_tEfNS_4arch4Sm80ELb1ELb0ELb1ELb0ELb1ELb0ELb1ELb1EEENS1_21CollectiveEpilogueFwdINS6_IJS8_S8_S9_EEENS6_IJNS7_ILi1EEESH_SH_EEESB_SD_Li128ELb0ELb1ELb1ELb0EEENS1_30DynamicPersistentTileSchedulerILi128ELi128ELb1ELb1ELb0EEEEEEEEEvNT_6ParamsE)
        /*0098*/ 	.word	0x000000ff


	//----- nvinfo : EIATTR_FRAME_SIZE
	.align		4
.L_36:
        /*009c*/ 	.byte	0x04, 0x11
        /*009e*/ 	.short	(.L_38 - .L_37)
	.align		4
.L_37:
        /*00a0*/ 	.word	index@($__internal_19_$__cuda_sm70_shflsync_idx_p)
        /*00a4*/ 	.word	0x00000000


	//----- nvinfo : EIATTR_FRAME_SIZE
	.align		4
.L_38:
        /*00a8*/ 	.byte	0x04, 0x11
        /*00aa*/ 	.short	(.L_40 - .L_39)
	.align		4
.L_39:
        /*00ac*/ 	.word	index@($__internal_18_$__cuda_sm70_shflsync_bfly_p)
        /*00b0*/ 	.word	0x00000000


	//----- nvinfo : EIATTR_FRAME_SIZE
	.align		4
.L_40:
        /*00b4*/ 	.byte	0x04, 0x11
        /*00b6*/ 	.short	(.L_42 - .L_41)
	.align		4
.L_41:
        /*00b8*/ 	.word	index@(_ZN7cutlass13device_kernelIN5flash19enable_sm80_to_sm89INS1_16FlashAttnFwdSm80INS1_25CollectiveMainloopFwdSm80ILi4ELi1ELb0EN4cute5tupleIJNS5_1CILi128EEENS7_ILi64EEES8_EEELi128ENS_6half_tEfNS_4arch4Sm80ELb1ELb0ELb1ELb0ELb1ELb0ELb1ELb1EEENS1_21CollectiveEpilogueFwdINS6_IJS8_S8_S9_EEENS6_IJNS7_ILi1EEESH_SH_EEESB_SD_Li128ELb0ELb1ELb1ELb0EEENS1_30DynamicPersistentTileSchedulerILi128ELi128ELb1ELb1ELb0EEEEEEEEEvNT_6ParamsE)
        /*00bc*/ 	.word	0x000000f8


	//----- nvinfo : EIATTR_REGCOUNT
	.align		4
.L_42:
        /*00c0*/ 	.byte	0x04, 0x2f
        /*00c2*/ 	.short	(.L_44 - .L_43)
	.align		4
.L_43:
        /*00c4*/ 	.word	index@(_ZN7cutlass13device_kernelIN5flash19enable_sm80_to_sm89INS1_16FlashAttnFwdSm80INS1_25CollectiveMainloopFwdSm80ILi8ELi1ELb1EN4cute5tupleIJNS5_1CILi128EEENS7_ILi96EEES8_EEELi128ENS_6half_tEfNS_4arch4Sm80ELb0ELb1ELb1ELb1ELb1ELb1ELb1ELb1EEENS1_21CollectiveEpilogueFwdINS6_IJS8_S8_S9_EEENS6_IJNS7_ILi1EEESH_SH_EEESB_SD_Li256ELb1ELb1ELb1ELb0EEENS1_36VarlenDynamicPersistentTileSchedulerILi128ELi96ELi256ELi256ELb1ELb1ELb0ELb1ELb0ELb1EEEEEEEEEvNT_6ParamsE)
        /*00c8*/ 	.word	0x000000ff


	//----- nvinfo : EIATTR_FRAME_SIZE
	.align		4
.L_44:
        /*00cc*/ 	.byte	0x04, 0x11
        /*00ce*/ 	.short	(.L_46 - .L_45)
	.align		4
.L_45:
        /*00d0*/ 	.word	index@($__internal_17_$__cuda_sm70_votesync_ballot)
        /*00d4*/ 	.word	0x00000000


	//----- nvinfo : EIATTR_FRAME_SIZE
	.align		4
.L_46:
        /*00d8*/ 	.byte	0x04, 0x11
        /*00da*/ 	.short	(.L_48 - .L_47)
	.align		4
.L_47:
        /*00dc*/ 	.word	index@($__internal_16_$__cuda_sm70_shflsync_up_p)
        /*00e0*/ 	.word	0x00000000


	//----- nvinfo : EIATTR_FRAME_SIZE
	.align		4
.L_48:
        /*00e4*/ 	.byte	0x04, 0x11
        /*00e6*/ 	.short	(.L_50 - .L_49)
	.align		4
.L_49:
        /*00e8*/ 	.word	index@($__internal_15_$__cuda_sm70_shflsync_idx_p)
        /*00ec*/ 	.word	0x00000000


	//----- nvinfo : EIATTR_FRAME_SIZE
	.align		4
.L_50:
        /*00f0*/ 	.byte	0x04, 0x11
        /*00f2*/ 	.short	(.L_52 - .L_51)
	.align		4
.L_51:
        /*00f4*/ 	.word	index@($__internal_14_$__cuda_sm70_shflsync_bfly_p)
        /*00f8*/ 	.word	0x00000000


	//----- nvinfo : EIATTR_FRAME_SIZE
	.align		4
.L_52:
        /*00fc*/ 	.byte	0x04, 0x11
        /*00fe*/ 	.short	(.L_54 - .L_53)
	.align		4
.L_53:
        /*0100*/ 	.word	index@(_ZN7cutlass13device_kernelIN5flash19enable_sm80_to_sm89INS1_16FlashAttnFwdSm80INS1_25CollectiveMainloopFwdSm80ILi8ELi1ELb1EN4cute5tupleIJNS5_1CILi128EEENS7_ILi96EEES8_EEELi128ENS_6half_tEfNS_4arch4Sm80ELb0ELb1ELb1ELb1ELb1ELb1ELb1ELb1EEENS1_21CollectiveEpilogueFwdINS6_IJS8_S8_S9_EEENS6_IJNS7_ILi1EEESH_SH_EEESB_SD_Li256ELb1ELb1ELb1ELb0EEENS1_36VarlenDynamicPersistentTileSchedulerILi128ELi96ELi256ELi256ELb1ELb1ELb0ELb1ELb0ELb1EEEEEEEEEvNT_6ParamsE)
        /*0104*/ 	.word	0x00000070


	//----- nvinfo : EIATTR_REGCOUNT
	.align		4
.L_54:
        /*0108*/ 	.byte	0x04, 0x2f
        /*010a*/ 	.short	(.L_56 - .L_55)
	.align		4
.L_55:
        /*010c*/ 	.word	index@(_ZN7cutlass13device_kernelIN5flash19enable_sm80_to_sm89INS1_16FlashAttnFwdSm80INS1_25CollectiveMainloopFwdSm80ILi8ELi1ELb1EN4cute5tupleIJNS5_1CILi128EEENS7_ILi96EEES8_EEELi128ENS_6half_tEfNS_4arch4Sm80ELb0ELb1ELb1ELb1ELb1ELb0ELb1ELb1EEENS1_21CollectiveEpilogueFwdINS6_IJS8_S8_S9_EEENS6_IJNS7_ILi1EEESH_SH_EEESB_SD_Li256ELb1ELb1ELb1ELb0EEENS1_36VarlenDynamicPersistentTileSchedulerILi128ELi96ELi256ELi256ELb1ELb1ELb0ELb1ELb0ELb1EEEEEEEEEvNT_6ParamsE)
        /*0110*/ 	.word	0x000000ff


	//----- nvinfo : EIATTR_FRAME_SIZE
	.align		4
.L_56:
        /*0114*/ 	.byte	0x04, 0x11
        /*0116*/ 	.short	(.L_58 - .L_57)
	.align		4
.L_57:
        /*0118*/ 	.word	index@($__internal_13_$__cuda_sm70_votesync_ballot)
        /*011c*/ 	.word	0x00000000


	//----- nvinfo : EIATTR_FRAME_SIZE
	.align		4
.L_58:
        /*0120*/ 	.byte	0x04, 0x11
        /*0122*/ 	.short	(.L_60 - .L_59)
	.align		4
.L_59:
        /*0124*/ 	.word	index@($__internal_12_$__cuda_sm70_shflsync_up_p)
        /*0128*/ 	.word	0x00000000


	//----- nvinfo : EIATTR_FRAME_SIZE
	.align		4
.L_60:
        /*012c*/ 	.byte	0x04, 0x11
        /*012e*/ 	.short	(.L_62 - .L_61)
	.align		4
.L_61:
        /*0130*/ 	.word	index@($__internal_11_$__cuda_sm70_shflsync_idx_p)
        /*0134*/ 	.word	0x00000000


	//----- nvinfo : EIATTR_FRAME_SIZE
	.align		4
.L_62:
        /*0138*/ 	.byte	0x04, 0x11
        /*013a*/ 	.short	(.L_64 - .L_63)
	.align		4
.L_63:
        /*013c*/ 	.word	index@($__internal_10_$__cuda_sm70_shflsync_bfly_p)
        /*0140*/ 	.word	0x00000000


	//----- nvinfo : EIATTR_FRAME_SIZE
	.align		4
.L_64:
        /*0144*/ 	.byte	0x04, 0x11
        /*0146*/ 	.short	(.L_66 - .L_65)
	.align		4
.L_65:
        /*0148*/ 	.word	index@(_ZN7cutlass13device_kernelIN5flash19enable_sm80_to_sm89INS1_16FlashAttnFwdSm80INS1_25CollectiveMainloopFwdSm80ILi8ELi1ELb1EN4cute5tupleIJNS5_1CILi128EEENS7_ILi96EEES8_EEELi128ENS_6half_tEfNS_4arch4Sm80ELb0ELb1ELb1ELb1ELb1ELb0ELb1ELb1EEENS1_21CollectiveEpilogueFwdINS6_IJS8_S8_S9_EEENS6_IJNS7_ILi1EEESH_SH_EEESB_SD_Li256ELb1ELb1ELb1ELb0EEENS1_36VarlenDynamicPersistentTileSchedulerILi128ELi96ELi256ELi256ELb1ELb1ELb0ELb1ELb0ELb1EEEEEEEEEvNT_6ParamsE)
        /*014c*/ 	.word	0x00000028


	//----- nvinfo : EIATTR_REGCOUNT
	.align		4
.L_66:
        /*0150*/ 	.byte	0x04, 0x2f
        /*0152*/ 	.short	(.L_68 - .L_67)
	.align		4
.L_67:
        /*0154*/ 	.word	index@(_ZN7cutlass13device_kernelIN5flash19enable_sm80_to_sm89INS1_16FlashAttnFwdSm80INS1_25CollectiveMainloopFwdSm80ILi4ELi1ELb0EN4cute5tupleIJNS5_1CILi128EEENS7_ILi48EEES8_EEELi128ENS_6half_tEfNS_4arch4Sm80ELb0ELb1ELb1ELb0ELb1ELb0ELb1ELb1EEENS1_21CollectiveEpilogueFwdINS6_IJS8_S8_S9_EEENS6_IJNS7_ILi1EEESH_SH_EEESB_SD_Li128ELb0ELb1ELb1ELb0EEENS1_19SingleTileSchedulerILb0ELb1ELb1ELi128EEEEEEEEEvNT_6ParamsE)
        /*0158*/ 	.word	0x000000ff


	//----- nvinfo : EIATTR_FRAME_SIZE
	.align		4
.L_68:
        /*015c*/ 	.byte	0x04, 0x11
        /*015e*/ 	.short	(.L_70 - .L_69)
	.align		4
.L_69:
        /*0160*/ 	.word	index@(_ZN7cutlass13device_kernelIN5flash19enable_sm80_to_sm89INS1_16FlashAttnFwdSm80INS1_25CollectiveMainloopFwdSm80ILi4ELi1ELb0EN4cute5tupleIJNS5_1CILi128EEENS7_ILi48EEES8_EEELi128ENS_6half_tEfNS_4arch4Sm80ELb0ELb1ELb1ELb0ELb1ELb0ELb1ELb1EEENS1_21CollectiveEpilogueFwdINS6_IJS8_S8_S9_EEENS6_IJNS7_ILi1EEESH_SH_EEESB_SD_Li128ELb0ELb1ELb1ELb0EEENS1_19SingleTileSchedulerILb0ELb1ELb1ELi128EEEEEEEEEvNT_6ParamsE)
        /*0164*/ 	.word	0x00000078


	//----- nvinfo : EIATTR_REGCOUNT
	.align		4
.L_70:
        /*0168*/ 	.byte	0x04, 0x2f
        /*016a*/ 	.short	(.L_72 - .L_71)
	.align		4
.L_71:
        /*016c*/ 	.word	index@(_ZN7cutlass13device_kernelIN5flash19enable_sm80_to_sm89INS1_16FlashAttnFwdSm80INS1_25CollectiveMainloopFwdSm80ILi8ELi1ELb1EN4cute5tupleIJNS5_1CILi128EEENS7_ILi112EEES8_EEELi128ENS_6half_tEfNS_4arch4Sm80ELb0ELb0ELb1ELb1ELb1ELb1ELb1ELb1EEENS1_21CollectiveEpilogueFwdINS6_IJS8_S8_S9_EEENS6_IJNS7_ILi1EEESH_SH_EEESB_SD_Li256ELb1ELb1ELb1ELb0EEENS1_36VarlenDynamicPersistentTileSchedulerILi128ELi112ELi256ELi256ELb1ELb1ELb0ELb0ELb1ELb1EEEEEEEEEvNT_6ParamsE)
        /*0170*/ 	.word	0x000000ff


	//----- nvinfo : EIATTR_FRAME_SIZE
	.align		4
.L_72:
        /*0174*/ 	.byte	0x04, 0x11
        /*0176*/ 	.short	(.L_74 - .L_73)
	.align		4
.L_73:
        /*0178*/ 	.word	index@($__internal_9_$__cuda_sm70_votesync_ballot)
        /*017c*/ 	.word	0x00000000


	//----- nvinfo : EIATTR_FRAME_SIZE
	.align		4
.L_74:
        /*0180*/ 	.byte	0x04, 0x11
        /*0182*/ 	.short	(.L_76 - .L_75)
	.align		4
.L_75:
        /*0184*/ 	.word	index@($__internal_8_$__cuda_sm70_shflsync_up_p)
        /*0188*/ 	.word	0x00000000


	//----- nvinfo : EIATTR_FRAME_SIZE
	.align		4
.L_76:
        /*018c*/ 	.byte	0x04, 0x11
        /*018e*/ 	.short	(.L_78 - .L_77)
	.align		4
.L_77:
        /*0190*/ 	.word	index@($__internal_7_$__cuda_sm70_shflsync_idx_p)
        /*0194*/ 	.word	0x00000000


	//----- nvinfo : EIATTR_FRAME_SIZE
	.align		4
.L_78:
        /*0198*/ 	.byte	0x04, 0x11
        /*019a*/ 	.short	(.L_80 - .L_79)
	.align		4
.L_79:
        /*019c*/ 	.word	index@($__internal_6_$__cuda_sm70_shflsync_bfly_p)
        /*01a0*/ 	.word	0x00000000


	//----- nvinfo : EIATTR_FRAME_SIZE
	.align		4
.L_80:
        /*01a4*/ 	.byte	0x04, 0x11
        /*01a6*/ 	.short	(.L_82 - .L_81)
	.align		4
.L_81:
        /*01a8*/ 	.word	index@(_ZN7cutlass13device_kernelIN5flash19enable_sm80_to_sm89INS1_16FlashAttnFwdSm80INS1_25CollectiveMainloopFwdSm80ILi8ELi1ELb1EN4cute5tupleIJNS5_1CILi128EEENS7_ILi112EEES8_EEELi128ENS_6half_tEfNS_4arch4Sm80ELb0ELb0ELb1ELb1ELb1ELb1ELb1ELb1EEENS1_21CollectiveEpilogueFwdINS6_IJS8_S8_S9_EEENS6_IJNS7_ILi1EEESH_SH_EEESB_SD_Li256ELb1ELb1ELb1ELb0EEENS1_36VarlenDynamicPersistentTileSchedulerILi128ELi112ELi256ELi256ELb1ELb1ELb0ELb0ELb1ELb1EEEEEEEEEvNT_6ParamsE)
        /*01ac*/ 	.word	0x00000108


	//----- nvinfo : EIATTR_REGCOUNT
	.align		4
.L_82:
        /*01b0*/ 	.byte	0x04, 0x2f
        /*01b2*/ 	.short	(.L_84 - .L_83)
	.align		4
.L_83:
        /*01b4*/ 	.word	index@(_ZN7cutlass13device_kernelIN5flash19enable_sm80_to_sm89INS1_16FlashAttnFwdSm80INS1_25CollectiveMainloopFwdSm80ILi8ELi1ELb1EN4cute5tupleIJNS5_1CILi128EEENS7_ILi112EEES8_EEELi128ENS_6half_tEfNS_4arch4Sm80ELb0ELb0ELb1ELb1ELb1ELb0ELb1ELb1EEENS1_21CollectiveEpilogueFwdINS6_IJS8_S8_S9_EEENS6_IJNS7_ILi1EEESH_SH_EEESB_SD_Li256ELb1ELb1ELb1ELb0EEENS1_36VarlenDynamicPersistentTileSchedulerILi128ELi112ELi256ELi256ELb1ELb1ELb0ELb0ELb1ELb1EEEEEEEEEvNT_6ParamsE)
        /*01b8*/ 	.word	0x000000ff


	//----- nvinfo : EIATTR_FRAME_SIZE
	.align		4
.L_84:
        /*01bc*/ 	.byte	0x04, 0x11
        /*01be*/ 	.short	(.L_86 - .L_85)
	.align		4
.L_85:
        /*01c0*/ 	.word	index@($__internal_5_$__cuda_sm70_votesync_ballot)
        /*01c4*/ 	.word	0x00000000


	//----- nvinfo : EIATTR_FRAME_SIZE
	.align		4
.L_86:
        /*01c8*/ 	.byte	0x04, 0x11
        /*01ca*/ 	.short	(.L_88 - .L_87)
	.align		4
.L_87:
        /*01cc*/ 	.word	index@($__internal_4_$__cuda_sm70_shflsync_up_p)
        /*01d0*/ 	.word	0x00000000


	//----- nvinfo : EIATTR_FRAME_SIZE
	.align		4
.L_88:
        /*01d4*/ 	.byte	0x04, 0x11
        /*01d6*/ 	.short	(.L_90 - .L_89)
	.align		4
.L_89:
        /*01d8*/ 	.word	index@($__internal_3_$__cuda_sm70_shflsync_idx_p)
        /*01dc*/ 	.word	0x00000000


	//----- nvinfo : EIATTR_FRAME_SIZE
	.align		4
.L_90:
        /*01e0*/ 	.byte	0x04, 0x11
        /*01e2*/ 	.short	(.L_92 - .L_91)
	.align		4
.L_91:
        /*01e4*/ 	.word	index@($__internal_2_$__cuda_sm70_shflsync_bfly_p)
        /*01e8*/ 	.word	0x00000000


	//----- nvinfo : EIATTR_FRAME_SIZE
	.align		4
.L_92:
        /*01ec*/ 	.byte	0x04, 0x11
        /*01ee*/ 	.short	(.L_94 - .L_93)
	.align		4
.L_93:
        /*01f0*/ 	.word	index@(_ZN7cutlass13device_kernelIN5flash19enable_sm80_to_sm89INS1_16FlashAttnFwdSm80INS1_25CollectiveMainloopFwdSm80ILi8ELi1ELb1EN4cute5tupleIJNS5_1CILi128EEENS7_ILi112EEES8_EEELi128ENS_6half_tEfNS_4arch4Sm80ELb0ELb0ELb1ELb1ELb1ELb0ELb1ELb1EEENS1_21CollectiveEpilogueFwdINS6_IJS8_S8_S9_EEENS6_IJNS7_ILi1EEESH_SH_EEESB_SD_Li256ELb1ELb1ELb1ELb0EEENS1_36VarlenDynamicPersistentTileSchedulerILi128ELi112ELi256ELi256ELb1ELb1ELb0ELb0ELb1ELb1EEEEEEEEEvNT_6ParamsE)
        /*01f4*/ 	.word	0x000000b8


	//----- nvinfo : EIATTR_REGCOUNT
	.align		4
.L_94:
        /*01f8*/ 	.byte	0x04, 0x2f
        /*01fa*/ 	.short	(.L_96 - .L_95)
	.align		4
.L_95:
        /*01fc*/ 	.word	index@(_ZN7cutlass13device_kernelIN5flash19enable_sm80_to_sm89INS1_16FlashAttnFwdSm80INS1_25CollectiveMainloopFwdSm80ILi4ELi1ELb0EN4cute5tupleIJNS5_1CILi128EEENS7_ILi64EEES8_EEELi128ENS_6half_tEfNS_4arch4Sm80ELb0ELb0ELb1ELb0ELb1ELb0ELb1ELb1EEENS1_21CollectiveEpilogueFwdINS6_IJS8_S8_S9_EEENS6_IJNS7_ILi1EEESH_SH_EEESB_SD_Li128ELb0ELb1ELb1ELb0EEENS1_19SingleTileSchedulerILb0ELb1ELb1ELi128EEEEEEEEEvNT_6ParamsE)
        /*0200*/ 	.word	0x000000ff


	//----- nvinfo : EIATTR_FRAME_SIZE
	.align		4
.L_96:
        /*0204*/ 	.byte	0x04, 0x11
        /*0206*/ 	.short	(.L_98 - .L_97)
	.align		4
.L_97:
        /*0208*/ 	.word	index@(_ZN7cutlass13device_kernelIN5flash19enable_sm80_to_sm89INS1_16FlashAttnFwdSm80INS1_25CollectiveMainloopFwdSm80ILi4ELi1ELb0EN4cute5tupleIJNS5_1CILi128EEENS7_ILi64EEES8_EEELi128ENS_6half_tEfNS_4arch4Sm80ELb0ELb0ELb1ELb0ELb1ELb0ELb1ELb1EEENS1_21CollectiveEpilogueFwdINS6_IJS8_S8_S9_EEENS6_IJNS7_ILi1EEESH_SH_EEESB_SD_Li128ELb0ELb1ELb1ELb0EEENS1_19SingleTileSchedulerILb0ELb1ELb1ELi128EEEEEEEEEvNT_6ParamsE)
        /*020c*/ 	.word	0x00000098


	//----- nvinfo : EIATTR_REGCOUNT
	.align		4
.L_98:
        /*0210*/ 	.byte	0x04, 0x2f
        /*0212*/ 	.short	(.L_100 - .L_99)
	.align		4
.L_99:
        /*0214*/ 	.word	index@(_ZN7cutlass13device_kernelIN5flash19enable_sm80_to_sm89INS1_16FlashAttnFwdSm80INS1_25CollectiveMainloopFwdSm80ILi8ELi1ELb1EN4cute5tupleIJNS5_1CILi128EEES8_S8_EEELi128ENS_6half_tEfNS_4arch4Sm80ELb1ELb0ELb1ELb0ELb1ELb0ELb1ELb1EEENS1_21CollectiveEpilogueFwdIS9_NS6_IJNS7_ILi1EEESF_SF_EEESA_SC_Li256ELb0ELb1ELb1ELb0EEENS1_30DynamicPersistentTileSchedulerILi256ELi256ELb1ELb1ELb0EEEEEEEEEvNT_6ParamsE)
        /*0218*/ 	.word	0x000000ff


	//----- nvinfo : EIATTR_FRAME_SIZE
	.align		4
.L_100:
        /*021c*/ 	.byte	0x04, 0x11
        /*021e*/ 	.short	(.L_102 - .L_101)
	.align		4
.L_101:
        /*0220*/ 	.word	index@($__internal_1_$__cuda_sm70_shflsync_idx_p)
        /*0224*/ 	.word	0x00000000


	//----- nvinfo : EIATTR_FRAME_SIZE
	.align		4
.L_102:
        /*0228*/ 	.byte	0x04, 0x11
        /*022a*/ 	.short	(.L_104 - .L_103)
	.align		4
.L_103:
        /*022c*/ 	.word	index@($__internal_0_$__cuda_sm70_shflsync_bfly_p)
        /*0230*/ 	.word	0x00000000


	//----- nvinfo : EIATTR_FRAME_SIZE
	.align		4
.L_104:
        /*0234*/ 	.byte	0x04, 0x11
        /*0236*/ 	.short	(.L_106 - .L_105)
	.align		4
.L_105:
        /*0238*/ 	.word	index@(_ZN7cutlass13device_kernelIN5flash19enable_sm80_to_sm89INS1_16FlashAttnFwdSm80INS1_25CollectiveMainloopFwdSm80ILi8ELi1ELb1EN4cute5tupleIJNS5_1CILi128EEES8_S8_EEELi128ENS_6half_tEfNS_4arch4Sm80ELb1ELb0ELb1ELb0ELb1ELb0ELb1ELb1EEENS1_21CollectiveEpilogueFwdIS9_NS6_IJNS7_ILi1EEESF_SF_EEESA_SC_Li256ELb0ELb1ELb1ELb0EEENS1_30DynamicPersistentTileSchedulerILi256ELi256ELb1ELb1ELb0EEEEEEEEEvNT_6ParamsE)
        /*023c*/ 	.word	0x000000d8


	//----- nvinfo : EIATTR_REGCOUNT
	.align		4
.L_106:
        /*0240*/ 	.byte	0x04, 0x2f
        /*0242*/ 	.short	(.L_108 - .L_107)
	.align		4
.L_107:
        /*0244*/ 	.word	index@(_ZN7cutlass13device_kernelIN5flash19enable_sm80_to_sm89INS1_16FlashAttnFwdSm80INS1_25CollectiveMainloopFwdSm80ILi8ELi1ELb1EN4cute5tupleIJNS5_1CILi128EEENS7_ILi96EEES8_EEELi128ENS_6half_tEfNS_4arch4Sm80ELb0ELb1ELb1ELb0ELb1ELb0ELb1ELb1EEENS1_21CollectiveEpilogueFwdINS6_IJS8_S8_S9_EEENS6_IJNS7_ILi1EEESH_SH_EEESB_SD_Li256ELb0ELb1ELb1ELb0EEENS1_19SingleTileSchedulerILb0ELb1ELb1ELi128EEEEEEEEEvNT_6ParamsE)
        /*0248*/ 	.word	0x000000ff


	//----- nvinfo : EIATTR_FRAME_SIZE
	.align		4
.L_108:
        /*024c*/ 	.byte	0x04, 0x11
        /*024e*/ 	.short	(.L_110 - .L_109)
	.align		4
.L_109:
        /*0250*/ 	.word	index@(_ZN7cutlass13device_kernelIN5flash19enable_sm80_to_sm89INS1_16FlashAttnFwdSm80INS1_25CollectiveMainloopFwdSm80ILi8ELi1ELb1EN4cute5tupleIJNS5_1CILi128EEENS7_ILi96EEES8_EEELi128ENS_6half_tEfNS_4arch4Sm80ELb0ELb1ELb1ELb0ELb1ELb0ELb1ELb1EEENS1_21CollectiveEpilogueFwdINS6_IJS8_S8_S9_EEENS6_IJNS7_ILi1EEESH_SH_EEESB_SD_Li256ELb0ELb1ELb1ELb0EEENS1_19SingleTileSchedulerILb0ELb1ELb1ELi128EEEEEEEEEvNT_6ParamsE)
        /*0254*/ 	.word	0x00000000


	//----- nvinfo : EIATTR_REGCOUNT
	.align		4
.L_110:
        /*0258*/ 	.byte	0x04, 0x2f
        /*025a*/ 	.short	(.L_112 - .L_111)
	.align		4
.L_111:
        /*025c*/ 	.word	index@(_ZN7cutlass13device_kernelIN5flash19enable_sm80_to_sm89INS1_16FlashAttnFwdSm80INS1_25CollectiveMainloopFwdSm80ILi8ELi1ELb1EN4cute5tupleIJNS5_1CILi128EEES8_S8_EEELi128ENS_6half_tEfNS_4arch4Sm80ELb0ELb0ELb1ELb0ELb1ELb0ELb1ELb1EEENS1_21CollectiveEpilogueFwdIS9_NS6_IJNS7_ILi1EEESF_SF_EEESA_SC_Li256ELb0ELb1ELb1ELb0EEENS1_19SingleTileSchedulerILb0ELb1ELb1ELi128EEEEEEEEEvNT_6ParamsE)
        /*0260*/ 	.word	0x000000ff


	//----- nvinfo : EIATTR_FRAME_SIZE
	.align		4
.L_112:
        /*0264*/ 	.byte	0x04, 0x11
        /*0266*/ 	.short	(.L_114 - .L_113)
	.align		4
.L_113:
        /*0268*/ 	.word	index@(_ZN7cutlass13device_kernelIN5flash19enable_sm80_to_sm89INS1_16FlashAttnFwdSm80INS1_25CollectiveMainloopFwdSm80ILi8ELi1ELb1EN4cute5tupleIJNS5_1CILi128EEES8_S8_EEELi128ENS_6half_tEfNS_4arch4Sm80ELb0ELb0ELb1ELb0ELb1ELb0ELb1ELb1EEENS1_21CollectiveEpilogueFwdIS9_NS6_IJNS7_ILi1EEESF_SF_EEESA_SC_Li256ELb0ELb1ELb1ELb0EEENS1_19SingleTileSchedulerILb0ELb1ELb1ELi128EEEEEEEEEvNT_6ParamsE)
        /*026c*/ 	.word	0x00000020


	//----- nvinfo : EIATTR_MIN_STACK_SIZE
	.align		4
.L_114:
        /*0270*/ 	.byte	0x04, 0x12
        /*0272*/ 	.short	(.L_116 - .L_115)
	.align		4
.L_115:
        /*0274*/ 	.word	index@(_ZN7cutlass13device_kernelIN5flash19enable_sm80_to_sm89INS1_16FlashAttnFwdSm80INS1_25CollectiveMainloopFwdSm80ILi8ELi1ELb1EN4cute5tupleIJNS5_1CILi128EEES8_S8_EEELi128ENS_6half_tEfNS_4arch4Sm80ELb0ELb0ELb1ELb0ELb1ELb0ELb1ELb1EEENS1_21CollectiveEpilogueFwdIS9_NS6_IJNS7_ILi1EEESF_SF_EEESA_SC_Li256ELb0ELb1ELb1ELb0EEENS1_19SingleTileSchedulerILb0ELb1ELb1ELi128EEEEEEEEEvNT_6ParamsE)
        /*0278*/ 	.word	0x00000020


	//----- nvinfo : EIATTR_MIN_STACK_SIZE
	.align		4
.L_116:
        /*027c*/ 	.byte	0x04, 0x12
        /*027e*/ 	.short	(.L_118 - .L_117)
	.align		4
.L_117:
        /*0280*/ 	.word	index@(_ZN7cutlass13device_kernelIN5flash19enable_sm80_to_sm89INS1_16FlashAttnFwdSm80INS1_25CollectiveMainloopFwdSm80ILi8ELi1ELb1EN4cute5tupleIJNS5_1CILi128EEENS7_ILi96EEES8_EEELi128ENS_6half_tEfNS_4arch4Sm80ELb0ELb1ELb1ELb0ELb1ELb0ELb1ELb1EEENS1_21CollectiveEpilogueFwdINS6_IJS8_S8_S9_EEENS6_IJNS7_ILi1EEESH_SH_EEESB_SD_Li256ELb0ELb1ELb1ELb0EEENS1_19SingleTileSchedulerILb0ELb1ELb1ELi128EEEEEEEEEvNT_6ParamsE)
        /*0284*/ 	.word	0x00000000


	//----- nvinfo : EIATTR_MIN_STACK_SIZE
	.align		4
.L_118:
        /*0288*/ 	.byte	0x04, 0x12
        /*028a*/ 	.short	(.L_120 - .L_119)
	.align		4
.L_119:
        /*028c*/ 	.word	index@(_ZN7cutlass13device_kernelIN5flash19enable_sm80_to_sm89INS1_16FlashAttnFwdSm80INS1_25CollectiveMainloopFwdSm80ILi8ELi1ELb1EN4cute5tupleIJNS5_1CILi128EEES8_S8_EEELi128ENS_6half_tEfNS_4arch4Sm80ELb1ELb0ELb1ELb0ELb1ELb0ELb1ELb1EEENS1_21CollectiveEpilogueFwdIS9_NS6_IJNS7_ILi1EEESF_SF_EEESA_SC_Li256ELb0ELb1ELb1ELb0EEENS1_30DynamicPersistentTileSchedulerILi256ELi256ELb1ELb1ELb0EEEEEEEEEvNT_6ParamsE)
        /*0290*/ 	.word	0x000000d8


	//----- nvinfo : EIATTR_MIN_STACK_SIZE
	.align		4
.L_120:
        /*0294*/ 	.byte	0x04, 0x12
        /*0296*/ 	.short	(.L_122 - .L_121)
	.align		4
.L_121:
        /*0298*/ 	.word	index@(_ZN7cutlass13device_kernelIN5flash19enable_sm80_to_sm89INS1_16FlashAttnFwdSm80INS1_25CollectiveMainloopFwdSm80ILi4ELi1ELb0EN4cute5tupleIJNS5_1CILi128EEENS7_ILi64EEES8_EEELi128ENS_6half_tEfNS_4arch4Sm80ELb0ELb0ELb1ELb0ELb1ELb0ELb1ELb1EEENS1_21CollectiveEpilogueFwdINS6_IJS8_S8_S9_EEENS6_IJNS7_ILi1EEESH_SH_EEESB_SD_Li128ELb0ELb1ELb1ELb0EEENS1_19SingleTileSchedulerILb0ELb1ELb1ELi128EEEEEEEEEvNT_6ParamsE)
        /*029c*/ 	.word	0x00000098


	//----- nvinfo : EIATTR_MIN_STACK_SIZE
	.align		4
.L_122:
        /*02a0*/ 	.byte	0x04, 0x12
        /*02a2*/ 	.short	(.L_124 - .L_123)
	.align		4
.L_123:
        /*02a4*/ 	.word	index@(_ZN7cutlass13device_kernelIN5flash19enable_sm80_to_sm89INS1_16FlashAttnFwdSm80INS1_25CollectiveMainloopFwdSm80ILi8ELi1ELb1EN4cute5tupleIJNS5_1CILi128EEENS7_ILi112EEES8_EEELi128ENS_6half_tEfNS_4arch4Sm80ELb0ELb0ELb1ELb1ELb1ELb0ELb1ELb1EEENS1_21CollectiveEpilogueFwdINS6_IJS8_S8_S9_EEENS6_IJNS7_ILi1EEESH_SH_EEESB_SD_Li256ELb1ELb1ELb1ELb0EEENS1_36VarlenDynamicPersistentTileSchedulerILi128ELi112ELi256ELi256ELb1ELb1ELb0ELb0ELb1ELb1EEEEEEEEEvNT_6ParamsE)
        /*02a8*/ 	.word	0x000000b8


	//----- nvinfo : EIATTR_MIN_STACK_SIZE
	.align		4
.L_124:
        /*02ac*/ 	.byte	0x04, 0x12
        /*02ae*/ 	.short	(.L_126 - .L_125)
	.align		4
.L_125:
        /*02b0*/ 	.word	index@(_ZN7cutlass13device_kernelIN5flash19enable_sm80_to_sm89INS1_16FlashAttnFwdSm80INS1_25CollectiveMainloopFwdSm80ILi8ELi1ELb1EN4cute5tupleIJNS5_1CILi128EEENS7_ILi112EEES8_EEELi128ENS_6half_tEfNS_4arch4Sm80ELb0ELb0ELb1ELb1ELb1ELb1ELb1ELb1EEENS1_21CollectiveEpilogueFwdINS6_IJS8_S8_S9_EEENS6_IJNS7_ILi1EEESH_SH_EEESB_SD_Li256ELb1ELb1ELb1ELb0EEENS1_36VarlenDynamicPersistentTileSchedulerILi128ELi112ELi256ELi256ELb1ELb1ELb0ELb0ELb1ELb1EEEEEEEEEvNT_6ParamsE)
        /*02b4*/ 	.word	0x00000108


	//----- nvinfo : EIATTR_MIN_STACK_SIZE
	.align		4
.L_126:
        /*02b8*/ 	.byte	0x04, 0x12
        /*02ba*/ 	.short	(.L_128 - .L_127)
	.align		4
.L_127:
        /*02bc*/ 	.word	index@(_ZN7cutlass13device_kernelIN5flash19enable_sm80_to_sm89INS1_16FlashAttnFwdSm80INS1_25CollectiveMainloopFwdSm80ILi4ELi1ELb0EN4cute5tupleIJNS5_1CILi128EEENS7_ILi48EEES8_EEELi128ENS_6half_tEfNS_4arch4Sm80ELb0ELb1ELb1ELb0ELb1ELb0ELb1ELb1EEENS1_21CollectiveEpilogueFwdINS6_IJS8_S8_S9_EEENS6_IJNS7_ILi1EEESH_SH_EEESB_SD_Li128ELb0ELb1ELb1ELb0EEENS1_19SingleTileSchedulerILb0ELb1ELb1ELi128EEEEEEEEEvNT_6ParamsE)
        /*02c0*/ 	.word	0x00000078


	//----- nvinfo : EIATTR_MIN_STACK_SIZE
	.align		4
.L_128:
        /*02c4*/ 	.byte	0x04, 0x12
        /*02c6*/ 	.short	(.L_130 - .L_129)
	.align		4
.L_129:
        /*02c8*/ 	.word	index@(_ZN7cutlass13device_kernelIN5flash19enable_sm80_to_sm89INS1_16FlashAttnFwdSm80INS1_25CollectiveMainloopFwdSm80ILi8ELi1ELb1EN4cute5tupleIJNS5_1CILi128EEENS7_ILi96EEES8_EEELi128ENS_6half_tEfNS_4arch4Sm80ELb0ELb1ELb1ELb1ELb1ELb0ELb1ELb1EEENS1_21CollectiveEpilogueFwdINS6_IJS8_S8_S9_EEENS6_IJNS7_ILi1EEESH_SH_EEESB_SD_Li256ELb1ELb1ELb1ELb0EEENS1_36VarlenDynamicPersistentTileSchedulerILi128ELi96ELi256ELi256ELb1ELb1ELb0ELb1ELb0ELb1EEEEEEEEEvNT_6ParamsE)
        /*02cc*/ 	.word	0x00000028


	//----- nvinfo : EIATTR_MIN_STACK_SIZE
	.align		4
.L_130:
        /*02d0*/ 	.byte	0x04, 0x12
        /*02d2*/ 	.short	(.L_132 - .L_131)
	.align		4
.L_131:
        /*02d4*/ 	.word	index@(_ZN7cutlass13device_kernelIN5flash19enable_sm80_to_sm89INS1_16FlashAttnFwdSm80INS1_25CollectiveMainloopFwdSm80ILi8ELi1ELb1EN4cute5tupleIJNS5_1CILi128EEENS7_ILi96EEES8_EEELi128ENS_6half_tEfNS_4arch4Sm80ELb0ELb1ELb1ELb1ELb1ELb1ELb1ELb1EEENS1_21CollectiveEpilogueFwdINS6_IJS8_S8_S9_EEENS6_IJNS7_ILi1EEESH_SH_EEESB_SD_Li256ELb1ELb1ELb1ELb0EEENS1_36VarlenDynamicPersistentTileSchedulerILi128ELi96ELi256ELi256ELb1ELb1ELb0ELb1ELb0ELb1EEEEEEEEEvNT_6ParamsE)
        /*02d8*/ 	.word	0x00000070


	//----- nvinfo : EIATTR_MIN_STACK_SIZE
	.align		4
.L_132:
        /*02dc*/ 	.byte	0x04, 0x12
        /*02de*/ 	.short	(.L_134 - .L_133)
	.align		4
.L_133:
        /*02e0*/ 	.word	index@(_ZN7cutlass13device_kernelIN5flash19enable_sm80_to_sm89INS1_16FlashAttnFwdSm80INS1_25CollectiveMainloopFwdSm80ILi4ELi1ELb0EN4cute5tupleIJNS5_1CILi128EEENS7_ILi64EEES8_EEELi128ENS_6half_tEfNS_4arch4Sm80ELb1ELb0ELb1ELb0ELb1ELb0ELb1ELb1EEENS1_21CollectiveEpilogueFwdINS6_IJS8_S8_S9_EEENS6_IJNS7_ILi1EEESH_SH_EEESB_SD_Li128ELb0ELb1ELb1ELb0EEENS1_30DynamicPersistentTileSchedulerILi128ELi128ELb1ELb1ELb0EEEEEEEEEvNT_6ParamsE)
        /*02e4*/ 	.word	0x000000f8


	//----- nvinfo : EIATTR_MIN_STACK_SIZE
	.align		4
.L_134:
        /*02e8*/ 	.byte	0x04, 0x12
        /*02ea*/ 	.short	(.L_136 - .L_135)
	.align		4
.L_135:
        /*02ec*/ 	.word	index@(_ZN7cutlass13device_kernelIN5flash19enable_sm80_to_sm89INS1_16FlashAttnFwdSm80INS1_25CollectiveMainloopFwdSm80ILi8ELi1ELb1EN4cute5tupleIJNS5_1CILi128EEENS7_ILi112EEES8_EEELi128ENS_6half_tEfNS_4arch4Sm80ELb1ELb0ELb1ELb1ELb1ELb0ELb1ELb1EEENS1_21CollectiveEpilogueFwdINS6_IJS8_S8_S9_EEENS6_IJNS7_ILi1EEESH_SH_EEESB_SD_Li256ELb1ELb1ELb1ELb0EEENS1_36VarlenDynamicPersistentTileSchedulerILi128ELi112ELi256ELi256ELb1ELb1ELb0ELb1ELb1ELb1EEEEEEEEEvNT_6ParamsE)
        /*02f0*/ 	.word	0x00000118


	//----- nvinfo : EIATTR_MIN_STACK_SIZE
	.align		4
.L_136:
        /*02f4*/ 	.byte	0x04, 0x12
        /*02f6*/ 	.short	(.L_138 - .L_137)
	.align		4
.L_137:
        /*02f8*/ 	.word	index@(_ZN7cutlass13device_kernelIN5flash19enable_sm80_to_sm89INS1_16FlashAttnFwdSm80INS1_25CollectiveMainloopFwdSm80ILi8ELi1ELb1EN4cute5tupleIJNS5_1CILi128EEENS7_ILi112EEES8_EEELi128ENS_6half_tEfNS_4arch4Sm80ELb1ELb0ELb1ELb1ELb1ELb1ELb1ELb1EEENS1_21CollectiveEpilogueFwdINS6_IJS8_S8_S9_EEENS6_IJNS7_ILi1EEESH_SH_EEESB_SD_Li256ELb1ELb1ELb1ELb0EEENS1_36VarlenDynamicPersistentTileSchedulerILi128ELi112ELi256ELi256ELb1ELb1ELb0ELb1ELb1ELb1EEEEEEEEEvNT_6ParamsE)
        /*02fc*/ 	.word	0x00000130
.L_138:


//--------------------- .nv.info._ZN7cutlass13device_kernelIN5flash19enable_sm80_to_sm89INS1_16FlashAttnFwdSm80INS1_25CollectiveMainloopFwdSm80ILi8ELi1ELb1EN4cute5tupleIJNS5_1CILi128EEES8_S8_EEELi128ENS_6half_tEfNS_4arch4Sm80ELb0ELb0ELb1ELb0ELb1ELb0ELb1ELb1EEENS1_21CollectiveEpilogueFwdIS9_NS6_IJNS7_ILi1EEESF_SF_EEESA_SC_Li256ELb0ELb1ELb1ELb0EEENS1_19SingleTileSchedulerILb0ELb1ELb1ELi128EEEEEEEEEvNT_6ParamsE --------------------------
	.section	.nv.info._ZN7cutlass13device_kernelIN5flash19enable_sm80_to_sm89INS1_16FlashAttnFwdSm80INS1_25CollectiveMainloopFwdSm80ILi8ELi1ELb1EN4cute5tupleIJNS5_1CILi128EEES8_S8_EEELi128ENS_6half_tEfNS_4arch4Sm80ELb0ELb0ELb1ELb0ELb1ELb0ELb1ELb1EEENS1_21CollectiveEpilogueFwdIS9_NS6_IJNS7_ILi1EEESF_SF_EEESA_SC_Li256ELb0ELb1ELb1ELb0EEENS1_19SingleTileSchedulerILb0ELb1ELb1ELi128EEEEEEEEEvNT_6ParamsE,"",@"SHT_CUDA_INFO"
	.sectionflags	@""
	.align	4


	//----- nvinfo : EIATTR_CUDA_API_VERSION
	.align		4
        /*0000*/ 	.byte	0x04, 0x37
        /*0002*/ 	.short	(.L_140 - .L_139)
.L_139:
        /*0004*/ 	.word	0x00000082


	//----- nvinfo : EIATTR_SW2861232_WAR
	.align		4
.L_140:
        /*0008*/ 	.byte	0x01, 0x35
	.zero		2


	//----- nvinfo : EIATTR_PARAM_CBANK
	.align		4
        /*000c*/ 	.byte	0x04, 0x0a
        /*000e*/ 	.short	(.L_142 - .L_141)
	.align		4
.L_141:
        /*0010*/ 	.word	index@(.nv.constant0._ZN7cutlass13device_kernelIN5flash19enable_sm80_to_sm89INS1_16FlashAttnFwdSm80INS1_25CollectiveMainloopFwdSm80ILi8ELi1ELb1EN4cute5tupleIJNS5_1CILi128EEES8_S8_EEELi128ENS_6half_tEfNS_4arch4Sm80ELb0ELb0ELb1ELb0ELb1ELb0ELb1ELb1EEENS1_21CollectiveEpilogueFwdIS9_NS6_IJNS7_ILi1EEESF_SF_EEESA_SC_Li256ELb0ELb1ELb1ELb0EEENS1_19SingleTileSchedulerILb0ELb1ELb1ELi128EEEEEEEEEvNT_6ParamsE)
        /*0014*/ 	.short	0x0160
        /*0016*/ 	.short	0x0418


	//----- nvinfo : EIATTR_CBANK_PARAM_SIZE
	.align		4
.L_142:
        /*0018*/ 	.byte	0x03, 0x19
        /*001a*/ 	.short	0x0418


	//----- nvinfo : EIATTR_KPARAM_INFO
	.align		4
        /*001c*/ 	.byte	0x04, 0x17
        /*001e*/ 	.short	(.L_144 - .L_143)
.L_143:
        /*0020*/ 	.word	0x00000000
        /*0024*/ 	.short	0x0000
        /*0026*/ 	.short	0x0000
        /*0028*/ 	.byte	0x00, 0xf0, 0x61, 0x10


	//----- nvinfo : EIATTR_MAXREG_COUNT
	.align		4
.L_144:
        /*002c*/ 	.byte	0x03, 0x1b
        /*002e*/ 	.short	0x00ff


	//----- nvinfo : EIATTR_NUM_BARRIERS
	.align		4
        /*0030*/ 	.byte	0x02, 0x4c
        /*0032*/ 	.byte	0x02
	.zero		1


	//----- nvinfo : EIATTR_ANNOTATIONS
	.align		4
        /*0034*/ 	.byte	0x04, 0x55
        /*0036*/ 	.short	(.L_146 - .L_145)


	//   ....[0]....
.L_145:
        /*0038*/ 	.word	0x00000001
        /*003c*/ 	.byte	0x00, 0x6f, 0x00, 0x00, 0x01, 0x00, 0x00, 0x00, 0x20, 0x6f, 0x00, 0x00, 0x01, 0x00, 0x00, 0x00
        /*004c*/ 	.byte	0xa0, 0x6f, 0x00, 0x00, 0x01, 0x00, 0x00, 0x00, 0xc0, 0x6f, 0x00, 0x00, 0x01, 0x00, 0x00, 0x00
        /*005c*/ 	.byte	0xb0, 0x70, 0x00, 0x00, 0x01, 0x00, 0x00, 0x00, 0xd0, 0x70, 0x00, 0x00, 0x01, 0x00, 0x00, 0x00
        /*006c*/ 	.byte	0x30, 0x71, 0x00, 0x00, 0x01, 0x00, 0x00, 0x00, 0x70, 0x77, 0x00, 0x00, 0x01, 0x00, 0x00, 0x00
        /*007c*/ 	.byte	0xb0, 0x77, 0x00, 0x00, 0x01, 0x00, 0x00, 0x00, 0xf0, 0x77, 0x00, 0x00, 0x01, 0x00, 0x00, 0x00
        /*008c*/ 	.byte	0x20, 0x78, 0x00, 0x00, 0x01, 0x00, 0x00, 0x00, 0x50, 0x78, 0x00, 0x00, 0x01, 0x00, 0x00, 0x00
        /*009c*/ 	.byte	0x80, 0x78, 0x00, 0x00, 0x01, 0x00, 0x00, 0x00, 0xb0, 0x78, 0x00, 0x00


	//----- nvinfo : EIATTR_MERCURY_ISA_VERSION
	.align		4
.L_146:
        /*00a8*/ 	.byte	0x03, 0x5f
        /*00aa*/ 	.short	0x0000


	//----- nvinfo : EIATTR_COOP_GROUP_MASK_REGIDS
	.align		4
        /*00ac*/ 	.byte	0x04, 0x29
        /*00ae*/ 	.short	(.L_148 - .L_147)


	//   ....[0]....
.L_147:
        /*00b0*/ 	.word	0xffffffff


	//   ....[1]....
        /*00b4*/ 	.word	0xffffffff


	//   ....[2]....
        /*00b8*/ 	.word	0xffffffff


	//   ....[3]....
        /*00bc*/ 	.word	0xffffffff


	//   ....[4]....
        /*00c0*/ 	.word	0xffffffff


	//   ....[5]....
        /*00c4*/ 	.word	0xffffffff


	//   ....[6]....
        /*00c8*/ 	.word	0xffffffff


	//   ....[7]....
        /*00cc*/ 	.word	0xffffffff


	//   ....[8]....
        /*00d0*/ 	.word	0xffffffff


	//   ....[9]....
        /*00d4*/ 	.word	0xffffffff


	//   ....[10]....
        /*00d8*/ 	.word	0xffffffff


	//   ....[11]....
        /*00dc*/ 	.word	0xffffffff


	//   ....[12]....
        /*00e0*/ 	.word	0xffffffff


	//   ....[13]....
        /*00e4*/ 	.word	0xffffffff


	//   ....[14]....
        /*00e8*/ 	.word	0xffffffff


	//   ....[15]....
        /*00ec*/ 	.word	0xffffffff


	//   ....[16]....
        /*00f0*/ 	.word	0xffffffff


	//   ....[17]....
        /*00f4*/ 	.word	0xffffffff


	//   ....[18]....
        /*00f8*/ 	.word	0xffffffff


	//   ....[19]....
        /*00fc*/ 	.word	0xffffffff


	//   ....[20]....
        /*0100*/ 	.word	0xffffffff


	//   ....[21]....
        /*0104*/ 	.word	0xffffffff


	//   ....[22]....
        /*0108*/ 	.word	0xffffffff


	//   ....[23]....
        /*010c*/ 	.word	0xffffffff


	//   ....[24]....
        /*0110*/ 	.word	0xffffffff


	//   ....[25]....
        /*0114*/ 	.word	0xffffffff


	//   ....[26]....
        /*0118*/ 	.word	0xffffffff


	//   ....[27]....
        /*011c*/ 	.word	0xffffffff


	//   ....[28]....
        /*0120*/ 	.word	0xffffffff


	//   ....[29]....
        /*0124*/ 	.word	0xffffffff


	//   ....[30]....
        /*0128*/ 	.word	0xffffffff


	//   ....[31]....
        /*012c*/ 	.word	0xffffffff


	//   ....[32]....
        /*0130*/ 	.word	0xffffffff


	//   ....[33]....
        /*0134*/ 	.word	0xffffffff


	//   ....[34]....
        /*0138*/ 	.word	0xffffffff


	//   ....[35]....
        /*013c*/ 	.word	0xffffffff


	//   ....[36]....
        /*0140*/ 	.word	0xffffffff


	//   ....[37]....
        /*0144*/ 	.word	0xffffffff


	//   ....[38]....
        /*0148*/ 	.word	0xffffffff


	//   ....[39]....
        /*014c*/ 	.word	0xffffffff


	//   ....[40]....
        /*0150*/ 	.word	0xffffffff


	//   ....[41]....
        /*0154*/ 	.word	0xffffffff


	//   ....[42]....
        /*0158*/ 	.word	0xffffffff


	//   ....[43]....
        /*015c*/ 	.word	0xffffffff


	//   ....[44]....
        /*0160*/ 	.word	0xffffffff


	//   ....[45]....
        /*0164*/ 	.word	0xffffffff


	//   ....[46]....
        /*0168*/ 	.word	0xffffffff


	//   ....[47]....
        /*016c*/ 	.word	0xffffffff


	//   ....[48]....
        /*0170*/ 	.word	0xffffffff


	//   ....[49]....
        /*0174*/ 	.word	0xffffffff


	//   ....[50]....
        /*0178*/ 	.word	0xffffffff


	//   ....[51]....
        /*017c*/ 	.word	0xffffffff


	//   ....[52]....
        /*0180*/ 	.word	0xffffffff


	//   ....[53]....
        /*0184*/ 	.word	0xffffffff


	//   ....[54]....
        /*0188*/ 	.word	0xffffffff


	//   ....[55]....
        /*018c*/ 	.word	0xffffffff


	//   ....[56]....
        /*0190*/ 	.word	0xffffffff


	//   ....[57]....
        /*0194*/ 	.word	0xffffffff


	//   ....[58]....
        /*0198*/ 	.word	0xffffffff


	//   ....[59]....
        /*019c*/ 	.word	0xffffffff


	//   ....[60]....
        /*01a0*/ 	.word	0xffffffff


	//   ....[61]....
        /*01a4*/ 	.word	0xffffffff


	//   ....[62]....
        /*01a8*/ 	.word	0xffffffff


	//   ....[63]....
        /*01ac*/ 	.word	0xffffffff


	//   ....[64]....
        /*01b0*/ 	.word	0xffffffff


	//   ....[65]....
        /*01b4*/ 	.word	0xffffffff


	//   ....[66]....
        /*01b8*/ 	.word	0xffffffff


	//   ....[67]....
        /*01bc*/ 	.word	0xffffffff


	//   ....[68]....
        /*01c0*/ 	.word	0xffffffff


	//----- nvinfo : EIATTR_COOP_GROUP_INSTR_OFFSETS
	.align		4
.L_148:
        /*01c4*/ 	.byte	0x04, 0x28
        /*01c6*/ 	.short	(.L_150 - .L_149)


	//   ....[0]....
.L_149:
        /*01c8*/ 	.word	0x00000060


	//   ....[1]....
        /*01cc*/ 	.word	0x00000fb0


	//   ....[2]....
        /*01d0*/ 	.word	0x00000fe0


	//   ....[3]....
        /*01d4*/ 	.word	0x00001010


	//   ....[4]....
        /*01d8*/ 	.word	0x00001040


	//   ....[5]....
        /*01dc*/ 	.word	0x00001070


	//   ....[6]....
        /*01e0*/ 	.word	0x00001120


	//   ....[7]....
        /*01e4*/ 	.word	0x00001150


	//   ....[8]....
        /*01e8*/ 	.word	0x000011c0


	//   ....[9]....
        /*01ec*/ 	.word	0x00001360


	//   ....[10]....
        /*01f0*/ 	.word	0x000013a0


	//   ....[11]....
        /*01f4*/ 	.word	0x000013d0


	//   ....[12]....
        /*01f8*/ 	.word	0x00001400


	//   ....[13]....
        /*01fc*/ 	.word	0x00001410


	//   ....[14]....
        /*0200*/ 	.word	0x00001420


	//   ....[15]....
        /*0204*/ 	.word	0x00001430


	//   ....[16]....
        /*0208*/ 	.word	0x00001440


	//   ....[17]....
        /*020c*/ 	.word	0x00001b10


	//   ....[18]....
        /*0210*/ 	.word	0x00001b20


	//   ....[19]....
        /*0214*/ 	.word	0x00001b40


	//   ....[20]....
        /*0218*/ 	.word	0x00001b50


	//   ....[21]....
        /*021c*/ 	.word	0x00001b70


	//   ....[22]....
        /*0220*/ 	.word	0x00001b80


	//   ....[23]....
        /*0224*/ 	.word	0x00001ba0


	//   ....[24]....
        /*0228*/ 	.word	0x00001bc0


	//   ....[25]....
        /*022c*/ 	.word	0x00003360


	//   ....[26]....
        /*0230*/ 	.word	0x00003380


	//   ....[27]....
        /*0234*/ 	.word	0x00003390


	//   ....[28]....
        /*0238*/ 	.word	0x000033a0


	//   ....[29]....
        /*023c*/ 	.word	0x000033b0


	//   ....[30]....
        /*0240*/ 	.word	0x000033c0


	//   ....[31]....
        /*0244*/ 	.word	0x000033d0


	//   ....[32]....
        /*0248*/ 	.word	0x000033f0


	//   ....[33]....
        /*024c*/ 	.word	0x00004090


	//   ....[34]....
        /*0250*/ 	.word	0x00004100


	//   ....[35]....
        /*0254*/ 	.word	0x00004120


	//   ....[36]....
        /*0258*/ 	.word	0x00004140


	//   ....[37]....
        /*025c*/ 	.word	0x00005d60


	//   ....[38]....
        /*0260*/ 	.word	0x00005d70


	//   ....[39]....
        /*0264*/ 	.word	0x00005d80


	//   ....[40]....
        /*0268*/ 	.word	0x00005d90


	//   ....[41]....
        /*026c*/ 	.word	0x00005da0


	//   ....[42]....
        /*0270*/ 	.word	0x00005db0


	//   ....[43]....
        /*0274*/ 	.word	0x00005dc0


	//   ....[44]....
        /*0278*/ 	.word	0x00005df0


	//   ....[45]....
        /*027c*/ 	.word	0x000061f0


	//   ....[46]....
        /*0280*/ 	.word	0x00006210


	//   ....[47]....
        /*0284*/ 	.word	0x00006230


	//   ....[48]....
        /*0288*/ 	.word	0x00006250


	//   ....[49]....
        /*028c*/ 	.word	0x000063a0


	//   ....[50]....
        /*0290*/ 	.word	0x000063c0


	//   ....[51]....
        /*0294*/ 	.word	0x00006400


	//   ....[52]....
        /*0298*/ 	.word	0x00006430


	//   ....[53]....
        /*029c*/ 	.word	0x00007d00


	//   ....[54]....
        /*02a0*/ 	.word	0x00007d10


	//   ....[55]....
        /*02a4*/ 	.word	0x00007d30


	//   ....[56]....
        /*02a8*/ 	.word	0x00007d50


	//   ....[57]....
        /*02ac*/ 	.word	0x00009ca0


	//   ....[58]....
        /*02b0*/ 	.word	0x00009cd0


	//   ....[59]....
        /*02b4*/ 	.word	0x00009d10


	//   ....[60]....
        /*02b8*/ 	.word	0x00009d20


	//   ....[61]....
        /*02bc*/ 	.word	0x0000a830


	//   ....[62]....
        /*02c0*/ 	.word	0x0000a870


	//   ....[63]....
        /*02c4*/ 	.word	0x0000a8a0


	//   ....[64]....
        /*02c8*/ 	.word	0x0000a8c0


	//   ....[65]....
        /*02cc*/ 	.word	0x0000a930


	//   ....[66]....
        /*02d0*/ 	.word	0x0000a950


	//   ....[67]....
        /*02d4*/ 	.word	0x0000af90


	//   ....[68]....
        /*02d8*/ 	.word	0x0000afa0


	//----- nvinfo : EIATTR_EXIT_INSTR_OFFSETS
	.align		4
.L_150:
        /*02dc*/ 	.byte	0x04, 0x1c
        /*02de*/ 	.short	(.L_152 - .L_151)


	//   ....[0]....
.L_151:
        /*02e0*/ 	.word	0x000001c0


	//   ....[1]....
        /*02e4*/ 	.word	0x0000afb0


	//   ....[2]....
        /*02e8*/ 	.word	0x0000b550


	//   ....[3]....
        /*02ec*/ 	.word	0x0000b5a0


	//   ....[4]....
        /*02f0*/ 	.word	0x0000b5d0


	//   ....[5]....
        /*02f4*/ 	.word	0x0000b630


	//   ....[6]....
        /*02f8*/ 	.word	0x0000b8c0


	//----- nvinfo : EIATTR_CTAIDZ_USED
	.align		4
.L_152:
        /*02fc*/ 	.byte	0x01, 0x04
	.zero		2


	//----- nvinfo : EIATTR_MAX_THREADS
	.align		4
        /*0300*/ 	.byte	0x04, 0x05
        /*0302*/ 	.short	(.L_154 - .L_153)
.L_153:
        /*0304*/ 	.word	0x00000100
        /*0308*/ 	.word	0x00000001
        /*030c*/ 	.word	0x00000001


	//----- nvinfo : EIATTR_CRS_STACK_SIZE
	.align		4
.L_154:
        /*0310*/ 	.byte	0x04, 0x1e
        /*0312*/ 	.short	(.L_156 - .L_155)
.L_155:
        /*0314*/ 	.word	0x00000000
.L_156:


//--------------------- .nv.info._ZN7cutlass13device_kernelIN5flash19enable_sm80_to_sm89INS1_16FlashAttnFwdSm80INS1_25CollectiveMainloopFwdSm80ILi8ELi1ELb1EN4cute5tupleIJNS5_1CILi128EEENS7_ILi96EEES8_EEELi128ENS_6half_tEfNS_4arch4Sm80ELb0ELb1ELb1ELb0ELb1ELb0ELb1ELb1EEENS1_21CollectiveEpilogueFwdINS6_IJS8_S8_S9_EEENS6_IJNS7_ILi1EEESH_SH_EEESB_SD_Li256ELb0ELb1ELb1ELb0EEENS1_19SingleTileSchedulerILb0ELb1ELb1ELi128EEEEEEEEEvNT_6ParamsE --------------------------
	.section	.nv.info._ZN7cutlass13device_kernelIN5flash19enable_sm80_to_sm89INS1_16FlashAttnFwdSm80INS1_25CollectiveMainloopFwdSm80ILi8ELi1ELb1EN4cute5tupleIJNS5_1CILi128EEENS7_ILi96EEES8_EEELi128ENS_6half_tEfNS_4arch4Sm80ELb0ELb1ELb1ELb0ELb1ELb0ELb1ELb1EEENS1_21CollectiveEpilogueFwdINS6_IJS8_S8_S9_EEENS6_IJNS7_ILi1EEESH_SH_EEESB_SD_Li256ELb0ELb1ELb1ELb0EEENS1_19SingleTileSchedulerILb0ELb1ELb1ELi128EEEEEEEEEvNT_6ParamsE,"",@"SHT_CUDA_INFO"
	.sectionflags	@""
	.align	4


	//----- nvinfo : EIATTR_CUDA_API_VERSION
	.align		4
        /*0000*/ 	.byte	0x04, 0x37
        /*0002*/ 	.short	(.L_158 - .L_157)
.L_157:
        /*0004*/ 	.word	0x00000082


	//----- nvinfo : EIATTR_SW2861232_WAR
	.align		4
.L_158:
        /*0008*/ 	.byte	0x01, 0x35
	.zero		2


	//----- nvinfo : EIATTR_PARAM_CBANK
	.align		4
        /*000c*/ 	.byte	0x04, 0x0a
        /*000e*/ 	.short	(.L_160 - .L_159)
	.align		4
.L_159:
        /*0010*/ 	.word	index@(.nv.constant0._ZN7cutlass13device_kernelIN5flash19enable_sm80_to_sm89INS1_16FlashAttnFwdSm80INS1_25CollectiveMainloopFwdSm80ILi8ELi1ELb1EN4cute5tupleIJNS5_1CILi128EEENS7_ILi96EEES8_EEELi128ENS_6half_tEfNS_4arch4Sm80ELb0ELb1ELb1ELb0ELb1ELb0ELb1ELb1EEENS1_21CollectiveEpilogueFwdINS6_IJS8_S8_S9_EEENS6_IJNS7_ILi1EEESH_SH_EEESB_SD_Li256ELb0ELb1ELb1ELb0EEENS1_19SingleTileSchedulerILb0ELb1ELb1ELi128EEEEEEEEEvNT_6ParamsE)
        /*0014*/ 	.short	0x0160
        /*0016*/ 	.short	0x0418


	//----- nvinfo : EIATTR_CBANK_PARAM_SIZE
	.align		4
.L_160:
        /*0018*/ 	.byte	0x03, 0x19
        /*001a*/ 	.short	0x0418


	//----- nvinfo : EIATTR_KPARAM_INFO
	.align		4
        /*001c*/ 	.byte	0x04, 0x17
        /*001e*/ 	.short	(.L_162 - .L_161)
.L_161:
        /*0020*/ 	.word	0x00000000
        /*0024*/ 	.short	0x0000
        /*0026*/ 	.short	0x0000
        /*0028*/ 	.byte	0x00, 0xf0, 0x61, 0x10


	//----- nvinfo : EIATTR_MAXREG_COUNT
	.align		4
.L_162:
        /*002c*/ 	.byte	0x03, 0x1b
        /*002e*/ 	.short	0x00ff


	//----- nvinfo : EIATTR_NUM_BARRIERS
	.align		4
        /*0030*/ 	.byte	0x02, 0x4c
        /*0032*/ 	.byte	0x02
	.zero		1


	//----- nvinfo : EIATTR_MERCURY_ISA_VERSION
	.align		4
        /*0034*/ 	.byte	0x03, 0x5f
        /*0036*/ 	.short	0x0000


	//----- nvinfo : EIATTR_COOP_GROUP_MASK_REGIDS
	.align		4
        /*0038*/ 	.byte	0x04, 0x29
        /*003a*/ 	.short	(.L_164 - .L_163)


	//   ....[0]....
.L_163:
        /*003c*/ 	.word	0xffffffff


	//   ....[1]....
        /*0040*/ 	.word	0xffffffff


	//   ....[2]....
        /*0044*/ 	.word	0xffffffff


	//   ....[3]....
        /*0048*/ 	.word	0xffffffff


	//   ....[4]....
        /*004c*/ 	.word	0xffffffff


	//   ....[5]....
        /*0050*/ 	.word	0xffffffff


	//   ....[6]....
        /*0054*/ 	.word	0xffffffff


	//   ....[7]....
        /*0058*/ 	.word	0xffffffff


	//   ....[8]....
        /*005c*/ 	.word	0xffffffff


	//   ....[9]....
        /*0060*/ 	.word	0xffffffff


	//   ....[10]....
        /*0064*/ 	.word	0xffffffff


	//   ....[11]....
        /*0068*/ 	.word	0xffffffff


	//   ....[12]....
        /*006c*/ 	.word	0xffffffff


	//   ....[13]....
        /*0070*/ 	.word	0xffffffff


	//   ....[14]....
        /*0074*/ 	.word	0xffffffff


	//   ....[15]....
        /*0078*/ 	.word	0xffffffff


	//   ....[16]....
        /*007c*/ 	.word	0xffffffff


	//   ....[17]....
        /*0080*/ 	.word	0xffffffff


	//   ....[18]....
        /*0084*/ 	.word	0xffffffff


	//   ....[19]....
        /*0088*/ 	.word	0xffffffff


	//   ....[20]....
        /*008c*/ 	.word	0xffffffff


	//   ....[21]....
        /*0090*/ 	.word	0xffffffff


	//   ....[22]....
        /*0094*/ 	.word	0xffffffff


	//   ....[23]....
        /*0098*/ 	.word	0xffffffff


	//   ....[24]....
        /*009c*/ 	.word	0xffffffff


	//   ....[25]....
        /*00a0*/ 	.word	0xffffffff


	//   ....[26]....
        /*00a4*/ 	.word	0xffffffff


	//   ....[27]....
        /*00a8*/ 	.word	0xffffffff


	//   ....[28]....
        /*00ac*/ 	.word	0xffffffff


	//   ....[29]....
        /*00b0*/ 	.word	0xffffffff


	//   ....[30]....
        /*00b4*/ 	.word	0xffffffff


	//   ....[31]....
        /*00b8*/ 	.word	0xffffffff


	//   ....[32]....
        /*00bc*/ 	.word	0xffffffff


	//   ....[33]....
        /*00c0*/ 	.word	0xffffffff


	//   ....[34]....
        /*00c4*/ 	.word	0xffffffff


	//   ....[35]....
        /*00c8*/ 	.word	0xffffffff


	//   ....[36]....
        /*00cc*/ 	.word	0xffffffff


	//   ....[37]....
        /*00d0*/ 	.word	0xffffffff


	//   ....[38]....
        /*00d4*/ 	.word	0xffffffff


	//   ....[39]....
        /*00d8*/ 	.word	0xffffffff


	//   ....[40]....
        /*00dc*/ 	.word	0xffffffff


	//   ....[41]....
        /*00e0*/ 	.word	0xffffffff


	//   ....[42]....
        /*00e4*/ 	.word	0xffffffff


	//   ....[43]....
        /*00e8*/ 	.word	0xffffffff


	//   ....[44]....
        /*00ec*/ 	.word	0xffffffff


	//   ....[45]....
        /*00f0*/ 	.word	0xffffffff


	//   ....[46]....
        /*00f4*/ 	.word	0xffffffff


	//   ....[47]....
        /*00f8*/ 	.word	0xffffffff


	//   ....[48]....
        /*00fc*/ 	.word	0xffffffff


	//   ....[49]....
        /*0100*/ 	.word	0xffffffff


	//   ....[50]....
        /*0104*/ 	.word	0xffffffff


	//   ....[51]....
        /*0108*/ 	.word	0xffffffff


	//   ....[52]....
        /*010c*/ 	.word	0xffffffff


	//   ....[53]....
        /*0110*/ 	.word	0xffffffff


	//   ....[54]....
        /*0114*/ 	.word	0xffffffff


	//   ....[55]....
        /*0118*/ 	.word	0xffffffff


	//   ....[56]....
        /*011c*/ 	.word	0xffffffff


	//   ....[57]....
        /*0120*/ 	.word	0xffffffff


	//   ....[58]....
        /*0124*/ 	.word	0xffffffff


	//   ....[59]....
        /*0128*/ 	.word	0xffffffff


	//   ....[60]....
        /*012c*/ 	.word	0xffffffff


	//   ....[61]....
        /*0130*/ 	.word	0xffffffff


	//   ....[62]....
        /*0134*/ 	.word	0xffffffff


	//   ....[63]....
        /*0138*/ 	.word	0xffffffff


	//   ....[64]....
        /*013c*/ 	.word	0xffffffff


	//   ....[65]....
        /*0140*/ 	.word	0xffffffff


	//   ....[66]....
        /*0144*/ 	.word	0xffffffff


	//   ....[67]....
        /*0148*/ 	.word	0xffffffff


	//   ....[68]....
        /*014c*/ 	.word	0xffffffff


	//   ....[69]....
        /*0150*/ 	.word	0xffffffff


	//   ....[70]....
        /*0154*/ 	.word	0xffffffff


	//   ....[71]....
        /*0158*/ 	.word	0xffffffff


	//   ....[72]....
        /*015c*/ 	.word	0xffffffff


	//   ....[73]....
        /*0160*/ 	.word	0xffffffff


	//   ....[74]....
        /*0164*/ 	.word	0xffffffff


	//   ....[75]....
        /*0168*/ 	.word	0xffffffff


	//   ....[76]....
        /*016c*/ 	.word	0xffffffff


	//   ....[77]....
        /*0170*/ 	.word	0xffffffff


	//   ....[78]....
        /*0174*/ 	.word	0xffffffff


	//   ....[79]....
        /*0178*/ 	.word	0xffffffff


	//   ....[80]....
        /*017c*/ 	.word	0xffffffff


	//   ....[81]....
        /*0180*/ 	.word	0xffffffff


	//   ....[82]....
        /*0184*/ 	.word	0xffffffff


	//   ....[83]....
        /*0188*/ 	.word	0xffffffff


	//   ....[84]....
        /*018c*/ 	.word	0xffffffff


	//   ....[85]....
        /*0190*/ 	.word	0xffffffff


	//   ....[86]....
        /*0194*/ 	.word	0xffffffff


	//   ....[87]....
        /*0198*/ 	.word	0xffffffff


	//   ....[88]....
        /*019c*/ 	.word	0xffffffff


	//   ....[89]....
        /*01a0*/ 	.word	0xffffffff


	//   ....[90]....
        /*01a4*/ 	.word	0xffffffff


	//   ....[91]....
        /*01a8*/ 	.word	0xffffffff


	//   ....[92]....
        /*01ac*/ 	.word	0xffffffff


	//   ....[93]....
        /*01b0*/ 	.word	0xffffffff


	//   ....[94]....
        /*01b4*/ 	.word	0xffffffff


	//   ....[95]....
        /*01b8*/ 	.word	0xffffffff


	//   ....[96]....
        /*01bc*/ 	.word	0xffffffff


	//----- nvinfo : EIATTR_COOP_GROUP_INSTR_OFFSETS
	.align		4
.L_164:
        /*01c0*/ 	.byte	0x04, 0x28
        /*01c2*/ 	.short	(.L_166 - .L_165)


	//   ....[0]....
.L_165:
        /*01c4*/ 	.word	0x00000050


	//   ....[1]....
        /*01c8*/ 	.word	0x00001410


	//   ....[2]....
        /*01cc*/ 	.word	0x00001450


	//   ....[3]....
        /*01d0*/ 	.word	0x00001490


	//   ....[4]....
        /*01d4*/ 	.word	0x000014e0


	//   ....[5]....
        /*01d8*/ 	.word	0x00001530


	//   ....[6]....
        /*01dc*/ 	.word	0x00001570


	//   ....[7]....
        /*01e0*/ 	.word	0x000015b0


	//   ....[8]....
        /*01e4*/ 	.word	0x000015f0


	//   ....[9]....
        /*01e8*/ 	.word	0x00001860


	//   ....[10]....
        /*01ec*/ 	.word	0x00001890


	//   ....[11]....
        /*01f0*/ 	.word	0x000018c0


	//   ....[12]....
        /*01f4*/ 	.word	0x000018e0


	//   ....[13]....
        /*01f8*/ 	.word	0x00001900


	//   ....[14]....
        /*01fc*/ 	.word	0x00001920


	//   ....[15]....
        /*0200*/ 	.word	0x00001ec0


	//   ....[16]....
        /*0204*/ 	.word	0x00001ee0


	//   ....[17]....
        /*0208*/ 	.word	0x00001ef0


	//   ....[18]....
        /*020c*/ 	.word	0x00001f10


	//   ....[19]....
        /*0210*/ 	.word	0x00001f20


	//   ....[20]....
        /*0214*/ 	.word	0x00001f50


	//   ....[21]....
        /*0218*/ 	.word	0x00002be0


	//   ....[22]....
        /*021c*/ 	.word	0x00002c10


	//   ....[23]....
        /*0220*/ 	.word	0x00002c20


	//   ....[24]....
        /*0224*/ 	.word	0x00002c30


	//   ....[25]....
        /*0228*/ 	.word	0x00002c40


	//   ....[26]....
        /*022c*/ 	.word	0x00002c50


	//   ....[27]....
        /*0230*/ 	.word	0x00003150


	//   ....[28]....
        /*0234*/ 	.word	0x000034a0


	//   ....[29]....
        /*0238*/ 	.word	0x00004a00


	//   ....[30]....
        /*023c*/ 	.word	0x00004a80


	//   ....[31]....
        /*0240*/ 	.word	0x00004a90


	//   ....[32]....
        /*0244*/ 	.word	0x00004ac0


	//   ....[33]....
        /*0248*/ 	.word	0x000062a0


	//   ....[34]....
        /*024c*/ 	.word	0x000062b0


	//   ....[35]....
        /*0250*/ 	.word	0x000062c0


	//   ....[36]....
        /*0254*/ 	.word	0x000062d0


	//   ....[37]....
        /*0258*/ 	.word	0x000062e0


	//   ....[38]....
        /*025c*/ 	.word	0x000062f0


	//   ....[39]....
        /*0260*/ 	.word	0x00007480


	//   ....[40]....
        /*0264*/ 	.word	0x000074a0


	//   ....[41]....
        /*0268*/ 	.word	0x000074c0


	//   ....[42]....
        /*026c*/ 	.word	0x000074d0


	//   ....[43]....
        /*0270*/ 	.word	0x000074e0


	//   ....[44]....
        /*0274*/ 	.word	0x000074f0


	//   ....[45]....
        /*0278*/ 	.word	0x000076c0


	//   ....[46]....
        /*027c*/ 	.word	0x000078f0


	//   ....[47]....
        /*0280*/ 	.word	0x000088f0


	//   ....[48]....
        /*0284*/ 	.word	0x00008b20


	//   ....[49]....
        /*0288*/ 	.word	0x00008cd0


	//   ....[50]....
        /*028c*/ 	.word	0x00008dc0


	//   ....[51]....
        /*0290*/ 	.word	0x0000aa10


	//   ....[52]....
        /*0294*/ 	.word	0x0000aa30


	//   ....[53]....
        /*0298*/ 	.word	0x0000aa50


	//   ....[54]....
        /*029c*/ 	.word	0x0000aa60


	//   ....[55]....
        /*02a0*/ 	.word	0x0000aa70


	//   ....[56]....
        /*02a4*/ 	.word	0x0000aa80


	//   ....[57]....
        /*02a8*/ 	.word	0x0000bc10


	//   ....[58]....
        /*02ac*/ 	.word	0x0000bc30


	//   ....[59]....
        /*02b0*/ 	.word	0x0000bc50


	//   ....[60]....
        /*02b4*/ 	.word	0x0000bc60


	//   ....[61]....
        /*02b8*/ 	.word	0x0000bc70


	//   ....[62]....
        /*02bc*/ 	.word	0x0000bc80


	//   ....[63]....
        /*02c0*/ 	.word	0x0000c120


	//   ....[64]....
        /*02c4*/ 	.word	0x0000c130


	//   ....[65]....
        /*02c8*/ 	.word	0x0000c160


	//   ....[66]....
        /*02cc*/ 	.word	0x0000c170


	//   ....[67]....
        /*02d0*/ 	.word	0x0000dc40


	//   ....[68]....
        /*02d4*/ 	.word	0x0000dc60


	//   ....[69]....
        /*02d8*/ 	.word	0x0000dc80


	//   ....[70]....
        /*02dc*/ 	.word	0x0000dca0


	//   ....[71]....
        /*02e0*/ 	.word	0x0000dce0


	//   ....[72]....
        /*02e4*/ 	.word	0x0000de10


	//   ....[73]....
        /*02e8*/ 	.word	0x0000ede0


	//   ....[74]....
        /*02ec*/ 	.word	0x0000edf0


	//   ....[75]....
        /*02f0*/ 	.word	0x0000ee00


	//   ....[76]....
        /*02f4*/ 	.word	0x0000ee10


	//   ....[77]....
        /*02f8*/ 	.word	0x0000ee20


	//   ....[78]....
        /*02fc*/ 	.word	0x0000ee30


	//   ....[79]....
        /*0300*/ 	.word	0x0000f000


	//   ....[80]....
        /*0304*/ 	.word	0x0000f220


	//   ....[81]....
        /*0308*/ 	.word	0x000103d0


	//   ....[82]....
        /*030c*/ 	.word	0x00010490


	//   ....[83]....
        /*0310*/ 	.word	0x000105f0


	//   ....[84]....
        /*0314*/ 	.word	0x00010700


	//   ....[85]....
        /*0318*/ 	.word	0x00011eb0


	//   ....[86]....
        /*031c*/ 	.word	0x00011ee0


	//   ....[87]....
        /*0320*/ 	.word	0x00011f20


	//   ....[88]....
        /*0324*/ 	.word	0x00011f30


	//   ....[89]....
        /*0328*/ 	.word	0x00012a40


	//   ....[90]....
        /*032c*/ 	.word	0x00012a80


	//   ....[91]....
        /*0330*/ 	.word	0x00012aa0


	//   ....[92]....
        /*0334*/ 	.word	0x00012ad0


	//   ....[93]....
        /*0338*/ 	.word	0x00012b40


	//   ....[94]....
        /*033c*/ 	.word	0x00012bb0


	//   ....[95]....
        /*0340*/ 	.word	0x000131c0


	//   ....[96]....
        /*0344*/ 	.word	0x000131d0


	//----- nvinfo : EIATTR_EXIT_INSTR_OFFSETS
	.align		4
.L_166:
        /*0348*/ 	.byte	0x04, 0x1c
        /*034a*/ 	.short	(.L_168 - .L_167)


	//   ....[0]....
.L_167:
        /*034c*/ 	.word	0x000001b0


	//   ....[1]....
        /*0350*/ 	.word	0x000131e0


	//   ....[2]....
        /*0354*/ 	.word	0x00013780


	//   ....[3]....
        /*0358*/ 	.word	0x000137d0


	//   ....[4]....
        /*035c*/ 	.word	0x00013800


	//   ....[5]....
        /*0360*/ 	.word	0x00013860


	//   ....[6]....
        /*0364*/ 	.word	0x00013af0


	//----- nvinfo : EIATTR_CTAIDZ_USED
	.align		4
.L_168:
        /*0368*/ 	.byte	0x01, 0x04
	.zero		2


	//----- nvinfo : EIATTR_MAX_THREADS
	.align		4
        /*036c*/ 	.byte	0x04, 0x05
        /*036e*/ 	.short	(.L_170 - .L_169)
.L_169:
        /*0370*/ 	.word	0x00000100
        /*0374*/ 	.word	0x00000001
        /*0378*/ 	.word	0x00000001


	//----- nvinfo : EIATTR_CRS_STACK_SIZE
	.align		4
.L_170:
        /*037c*/ 	.byte	0x04, 0x1e
        /*037e*/ 	.short	(.L_172 - .L_171)
.L_171:
        /*0380*/ 	.word	0x00000000
.L_172:


//--------------------- .nv.info._ZN7cutlass13device_kernelIN5flash19enable_sm80_to_sm89INS1_16FlashAttnFwdSm80INS1_25CollectiveMainloopFwdSm80ILi8ELi1ELb1EN4cute5tupleIJNS5_1CILi128EEES8_S8_EEELi128ENS_6half_tEfNS_4arch4Sm80ELb1ELb0ELb1ELb0ELb1ELb0ELb1ELb1EEENS1_21CollectiveEpilogueFwdIS9_NS6_IJNS7_ILi1EEESF_SF_EEESA_SC_Li256ELb0ELb1ELb1ELb0EEENS1_30DynamicPersistentTileSchedulerILi256ELi256ELb1ELb1ELb0EEEEEEEEEvNT_6ParamsE --------------------------
	.section	.nv.info._ZN7cutlass13device_kernelIN5flash19enable_sm80_to_sm89INS1_16FlashAttnFwdSm80INS1_25CollectiveMainloopFwdSm80ILi8ELi1ELb1EN4cute5tupleIJNS5_1CILi128EEES8_S8_EEELi128ENS_6half_tEfNS_4arch4Sm80ELb1ELb0ELb1ELb0ELb1ELb0ELb1ELb1EEENS1_21CollectiveEpilogueFwdIS9_NS6_IJNS7_ILi1EEESF_SF_EEESA_SC_Li256ELb0ELb1ELb1ELb0EEENS1_30DynamicPersistentTileSchedulerILi256ELi256ELb1ELb1ELb0EEEEEEEEEvNT_6ParamsE,"",@"SHT_CUDA_INFO"
	.sectionflags	@""
	.align	4


	//----- nvinfo : EIATTR_CUDA_API_VERSION
	.align		4
        /*0000*/ 	.byte	0x04, 0x37
        /*0002*/ 	.short	(.L_174 - .L_173)
.L_173:
        /*0004*/ 	.word	0x00000082


	//----- nvinfo : EIATTR_SW2861232_WAR
	.align		4
.L_174:
        /*0008*/ 	.byte	0x01, 0x35
	.zero		2


	//----- nvinfo : EIATTR_PARAM_CBANK
	.align		4
        /*000c*/ 	.byte	0x04, 0x0a
        /*000e*/ 	.short	(.L_176 - .L_175)
	.align		4
.L_175:
        /*0010*/ 	.word	index@(.nv.constant0._ZN7cutlass13device_kernelIN5flash19enable_sm80_to_sm89INS1_16FlashAttnFwdSm80INS1_25CollectiveMainloopFwdSm80ILi8ELi1ELb1EN4cute5tupleIJNS5_1CILi128EEES8_S8_EEELi128ENS_6half_tEfNS_4arch4Sm80ELb1ELb0ELb1ELb0ELb1ELb0ELb1ELb1EEENS1_21CollectiveEpilogueFwdIS9_NS6_IJNS7_ILi1EEESF_SF_EEESA_SC_Li256ELb0ELb1ELb1ELb0EEENS1_30DynamicPersistentTileSchedulerILi256ELi256ELb1ELb1ELb0EEEEEEEEEvNT_6ParamsE)
        /*0014*/ 	.short	0x0160
        /*0016*/ 	.short	0x0428


	//----- nvinfo : EIATTR_CBANK_PARAM_SIZE
	.align		4
.L_176:
        /*0018*/ 	.byte	0x03, 0x19
        /*001a*/ 	.short	0x0428


	//----- nvinfo : EIATTR_KPARAM_INFO
	.align		4
        /*001c*/ 	.byte	0x04, 0x17
        /*001e*/ 	.short	(.L_178 - .L_177)
.L_177:
        /*0020*/ 	.word	0x00000000
        /*0024*/ 	.short	0x0000
        /*0026*/ 	.short	0x0000
        /*0028*/ 	.byte	0x00, 0xf0, 0xa1, 0x10


	//----- nvinfo : EIATTR_MAXREG_COUNT
	.align		4
.L_178:
        /*002c*/ 	.byte	0x03, 0x1b
        /*002e*/ 	.short	0x00ff


	//----- nvinfo : EIATTR_NUM_BARRIERS
	.align		4
        /*0030*/ 	.byte	0x02, 0x4c
        /*0032*/ 	.byte	0x06
	.zero		1


	//----- nvinfo : EIATTR_ANNOTATIONS
	.align		4
        /*0034*/ 	.byte	0x04, 0x55
        /*0036*/ 	.short	(.L_180 - .L_179)


	//   ....[0]....
.L_179:
        /*0038*/ 	.word	0x00000001
        /*003c*/ 	.byte	0x70, 0x00, 0x00, 0x00, 0x01, 0x00, 0x00, 0x00, 0x40, 0x05, 0x00, 0x00, 0x01, 0x00, 0x00, 0x00
        /* <DEDUP_REMOVED lines=64> */
        /*044c*/ 	.byte	0xa0, 0x40, 0x01, 0x00, 0x01, 0x00, 0x00, 0x00, 0xf0, 0x40, 0x01, 0x00


	//----- nvinfo : EIATTR_MERCURY_ISA_VERSION
	.align		4
.L_180:
        /*0458*/ 	.byte	0x03, 0x5f
        /*045a*/ 	.short	0x0000


	//----- nvinfo : EIATTR_INT_WARP_WIDE_INSTR_OFFSETS
	.align		4
        /*045c*/ 	.byte	0x04, 0x31
        /*045e*/ 	.short	(.L_182 - .L_181)


	//   ....[0]....
.L_181:
        /*0460*/ 	.word	0x0000feb0


	//   ....[1]....
        /*0464*/ 	.word	0x0000ff30


	//----- nvinfo : EIATTR_COOP_GROUP_MASK_REGIDS
	.align		4
.L_182:
        /*0468*/ 	.byte	0x04, 0x29
        /*046a*/ 	.short	(.L_184 - .L_183)


	//   ....[0]....
.L_183:
        /*046c*/ 	.word	0xffffffff


	//   ....[1]....
        /*0470*/ 	.word	0xffffffff


	//   ....[2]....
        /*0474*/ 	.word	0xffffffff


	//   ....[3]....
        /*0478*/ 	.word	0xffffffff


	//   ....[4]....
        /*047c*/ 	.word	0xffffffff


	//   ....[5]....
        /*0480*/ 	.word	0xffffffff


	//   ....[6]....
        /*0484*/ 	.word	0xffffffff


	//   ....[7]....
        /*0488*/ 	.word	0xffffffff


	//   ....[8]....
        /*048c*/ 	.word	0xffffffff


	//   ....[9]....
        /*0490*/ 	.word	0xffffffff


	//   ....[10]....
        /*0494*/ 	.word	0xffffffff


	//   ....[11]....
        /*0498*/ 	.word	0xffffffff


	//   ....[12]....
        /*049c*/ 	.word	0xffffffff


	//   ....[13]....
        /*04a0*/ 	.word	0xffffffff


	//   ....[14]....
        /*04a4*/ 	.word	0xffffffff


	//   ....[15]....
        /*04a8*/ 	.word	0xffffffff


	//   ....[16]....
        /*04ac*/ 	.word	0xffffffff


	//   ....[17]....
        /*04b0*/ 	.word	0xffffffff


	//   ....[18]....
        /*04b4*/ 	.word	0xffffffff


	//   ....[19]....
        /*04b8*/ 	.word	0xffffffff


	//   ....[20]....
        /*04bc*/ 	.word	0xffffffff


	//   ....[21]....
        /*04c0*/ 	.word	0xffffffff


	//   ....[22]....
        /*04c4*/ 	.word	0xffffffff


	//   ....[23]....
        /*04c8*/ 	.word	0xffffffff


	//   ....[24]....
        /*04cc*/ 	.word	0xffffffff


	//   ....[25]....
        /*04d0*/ 	.word	0xffffffff


	//   ....[26]....
        /*04d4*/ 	.word	0xffffffff


	//   ....[27]....
        /*04d8*/ 	.word	0xffffffff


	//   ....[28]....
        /*04dc*/ 	.word	0xffffffff


	//   ....[29]....
        /*04e0*/ 	.word	0xffffffff


	//   ....[30]....
        /*04e4*/ 	.word	0xffffffff


	//   ....[31]....
        /*04e8*/ 	.word	0xffffffff


	//   ....[32]....
        /*04ec*/ 	.word	0xffffffff


	//   ....[33]....
        /*04f0*/ 	.word	0xffffffff


	//   ....[34]....
        /*04f4*/ 	.word	0xffffffff


	//   ....[35]....
        /*04f8*/ 	.word	0xffffffff


	//   ....[36]....
        /*04fc*/ 	.word	0xffffffff


	//   ....[37]....
        /*0500*/ 	.word	0xffffffff


	//   ....[38]....
        /*0504*/ 	.word	0xffffffff


	//   ....[39]....
        /*0508*/ 	.word	0xffffffff


	//   ....[40]....
        /*050c*/ 	.word	0xffffffff


	//   ....[41]....
        /*0510*/ 	.word	0xffffffff


	//   ....[42]....
        /*0514*/ 	.word	0xffffffff


	//   ....[43]....
        /*0518*/ 	.word	0xffffffff


	//   ....[44]....
        /*051c*/ 	.word	0xffffffff


	//   ....[45]....
        /*0520*/ 	.word	0xffffffff


	//   ....[46]....
        /*0524*/ 	.word	0xffffffff


	//   ....[47]....
        /*0528*/ 	.word	0xffffffff


	//   ....[48]....
        /*052c*/ 	.word	0xffffffff


	//   ....[49]....
        /*0530*/ 	.word	0xffffffff


	//   ....[50]....
        /*0534*/ 	.word	0xffffffff


	//   ....[51]....
        /*0538*/ 	.word	0xffffffff


	//   ....[52]....
        /*053c*/ 	.word	0xffffffff


	//   ....[53]....
        /*0540*/ 	.word	0xffffffff


	//   ....[54]....
        /*0544*/ 	.word	0xffffffff


	//   ....[55]....
        /*0548*/ 	.word	0xffffffff


	//   ....[56]....
        /*054c*/ 	.word	0xffffffff


	//   ....[57]....
        /*0550*/ 	.word	0xffffffff


	//   ....[58]....
        /*0554*/ 	.word	0xffffffff


	//   ....[59]....
        /*0558*/ 	.word	0xffffffff


	//   ....[60]....
        /*055c*/ 	.word	0xffffffff


	//   ....[61]....
        /*0560*/ 	.word	0xffffffff


	//   ....[62]....
        /*0564*/ 	.word	0xffffffff


	//   ....[63]....
        /*0568*/ 	.word	0xffffffff


	//   ....[64]....
        /*056c*/ 	.word	0xffffffff


	//   ....[65]....
        /*0570*/ 	.word	0xffffffff


	//   ....[66]....
        /*0574*/ 	.word	0xffffffff


	//   ....[67]....
        /*0578*/ 	.word	0xffffffff


	//   ....[68]....
        /*057c*/ 	.word	0xffffffff


	//   ....[69]....
        /*0580*/ 	.word	0xffffffff


	//   ....[70]....
        /*0584*/ 	.word	0xffffffff


	//   ....[71]....
        /*0588*/ 	.word	0xffffffff


	//   ....[72]....
        /*058c*/ 	.word	0xffffffff


	//   ....[73]....
        /*0590*/ 	.word	0xffffffff


	//   ....[74]....
        /*0594*/ 	.word	0xffffffff


	//   ....[75]....
        /*0598*/ 	.word	0xffffffff


	//   ....[76]....
        /*059c*/ 	.word	0xffffffff


	//   ....[77]....
        /*05a0*/ 	.word	0xffffffff


	//   ....[78]....
        /*05a4*/ 	.word	0xffffffff


	//   ....[79]....
        /*05a8*/ 	.word	0xffffffff


	//   ....[80]....
        /*05ac*/ 	.word	0xffffffff


	//   ....[81]....
        /*05b0*/ 	.word	0xffffffff


	//   ....[82]....
        /*05b4*/ 	.word	0xffffffff


	//   ....[83]....
        /*05b8*/ 	.word	0xffffffff


	//   ....[84]....
        /*05bc*/ 	.word	0xffffffff


	//   ....[85]....
        /*05c0*/ 	.word	0xffffffff


	//   ....[86]....
        /*05c4*/ 	.word	0xffffffff


	//   ....[87]....
        /*05c8*/ 	.word	0xffffffff


	//   ....[88]....
        /*05cc*/ 	.word	0xffffffff


	//   ....[89]....
        /*05d0*/ 	.word	0xffffffff


	//   ....[90]....
        /*05d4*/ 	.word	0xffffffff


	//   ....[91]....
        /*05d8*/ 	.word	0xffffffff


	//   ....[92]....
        /*05dc*/ 	.word	0xffffffff


	//   ....[93]....
        /*05e0*/ 	.word	0xffffffff


	//   ....[94]....
        /*05e4*/ 	.word	0xffffffff


	//   ....[95]....
        /*05e8*/ 	.word	0xffffffff


	//   ....[96]....
        /*05ec*/ 	.word	0xffffffff


	//   ....[97]....
        /*05f0*/ 	.word	0xffffffff


	//   ....[98]....
        /*05f4*/ 	.word	0xffffffff


	//   ....[99]....
        /*05f8*/ 	.word	0xffffffff


	//   ....[100]....
        /*05fc*/ 	.word	0xffffffff


	//   ....[101]....
        /*0600*/ 	.word	0xffffffff


	//   ....[102]....
        /*0604*/ 	.word	0xffffffff


	//   ....[103]....
        /*0608*/ 	.word	0xffffffff


	//   ....[104]....
        /*060c*/ 	.word	0xffffffff


	//   ....[105]....
        /*0610*/ 	.word	0xffffffff


	//   ....[106]....
        /*0614*/ 	.word	0xffffffff


	//   ....[107]....
        /*0618*/ 	.word	0xffffffff


	//   ....[108]....
        /*061c*/ 	.word	0xffffffff


	//   ....[109]....
        /*0620*/ 	.word	0xffffffff


	//   ....[110]....
        /*0624*/ 	.word	0xffffffff


	//   ....[111]....
        /*0628*/ 	.word	0xffffffff


	//   ....[112]....
        /*062c*/ 	.word	0xffffffff


	//   ....[113]....
        /*0630*/ 	.word	0xffffffff


	//   ....[114]....
        /*0634*/ 	.word	0xffffffff


	//   ....[115]....
        /*0638*/ 	.word	0xffffffff


	//   ....[116]....
        /*063c*/ 	.word	0xffffffff


	//   ....[117]....
        /*0640*/ 	.word	0xffffffff


	//   ....[118]....
        /*0644*/ 	.word	0xffffffff


	//   ....[119]....
        /*0648*/ 	.word	0xffffffff


	//   ....[120]....
        /*064c*/ 	.word	0xffffffff


	//   ....[121]....
        /*0650*/ 	.word	0xffffffff


	//   ....[122]....
        /*0654*/ 	.word	0xffffffff


	//   ....[123]....
        /*0658*/ 	.word	0xffffffff


	//   ....[124]....
        /*065c*/ 	.word	0xffffffff


	//   ....[125]....
        /*0660*/ 	.word	0xffffffff


	//   ....[126]....
        /*0664*/ 	.word	0xffffffff


	//   ....[127]....
        /*0668*/ 	.word	0xffffffff


	//   ....[128]....
        /*066c*/ 	.word	0xffffffff


	//   ....[129]....
        /*0670*/ 	.word	0xffffffff


	//   ....[130]....
        /*0674*/ 	.word	0xffffffff


	//   ....[131]....
        /*0678*/ 	.word	0xffffffff


	//   ....[132]....
        /*067c*/ 	.word	0xffffffff


	//   ....[133]....
        /*0680*/ 	.word	0xffffffff


	//   ....[134]....
        /*0684*/ 	.word	0xffffffff


	//   ....[135]....
        /*0688*/ 	.word	0xffffffff


	//   ....[136]....
        /*068c*/ 	.word	0xffffffff


	//   ....[137]....
        /*0690*/ 	.word	0xffffffff


	//   ....[138]....
        /*0694*/ 	.word	0xffffffff


	//   ....[139]....
        /*0698*/ 	.word	0xffffffff


	//   ....[140]....
        /*069c*/ 	.word	0xffffffff


	//   ....[141]....
        /*06a0*/ 	.word	0xffffffff


	//   ....[142]....
        /*06a4*/ 	.word	0xffffffff


	//   ....[143]....
        /*06a8*/ 	.word	0xffffffff


	//   ....[144]....
        /*06ac*/ 	.word	0xffffffff


	//   ....[145]....
        /*06b0*/ 	.word	0xffffffff


	//   ....[146]....
        /*06b4*/ 	.word	0xffffffff


	//   ....[147]....
        /*06b8*/ 	.word	0xffffffff


	//   ....[148]....
        /*06bc*/ 	.word	0xffffffff


	//----- nvinfo : EIATTR_COOP_GROUP_INSTR_OFFSETS
	.align		4
.L_184:
        /*06c0*/ 	.byte	0x04, 0x28
        /*06c2*/ 	.short	(.L_186 - .L_185)


	//   ....[0]....
.L_185:
        /*06c4*/ 	.word	0x00000050


	//   ....[1]....
        /*06c8*/ 	.word	0x000018d0


	//   ....[2]....
        /*06cc*/ 	.word	0x000018f0


	//   ....[3]....
        /*06d0*/ 	.word	0x00001920


	//   ....[4]....
        /*06d4*/ 	.word	0x00001930


	//   ....[5]....
        /*06d8*/ 	.word	0x00001950


	//   ....[6]....
        /*06dc*/ 	.word	0x00001970


	//   ....[7]....
        /*06e0*/ 	.word	0x00001990


	//   ....[8]....
        /*06e4*/ 	.word	0x000019c0


	//   ....[9]....
        /*06e8*/ 	.word	0x00001c10


	//   ....[10]....
        /*06ec*/ 	.word	0x00001c30


	//   ....[11]....
        /*06f0*/ 	.word	0x00001c40


	//   ....[12]....
        /*06f4*/ 	.word	0x00001c70


	//   ....[13]....
        /*06f8*/ 	.word	0x00001c80


	//   ....[14]....
        /*06fc*/ 	.word	0x00001cc0


	//   ....[15]....
        /*0700*/ 	.word	0x00001d00


	//   ....[16]....
        /*0704*/ 	.word	0x00001d30


	//   ....[17]....
        /*0708*/ 	.word	0x00002420


	//   ....[18]....
        /*070c*/ 	.word	0x00002440


	//   ....[19]....
        /*0710*/ 	.word	0x00002450


	//   ....[20]....
        /*0714*/ 	.word	0x00002470


	//   ....[21]....
        /*0718*/ 	.word	0x00002480


	//   ....[22]....
        /*071c*/ 	.word	0x000024a0


	//   ....[23]....
        /*0720*/ 	.word	0x000024b0


	//   ....[24]....
        /*0724*/ 	.word	0x000024d0


	//   ....[25]....
        /*0728*/ 	.word	0x00003b80


	//   ....[26]....
        /*072c*/ 	.word	0x00003ba0


	//   ....[27]....
        /*0730*/ 	.word	0x00003bd0


	//   ....[28]....
        /*0734*/ 	.word	0x00003be0


	//   ....[29]....
        /*0738*/ 	.word	0x00003bf0


	//   ....[30]....
        /*073c*/ 	.word	0x00003c00


	//   ....[31]....
        /*0740*/ 	.word	0x00003c10


	//   ....[32]....
        /*0744*/ 	.word	0x00003c30


	//   ....[33]....
        /*0748*/ 	.word	0x00003f60


	//   ....[34]....
        /*074c*/ 	.word	0x000043a0


	//   ....[35]....
        /*0750*/ 	.word	0x00004ba0


	//   ....[36]....
        /*0754*/ 	.word	0x00004bc0


	//   ....[37]....
        /*0758*/ 	.word	0x00004be0


	//   ....[38]....
        /*075c*/ 	.word	0x00004c00


	//   ....[39]....
        /*0760*/ 	.word	0x00006b10


	//   ....[40]....
        /*0764*/ 	.word	0x00006b30


	//   ....[41]....
        /*0768*/ 	.word	0x00006ba0


	//   ....[42]....
        /*076c*/ 	.word	0x00006be0


	//   ....[43]....
        /*0770*/ 	.word	0x00006bf0


	//   ....[44]....
        /*0774*/ 	.word	0x00006c00


	//   ....[45]....
        /*0778*/ 	.word	0x00006c70


	//   ....[46]....
        /*077c*/ 	.word	0x00006c80


	//   ....[47]....
        /*0780*/ 	.word	0x00008480


	//   ....[48]....
        /*0784*/ 	.word	0x000084a0


	//   ....[49]....
        /*0788*/ 	.word	0x00008510


	//   ....[50]....
        /*078c*/ 	.word	0x00008550


	//   ....[51]....
        /*0790*/ 	.word	0x00008560


	//   ....[52]....
        /*0794*/ 	.word	0x00008570


	//   ....[53]....
        /*0798*/ 	.word	0x000085e0


	//   ....[54]....
        /*079c*/ 	.word	0x000085f0


	//   ....[55]....
        /*07a0*/ 	.word	0x00008850


	//   ....[56]....
        /*07a4*/ 	.word	0x00008c80


	//   ....[57]....
        /*07a8*/ 	.word	0x000092a0


	//   ....[58]....
        /*07ac*/ 	.word	0x000092c0


	//   ....[59]....
        /*07b0*/ 	.word	0x000094e0


	//   ....[60]....
        /*07b4*/ 	.word	0x00009500


	//   ....[61]....
        /*07b8*/ 	.word	0x0000b830


	//   ....[62]....
        /*07bc*/ 	.word	0x0000b850


	//   ....[63]....
        /*07c0*/ 	.word	0x0000b8b0


	//   ....[64]....
        /*07c4*/ 	.word	0x0000b8f0


	//   ....[65]....
        /*07c8*/ 	.word	0x0000b910


	//   ....[66]....
        /*07cc*/ 	.word	0x0000b930


	//   ....[67]....
        /*07d0*/ 	.word	0x0000b950


	//   ....[68]....
        /*07d4*/ 	.word	0x0000b960


	//   ....[69]....
        /*07d8*/ 	.word	0x0000d130


	//   ....[70]....
        /*07dc*/ 	.word	0x0000d150


	//   ....[71]....
        /*07e0*/ 	.word	0x0000d180


	//   ....[72]....
        /*07e4*/ 	.word	0x0000d200


	//   ....[73]....
        /*07e8*/ 	.word	0x0000d270


	//   ....[74]....
        /*07ec*/ 	.word	0x0000d290


	//   ....[75]....
        /*07f0*/ 	.word	0x0000d2b0


	//   ....[76]....
        /*07f4*/ 	.word	0x0000d2c0


	//   ....[77]....
        /*07f8*/ 	.word	0x0000d810


	//   ....[78]....
        /*07fc*/ 	.word	0x0000d830


	//   ....[79]....
        /*0800*/ 	.word	0x0000d850


	//   ....[80]....
        /*0804*/ 	.word	0x0000d870


	//   ....[81]....
        /*0808*/ 	.word	0x0000f870


	//   ....[82]....
        /*080c*/ 	.word	0x0000f8b0


	//   ....[83]....
        /*0810*/ 	.word	0x0000f8d0


	//   ....[84]....
        /*0814*/ 	.word	0x0000f8f0


	//   ....[85]....
        /*0818*/ 	.word	0x00010080


	//   ....[86]....
        /*081c*/ 	.word	0x000106c0


	//   ....[87]....
        /*0820*/ 	.word	0x000106e0


	//   ....[88]....
        /*0824*/ 	.word	0x00010700


	//   ....[89]....
        /*0828*/ 	.word	0x00010710


	//   ....[90]....
        /*082c*/ 	.word	0x00010810


	//   ....[91]....
        /*0830*/ 	.word	0x00010830


	//   ....[92]....
        /*0834*/ 	.word	0x00010c50


	//   ....[93]....
        /*0838*/ 	.word	0x00010c60


	//   ....[94]....
        /*083c*/ 	.word	0x000113f0


	//   ....[95]....
        /*0840*/ 	.word	0x000114e0


	//   ....[96]....
        /*0844*/ 	.word	0x00011550


	//   ....[97]....
        /*0848*/ 	.word	0x00011670


	//   ....[98]....
        /*084c*/ 	.word	0x000116d0


	//   ....[99]....
        /*0850*/ 	.word	0x00011810


	//   ....[100]....
        /*0854*/ 	.word	0x00011870


	//   ....[101]....
        /*0858*/ 	.word	0x000119b0


	//   ....[102]....
        /*085c*/ 	.word	0x00011a10


	//   ....[103]....
        /*0860*/ 	.word	0x00011a80


	//   ....[104]....
        /*0864*/ 	.word	0x00011ae0


	//   ....[105]....
        /*0868*/ 	.word	0x00012320


	//   ....[106]....
        /*086c*/ 	.word	0x00012370


	//   ....[107]....
        /*0870*/ 	.word	0x000123c0


	//   ....[108]....
        /*0874*/ 	.word	0x00012410


	//   ....[109]....
        /*0878*/ 	.word	0x00012480


	//   ....[110]....
        /*087c*/ 	.word	0x000124f0


	//   ....[111]....
        /*0880*/ 	.word	0x00012610


	//   ....[112]....
        /*0884*/ 	.word	0x00012670


	//   ....[113]....
        /*0888*/ 	.word	0x000127b0


	//   ....[114]....
        /*088c*/ 	.word	0x00012810


	//   ....[115]....
        /*0890*/ 	.word	0x00012950


	//   ....[116]....
        /*0894*/ 	.word	0x000129b0


	//   ....[117]....
        /*0898*/ 	.word	0x00012a20


	//   ....[118]....
        /*089c*/ 	.word	0x00012a90


	//   ....[119]....
        /*08a0*/ 	.word	0x00012bb0


	//   ....[120]....
        /*08a4*/ 	.word	0x00012c10


	//   ....[121]....
        /*08a8*/ 	.word	0x00012d50


	//   ....[122]....
        /*08ac*/ 	.word	0x00012db0


	//   ....[123]....
        /*08b0*/ 	.word	0x00012ef0


	//   ....[124]....
        /*08b4*/ 	.word	0x00012f50


	//   ....[125]....
        /*08b8*/ 	.word	0x00012fc0


	//   ....[126]....
        /*08bc*/ 	.word	0x00013030


	//   ....[127]....
        /*08c0*/ 	.word	0x00013870


	//   ....[128]....
        /*08c4*/ 	.word	0x000138b0


	//   ....[129]....
        /*08c8*/ 	.word	0x00013900


	//   ....[130]....
        /*08cc*/ 	.word	0x00013940


	//   ....[131]....
        /*08d0*/ 	.word	0x00013990


	//   ....[132]....
        /*08d4*/ 	.word	0x00013a00


	//   ....[133]....
        /*08d8*/ 	.word	0x00013a70


	//   ....[134]....
        /*08dc*/ 	.word	0x00013b80


	//   ....[135]....
        /*08e0*/ 	.word	0x00013be0


	//   ....[136]....
        /*08e4*/ 	.word	0x00013cf0


	//   ....[137]....
        /*08e8*/ 	.word	0x00013d50


	//   ....[138]....
        /*08ec*/ 	.word	0x00013e60


	//   ....[139]....
        /*08f0*/ 	.word	0x00013ec0


	//   ....[140]....
        /*08f4*/ 	.word	0x00013f10


	//   ....[141]....
        /*08f8*/ 	.word	0x00013f50


	//   ....[142]....
        /*08fc*/ 	.word	0x00013fa0


	//   ....[143]....
        /*0900*/ 	.word	0x00013fe0


	//   ....[144]....
        /*0904*/ 	.word	0x00014030


	//   ....[145]....
        /*0908*/ 	.word	0x00014090


	//   ....[146]....
        /*090c*/ 	.word	0x000140e0


	//   ....[147]....
        /*0910*/ 	.word	0x00014130


	//   ....[148]....
        /*0914*/ 	.word	0x000141a0


	//----- nvinfo : EIATTR_EXIT_INSTR_OFFSETS
	.align		4
.L_186:
        /*0918*/ 	.byte	0x04, 0x1c
        /*091a*/ 	.short	(.L_188 - .L_187)


	//   ....[0]....
.L_187:
        /*091c*/ 	.word	0x000000a0


	//   ....[1]....
        /*0920*/ 	.word	0x00011490


	//----- nvinfo : EIATTR_MAX_THREADS
	.align		4
.L_188:
        /*0924*/ 	.byte	0x04, 0x05
        /*0926*/ 	.short	(.L_190 - .L_189)
.L_189:
        /*0928*/ 	.word	0x00000100
        /*092c*/ 	.word	0x00000001
        /*0930*/ 	.word	0x00000001


	//----- nvinfo : EIATTR_CRS_STACK_SIZE
	.align		4
.L_190:
        /*0934*/ 	.byte	0x04, 0x1e
        /*0936*/ 	.short	(.L_192 - .L_191)
.L_191:
        /*0938*/ 	.word	0x00000000
.L_192:


//--------------------- .nv.info._ZN7cutlass13device_kernelIN5flash19enable_sm80_to_sm89INS1_16FlashAttnFwdSm80INS1_25CollectiveMainloopFwdSm80ILi4ELi1ELb0EN4cute5tupleIJNS5_1CILi128EEENS7_ILi64EEES8_EEELi128ENS_6half_tEfNS_4arch4Sm80ELb0ELb0ELb1ELb0ELb1ELb0ELb1ELb1EEENS1_21CollectiveEpilogueFwdINS6_IJS8_S8_S9_EEENS6_IJNS7_ILi1EEESH_SH_EEESB_SD_Li128ELb0ELb1ELb1ELb0EEENS1_19SingleTileSchedulerILb0ELb1ELb1ELi128EEEEEEEEEvNT_6ParamsE --------------------------
	.section	.nv.info._ZN7cutlass13device_kernelIN5flash19enable_sm80_to_sm89INS1_16FlashAttnFwdSm80INS1_25CollectiveMainloopFwdSm80ILi4ELi1ELb0EN4cute5tupleIJNS5_1CILi128EEENS7_ILi64EEES8_EEELi128ENS_6half_tEfNS_4arch4Sm80ELb0ELb0ELb1ELb0ELb1ELb0ELb1ELb1EEENS1_21CollectiveEpilogueFwdINS6_IJS8_S8_S9_EEENS6_IJNS7_ILi1EEESH_SH_EEESB_SD_Li128ELb0ELb1ELb1ELb0EEENS1_19SingleTileSchedulerILb0ELb1ELb1ELi128EEEEEEEEEvNT_6ParamsE,"",@"SHT_CUDA_INFO"
	.sectionflags	@""
	.align	4


	//----- nvinfo : EIATTR_CUDA_API_VERSION
	.align		4
        /*0000*/ 	.byte	0x04, 0x37
        /*0002*/ 	.short	(.L_194 - .L_193)
.L_193:
        /*0004*/ 	.word	0x00000082


	//----- nvinfo : EIATTR_SW2861232_WAR
	.align		4
.L_194:
        /*0008*/ 	.byte	0x01, 0x35
	.zero		2


	//----- nvinfo : EIATTR_PARAM_CBANK
	.align		4
        /*000c*/ 	.byte	0x04, 0x0a
        /*000e*/ 	.short	(.L_196 - .L_195)
	.align		4
.L_195:
        /*0010*/ 	.word	index@(.nv.constant0._ZN7cutlass13device_kernelIN5flash19enable_sm80_to_sm89INS1_16FlashAttnFwdSm80INS1_25CollectiveMainloopFwdSm80ILi4ELi1ELb0EN4cute5tupleIJNS5_1CILi128EEENS7_ILi64EEES8_EEELi128ENS_6half_tEfNS_4arch4Sm80ELb0ELb0ELb1ELb0ELb1ELb0ELb1ELb1EEENS1_21CollectiveEpilogueFwdINS6_IJS8_S8_S9_EEENS6_IJNS7_ILi1EEESH_SH_EEESB_SD_Li128ELb0ELb1ELb1ELb0EEENS1_19SingleTileSchedulerILb0ELb1ELb1ELi128EEEEEEEEEvNT_6ParamsE)
        /*0014*/ 	.short	0x0160
        /*0016*/ 	.short	0x0418


	//----- nvinfo : EIATTR_CBANK_PARAM_SIZE
	.align		4
.L_196:
        /*0018*/ 	.byte	0x03, 0x19
        /*001a*/ 	.short	0x0418


	//----- nvinfo : EIATTR_KPARAM_INFO
	.align		4
        /*001c*/ 	.byte	0x04, 0x17
        /*001e*/ 	.short	(.L_198 - .L_197)
.L_197:
        /*0020*/ 	.word	0x00000000
        /*0024*/ 	.short	0x0000
        /*0026*/ 	.short	0x0000
        /*0028*/ 	.byte	0x00, 0xf0, 0x61, 0x10


	//----- nvinfo : EIATTR_MAXREG_COUNT
	.align		4
.L_198:
        /*002c*/ 	.byte	0x03, 0x1b
        /*002e*/ 	.short	0x00ff


	//----- nvinfo : EIATTR_NUM_BARRIERS
	.align		4
        /*0030*/ 	.byte	0x02, 0x4c
        /*0032*/ 	.byte	0x02
	.zero		1


	//----- nvinfo : EIATTR_ANNOTATIONS
	.align		4
        /*0034*/ 	.byte	0x04, 0x55
        /*0036*/ 	.short	(.L_200 - .L_199)


	//   ....[0]....
.L_199:
        /* <DEDUP_REMOVED lines=59> */


	//----- nvinfo : EIATTR_MERCURY_ISA_VERSION
	.align		4
.L_200:
        /*03d8*/ 	.byte	0x03, 0x5f
        /*03da*/ 	.short	0x0000


	//----- nvinfo : EIATTR_COOP_GROUP_MASK_REGIDS
	.align		4
        /*03dc*/ 	.byte	0x04, 0x29
        /*03de*/ 	.short	(.L_202 - .L_201)


	//   ....[0]....
.L_201:
        /*03e0*/ 	.word	0xffffffff


	//   ....[1]....
        /*03e4*/ 	.word	0xffffffff


	//   ....[2]....
        /*03e8*/ 	.word	0xffffffff


	//   ....[3]....
        /*03ec*/ 	.word	0xffffffff


	//   ....[4]....
        /*03f0*/ 	.word	0xffffffff


	//   ....[5]....
        /*03f4*/ 	.word	0xffffffff


	//   ....[6]....
        /*03f8*/ 	.word	0xffffffff


	//   ....[7]....
        /*03fc*/ 	.word	0xffffffff


	//   ....[8]....
        /*0400*/ 	.word	0xffffffff


	//   ....[9]....
        /*0404*/ 	.word	0xffffffff


	//   ....[10]....
        /*0408*/ 	.word	0xffffffff


	//   ....[11]....
        /*040c*/ 	.word	0xffffffff


	//   ....[12]....
        /*0410*/ 	.word	0xffffffff


	//   ....[13]....
        /*0414*/ 	.word	0xffffffff


	//   ....[14]....
        /*0418*/ 	.word	0xffffffff


	//   ....[15]....
        /*041c*/ 	.word	0xffffffff


	//   ....[16]....
        /*0420*/ 	.word	0xffffffff


	//   ....[17]....
        /*0424*/ 	.word	0xffffffff


	//   ....[18]....
        /*0428*/ 	.word	0xffffffff


	//   ....[19]....
        /*042c*/ 	.word	0xffffffff


	//   ....[20]....
        /*0430*/ 	.word	0xffffffff


	//   ....[21]....
        /*0434*/ 	.word	0xffffffff


	//   ....[22]....
        /*0438*/ 	.word	0xffffffff


	//   ....[23]....
        /*043c*/ 	.word	0xffffffff


	//   ....[24]....
        /*0440*/ 	.word	0xffffffff


	//   ....[25]....
        /*0444*/ 	.word	0xffffffff


	//   ....[26]....
        /*0448*/ 	.word	0xffffffff


	//   ....[27]....
        /*044c*/ 	.word	0xffffffff


	//   ....[28]....
        /*0450*/ 	.word	0xffffffff


	//   ....[29]....
        /*0454*/ 	.word	0xffffffff


	//   ....[30]....
        /*0458*/ 	.word	0xffffffff


	//   ....[31]....
        /*045c*/ 	.word	0xffffffff


	//   ....[32]....
        /*0460*/ 	.word	0xffffffff


	//   ....[33]....
        /*0464*/ 	.word	0xffffffff


	//   ....[34]....
        /*0468*/ 	.word	0xffffffff


	//   ....[35]....
        /*046c*/ 	.word	0xffffffff


	//   ....[36]....
        /*0470*/ 	.word	0xffffffff


	//   ....[37]....
        /*0474*/ 	.word	0xffffffff


	//   ....[38]....
        /*0478*/ 	.word	0xffffffff


	//   ....[39]....
        /*047c*/ 	.word	0xffffffff


	//   ....[40]....
        /*0480*/ 	.word	0xffffffff


	//   ....[41]....
        /*0484*/ 	.word	0xffffffff


	//   ....[42]....
        /*0488*/ 	.word	0xffffffff


	//   ....[43]....
        /*048c*/ 	.word	0xffffffff


	//   ....[44]....
        /*0490*/ 	.word	0xffffffff


	//   ....[45]....
        /*0494*/ 	.word	0xffffffff


	//   ....[46]....
        /*0498*/ 	.word	0xffffffff


	//   ....[47]....
        /*049c*/ 	.word	0xffffffff


	//   ....[48]....
        /*04a0*/ 	.word	0xffffffff


	//   ....[49]....
        /*04a4*/ 	.word	0xffffffff


	//   ....[50]....
        /*04a8*/ 	.word	0xffffffff


	//   ....[51]....
        /*04ac*/ 	.word	0xffffffff


	//   ....[52]....
        /*04b0*/ 	.word	0xffffffff


	//   ....[53]....
        /*04b4*/ 	.word	0xffffffff


	//   ....[54]....
        /*04b8*/ 	.word	0xffffffff


	//   ....[55]....
        /*04bc*/ 	.word	0xffffffff


	//   ....[56]....
        /*04c0*/ 	.word	0xffffffff


	//   ....[57]....
        /*04c4*/ 	.word	0xffffffff


	//   ....[58]....
        /*04c8*/ 	.word	0xffffffff


	//   ....[59]....
        /*04cc*/ 	.word	0xffffffff


	//   ....[60]....
        /*04d0*/ 	.word	0xffffffff


	//   ....[61]....
        /*04d4*/ 	.word	0xffffffff


	//   ....[62]....
        /*04d8*/ 	.word	0xffffffff


	//   ....[63]....
        /*04dc*/ 	.word	0xffffffff


	//   ....[64]....
        /*04e0*/ 	.word	0xffffffff


	//   ....[65]....
        /*04e4*/ 	.word	0xffffffff


	//   ....[66]....
        /*04e8*/ 	.word	0xffffffff


	//   ....[67]....
        /*04ec*/ 	.word	0xffffffff


	//   ....[68]....
        /*04f0*/ 	.word	0xffffffff


	//   ....[69]....
        /*04f4*/ 	.word	0xffffffff


	//   ....[70]....
        /*04f8*/ 	.word	0xffffffff


	//   ....[71]....
        /*04fc*/ 	.word	0xffffffff


	//   ....[72]....
        /*0500*/ 	.word	0xffffffff


	//   ....[73]....
        /*0504*/ 	.word	0xffffffff


	//   ....[74]....
        /*0508*/ 	.word	0xffffffff


	//   ....[75]....
        /*050c*/ 	.word	0xffffffff


	//   ....[76]....
        /*0510*/ 	.word	0xffffffff


	//   ....[77]....
        /*0514*/ 	.word	0xffffffff


	//   ....[78]....
        /*0518*/ 	.word	0xffffffff


	//   ....[79]....
        /*051c*/ 	.word	0xffffffff


	//   ....[80]....
        /*0520*/ 	.word	0xffffffff


	//   ....[81]....
        /*0524*/ 	.word	0xffffffff


	//   ....[82]....
        /*0528*/ 	.word	0xffffffff


	//   ....[83]....
        /*052c*/ 	.word	0xffffffff


	//   ....[84]....
        /*0530*/ 	.word	0xffffffff


	//   ....[85]....
        /*0534*/ 	.word	0xffffffff


	//   ....[86]....
        /*0538*/ 	.word	0xffffffff


	//   ....[87]....
        /*053c*/ 	.word	0xffffffff


	//   ....[88]....
        /*0540*/ 	.word	0xffffffff


	//   ....[89]....
        /*0544*/ 	.word	0xffffffff


	//   ....[90]....
        /*0548*/ 	.word	0xffffffff


	//   ....[91]....
        /*054c*/ 	.word	0xffffffff


	//   ....[92]....
        /*0550*/ 	.word	0xffffffff


	//   ....[93]....
        /*0554*/ 	.word	0xffffffff


	//   ....[94]....
        /*0558*/ 	.word	0xffffffff


	//   ....[95]....
        /*055c*/ 	.word	0xffffffff


	//   ....[96]....
        /*0560*/ 	.word	0xffffffff


	//----- nvinfo : EIATTR_COOP_GROUP_INSTR_OFFSETS
	.align		4
.L_202:
        /*0564*/ 	.byte	0x04, 0x28
        /*0566*/ 	.short	(.L_204 - .L_203)


	//   ....[0]....
.L_203:
        /*0568*/ 	.word	0x00000060


	//   ....[1]....
        /*056c*/ 	.word	0x00000e60


	//   ....[2]....
        /*0570*/ 	.word	0x00000e90


	//   ....[3]....
        /*0574*/ 	.word	0x00001060


	//   ....[4]....
        /*0578*/ 	.word	0x00001090


	//   ....[5]....
        /*057c*/ 	.word	0x00001160


	//   ....[6]....
        /*0580*/ 	.word	0x00001190


	//   ....[7]....
        /*0584*/ 	.word	0x00001260


	//   ....[8]....
        /*0588*/ 	.word	0x00001290


	//   ....[9]....
        /*058c*/ 	.word	0x00001360


	//   ....[10]....
        /*0590*/ 	.word	0x00001390


	//   ....[11]....
        /*0594*/ 	.word	0x00001460


	//   ....[12]....
        /*0598*/ 	.word	0x00001490


	//   ....[13]....
        /*059c*/ 	.word	0x00001560


	//   ....[14]....
        /*05a0*/ 	.word	0x00001590


	//   ....[15]....
        /*05a4*/ 	.word	0x00001670


	//   ....[16]....
        /*05a8*/ 	.word	0x000016c0


	//   ....[17]....
        /*05ac*/ 	.word	0x00001b30


	//   ....[18]....
        /*05b0*/ 	.word	0x00001b50


	//   ....[19]....
        /*05b4*/ 	.word	0x00001b60


	//   ....[20]....
        /*05b8*/ 	.word	0x00001b70


	//   ....[21]....
        /*05bc*/ 	.word	0x00001b80


	//   ....[22]....
        /*05c0*/ 	.word	0x00001b90


	//   ....[23]....
        /*05c4*/ 	.word	0x00001ba0


	//   ....[24]....
        /*05c8*/ 	.word	0x00001bb0


	//   ....[25]....
        /*05cc*/ 	.word	0x00001ff0


	//   ....[26]....
        /*05d0*/ 	.word	0x00002000


	//   ....[27]....
        /*05d4*/ 	.word	0x00002010


	//   ....[28]....
        /*05d8*/ 	.word	0x00002020


	//   ....[29]....
        /*05dc*/ 	.word	0x00002030


	//   ....[30]....
        /*05e0*/ 	.word	0x00002040


	//   ....[31]....
        /*05e4*/ 	.word	0x00002100


	//   ....[32]....
        /*05e8*/ 	.word	0x00002110


	//   ....[33]....
        /*05ec*/ 	.word	0x000039a0


	//   ....[34]....
        /*05f0*/ 	.word	0x000039c0


	//   ....[35]....
        /*05f4*/ 	.word	0x000039d0


	//   ....[36]....
        /*05f8*/ 	.word	0x000039e0


	//   ....[37]....
        /*05fc*/ 	.word	0x000039f0


	//   ....[38]....
        /*0600*/ 	.word	0x00003a00


	//   ....[39]....
        /*0604*/ 	.word	0x00003a10


	//   ....[40]....
        /*0608*/ 	.word	0x00003a30


	//   ....[41]....
        /*060c*/ 	.word	0x00004420


	//   ....[42]....
        /*0610*/ 	.word	0x00004500


	//   ....[43]....
        /*0614*/ 	.word	0x000046c0


	//   ....[44]....
        /*0618*/ 	.word	0x000046e0


	//   ....[45]....
        /*061c*/ 	.word	0x00004870


	//   ....[46]....
        /*0620*/ 	.word	0x00004900


	//   ....[47]....
        /*0624*/ 	.word	0x00004bf0


	//   ....[48]....
        /*0628*/ 	.word	0x00004d40


	//   ....[49]....
        /*062c*/ 	.word	0x00007800


	//   ....[50]....
        /*0630*/ 	.word	0x00007810


	//   ....[51]....
        /*0634*/ 	.word	0x00007820


	//   ....[52]....
        /*0638*/ 	.word	0x00007830


	//   ....[53]....
        /*063c*/ 	.word	0x00007840


	//   ....[54]....
        /*0640*/ 	.word	0x00007850


	//   ....[55]....
        /*0644*/ 	.word	0x00007860


	//   ....[56]....
        /*0648*/ 	.word	0x00007890


	//   ....[57]....
        /*064c*/ 	.word	0x00007c70


	//   ....[58]....
        /*0650*/ 	.word	0x00007c90


	//   ....[59]....
        /*0654*/ 	.word	0x00007cb0


	//   ....[60]....
        /*0658*/ 	.word	0x00007cd0


	//   ....[61]....
        /*065c*/ 	.word	0x00007d20


	//   ....[62]....
        /*0660*/ 	.word	0x00007d90


	//   ....[63]....
        /*0664*/ 	.word	0x00007e40


	//   ....[64]....
        /*0668*/ 	.word	0x00007e60


	//   ....[65]....
        /*066c*/ 	.word	0x00009660


	//   ....[66]....
        /*0670*/ 	.word	0x00009690


	//   ....[67]....
        /*0674*/ 	.word	0x00009700


	//   ....[68]....
        /*0678*/ 	.word	0x00009750


	//   ....[69]....
        /*067c*/ 	.word	0x00009790


	//   ....[70]....
        /*0680*/ 	.word	0x00009880


	//   ....[71]....
        /*0684*/ 	.word	0x00009890


	//   ....[72]....
        /*0688*/ 	.word	0x00009e70


	//   ....[73]....
        /*068c*/ 	.word	0x0000c760


	//   ....[74]....
        /*0690*/ 	.word	0x0000c770


	//   ....[75]....
        /*0694*/ 	.word	0x0000c780


	//   ....[76]....
        /*0698*/ 	.word	0x0000c790


	//   ....[77]....
        /*069c*/ 	.word	0x0000c7c0


	//   ....[78]....
        /*06a0*/ 	.word	0x0000c7e0


	//   ....[79]....
        /*06a4*/ 	.word	0x0000c800


	//   ....[80]....
        /*06a8*/ 	.word	0x0000c810


	//   ....[81]....
        /*06ac*/ 	.word	0x0000d890


	//   ....[82]....
        /*06b0*/ 	.word	0x0000d8c0


	//   ....[83]....
        /*06b4*/ 	.word	0x0000d8f0


	//   ....[84]....
        /*06b8*/ 	.word	0x0000d920


	//   ....[85]....
        /*06bc*/ 	.word	0x0000d960


	//   ....[86]....
        /*06c0*/ 	.word	0x0000d990


	//   ....[87]....
        /*06c4*/ 	.word	0x0000d9b0


	//   ....[88]....
        /*06c8*/ 	.word	0x0000d9c0


	//   ....[89]....
        /*06cc*/ 	.word	0x0000d9e0


	//   ....[90]....
        /*06d0*/ 	.word	0x0000d9f0


	//   ....[91]....
        /*06d4*/ 	.word	0x0000e0a0


	//   ....[92]....
        /*06d8*/ 	.word	0x0000e0c0


	//   ....[93]....
        /*06dc*/ 	.word	0x0000e6c0


	//   ....[94]....
        /*06e0*/ 	.word	0x0000e6e0


	//   ....[95]....
        /*06e4*/ 	.word	0x0000ece0


	//   ....[96]....
        /*06e8*/ 	.word	0x0000ecf0


	//----- nvinfo : EIATTR_EXIT_INSTR_OFFSETS
	.align		4
.L_204:
        /*06ec*/ 	.byte	0x04, 0x1c
        /*06ee*/ 	.short	(.L_206 - .L_205)


	//   ....[0]....
.L_205:
        /*06f0*/ 	.word	0x000001c0


	//   ....[1]....
        /*06f4*/ 	.word	0x0000ed00


	//   ....[2]....
        /*06f8*/ 	.word	0x0000f2a0


	//   ....[3]....
        /*06fc*/ 	.word	0x0000f2f0


	//   ....[4]....
        /*0700*/ 	.word	0x0000f320


	//   ....[5]....
        /*0704*/ 	.word	0x0000f380


	//   ....[6]....
        /*0708*/ 	.word	0x0000f610


	//----- nvinfo : EIATTR_CTAIDZ_USED
	.align		4
.L_206:
        /*070c*/ 	.byte	0x01, 0x04
	.zero		2


	//----- nvinfo : EIATTR_MAX_THREADS
	.align		4
        /*0710*/ 	.byte	0x04, 0x05
        /*0712*/ 	.short	(.L_208 - .L_207)
.L_207:
        /*0714*/ 	.word	0x00000080
        /*0718*/ 	.word	0x00000001
        /*071c*/ 	.word	0x00000001


	//----- nvinfo : EIATTR_CRS_STACK_SIZE
	.align		4
.L_208:
        /*0720*/ 	.byte	0x04, 0x1e
        /*0722*/ 	.short	(.L_210 - .L_209)
.L_209:
        /*0724*/ 	.word	0x00000000
.L_210:


//--------------------- .nv.info._ZN7cutlass13device_kernelIN5flash19enable_sm80_to_sm89INS1_16FlashAttnFwdSm80INS1_25CollectiveMainloopFwdSm80ILi8ELi1ELb1EN4cute5tupleIJNS5_1CILi128EEENS7_ILi112EEES8_EEELi128ENS_6half_tEfNS_4arch4Sm80ELb0ELb0ELb1ELb1ELb1ELb0ELb1ELb1EEENS1_21CollectiveEpilogueFwdINS6_IJS8_S8_S9_EEENS6_IJNS7_ILi1EEESH_SH_EEESB_SD_Li256ELb1ELb1ELb1ELb0EEENS1_36VarlenDynamicPersistentTileSchedulerILi128ELi112ELi256ELi256ELb1ELb1ELb0ELb0ELb1ELb1EEEEEEEEEvNT_6ParamsE --------------------------
	.section	.nv.info._ZN7cutlass13device_kernelIN5flash19enable_sm80_to_sm89INS1_16FlashAttnFwdSm80INS1_25CollectiveMainloopFwdSm80ILi8ELi1ELb1EN4cute5tupleIJNS5_1CILi128EEENS7_ILi112EEES8_EEELi128ENS_6half_tEfNS_4arch4Sm80ELb0ELb0ELb1ELb1ELb1ELb0ELb1ELb1EEENS1_21CollectiveEpilogueFwdINS6_IJS8_S8_S9_EEENS6_IJNS7_ILi1EEESH_SH_EEESB_SD_Li256ELb1ELb1ELb1ELb0EEENS1_36VarlenDynamicPersistentTileSchedulerILi128ELi112ELi256ELi256ELb1ELb1ELb0ELb0ELb1ELb1EEEEEEEEEvNT_6ParamsE,"",@"SHT_CUDA_INFO"
	.sectionflags	@""
	.align	4


	//----- nvinfo : EIATTR_CUDA_API_VERSION
	.align		4
        /*0000*/ 	.byte	0x04, 0x37
        /*0002*/ 	.short	(.L_212 - .L_211)
.L_211:
        /*0004*/ 	.word	0x00000082


	//----- nvinfo : EIATTR_SW2861232_WAR
	.align		4
.L_212:
        /*0008*/ 	.byte	0x01, 0x35
	.zero		2


	//----- nvinfo : EIATTR_PARAM_CBANK
	.align		4
        /*000c*/ 	.byte	0x04, 0x0a
        /*000e*/ 	.short	(.L_214 - .L_213)
	.align		4
.L_213:
        /*0010*/ 	.word	index@(.nv.constant0._ZN7cutlass13device_kernelIN5flash19enable_sm80_to_sm89INS1_16FlashAttnFwdSm80INS1_25CollectiveMainloopFwdSm80ILi8ELi1ELb1EN4cute5tupleIJNS5_1CILi128EEENS7_ILi112EEES8_EEELi128ENS_6half_tEfNS_4arch4Sm80ELb0ELb0ELb1ELb1ELb1ELb0ELb1ELb1EEENS1_21CollectiveEpilogueFwdINS6_IJS8_S8_S9_EEENS6_IJNS7_ILi1EEESH_SH_EEESB_SD_Li256ELb1ELb1ELb1ELb0EEENS1_36VarlenDynamicPersistentTileSchedulerILi128ELi112ELi256ELi256ELb1ELb1ELb0ELb0ELb1ELb1EEEEEEEEEvNT_6ParamsE)
        /*0014*/ 	.short	0x0160
        /*0016*/ 	.short	0x0438


	//----- nvinfo : EIATTR_CBANK_PARAM_SIZE
	.align		4
.L_214:
        /*0018*/ 	.byte	0x03, 0x19
        /*001a*/ 	.short	0x0438


	//----- nvinfo : EIATTR_KPARAM_INFO
	.align		4
        /*001c*/ 	.byte	0x04, 0x17
        /*001e*/ 	.short	(.L_216 - .L_215)
.L_215:
        /*0020*/ 	.word	0x00000000
        /*0024*/ 	.short	0x0000
        /*0026*/ 	.short	0x0000
        /*0028*/ 	.byte	0x00, 0xf0, 0xe1, 0x10


	//----- nvinfo : EIATTR_MAXREG_COUNT
	.align		4
.L_216:
        /*002c*/ 	.byte	0x03, 0x1b
        /*002e*/ 	.short	0x00ff


	//----- nvinfo : EIATTR_NUM_BARRIERS
	.align		4
        /*0030*/ 	.byte	0x02, 0x4c
        /*0032*/ 	.byte	0x06
	.zero		1


	//----- nvinfo : EIATTR_ANNOTATIONS
	.align		4
        /*0034*/ 	.byte	0x04, 0x55
        /*0036*/ 	.short	(.L_218 - .L_217)


	//   ....[0]....
.L_217:
        /* <DEDUP_REMOVED lines=64> */
        /*042c*/ 	.byte	0xf0, 0xd1, 0x00, 0x00


	//----- nvinfo : EIATTR_MERCURY_ISA_VERSION
	.align		4
.L_218:
        /*0430*/ 	.byte	0x03, 0x5f
        /*0432*/ 	.short	0x0000


	//----- nvinfo : EIATTR_INT_WARP_WIDE_INSTR_OFFSETS
	.align		4
        /*0434*/ 	.byte	0x04, 0x31
        /*0436*/ 	.short	(.L_220 - .L_219)


	//   ....[0]....
.L_219:
        /*0438*/ 	.word	0x0000ae70


	//   ....[1]....
        /*043c*/ 	.word	0x0000aef0


	//----- nvinfo : EIATTR_COOP_GROUP_MASK_REGIDS
	.align		4
.L_220:
        /*0440*/ 	.byte	0x04, 0x29
        /*0442*/ 	.short	(.L_222 - .L_221)


	//   ....[0]....
.L_221:
        /*0444*/ 	.word	0xffffffff


	//   ....[1]....
        /*0448*/ 	.word	0xffffffff


	//   ....[2]....
        /*044c*/ 	.word	0xffffffff


	//   ....[3]....
        /*0450*/ 	.word	0xffffffff


	//   ....[4]....
        /*0454*/ 	.word	0xffffffff


	//   ....[5]....
        /*0458*/ 	.word	0xffffffff


	//   ....[6]....
        /*045c*/ 	.word	0xffffffff


	//   ....[7]....
        /*0460*/ 	.word	0xffffffff


	//   ....[8]....
        /*0464*/ 	.word	0xffffffff


	//   ....[9]....
        /*0468*/ 	.word	0xffffffff


	//   ....[10]....
        /*046c*/ 	.word	0xffffffff


	//   ....[11]....
        /*0470*/ 	.word	0xffffffff


	//   ....[12]....
        /*0474*/ 	.word	0xffffffff


	//   ....[13]....
        /*0478*/ 	.word	0xffffffff


	//   ....[14]....
        /*047c*/ 	.word	0xffffffff


	//   ....[15]....
        /*0480*/ 	.word	0xffffffff


	//   ....[16]....
        /*0484*/ 	.word	0xffffffff


	//   ....[17]....
        /*0488*/ 	.word	0xffffffff


	//   ....[18]....
        /*048c*/ 	.word	0xffffffff


	//   ....[19]....
        /*0490*/ 	.word	0xffffffff


	//   ....[20]....
        /*0494*/ 	.word	0xffffffff


	//   ....[21]....
        /*0498*/ 	.word	0xffffffff


	//   ....[22]....
        /*049c*/ 	.word	0xffffffff


	//   ....[23]....
        /*04a0*/ 	.word	0xffffffff


	//   ....[24]....
        /*04a4*/ 	.word	0xffffffff


	//   ....[25]....
        /*04a8*/ 	.word	0xffffffff


	//   ....[26]....
        /*04ac*/ 	.word	0xffffffff


	//   ....[27]....
        /*04b0*/ 	.word	0xffffffff


	//   ....[28]....
        /*04b4*/ 	.word	0xffffffff


	//   ....[29]....
        /*04b8*/ 	.word	0xffffffff


	//   ....[30]....
        /*04bc*/ 	.word	0xffffffff


	//   ....[31]....
        /*04c0*/ 	.word	0xffffffff


	//   ....[32]....
        /*04c4*/ 	.word	0xffffffff


	//   ....[33]....
        /*04c8*/ 	.word	0xffffffff


	//   ....[34]....
        /*04cc*/ 	.word	0xffffffff


	//   ....[35]....
        /*04d0*/ 	.word	0xffffffff


	//   ....[36]....
        /*04d4*/ 	.word	0xffffffff


	//   ....[37]....
        /*04d8*/ 	.word	0xffffffff


	//   ....[38]....
        /*04dc*/ 	.word	0xffffffff


	//   ....[39]....
        /*04e0*/ 	.word	0xffffffff


	//   ....[40]....
        /*04e4*/ 	.word	0xffffffff


	//   ....[41]....
        /*04e8*/ 	.word	0xffffffff


	//   ....[42]....
        /*04ec*/ 	.word	0xffffffff


	//   ....[43]....
        /*04f0*/ 	.word	0xffffffff


	//   ....[44]....
        /*04f4*/ 	.word	0xffffffff


	//   ....[45]....
        /*04f8*/ 	.word	0xffffffff


	//   ....[46]....
        /*04fc*/ 	.word	0xffffffff


	//   ....[47]....
        /*0500*/ 	.word	0xffffffff


	//   ....[48]....
        /*0504*/ 	.word	0xffffffff


	//   ....[49]....
        /*0508*/ 	.word	0xffffffff


	//   ....[50]....
        /*050c*/ 	.word	0xffffffff


	//   ....[51]....
        /*0510*/ 	.word	0xffffffff


	//   ....[52]....
        /*0514*/ 	.word	0xffffffff


	//   ....[53]....
        /*0518*/ 	.word	0xffffffff


	//   ....[54]....
        /*051c*/ 	.word	0xffffffff


	//   ....[55]....
        /*0520*/ 	.word	0xffffffff


	//   ....[56]....
        /*0524*/ 	.word	0xffffffff


	//   ....[57]....
        /*0528*/ 	.word	0xffffffff


	//   ....[58]....
        /*052c*/ 	.word	0xffffffff


	//   ....[59]....
        /*0530*/ 	.word	0xffffffff


	//   ....[60]....
        /*0534*/ 	.word	0xffffffff


	//   ....[61]....
        /*0538*/ 	.word	0xffffffff


	//   ....[62]....
        /*053c*/ 	.word	0xffffffff


	//   ....[63]....
        /*0540*/ 	.word	0xffffffff


	//   ....[64]....
        /*0544*/ 	.word	0xffffffff


	//   ....[65]....
        /*0548*/ 	.word	0xffffffff


	//   ....[66]....
        /*054c*/ 	.word	0xffffffff


	//   ....[67]....
        /*0550*/ 	.word	0xffffffff


	//   ....[68]....
        /*0554*/ 	.word	0xffffffff


	//   ....[69]....
        /*0558*/ 	.word	0xffffffff


	//   ....[70]....
        /*055c*/ 	.word	0xffffffff


	//   ....[71]....
        /*0560*/ 	.word	0xffffffff


	//   ....[72]....
        /*0564*/ 	.word	0xffffffff


	//   ....[73]....
        /*0568*/ 	.word	0xffffffff


	//   ....[74]....
        /*056c*/ 	.word	0xffffffff


	//   ....[75]....
        /*0570*/ 	.word	0xffffffff


	//   ....[76]....
        /*0574*/ 	.word	0xffffffff


	//   ....[77]....
        /*0578*/ 	.word	0xffffffff


	//   ....[78]....
        /*057c*/ 	.word	0xffffffff


	//   ....[79]....
        /*0580*/ 	.word	0xffffffff


	//   ....[80]....
        /*0584*/ 	.word	0xffffffff


	//   ....[81]....
        /*0588*/ 	.word	0xffffffff


	//   ....[82]....
        /*058c*/ 	.word	0xffffffff


	//   ....[83]....
        /*0590*/ 	.word	0xffffffff


	//   ....[84]....
        /*0594*/ 	.word	0xffffffff


	//   ....[85]....
        /*0598*/ 	.word	0xffffffff


	//   ....[86]....
        /*059c*/ 	.word	0xffffffff


	//   ....[87]....
        /*05a0*/ 	.word	0xffffffff


	//   ....[88]....
        /*05a4*/ 	.word	0xffffffff


	//   ....[89]....
        /*05a8*/ 	.word	0xffffffff


	//   ....[90]....
        /*05ac*/ 	.word	0xffffffff


	//   ....[91]....
        /*05b0*/ 	.word	0xffffffff


	//   ....[92]....
        /*05b4*/ 	.word	0xffffffff


	//   ....[93]....
        /*05b8*/ 	.word	0xffffffff


	//   ....[94]....
        /*05bc*/ 	.word	0xffffffff


	//   ....[95]....
        /*05c0*/ 	.word	0xffffffff


	//   ....[96]....
        /*05c4*/ 	.word	0xffffffff


	//   ....[97]....
        /*05c8*/ 	.word	0xffffffff


	//   ....[98]....
        /*05cc*/ 	.word	0xffffffff


	//   ....[99]....
        /*05d0*/ 	.word	0xffffffff


	//   ....[100]....
        /*05d4*/ 	.word	0xffffffff


	//   ....[101]....
        /*05d8*/ 	.word	0xffffffff


	//   ....[102]....
        /*05dc*/ 	.word	0xffffffff


	//   ....[103]....
        /*05e0*/ 	.word	0xffffffff


	//   ....[104]....
        /*05e4*/ 	.word	0xffffffff


	//   ....[105]....
        /*05e8*/ 	.word	0xffffffff


	//   ....[106]....
        /*05ec*/ 	.word	0xffffffff


	//   ....[107]....
        /*05f0*/ 	.word	0xffffffff


	//   ....[108]....
        /*05f4*/ 	.word	0xffffffff


	//   ....[109]....
        /*05f8*/ 	.word	0xffffffff


	//   ....[110]....
        /*05fc*/ 	.word	0xffffffff


	//   ....[111]....
        /*0600*/ 	.word	0xffffffff


	//   ....[112]....
        /*0604*/ 	.word	0xffffffff


	//   ....[113]....
        /*0608*/ 	.word	0xffffffff


	//   ....[114]....
        /*060c*/ 	.word	0xffffffff


	//   ....[115]....
        /*0610*/ 	.word	0xffffffff


	//   ....[116]....
        /*0614*/ 	.word	0xffffffff


	//   ....[117]....
        /*0618*/ 	.word	0xffffffff


	//   ....[118]....
        /*061c*/ 	.word	0xffffffff


	//   ....[119]....
        /*0620*/ 	.word	0xffffffff


	//   ....[120]....
        /*0624*/ 	.word	0xffffffff


	//   ....[121]....
        /*0628*/ 	.word	0xffffffff


	//   ....[122]....
        /*062c*/ 	.word	0xffffffff


	//   ....[123]....
        /*0630*/ 	.word	0xffffffff


	//   ....[124]....
        /*0634*/ 	.word	0xffffffff


	//   ....[125]....
        /*0638*/ 	.word	0xffffffff


	//   ....[126]....
        /*063c*/ 	.word	0xffffffff


	//   ....[127]....
        /*0640*/ 	.word	0xffffffff


	//   ....[128]....
        /*0644*/ 	.word	0xffffffff


	//   ....[129]....
        /*0648*/ 	.word	0xffffffff


	//   ....[130]....
        /*064c*/ 	.word	0xffffffff


	//   ....[131]....
        /*0650*/ 	.word	0xffffffff


	//   ....[132]....
        /*0654*/ 	.word	0xffffffff


	//   ....[133]....
        /*0658*/ 	.word	0xffffffff


	//   ....[134]....
        /*065c*/ 	.word	0xffffffff


	//   ....[135]....
        /*0660*/ 	.word	0xffffffff


	//   ....[136]....
        /*0664*/ 	.word	0xffffffff


	//   ....[137]....
        /*0668*/ 	.word	0xffffffff


	//   ....[138]....
        /*066c*/ 	.word	0xffffffff


	//   ....[139]....
        /*0670*/ 	.word	0xffffffff


	//   ....[140]....
        /*0674*/ 	.word	0xffffffff


	//   ....[141]....
        /*0678*/ 	.word	0xffffffff


	//   ....[142]....
        /*067c*/ 	.word	0xffffffff


	//   ....[143]....
        /*0680*/ 	.word	0xffffffff


	//   ....[144]....
        /*0684*/ 	.word	0xffffffff


	//   ....[145]....
        /*0688*/ 	.word	0xffffffff


	//   ....[146]....
        /*068c*/ 	.word	0xffffffff


	//   ....[147]....
        /*0690*/ 	.word	0xffffffff


	//   ....[148]....
        /*0694*/ 	.word	0xffffffff


	//   ....[149]....
        /*0698*/ 	.word	0xffffffff


	//   ....[150]....
        /*069c*/ 	.word	0xffffffff


	//   ....[151]....
        /*06a0*/ 	.word	0xffffffff


	//   ....[152]....
        /*06a4*/ 	.word	0xffffffff


	//   ....[153]....
        /*06a8*/ 	.word	0xffffffff


	//   ....[154]....
        /*06ac*/ 	.word	0xffffffff


	//   ....[155]....
        /*06b0*/ 	.word	0xffffffff


	//   ....[156]....
        /*06b4*/ 	.word	0xffffffff


	//   ....[157]....
        /*06b8*/ 	.word	0xffffffff


	//   ....[158]....
        /*06bc*/ 	.word	0xffffffff


	//   ....[159]....
        /*06c0*/ 	.word	0xffffffff


	//   ....[160]....
        /*06c4*/ 	.word	0xffffffff


	//   ....[161]....
        /*06c8*/ 	.word	0xffffffff


	//   ....[162]....
        /*06cc*/ 	.word	0xffffffff


	//   ....[163]....
        /*06d0*/ 	.word	0xffffffff


	//   ....[164]....
        /*06d4*/ 	.word	0xffffffff


	//   ....[165]....
        /*06d8*/ 	.word	0xffffffff


	//   ....[166]....
        /*06dc*/ 	.word	0xffffffff


	//   ....[167]....
        /*06e0*/ 	.word	0xffffffff


	//   ....[168]....
        /*06e4*/ 	.word	0xffffffff


	//   ....[169]....
        /*06e8*/ 	.word	0xffffffff


	//   ....[170]....
        /*06ec*/ 	.word	0xffffffff


	//   ....[171]....
        /*06f0*/ 	.word	0xffffffff


	//   ....[172]....
        /*06f4*/ 	.word	0xffffffff


	//   ....[173]....
        /*06f8*/ 	.word	0xffffffff


	//   ....[174]....
        /*06fc*/ 	.word	0xffffffff


	//   ....[175]....
        /*0700*/ 	.word	0xffffffff


	//   ....[176]....
        /*0704*/ 	.word	0xffffffff


	//   ....[177]....
        /*0708*/ 	.word	0xffffffff


	//   ....[178]....
        /*070c*/ 	.word	0xffffffff


	//   ....[179]....
        /*0710*/ 	.word	0xffffffff


	//   ....[180]....
        /*0714*/ 	.word	0xffffffff


	//   ....[181]....
        /*0718*/ 	.word	0xffffffff


	//   ....[182]....
        /*071c*/ 	.word	0xffffffff


	//   ....[183]....
        /*0720*/ 	.word	0xffffffff


	//   ....[184]....
        /*0724*/ 	.word	0xffffffff


	//   ....[185]....
        /*0728*/ 	.word	0xffffffff


	//   ....[186]....
        /*072c*/ 	.word	0xffffffff


	//   ....[187]....
        /*0730*/ 	.word	0xffffffff


	//   ....[188]....
        /*0734*/ 	.word	0xffffffff


	//   ....[189]....
        /*0738*/ 	.word	0xffffffff


	//   ....[190]....
        /*073c*/ 	.word	0xffffffff


	//   ....[191]....
        /*0740*/ 	.word	0xffffffff


	//   ....[192]....
        /*0744*/ 	.word	0xffffffff


	//   ....[193]....
        /*0748*/ 	.word	0xffffffff


	//   ....[194]....
        /*074c*/ 	.word	0xffffffff


	//   ....[195]....
        /*0750*/ 	.word	0xffffffff


	//   ....[196]....
        /*0754*/ 	.word	0xffffffff


	//   ....[197]....
        /*0758*/ 	.word	0xffffffff


	//   ....[198]....
        /*075c*/ 	.word	0xffffffff


	//   ....[199]....
        /*0760*/ 	.word	0xffffffff


	//----- nvinfo : EIATTR_COOP_GROUP_INSTR_OFFSETS
	.align		4
.L_222:
        /*0764*/ 	.byte	0x04, 0x28
        /*0766*/ 	.short	(.L_224 - .L_223)


	//   ....[0]....
.L_223:
        /*0768*/ 	.word	0x00000050


	//   ....[1]....
        /*076c*/ 	.word	0x000001e0


	//   ....[2]....
        /*0770*/ 	.word	0x00000210


	//   ....[3]....
        /*0774*/ 	.word	0x00000240


	//   ....[4]....
        /*0778*/ 	.word	0x00000270


	//   ....[5]....
        /*077c*/ 	.word	0x000002a0


	//   ....[6]....
        /*0780*/ 	.word	0x000002d0


	//   ....[7]....
        /*0784*/ 	.word	0x00000440


	//   ....[8]....
        /*0788*/ 	.word	0x00000480


	//   ....[9]....
        /*078c*/ 	.word	0x000004b0


	//   ....[10]....
        /*0790*/ 	.word	0x000004e0


	//   ....[11]....
        /*0794*/ 	.word	0x00000510


	//   ....[12]....
        /*0798*/ 	.word	0x00000540


	//   ....[13]....
        /*079c*/ 	.word	0x000005d0


	//   ....[14]....
        /*07a0*/ 	.word	0x00000600


	//   ....[15]....
        /*07a4*/ 	.word	0x00000620


	//   ....[16]....
        /*07a8*/ 	.word	0x00000680


	//   ....[17]....
        /*07ac*/ 	.word	0x00002420


	//   ....[18]....
        /*07b0*/ 	.word	0x00002450


	//   ....[19]....
        /*07b4*/ 	.word	0x00002480


	//   ....[20]....
        /*07b8*/ 	.word	0x000024b0


	//   ....[21]....
        /*07bc*/ 	.word	0x00002500


	//   ....[22]....
        /*07c0*/ 	.word	0x000025c0


	//   ....[23]....
        /*07c4*/ 	.word	0x000026b0


	//   ....[24]....
        /*07c8*/ 	.word	0x000026c0


	//   ....[25]....
        /*07cc*/ 	.word	0x000027c0


	//   ....[26]....
        /*07d0*/ 	.word	0x000027f0


	//   ....[27]....
        /*07d4*/ 	.word	0x00002820


	//   ....[28]....
        /*07d8*/ 	.word	0x00002850


	//   ....[29]....
        /*07dc*/ 	.word	0x000028d0


	//   ....[30]....
        /*07e0*/ 	.word	0x00002900


	//   ....[31]....
        /*07e4*/ 	.word	0x00002920


	//   ....[32]....
        /*07e8*/ 	.word	0x000029c0


	//   ....[33]....
        /*07ec*/ 	.word	0x00002b10


	//   ....[34]....
        /*07f0*/ 	.word	0x00002b90


	//   ....[35]....
        /*07f4*/ 	.word	0x00002ba0


	//   ....[36]....
        /*07f8*/ 	.word	0x00002bb0


	//   ....[37]....
        /*07fc*/ 	.word	0x00002bc0


	//   ....[38]....
        /*0800*/ 	.word	0x00002c50


	//   ....[39]....
        /*0804*/ 	.word	0x00002fa0


	//   ....[40]....
        /*0808*/ 	.word	0x00002fb0


	//   ....[41]....
        /*080c*/ 	.word	0x00004440


	//   ....[42]....
        /*0810*/ 	.word	0x00004460


	//   ....[43]....
        /*0814*/ 	.word	0x00004570


	//   ....[44]....
        /*0818*/ 	.word	0x00004580


	//   ....[45]....
        /*081c*/ 	.word	0x000046a0


	//   ....[46]....
        /*0820*/ 	.word	0x000046c0


	//   ....[47]....
        /*0824*/ 	.word	0x000047d0


	//   ....[48]....
        /*0828*/ 	.word	0x000047e0


	//   ....[49]....
        /*082c*/ 	.word	0x000051a0


	//   ....[50]....
        /*0830*/ 	.word	0x000051d0


	//   ....[51]....
        /*0834*/ 	.word	0x000051e0


	//   ....[52]....
        /*0838*/ 	.word	0x00005210


	//   ....[53]....
        /*083c*/ 	.word	0x00006be0


	//   ....[54]....
        /*0840*/ 	.word	0x00006bf0


	//   ....[55]....
        /*0844*/ 	.word	0x00006cd0


	//   ....[56]....
        /*0848*/ 	.word	0x00006cf0


	//   ....[57]....
        /*084c*/ 	.word	0x00006d40


	//   ....[58]....
        /*0850*/ 	.word	0x00006d60


	//   ....[59]....
        /*0854*/ 	.word	0x00006e80


	//   ....[60]....
        /*0858*/ 	.word	0x00006e90


	//   ....[61]....
        /*085c*/ 	.word	0x00008310


	//   ....[62]....
        /*0860*/ 	.word	0x00008330


	//   ....[63]....
        /*0864*/ 	.word	0x00008470


	//   ....[64]....
        /*0868*/ 	.word	0x00008480


	//   ....[65]....
        /*086c*/ 	.word	0x000085d0


	//   ....[66]....
        /*0870*/ 	.word	0x000085f0


	//   ....[67]....
        /*0874*/ 	.word	0x00008730


	//   ....[68]....
        /*0878*/ 	.word	0x00008740


	//   ....[69]....
        /*087c*/ 	.word	0x00008c10


	//   ....[70]....
        /*0880*/ 	.word	0x00008c40


	//   ....[71]....
        /*0884*/ 	.word	0x00008c60


	//   ....[72]....
        /*0888*/ 	.word	0x00008c80


	//   ....[73]....
        /*088c*/ 	.word	0x0000a860


	//   ....[74]....
        /*0890*/ 	.word	0x0000a870


	//   ....[75]....
        /*0894*/ 	.word	0x0000a8a0


	//   ....[76]....
        /*0898*/ 	.word	0x0000a8b0


	//   ....[77]....
        /*089c*/ 	.word	0x0000b910


	//   ....[78]....
        /*08a0*/ 	.word	0x0000b920


	//   ....[79]....
        /*08a4*/ 	.word	0x0000b940


	//   ....[80]....
        /*08a8*/ 	.word	0x0000b950


	//   ....[81]....
        /*08ac*/ 	.word	0x0000bc80


	//   ....[82]....
        /*08b0*/ 	.word	0x0000bca0


	//   ....[83]....
        /*08b4*/ 	.word	0x0000bdb0


	//   ....[84]....
        /*08b8*/ 	.word	0x0000bdc0


	//   ....[85]....
        /*08bc*/ 	.word	0x0000bed0


	//   ....[86]....
        /*08c0*/ 	.word	0x0000bef0


	//   ....[87]....
        /*08c4*/ 	.word	0x0000c000


	//   ....[88]....
        /*08c8*/ 	.word	0x0000c010


	//   ....[89]....
        /*08cc*/ 	.word	0x0000c310


	//   ....[90]....
        /*08d0*/ 	.word	0x0000c330


	//   ....[91]....
        /*08d4*/ 	.word	0x0000c980


	//   ....[92]....
        /*08d8*/ 	.word	0x0000c990


	//   ....[93]....
        /*08dc*/ 	.word	0x0000d6e0


	//   ....[94]....
        /*08e0*/ 	.word	0x0000d700


	//   ....[95]....
        /*08e4*/ 	.word	0x0000d820


	//   ....[96]....
        /*08e8*/ 	.word	0x0000d830


	//   ....[97]....
        /*08ec*/ 	.word	0x0000d940


	//   ....[98]....
        /*08f0*/ 	.word	0x0000d960


	//   ....[99]....
        /*08f4*/ 	.word	0x0000da70


	//   ....[100]....
        /*08f8*/ 	.word	0x0000da80


	//   ....[101]....
        /*08fc*/ 	.word	0x0000dc20


	//   ....[102]....
        /*0900*/ 	.word	0x0000dc40


	//   ....[103]....
        /*0904*/ 	.word	0x0000dd60


	//   ....[104]....
        /*0908*/ 	.word	0x0000dda0


	//   ....[105]....
        /*090c*/ 	.word	0x0000ddd0


	//   ....[106]....
        /*0910*/ 	.word	0x0000de00


	//   ....[107]....
        /*0914*/ 	.word	0x0000de30


	//   ....[108]....
        /*0918*/ 	.word	0x0000de60


	//   ....[109]....
        /*091c*/ 	.word	0x0000dfb0


	//   ....[110]....
        /*0920*/ 	.word	0x0000dff0


	//   ....[111]....
        /*0924*/ 	.word	0x0000e020


	//   ....[112]....
        /*0928*/ 	.word	0x0000e050


	//   ....[113]....
        /*092c*/ 	.word	0x0000e080


	//   ....[114]....
        /*0930*/ 	.word	0x0000e0b0


	//   ....[115]....
        /*0934*/ 	.word	0x0000e140


	//   ....[116]....
        /*0938*/ 	.word	0x0000e170


	//   ....[117]....
        /*093c*/ 	.word	0x0000e180


	//   ....[118]....
        /*0940*/ 	.word	0x0000e1e0


	//   ....[119]....
        /*0944*/ 	.word	0x0000e710


	//   ....[120]....
        /*0948*/ 	.word	0x0000e770


	//   ....[121]....
        /*094c*/ 	.word	0x0000e7c0


	//   ....[122]....
        /*0950*/ 	.word	0x0000e810


	//   ....[123]....
        /*0954*/ 	.word	0x0000e860


	//   ....[124]....
        /*0958*/ 	.word	0x0000e8d0


	//   ....[125]....
        /*095c*/ 	.word	0x0000e920


	//   ....[126]....
        /*0960*/ 	.word	0x0000e980


	//   ....[127]....
        /*0964*/ 	.word	0x0000e9f0


	//   ....[128]....
        /*0968*/ 	.word	0x0000ea50


	//   ....[129]....
        /*096c*/ 	.word	0x0000eac0


	//   ....[130]....
        /*0970*/ 	.word	0x0000eb20


	//   ....[131]....
        /*0974*/ 	.word	0x0000eb90


	//   ....[132]....
        /*0978*/ 	.word	0x0000ec00


	//   ....[133]....
        /*097c*/ 	.word	0x0000ec70


	//   ....[134]....
        /*0980*/ 	.word	0x0000ecd0


	//   ....[135]....
        /*0984*/ 	.word	0x0000ed40


	//   ....[136]....
        /*0988*/ 	.word	0x0000edb0


	//   ....[137]....
        /*098c*/ 	.word	0x0000ee20


	//   ....[138]....
        /*0990*/ 	.word	0x0000ee80


	//   ....[139]....
        /*0994*/ 	.word	0x0000eed0


	//   ....[140]....
        /*0998*/ 	.word	0x0000ef10


	//   ....[141]....
        /*099c*/ 	.word	0x0000ef60


	//   ....[142]....
        /*09a0*/ 	.word	0x0000efb0


	//   ....[143]....
        /*09a4*/ 	.word	0x0000f020


	//   ....[144]....
        /*09a8*/ 	.word	0x0000f090


	//   ....[145]....
        /*09ac*/ 	.word	0x0000f0f0


	//   ....[146]....
        /*09b0*/ 	.word	0x0000f160


	//   ....[147]....
        /*09b4*/ 	.word	0x0000f1d0


	//   ....[148]....
        /*09b8*/ 	.word	0x0000f240


	//   ....[149]....
        /*09bc*/ 	.word	0x0000f2a0


	//   ....[150]....
        /*09c0*/ 	.word	0x0000f310


	//   ....[151]....
        /*09c4*/ 	.word	0x0000f380


	//   ....[152]....
        /*09c8*/ 	.word	0x0000f3f0


	//   ....[153]....
        /*09cc*/ 	.word	0x0000f450


	//   ....[154]....
        /*09d0*/ 	.word	0x0000f4a0


	//   ....[155]....
        /*09d4*/ 	.word	0x0000f4e0


	//   ....[156]....
        /*09d8*/ 	.word	0x0000f530


	//   ....[157]....
        /*09dc*/ 	.word	0x0000f570


	//   ....[158]....
        /*09e0*/ 	.word	0x0000f5c0


	//   ....[159]....
        /*09e4*/ 	.word	0x0000f600


	//   ....[160]....
        /*09e8*/ 	.word	0x0000f650


	//   ....[161]....
        /*09ec*/ 	.word	0x0000f690


	//   ....[162]....
        /*09f0*/ 	.word	0x0000f700


	//   ....[163]....
        /*09f4*/ 	.word	0x0000f770


	//   ....[164]....
        /*09f8*/ 	.word	0x0000f7e0


	//   ....[165]....
        /*09fc*/ 	.word	0x0000f840


	//   ....[166]....
        /*0a00*/ 	.word	0x0000f8b0


	//   ....[167]....
        /*0a04*/ 	.word	0x0000f920


	//   ....[168]....
        /*0a08*/ 	.word	0x0000f990


	//   ....[169]....
        /*0a0c*/ 	.word	0x0000f9f0


	//   ....[170]....
        /*0a10*/ 	.word	0x0000fa60


	//   ....[171]....
        /*0a14*/ 	.word	0x0000fad0


	//   ....[172]....
        /*0a18*/ 	.word	0x0000fb40


	//   ....[173]....
        /*0a1c*/ 	.word	0x0000fba0


	//   ....[174]....
        /*0a20*/ 	.word	0x0000fc10


	//   ....[175]....
        /*0a24*/ 	.word	0x0000fc80


	//   ....[176]....
        /*0a28*/ 	.word	0x0000fcf0


	//   ....[177]....
        /*0a2c*/ 	.word	0x0000fd50


	//   ....[178]....
        /*0a30*/ 	.word	0x0000fdc0


	//   ....[179]....
        /*0a34*/ 	.word	0x0000fe30


	//   ....[180]....
        /*0a38*/ 	.word	0x0000fea0


	//   ....[181]....
        /*0a3c*/ 	.word	0x0000ff00


	//   ....[182]....
        /*0a40*/ 	.word	0x0000ff70


	//   ....[183]....
        /*0a44*/ 	.word	0x0000ffe0


	//   ....[184]....
        /*0a48*/ 	.word	0x00010030


	//   ....[185]....
        /*0a4c*/ 	.word	0x00010070


	//   ....[186]....
        /*0a50*/ 	.word	0x000100c0


	//   ....[187]....
        /*0a54*/ 	.word	0x00010110


	//   ....[188]....
        /*0a58*/ 	.word	0x00010160


	//   ....[189]....
        /*0a5c*/ 	.word	0x000101d0


	//   ....[190]....
        /*0a60*/ 	.word	0x00010220


	//   ....[191]....
        /*0a64*/ 	.word	0x00010270


	//   ....[192]....
        /*0a68*/ 	.word	0x000102c0


	//   ....[193]....
        /*0a6c*/ 	.word	0x00010310


	//   ....[194]....
        /*0a70*/ 	.word	0x00010360


	//   ....[195]....
        /*0a74*/ 	.word	0x000103d0


	//   ....[196]....
        /*0a78*/ 	.word	0x00010420


	//   ....[197]....
        /*0a7c*/ 	.word	0x00010480


	//   ....[198]....
        /*0a80*/ 	.word	0x000104e0


	//   ....[199]....
        /*0a84*/ 	.word	0x00010550


	//----- nvinfo : EIATTR_EXIT_INSTR_OFFSETS
	.align		4
.L_224:
        /*0a88*/ 	.byte	0x04, 0x1c
        /*0a8a*/ 	.short	(.L_226 - .L_225)


	//   ....[0]....
.L_225:
        /*0a8c*/ 	.word	0x00000b40


	//   ....[1]....
        /*0a90*/ 	.word	0x0000e6d0


	//----- nvinfo : EIATTR_MAX_THREADS
	.align		4
.L_226:
        /*0a94*/ 	.byte	0x04, 0x05
        /*0a96*/ 	.short	(.L_228 - .L_227)
.L_227:
        /*0a98*/ 	.word	0x00000100
        /*0a9c*/ 	.word	0x00000001
        /*0aa0*/ 	.word	0x00000001


	//----- nvinfo : EIATTR_CRS_STACK_SIZE
	.align		4
.L_228:
        /*0aa4*/ 	.byte	0x04, 0x1e
        /*0aa6*/ 	.short	(.L_230 - .L_229)
.L_229:
        /*0aa8*/ 	.word	0x00000000
.L_230:


//--------------------- .nv.info._ZN7cutlass13device_kernelIN5flash19enable_sm80_to_sm89INS1_16FlashAttnFwdSm80INS1_25CollectiveMainloopFwdSm80ILi8ELi1ELb1EN4cute5tupleIJNS5_1CILi128EEENS7_ILi112EEES8_EEELi128ENS_6half_tEfNS_4arch4Sm80ELb0ELb0ELb1ELb1ELb1ELb1ELb1ELb1EEENS1_21CollectiveEpilogueFwdINS6_IJS8_S8_S9_EEENS6_IJNS7_ILi1EEESH_SH_EEESB_SD_Li256ELb1ELb1ELb1ELb0EEENS1_36VarlenDynamicPersistentTileSchedulerILi128ELi112ELi256ELi256ELb1ELb1ELb0ELb0ELb1ELb1EEEEEEEEEvNT_6ParamsE --------------------------
	.section	.nv.info._ZN7cutlass13device_kernelIN5flash19enable_sm80_to_sm89INS1_16FlashAttnFwdSm80INS1_25CollectiveMainloopFwdSm80ILi8ELi1ELb1EN4cute5tupleIJNS5_1CILi128EEENS7_ILi112EEES8_EEELi128ENS_6half_tEfNS_4arch4Sm80ELb0ELb0ELb1ELb1ELb1ELb1ELb1ELb1EEENS1_21CollectiveEpilogueFwdINS6_IJS8_S8_S9_EEENS6_IJNS7_ILi1EEESH_SH_EEESB_SD_Li256ELb1ELb1ELb1ELb0EEENS1_36VarlenDynamicPersistentTileSchedulerILi128ELi112ELi256ELi256ELb1ELb1ELb0ELb0ELb1ELb1EEEEEEEEEvNT_6ParamsE,"",@"SHT_CUDA_INFO"
	.sectionflags	@""
	.align	4


	//----- nvinfo : EIATTR_CUDA_API_VERSION
	.align		4
        /*0000*/ 	.byte	0x04, 0x37
        /*0002*/ 	.short	(.L_232 - .L_231)
.L_231:
        /*0004*/ 	.word	0x00000082


	//----- nvinfo : EIATTR_SW2861232_WAR
	.align		4
.L_232:
        /*0008*/ 	.byte	0x01, 0x35
	.zero		2


	//----- nvinfo : EIATTR_PARAM_CBANK
	.align		4
        /*000c*/ 	.byte	0x04, 0x0a
        /*000e*/ 	.short	(.L_234 - .L_233)
	.align		4
.L_233:
        /*0010*/ 	.word	index@(.nv.constant0._ZN7cutlass13device_kernelIN5flash19enable_sm80_to_sm89INS1_16FlashAttnFwdSm80INS1_25CollectiveMainloopFwdSm80ILi8ELi1ELb1EN4cute5tupleIJNS5_1CILi128EEENS7_ILi112EEES8_EEELi128ENS_6half_tEfNS_4arch4Sm80ELb0ELb0ELb1ELb1ELb1ELb1ELb1ELb1EEENS1_21CollectiveEpilogueFwdINS6_IJS8_S8_S9_EEENS6_IJNS7_ILi1EEESH_SH_EEESB_SD_Li256ELb1ELb1ELb1ELb0EEENS1_36VarlenDynamicPersistentTileSchedulerILi128ELi112ELi256ELi256ELb1ELb1ELb0ELb0ELb1ELb1EEEEEEEEEvNT_6ParamsE)
        /*0014*/ 	.short	0x0160
        /*0016*/ 	.short	0x0438


	//----- nvinfo : EIATTR_CBANK_PARAM_SIZE
	.align		4
.L_234:
        /*0018*/ 	.byte	0x03, 0x19
        /*001a*/ 	.short	0x0438


	//----- nvinfo : EIATTR_KPARAM_INFO
	.align		4
        /*001c*/ 	.byte	0x04, 0x17
        /*001e*/ 	.short	(.L_236 - .L_235)
.L_235:
        /*0020*/ 	.word	0x00000000
        /*0024*/ 	.short	0x0000
        /*0026*/ 	.short	0x0000
        /*0028*/ 	.byte	0x00, 0xf0, 0xe1, 0x10


	//----- nvinfo : EIATTR_MAXREG_COUNT
	.align		4
.L_236:
        /*002c*/ 	.byte	0x03, 0x1b
        /*002e*/ 	.short	0x00ff


	//----- nvinfo : EIATTR_NUM_BARRIERS
	.align		4
        /*0030*/ 	.byte	0x02, 0x4c
        /*0032*/ 	.byte	0x06
	.zero		1


	//----- nvinfo : EIATTR_ANNOTATIONS
	.align		4
        /*0034*/ 	.byte	0x04, 0x55
        /*0036*/ 	.short	(.L_238 - .L_237)


	//   ....[0]....
.L_237:
        /* <DEDUP_REMOVED lines=106> */


	//----- nvinfo : EIATTR_MERCURY_ISA_VERSION
	.align		4
.L_238:
        /*06c8*/ 	.byte	0x03, 0x5f
        /*06ca*/ 	.short	0x0000


	//----- nvinfo : EIATTR_INT_WARP_WIDE_INSTR_OFFSETS
	.align		4
        /*06cc*/ 	.byte	0x04, 0x31
        /*06ce*/ 	.short	(.L_240 - .L_239)


	//   ....[0]....
.L_239:
        /*06d0*/ 	.word	0x00015f50


	//   ....[1]....
        /*06d4*/ 	.word	0x00015fd0


	//----- nvinfo : EIATTR_COOP_GROUP_MASK_REGIDS
	.align		4
.L_240:
        /*06d8*/ 	.byte	0x04, 0x29
        /*06da*/ 	.short	(.L_242 - .L_241)


	//   ....[0]....
.L_241:
        /*06dc*/ 	.word	0xffffffff


	//   ....[1]....
        /*06e0*/ 	.word	0xffffffff


	//   ....[2]....
        /*06e4*/ 	.word	0xffffffff


	//   ....[3]....
        /*06e8*/ 	.word	0xffffffff


	//   ....[4]....
        /*06ec*/ 	.word	0xffffffff


	//   ....[5]....
        /*06f0*/ 	.word	0xffffffff


	//   ....[6]....
        /*06f4*/ 	.word	0xffffffff


	//   ....[7]....
        /*06f8*/ 	.word	0xffffffff


	//   ....[8]....
        /*06fc*/ 	.word	0xffffffff


	//   ....[9]....
        /*0700*/ 	.word	0xffffffff


	//   ....[10]....
        /*0704*/ 	.word	0xffffffff


	//   ....[11]....
        /*0708*/ 	.word	0xffffffff


	//   ....[12]....
        /*070c*/ 	.word	0xffffffff


	//   ....[13]....
        /*0710*/ 	.word	0xffffffff


	//   ....[14]....
        /*0714*/ 	.word	0xffffffff


	//   ....[15]....
        /*0718*/ 	.word	0xffffffff


	//   ....[16]....
        /*071c*/ 	.word	0xffffffff


	//   ....[17]....
        /*0720*/ 	.word	0xffffffff


	//   ....[18]....
        /*0724*/ 	.word	0xffffffff


	//   ....[19]....
        /*0728*/ 	.word	0xffffffff


	//   ....[20]....
        /*072c*/ 	.word	0xffffffff


	//   ....[21]....
        /*0730*/ 	.word	0xffffffff


	//   ....[22]....
        /*0734*/ 	.word	0xffffffff


	//   ....[23]....
        /*0738*/ 	.word	0xffffffff


	//   ....[24]....
        /*073c*/ 	.word	0xffffffff


	//   ....[25]....
        /*0740*/ 	.word	0xffffffff


	//   ....[26]....
        /*0744*/ 	.word	0xffffffff


	//   ....[27]....
        /*0748*/ 	.word	0xffffffff


	//   ....[28]....
        /*074c*/ 	.word	0xffffffff


	//   ....[29]....
        /*0750*/ 	.word	0xffffffff


	//   ....[30]....
        /*0754*/ 	.word	0xffffffff


	//   ....[31]....
        /*0758*/ 	.word	0xffffffff


	//   ....[32]....
        /*075c*/ 	.word	0xffffffff


	//   ....[33]....
        /*0760*/ 	.word	0xffffffff


	//   ....[34]....
        /*0764*/ 	.word	0xffffffff


	//   ....[35]....
        /*0768*/ 	.word	0xffffffff


	//   ....[36]....
        /*076c*/ 	.word	0xffffffff


	//   ....[37]....
        /*0770*/ 	.word	0xffffffff


	//   ....[38]....
        /*0774*/ 	.word	0xffffffff


	//   ....[39]....
        /*0778*/ 	.word	0xffffffff


	//   ....[40]....
        /*077c*/ 	.word	0xffffffff


	//   ....[41]....
        /*0780*/ 	.word	0xffffffff


	//   ....[42]....
        /*0784*/ 	.word	0xffffffff


	//   ....[43]....
        /*0788*/ 	.word	0xffffffff


	//   ....[44]....
        /*078c*/ 	.word	0xffffffff


	//   ....[45]....
        /*0790*/ 	.word	0xffffffff


	//   ....[46]....
        /*0794*/ 	.word	0xffffffff


	//   ....[47]....
        /*0798*/ 	.word	0xffffffff


	//   ....[48]....
        /*079c*/ 	.word	0xffffffff


	//   ....[49]....
        /*07a0*/ 	.word	0xffffffff


	//   ....[50]....
        /*07a4*/ 	.word	0xffffffff


	//   ....[51]....
        /*07a8*/ 	.word	0xffffffff


	//   ....[52]....
        /*07ac*/ 	.word	0xffffffff


	//   ....[53]....
        /*07b0*/ 	.word	0xffffffff


	//   ....[54]....
        /*07b4*/ 	.word	0xffffffff


	//   ....[55]....
        /*07b8*/ 	.word	0xffffffff


	//   ....[56]....
        /*07bc*/ 	.word	0xffffffff


	//   ....[57]....
        /*07c0*/ 	.word	0xffffffff


	//   ....[58]....
        /*07c4*/ 	.word	0xffffffff


	//   ....[59]....
        /*07c8*/ 	.word	0xffffffff


	//   ....[60]....
        /*07cc*/ 	.word	0xffffffff


	//   ....[61]....
        /*07d0*/ 	.word	0xffffffff


	//   ....[62]....
        /*07d4*/ 	.word	0xffffffff


	//   ....[63]....
        /*07d8*/ 	.word	0xffffffff


	//   ....[64]....
        /*07dc*/ 	.word	0xffffffff


	//   ....[65]....
        /*07e0*/ 	.word	0xffffffff


	//   ....[66]....
        /*07e4*/ 	.word	0xffffffff


	//   ....[67]....
        /*07e8*/ 	.word	0xffffffff


	//   ....[68]....
        /*07ec*/ 	.word	0xffffffff


	//   ....[69]....
        /*07f0*/ 	.word	0xffffffff


	//   ....[70]....
        /*07f4*/ 	.word	0xffffffff


	//   ....[71]....
        /*07f8*/ 	.word	0xffffffff


	//   ....[72]....
        /*07fc*/ 	.word	0xffffffff


	//   ....[73]....
        /*0800*/ 	.word	0xffffffff


	//   ....[74]....
        /*0804*/ 	.word	0xffffffff


	//   ....[75]....
        /*0808*/ 	.word	0xffffffff


	//   ....[76]....
        /*080c*/ 	.word	0xffffffff


	//   ....[77]....
        /*0810*/ 	.word	0xffffffff


	//   ....[78]....
        /*0814*/ 	.word	0xffffffff


	//   ....[79]....
        /*0818*/ 	.word	0xffffffff


	//   ....[80]....
        /*081c*/ 	.word	0xffffffff


	//   ....[81]....
        /*0820*/ 	.word	0xffffffff


	//   ....[82]....
        /*0824*/ 	.word	0xffffffff


	//   ....[83]....
        /*0828*/ 	.word	0xffffffff


	//   ....[84]....
        /*082c*/ 	.word	0xffffffff


	//   ....[85]....
        /*0830*/ 	.word	0xffffffff


	//   ....[86]....
        /*0834*/ 	.word	0xffffffff


	//   ....[87]....
        /*0838*/ 	.word	0xffffffff


	//   ....[88]....
        /*083c*/ 	.word	0xffffffff


	//   ....[89]....
        /*0840*/ 	.word	0xffffffff


	//   ....[90]....
        /*0844*/ 	.word	0xffffffff


	//   ....[91]....
        /*0848*/ 	.word	0xffffffff


	//   ....[92]....
        /*084c*/ 	.word	0xffffffff


	//   ....[93]....
        /*0850*/ 	.word	0xffffffff


	//   ....[94]....
        /*0854*/ 	.word	0xffffffff


	//   ....[95]....
        /*0858*/ 	.word	0xffffffff


	//   ....[96]....
        /*085c*/ 	.word	0xffffffff


	//   ....[97]....
        /*0860*/ 	.word	0xffffffff


	//   ....[98]....
        /*0864*/ 	.word	0xffffffff


	//   ....[99]....
        /*0868*/ 	.word	0xffffffff


	//   ....[100]....
        /*086c*/ 	.word	0xffffffff


	//   ....[101]....
        /*0870*/ 	.word	0xffffffff


	//   ....[102]....
        /*0874*/ 	.word	0xffffffff


	//   ....[103]....
        /*0878*/ 	.word	0xffffffff


	//   ....[104]....
        /*087c*/ 	.word	0xffffffff


	//   ....[105]....
        /*0880*/ 	.word	0xffffffff


	//   ....[106]....
        /*0884*/ 	.word	0xffffffff


	//   ....[107]....
        /*0888*/ 	.word	0xffffffff


	//   ....[108]....
        /*088c*/ 	.word	0xffffffff


	//   ....[109]....
        /*0890*/ 	.word	0xffffffff


	//   ....[110]....
        /*0894*/ 	.word	0xffffffff


	//   ....[111]....
        /*0898*/ 	.word	0xffffffff


	//   ....[112]....
        /*089c*/ 	.word	0xffffffff


	//   ....[113]....
        /*08a0*/ 	.word	0xffffffff


	//   ....[114]....
        /*08a4*/ 	.word	0xffffffff


	//   ....[115]....
        /*08a8*/ 	.word	0xffffffff


	//   ....[116]....
        /*08ac*/ 	.word	0xffffffff


	//   ....[117]....
        /*08b0*/ 	.word	0xffffffff


	//   ....[118]....
        /*08b4*/ 	.word	0xffffffff


	//   ....[119]....
        /*08b8*/ 	.word	0xffffffff


	//   ....[120]....
        /*08bc*/ 	.word	0xffffffff


	//   ....[121]....
        /*08c0*/ 	.word	0xffffffff


	//   ....[122]....
        /*08c4*/ 	.word	0xffffffff


	//   ....[123]....
        /*08c8*/ 	.word	0xffffffff


	//   ....[124]....
        /*08cc*/ 	.word	0xffffffff


	//   ....[125]....
        /*08d0*/ 	.word	0xffffffff


	//   ....[126]....
        /*08d4*/ 	.word	0xffffffff


	//   ....[127]....
        /*08d8*/ 	.word	0xffffffff


	//   ....[128]....
        /*08dc*/ 	.word	0xffffffff


	//   ....[129]....
        /*08e0*/ 	.word	0xffffffff


	//   ....[130]....
        /*08e4*/ 	.word	0xffffffff


	//   ....[131]....
        /*08e8*/ 	.word	0xffffffff


	//   ....[132]....
        /*08ec*/ 	.word	0xffffffff


	//   ....[133]....
        /*08f0*/ 	.word	0xffffffff


	//   ....[134]....
        /*08f4*/ 	.word	0xffffffff


	//   ....[135]....
        /*08f8*/ 	.word	0xffffffff


	//   ....[136]....
        /*08fc*/ 	.word	0xffffffff


	//   ....[137]....
        /*0900*/ 	.word	0xffffffff


	//   ....[138]....
        /*0904*/ 	.word	0xffffffff


	//   ....[139]....
        /*0908*/ 	.word	0xffffffff


	//   ....[140]....
        /*090c*/ 	.word	0xffffffff


	//   ....[141]....
        /*0910*/ 	.word	0xffffffff


	//   ....[142]....
        /*0914*/ 	.word	0xffffffff


	//   ....[143]....
        /*0918*/ 	.word	0xffffffff


	//   ....[144]....
        /*091c*/ 	.word	0xffffffff


	//   ....[145]....
        /*0920*/ 	.word	0xffffffff


	//   ....[146]....
        /*0924*/ 	.word	0xffffffff


	//   ....[147]....
        /*0928*/ 	.word	0xffffffff


	//   ....[148]....
        /*092c*/ 	.word	0xffffffff


	//   ....[149]....
        /*0930*/ 	.word	0xffffffff


	//   ....[150]....
        /*0934*/ 	.word	0xffffffff


	//   ....[151]....
        /*0938*/ 	.word	0xffffffff


	//   ....[152]....
        /*093c*/ 	.word	0xffffffff


	//   ....[153]....
        /*0940*/ 	.word	0xffffffff


	//   ....[154]....
        /*0944*/ 	.word	0xffffffff


	//   ....[155]....
        /*0948*/ 	.word	0xffffffff


	//   ....[156]....
        /*094c*/ 	.word	0xffffffff


	//   ....[157]....
        /*0950*/ 	.word	0xffffffff


	//   ....[158]....
        /*0954*/ 	.word	0xffffffff


	//   ....[159]....
        /*0958*/ 	.word	0xffffffff


	//   ....[160]....
        /*095c*/ 	.word	0xffffffff


	//   ....[161]....
        /*0960*/ 	.word	0xffffffff


	//   ....[162]....
        /*0964*/ 	.word	0xffffffff


	//   ....[163]....
        /*0968*/ 	.word	0xffffffff


	//   ....[164]....
        /*096c*/ 	.word	0xffffffff


	//   ....[165]....
        /*0970*/ 	.word	0xffffffff


	//   ....[166]....
        /*0974*/ 	.word	0xffffffff


	//   ....[167]....
        /*0978*/ 	.word	0xffffffff


	//   ....[168]....
        /*097c*/ 	.word	0xffffffff


	//   ....[169]....
        /*0980*/ 	.word	0xffffffff


	//   ....[170]....
        /*0984*/ 	.word	0xffffffff


	//   ....[171]....
        /*0988*/ 	.word	0xffffffff


	//   ....[172]....
        /*098c*/ 	.word	0xffffffff


	//   ....[173]....
        /*0990*/ 	.word	0xffffffff


	//   ....[174]....
        /*0994*/ 	.word	0xffffffff


	//   ....[175]....
        /*0998*/ 	.word	0xffffffff


	//   ....[176]....
        /*099c*/ 	.word	0xffffffff


	//   ....[177]....
        /*09a0*/ 	.word	0xffffffff


	//   ....[178]....
        /*09a4*/ 	.word	0xffffffff


	//   ....[179]....
        /*09a8*/ 	.word	0xffffffff


	//   ....[180]....
        /*09ac*/ 	.word	0xffffffff


	//   ....[181]....
        /*09b0*/ 	.word	0xffffffff


	//   ....[182]....
        /*09b4*/ 	.word	0xffffffff


	//   ....[183]....
        /*09b8*/ 	.word	0xffffffff


	//   ....[184]....
        /*09bc*/ 	.word	0xffffffff


	//   ....[185]....
        /*09c0*/ 	.word	0xffffffff


	//   ....[186]....
        /*09c4*/ 	.word	0xffffffff


	//   ....[187]....
        /*09c8*/ 	.word	0xffffffff


	//   ....[188]....
        /*09cc*/ 	.word	0xffffffff


	//   ....[189]....
        /*09d0*/ 	.word	0xffffffff


	//   ....[190]....
        /*09d4*/ 	.word	0xffffffff


	//   ....[191]....
        /*09d8*/ 	.word	0xffffffff


	//   ....[192]....
        /*09dc*/ 	.word	0xffffffff


	//   ....[193]....
        /*09e0*/ 	.word	0xffffffff


	//   ....[194]....
        /*09e4*/ 	.word	0xffffffff


	//   ....[195]....
        /*09e8*/ 	.word	0xffffffff


	//   ....[196]....
        /*09ec*/ 	.word	0xffffffff


	//   ....[197]....
        /*09f0*/ 	.word	0xffffffff


	//   ....[198]....
        /*09f4*/ 	.word	0xffffffff


	//   ....[199]....
        /*09f8*/ 	.word	0xffffffff


	//   ....[200]....
        /*09fc*/ 	.word	0xffffffff


	//   ....[201]....
        /*0a00*/ 	.word	0xffffffff


	//   ....[202]....
        /*0a04*/ 	.word	0xffffffff


	//   ....[203]....
        /*0a08*/ 	.word	0xffffffff


	//   ....[204]....
        /*0a0c*/ 	.word	0xffffffff


	//   ....[205]....
        /*0a10*/ 	.word	0xffffffff


	//   ....[206]....
        /*0a14*/ 	.word	0xffffffff


	//   ....[207]....
        /*0a18*/ 	.word	0xffffffff


	//   ....[208]....
        /*0a1c*/ 	.word	0xffffffff


	//   ....[209]....
        /*0a20*/ 	.word	0xffffffff


	//   ....[210]....
        /*0a24*/ 	.word	0xffffffff


	//   ....[211]....
        /*0a28*/ 	.word	0xffffffff


	//   ....[212]....
        /*0a2c*/ 	.word	0xffffffff


	//   ....[213]....
        /*0a30*/ 	.word	0xffffffff


	//   ....[214]....
        /*0a34*/ 	.word	0xffffffff


	//   ....[215]....
        /*0a38*/ 	.word	0xffffffff


	//   ....[216]....
        /*0a3c*/ 	.word	0xffffffff


	//   ....[217]....
        /*0a40*/ 	.word	0xffffffff


	//   ....[218]....
        /*0a44*/ 	.word	0xffffffff


	//   ....[219]....
        /*0a48*/ 	.word	0xffffffff


	//   ....[220]....
        /*0a4c*/ 	.word	0xffffffff


	//   ....[221]....
        /*0a50*/ 	.word	0xffffffff


	//   ....[222]....
        /*0a54*/ 	.word	0xffffffff


	//   ....[223]....
        /*0a58*/ 	.word	0xffffffff


	//   ....[224]....
        /*0a5c*/ 	.word	0xffffffff


	//   ....[225]....
        /*0a60*/ 	.word	0xffffffff


	//   ....[226]....
        /*0a64*/ 	.word	0xffffffff


	//   ....[227]....
        /*0a68*/ 	.word	0xffffffff


	//   ....[228]....
        /*0a6c*/ 	.word	0xffffffff


	//   ....[229]....
        /*0a70*/ 	.word	0xffffffff


	//   ....[230]....
        /*0a74*/ 	.word	0xffffffff


	//   ....[231]....
        /*0a78*/ 	.word	0xffffffff


	//   ....[232]....
        /*0a7c*/ 	.word	0xffffffff


	//   ....[233]....
        /*0a80*/ 	.word	0xffffffff


	//   ....[234]....
        /*0a84*/ 	.word	0xffffffff


	//   ....[235]....
        /*0a88*/ 	.word	0xffffffff


	//   ....[236]....
        /*0a8c*/ 	.word	0xffffffff


	//   ....[237]....
        /*0a90*/ 	.word	0xffffffff


	//   ....[238]....
        /*0a94*/ 	.word	0xffffffff


	//   ....[239]....
        /*0a98*/ 	.word	0xffffffff


	//----- nvinfo : EIATTR_COOP_GROUP_INSTR_OFFSETS
	.align		4
.L_242:
        /*0a9c*/ 	.byte	0x04, 0x28
        /*0a9e*/ 	.short	(.L_244 - .L_243)


	//   ....[0]....
.L_243:
        /*0aa0*/ 	.word	0x00000050


	//   ....[1]....
        /*0aa4*/ 	.word	0x00000200


	//   ....[2]....
        /*0aa8*/ 	.word	0x00000230


	//   ....[3]....
        /*0aac*/ 	.word	0x00000260


	//   ....[4]....
        /*0ab0*/ 	.word	0x00000290


	//   ....[5]....
        /*0ab4*/ 	.word	0x000002c0


	//   ....[6]....
        /*0ab8*/ 	.word	0x000002f0


	//   ....[7]....
        /*0abc*/ 	.word	0x00000460


	//   ....[8]....
        /*0ac0*/ 	.word	0x000004a0


	//   ....[9]....
        /*0ac4*/ 	.word	0x000004d0


	//   ....[10]....
        /*0ac8*/ 	.word	0x00000500


	//   ....[11]....
        /*0acc*/ 	.word	0x00000530


	//   ....[12]....
        /*0ad0*/ 	.word	0x00000560


	//   ....[13]....
        /*0ad4*/ 	.word	0x000005f0


	//   ....[14]....
        /*0ad8*/ 	.word	0x00000620


	//   ....[15]....
        /*0adc*/ 	.word	0x00000640


	//   ....[16]....
        /*0ae0*/ 	.word	0x000006a0


	//   ....[17]....
        /*0ae4*/ 	.word	0x00003eb0


	//   ....[18]....
        /*0ae8*/ 	.word	0x00003f00


	//   ....[19]....
        /*0aec*/ 	.word	0x000046e0


	//   ....[20]....
        /*0af0*/ 	.word	0x00004710


	//   ....[21]....
        /*0af4*/ 	.word	0x00004e60


	//   ....[22]....
        /*0af8*/ 	.word	0x00004e80


	//   ....[23]....
        /*0afc*/ 	.word	0x000055d0


	//   ....[24]....
        /*0b00*/ 	.word	0x000055e0


	//   ....[25]....
        /*0b04*/ 	.word	0x00005e40


	//   ....[26]....
        /*0b08*/ 	.word	0x00005e80


	//   ....[27]....
        /*0b0c*/ 	.word	0x00006c70


	//   ....[28]....
        /*0b10*/ 	.word	0x00006ca0


	//   ....[29]....
        /*0b14*/ 	.word	0x00007490


	//   ....[30]....
        /*0b18*/ 	.word	0x000074c0


	//   ....[31]....
        /*0b1c*/ 	.word	0x00007cb0


	//   ....[32]....
        /*0b20*/ 	.word	0x00007cd0


	//   ....[33]....
        /*0b24*/ 	.word	0x000084e0


	//   ....[34]....
        /*0b28*/ 	.word	0x00008510


	//   ....[35]....
        /*0b2c*/ 	.word	0x00008620


	//   ....[36]....
        /*0b30*/ 	.word	0x00008650


	//   ....[37]....
        /*0b34*/ 	.word	0x00008720


	//   ....[38]....
        /*0b38*/ 	.word	0x00008750


	//   ....[39]....
        /*0b3c*/ 	.word	0x00008820


	//   ....[40]....
        /*0b40*/ 	.word	0x00008840


	//   ....[41]....
        /*0b44*/ 	.word	0x00008d00


	//   ....[42]....
        /*0b48*/ 	.word	0x00008d20


	//   ....[43]....
        /*0b4c*/ 	.word	0x00008ea0


	//   ....[44]....
        /*0b50*/ 	.word	0x00008ec0


	//   ....[45]....
        /*0b54*/ 	.word	0x00008f90


	//   ....[46]....
        /*0b58*/ 	.word	0x00008fb0


	//   ....[47]....
        /*0b5c*/ 	.word	0x00009080


	//   ....[48]....
        /*0b60*/ 	.word	0x000090a0


	//   ....[49]....
        /*0b64*/ 	.word	0x00009e30


	//   ....[50]....
        /*0b68*/ 	.word	0x00009e50


	//   ....[51]....
        /*0b6c*/ 	.word	0x00009e80


	//   ....[52]....
        /*0b70*/ 	.word	0x00009eb0


	//   ....[53]....
        /*0b74*/ 	.word	0x00009f80


	//   ....[54]....
        /*0b78*/ 	.word	0x0000a020


	//   ....[55]....
        /*0b7c*/ 	.word	0x0000a030


	//   ....[56]....
        /*0b80*/ 	.word	0x0000a070


	//   ....[57]....
        /*0b84*/ 	.word	0x0000a1d0


	//   ....[58]....
        /*0b88*/ 	.word	0x0000a1f0


	//   ....[59]....
        /*0b8c*/ 	.word	0x0000a250


	//   ....[60]....
        /*0b90*/ 	.word	0x0000a290


	//   ....[61]....
        /*0b94*/ 	.word	0x0000a2a0


	//   ....[62]....
        /*0b98*/ 	.word	0x0000a2c0


	//   ....[63]....
        /*0b9c*/ 	.word	0x0000a450


	//   ....[64]....
        /*0ba0*/ 	.word	0x0000a470


	//   ....[65]....
        /*0ba4*/ 	.word	0x0000a660


	//   ....[66]....
        /*0ba8*/ 	.word	0x0000a6a0


	//   ....[67]....
        /*0bac*/ 	.word	0x0000a6b0


	//   ....[68]....
        /*0bb0*/ 	.word	0x0000a6c0


	//   ....[69]....
        /*0bb4*/ 	.word	0x0000bf70


	//   ....[70]....
        /*0bb8*/ 	.word	0x0000bfb0


	//   ....[71]....
        /*0bbc*/ 	.word	0x0000bfd0


	//   ....[72]....
        /*0bc0*/ 	.word	0x0000bfe0


	//   ....[73]....
        /*0bc4*/ 	.word	0x0000ddb0


	//   ....[74]....
        /*0bc8*/ 	.word	0x0000ddc0


	//   ....[75]....
        /*0bcc*/ 	.word	0x0000ddd0


	//   ....[76]....
        /*0bd0*/ 	.word	0x0000dde0


	//   ....[77]....
        /*0bd4*/ 	.word	0x0000de40


	//   ....[78]....
        /*0bd8*/ 	.word	0x0000ded0


	//   ....[79]....
        /*0bdc*/ 	.word	0x0000e0d0


	//   ....[80]....
        /*0be0*/ 	.word	0x0000e0e0


	//   ....[81]....
        /*0be4*/ 	.word	0x0000f570


	//   ....[82]....
        /*0be8*/ 	.word	0x0000f590


	//   ....[83]....
        /*0bec*/ 	.word	0x0000f690


	//   ....[84]....
        /*0bf0*/ 	.word	0x0000f6a0


	//   ....[85]....
        /*0bf4*/ 	.word	0x0000f7a0


	//   ....[86]....
        /*0bf8*/ 	.word	0x0000f7c0


	//   ....[87]....
        /*0bfc*/ 	.word	0x0000f8c0


	//   ....[88]....
        /*0c00*/ 	.word	0x0000f8d0


	//   ....[89]....
        /*0c04*/ 	.word	0x00010290


	//   ....[90]....
        /*0c08*/ 	.word	0x000102c0


	//   ....[91]....
        /*0c0c*/ 	.word	0x000102d0


	//   ....[92]....
        /*0c10*/ 	.word	0x00010300


	//   ....[93]....
        /*0c14*/ 	.word	0x00011d30


	//   ....[94]....
        /*0c18*/ 	.word	0x00011d40


	//   ....[95]....
        /*0c1c*/ 	.word	0x00011d80


	//   ....[96]....
        /*0c20*/ 	.word	0x00011e30


	//   ....[97]....
        /*0c24*/ 	.word	0x00011e80


	//   ....[98]....
        /*0c28*/ 	.word	0x00011ea0


	//   ....[99]....
        /*0c2c*/ 	.word	0x00011fa0


	//   ....[100]....
        /*0c30*/ 	.word	0x00011fb0


	//   ....[101]....
        /*0c34*/ 	.word	0x00013430


	//   ....[102]....
        /*0c38*/ 	.word	0x00013450


	//   ....[103]....
        /*0c3c*/ 	.word	0x00013580


	//   ....[104]....
        /*0c40*/ 	.word	0x00013590


	//   ....[105]....
        /*0c44*/ 	.word	0x000136c0


	//   ....[106]....
        /*0c48*/ 	.word	0x000136e0


	//   ....[107]....
        /*0c4c*/ 	.word	0x00013810


	//   ....[108]....
        /*0c50*/ 	.word	0x00013820


	//   ....[109]....
        /*0c54*/ 	.word	0x00013cf0


	//   ....[110]....
        /*0c58*/ 	.word	0x00013d20


	//   ....[111]....
        /*0c5c*/ 	.word	0x00013d40


	//   ....[112]....
        /*0c60*/ 	.word	0x00013d60


	//   ....[113]....
        /*0c64*/ 	.word	0x00015940


	//   ....[114]....
        /*0c68*/ 	.word	0x00015950


	//   ....[115]....
        /*0c6c*/ 	.word	0x00015980


	//   ....[116]....
        /*0c70*/ 	.word	0x00015990


	//   ....[117]....
        /*0c74*/ 	.word	0x00016a40


	//   ....[118]....
        /*0c78*/ 	.word	0x00016a50


	//   ....[119]....
        /*0c7c*/ 	.word	0x00016a70


	//   ....[120]....
        /*0c80*/ 	.word	0x00016a90


	//   ....[121]....
        /*0c84*/ 	.word	0x00016dc0


	//   ....[122]....
        /*0c88*/ 	.word	0x00016de0


	//   ....[123]....
        /*0c8c*/ 	.word	0x00016ec0


	//   ....[124]....
        /*0c90*/ 	.word	0x00016ed0


	//   ....[125]....
        /*0c94*/ 	.word	0x00016fc0


	//   ....[126]....
        /*0c98*/ 	.word	0x00016fe0


	//   ....[127]....
        /*0c9c*/ 	.word	0x000170d0


	//   ....[128]....
        /*0ca0*/ 	.word	0x000170e0


	//   ....[129]....
        /*0ca4*/ 	.word	0x000173d0


	//   ....[130]....
        /*0ca8*/ 	.word	0x000173f0


	//   ....[131]....
        /*0cac*/ 	.word	0x00017a30


	//   ....[132]....
        /*0cb0*/ 	.word	0x00017a40


	//   ....[133]....
        /*0cb4*/ 	.word	0x00018840


	//   ....[134]....
        /*0cb8*/ 	.word	0x00018860


	//   ....[135]....
        /*0cbc*/ 	.word	0x00018950


	//   ....[136]....
        /*0cc0*/ 	.word	0x00018960


	//   ....[137]....
        /*0cc4*/ 	.word	0x00018a50


	//   ....[138]....
        /*0cc8*/ 	.word	0x00018a70


	//   ....[139]....
        /*0ccc*/ 	.word	0x00018b60


	//   ....[140]....
        /*0cd0*/ 	.word	0x00018b70


	//   ....[141]....
        /*0cd4*/ 	.word	0x00018d10


	//   ....[142]....
        /*0cd8*/ 	.word	0x00018d30


	//   ....[143]....
        /*0cdc*/ 	.word	0x00018e60


	//   ....[144]....
        /*0ce0*/ 	.word	0x00018ea0


	//   ....[145]....
        /*0ce4*/ 	.word	0x00018ed0


	//   ....[146]....
        /*0ce8*/ 	.word	0x00018f00


	//   ....[147]....
        /*0cec*/ 	.word	0x00018f30


	//   ....[148]....
        /*0cf0*/ 	.word	0x00018f60


	//   ....[149]....
        /*0cf4*/ 	.word	0x000190d0


	//   ....[150]....
        /*0cf8*/ 	.word	0x00019110


	//   ....[151]....
        /*0cfc*/ 	.word	0x00019140


	//   ....[152]....
        /*0d00*/ 	.word	0x00019170


	//   ....[153]....
        /*0d04*/ 	.word	0x000191a0


	//   ....[154]....
        /*0d08*/ 	.word	0x000191d0


	//   ....[155]....
        /*0d0c*/ 	.word	0x00019260


	//   ....[156]....
        /*0d10*/ 	.word	0x00019290


	//   ....[157]....
        /*0d14*/ 	.word	0x000192a0


	//   ....[158]....
        /*0d18*/ 	.word	0x00019300


	//   ....[159]....
        /*0d1c*/ 	.word	0x000198d0


	//   ....[160]....
        /*0d20*/ 	.word	0x00019920


	//   ....[161]....
        /*0d24*/ 	.word	0x00019980


	//   ....[162]....
        /*0d28*/ 	.word	0x000199e0


	//   ....[163]....
        /*0d2c*/ 	.word	0x00019a40


	//   ....[164]....
        /*0d30*/ 	.word	0x00019ab0


	//   ....[165]....
        /*0d34*/ 	.word	0x00019b00


	//   ....[166]....
        /*0d38*/ 	.word	0x00019b60


	//   ....[167]....
        /*0d3c*/ 	.word	0x00019bd0


	//   ....[168]....
        /*0d40*/ 	.word	0x00019c30


	//   ....[169]....
        /*0d44*/ 	.word	0x00019ca0


	//   ....[170]....
        /*0d48*/ 	.word	0x00019d00


	//   ....[171]....
        /*0d4c*/ 	.word	0x00019d70


	//   ....[172]....
        /*0d50*/ 	.word	0x00019de0


	//   ....[173]....
        /*0d54*/ 	.word	0x00019e50


	//   ....[174]....
        /*0d58*/ 	.word	0x00019eb0


	//   ....[175]....
        /*0d5c*/ 	.word	0x00019f20


	//   ....[176]....
        /*0d60*/ 	.word	0x00019f90


	//   ....[177]....
        /*0d64*/ 	.word	0x0001a000


	//   ....[178]....
        /*0d68*/ 	.word	0x0001a060


	//   ....[179]....
        /*0d6c*/ 	.word	0x0001a0c0


	//   ....[180]....
        /*0d70*/ 	.word	0x0001a120


	//   ....[181]....
        /*0d74*/ 	.word	0x0001a170


	//   ....[182]....
        /*0d78*/ 	.word	0x0001a1c0


	//   ....[183]....
        /*0d7c*/ 	.word	0x0001a230


	//   ....[184]....
        /*0d80*/ 	.word	0x0001a2a0


	//   ....[185]....
        /*0d84*/ 	.word	0x0001a300


	//   ....[186]....
        /*0d88*/ 	.word	0x0001a370


	//   ....[187]....
        /*0d8c*/ 	.word	0x0001a3e0


	//   ....[188]....
        /*0d90*/ 	.word	0x0001a450


	//   ....[189]....
        /*0d94*/ 	.word	0x0001a4b0


	//   ....[190]....
        /*0d98*/ 	.word	0x0001a520


	//   ....[191]....
        /*0d9c*/ 	.word	0x0001a590


	//   ....[192]....
        /*0da0*/ 	.word	0x0001a600


	//   ....[193]....
        /*0da4*/ 	.word	0x0001a660


	//   ....[194]....
        /*0da8*/ 	.word	0x0001a6b0


	//   ....[195]....
        /*0dac*/ 	.word	0x0001a700


	//   ....[196]....
        /*0db0*/ 	.word	0x0001a750


	//   ....[197]....
        /*0db4*/ 	.word	0x0001a790


	//   ....[198]....
        /*0db8*/ 	.word	0x0001a7f0


	//   ....[199]....
        /*0dbc*/ 	.word	0x0001a830


	//   ....[200]....
        /*0dc0*/ 	.word	0x0001a880


	//   ....[201]....
        /*0dc4*/ 	.word	0x0001a8c0


	//   ....[202]....
        /*0dc8*/ 	.word	0x0001a920


	//   ....[203]....
        /*0dcc*/ 	.word	0x0001a990


	//   ....[204]....
        /*0dd0*/ 	.word	0x0001aa00


	//   ....[205]....
        /*0dd4*/ 	.word	0x0001aa60


	//   ....[206]....
        /*0dd8*/ 	.word	0x0001aad0


	//   ....[207]....
        /*0ddc*/ 	.word	0x0001ab40


	//   ....[208]....
        /*0de0*/ 	.word	0x0001abb0


	//   ....[209]....
        /*0de4*/ 	.word	0x0001ac10


	//   ....[210]....
        /*0de8*/ 	.word	0x0001ac80


	//   ....[211]....
        /*0dec*/ 	.word	0x0001acf0


	//   ....[212]....
        /*0df0*/ 	.word	0x0001ad60


	//   ....[213]....
        /*0df4*/ 	.word	0x0001adc0


	//   ....[214]....
        /*0df8*/ 	.word	0x0001ae30


	//   ....[215]....
        /*0dfc*/ 	.word	0x0001aea0


	//   ....[216]....
        /*0e00*/ 	.word	0x0001af10


	//   ....[217]....
        /*0e04*/ 	.word	0x0001af70


	//   ....[218]....
        /*0e08*/ 	.word	0x0001afe0


	//   ....[219]....
        /*0e0c*/ 	.word	0x0001b050


	//   ....[220]....
        /*0e10*/ 	.word	0x0001b0c0


	//   ....[221]....
        /*0e14*/ 	.word	0x0001b120


	//   ....[222]....
        /*0e18*/ 	.word	0x0001b190


	//   ....[223]....
        /*0e1c*/ 	.word	0x0001b200


	//   ....[224]....
        /*0e20*/ 	.word	0x0001b250


	//   ....[225]....
        /*0e24*/ 	.word	0x0001b290


	//   ....[226]....
        /*0e28*/ 	.word	0x0001b2e0


	//   ....[227]....
        /*0e2c*/ 	.word	0x0001b330


	//   ....[228]....
        /*0e30*/ 	.word	0x0001b380


	//   ....[229]....
        /*0e34*/ 	.word	0x0001b3f0


	//   ....[230]....
        /*0e38*/ 	.word	0x0001b440


	//   ....[231]....
        /*0e3c*/ 	.word	0x0001b480


	//   ....[232]....
        /*0e40*/ 	.word	0x0001b4d0


	//   ....[233]....
        /*0e44*/ 	.word	0x0001b520


	//   ....[234]....
        /*0e48*/ 	.word	0x0001b570


	//   ....[235]....
        /*0e4c*/ 	.word	0x0001b5e0


	//   ....[236]....
        /*0e50*/ 	.word	0x0001b630


	//   ....[237]....
        /*0e54*/ 	.word	0x0001b6a0


	//   ....[238]....
        /*0e58*/ 	.word	0x0001b700


	//   ....[239]....
        /*0e5c*/ 	.word	0x0001b770


	//----- nvinfo : EIATTR_EXIT_INSTR_OFFSETS
	.align		4
.L_244:
        /*0e60*/ 	.byte	0x04, 0x1c
        /*0e62*/ 	.short	(.L_246 - .L_245)


	//   ....[0]....
.L_245:
        /*0e64*/ 	.word	0x00000c10


	//   ....[1]....
        /*0e68*/ 	.word	0x000198a0


	//----- nvinfo : EIATTR_MAX_THREADS
	.align		4
.L_246:
        /*0e6c*/ 	.byte	0x04, 0x05
        /*0e6e*/ 	.short	(.L_248 - .L_247)
.L_247:
        /*0e70*/ 	.word	0x00000100
        /*0e74*/ 	.word	0x00000001
        /*0e78*/ 	.word	0x00000001


	//----- nvinfo : EIATTR_CRS_STACK_SIZE
	.align		4
.L_248:
        /*0e7c*/ 	.byte	0x04, 0x1e
        /*0e7e*/ 	.short	(.L_250 - .L_249)
.L_249:
        /*0e80*/ 	.word	0x00000000
.L_250:


//--------------------- .nv.info._ZN7cutlass13device_kernelIN5flash19enable_sm80_to_sm89INS1_16FlashAttnFwdSm80INS1_25CollectiveMainloopFwdSm80ILi4ELi1ELb0EN4cute5tupleIJNS5_1CILi128EEENS7_ILi48EEES8_EEELi128ENS_6half_tEfNS_4arch4Sm80ELb0ELb1ELb1ELb0ELb1ELb0ELb1ELb1EEENS1_21CollectiveEpilogueFwdINS6_IJS8_S8_S9_EEENS6_IJNS7_ILi1EEESH_SH_EEESB_SD_Li128ELb0ELb1ELb1ELb0EEENS1_19SingleTileSchedulerILb0ELb1ELb1ELi128EEEEEEEEEvNT_6ParamsE --------------------------
	.section	.nv.info._ZN7cutlass13device_kernelIN5flash19enable_sm80_to_sm89INS1_16FlashAttnFwdSm80INS1_25CollectiveMainloopFwdSm80ILi4ELi1ELb0EN4cute5tupleIJNS5_1CILi128EEENS7_ILi48EEES8_EEELi128ENS_6half_tEfNS_4arch4Sm80ELb0ELb1ELb1ELb0ELb1ELb0ELb1ELb1EEENS1_21CollectiveEpilogueFwdINS6_IJS8_S8_S9_EEENS6_IJNS7_ILi1EEESH_SH_EEESB_SD_Li128ELb0ELb1ELb1ELb0EEENS1_19SingleTileSchedulerILb0ELb1ELb1ELi128EEEEEEEEEvNT_6ParamsE,"",@"SHT_CUDA_INFO"
	.sectionflags	@""
	.align	4


	//----- nvinfo : EIATTR_CUDA_API_VERSION
	.align		4
        /*0000*/ 	.byte	0x04, 0x37
        /*0002*/ 	.short	(.L_252 - .L_251)
.L_251:
        /*0004*/ 	.word	0x00000082


	//----- nvinfo : EIATTR_SW2861232_WAR
	.align		4
.L_252:
        /*0008*/ 	.byte	0x01, 0x35
	.zero		2


	//----- nvinfo : EIATTR_PARAM_CBANK
	.align		4
        /*000c*/ 	.byte	0x04, 0x0a
        /*000e*/ 	.short	(.L_254 - .L_253)
	.align		4
.L_253:
        /*0010*/ 	.word	index@(.nv.constant0._ZN7cutlass13device_kernelIN5flash19enable_sm80_to_sm89INS1_16FlashAttnFwdSm80INS1_25CollectiveMainloopFwdSm80ILi4ELi1ELb0EN4cute5tupleIJNS5_1CILi128EEENS7_ILi48EEES8_EEELi128ENS_6half_tEfNS_4arch4Sm80ELb0ELb1ELb1ELb0ELb1ELb0ELb1ELb1EEENS1_21CollectiveEpilogueFwdINS6_IJS8_S8_S9_EEENS6_IJNS7_ILi1EEESH_SH_EEESB_SD_Li128ELb0ELb1ELb1ELb0EEENS1_19SingleTileSchedulerILb0ELb1ELb1ELi128EEEEEEEEEvNT_6ParamsE)
        /*0014*/ 	.short	0x0160
        /*0016*/ 	.short	0x0418


	//----- nvinfo : EIATTR_CBANK_PARAM_SIZE
	.align		4
.L_254:
        /*0018*/ 	.byte	0x03, 0x19
        /*001a*/ 	.short	0x0418


	//----- nvinfo : EIATTR_KPARAM_INFO
	.align		4
        /*001c*/ 	.byte	0x04, 0x17
        /*001e*/ 	.short	(.L_256 - .L_255)
.L_255:
        /*0020*/ 	.word	0x00000000
        /*0024*/ 	.short	0x0000
        /*0026*/ 	.short	0x0000
        /*0028*/ 	.byte	0x00, 0xf0, 0x61, 0x10


	//----- nvinfo : EIATTR_MAXREG_COUNT
	.align		4
.L_256:
        /*002c*/ 	.byte	0x03, 0x1b
        /*002e*/ 	.short	0x00ff


	//----- nvinfo : EIATTR_NUM_BARRIERS
	.align		4
        /*0030*/ 	.byte	0x02, 0x4c
        /*0032*/ 	.byte	0x02
	.zero		1


	//----- nvinfo : EIATTR_ANNOTATIONS
	.align		4
        /*0034*/ 	.byte	0x04, 0x55
        /*0036*/ 	.short	(.L_258 - .L_257)


	//   ....[0]....
.L_257:
        /* <DEDUP_REMOVED lines=50> */


	//----- nvinfo : EIATTR_MERCURY_ISA_VERSION
	.align		4
.L_258:
        /*0348*/ 	.byte	0x03, 0x5f
        /*034a*/ 	.short	0x0000


	//----- nvinfo : EIATTR_COOP_GROUP_MASK_REGIDS
	.align		4
        /*034c*/ 	.byte	0x04, 0x29
        /*034e*/ 	.short	(.L_260 - .L_259)


	//   ....[0]....
.L_259:
        /*0350*/ 	.word	0xffffffff


	//   ....[1]....
        /*0354*/ 	.word	0xffffffff


	//   ....[2]....
        /*0358*/ 	.word	0xffffffff


	//   ....[3]....
        /*035c*/ 	.word	0xffffffff


	//   ....[4]....
        /*0360*/ 	.word	0xffffffff


	//   ....[5]....
        /*0364*/ 	.word	0xffffffff


	//   ....[6]....
        /*0368*/ 	.word	0xffffffff


	//   ....[7]....
        /*036c*/ 	.word	0xffffffff


	//   ....[8]....
        /*0370*/ 	.word	0xffffffff


	//   ....[9]....
        /*0374*/ 	.word	0xffffffff


	//   ....[10]....
        /*0378*/ 	.word	0xffffffff


	//   ....[11]....
        /*037c*/ 	.word	0xffffffff


	//   ....[12]....
        /*0380*/ 	.word	0xffffffff


	//   ....[13]....
        /*0384*/ 	.word	0xffffffff


	//   ....[14]....
        /*0388*/ 	.word	0xffffffff


	//   ....[15]....
        /*038c*/ 	.word	0xffffffff


	//   ....[16]....
        /*0390*/ 	.word	0xffffffff


	//   ....[17]....
        /*0394*/ 	.word	0xffffffff


	//   ....[18]....
        /*0398*/ 	.word	0xffffffff


	//   ....[19]....
        /*039c*/ 	.word	0xffffffff


	//   ....[20]....
        /*03a0*/ 	.word	0xffffffff


	//   ....[21]....
        /*03a4*/ 	.word	0xffffffff


	//   ....[22]....
        /*03a8*/ 	.word	0xffffffff


	//   ....[23]....
        /*03ac*/ 	.word	0xffffffff


	//   ....[24]....
        /*03b0*/ 	.word	0xffffffff


	//   ....[25]....
        /*03b4*/ 	.word	0xffffffff


	//   ....[26]....
        /*03b8*/ 	.word	0xffffffff


	//   ....[27]....
        /*03bc*/ 	.word	0xffffffff


	//   ....[28]....
        /*03c0*/ 	.word	0xffffffff


	//   ....[29]....
        /*03c4*/ 	.word	0xffffffff


	//   ....[30]....
        /*03c8*/ 	.word	0xffffffff


	//   ....[31]....
        /*03cc*/ 	.word	0xffffffff


	//   ....[32]....
        /*03d0*/ 	.word	0xffffffff


	//   ....[33]....
        /*03d4*/ 	.word	0xffffffff


	//   ....[34]....
        /*03d8*/ 	.word	0xffffffff


	//   ....[35]....
        /*03dc*/ 	.word	0xffffffff


	//   ....[36]....
        /*03e0*/ 	.word	0xffffffff


	//   ....[37]....
        /*03e4*/ 	.word	0xffffffff


	//   ....[38]....
        /*03e8*/ 	.word	0xffffffff


	//   ....[39]....
        /*03ec*/ 	.word	0xffffffff


	//   ....[40]....
        /*03f0*/ 	.word	0xffffffff


	//   ....[41]....
        /*03f4*/ 	.word	0xffffffff


	//   ....[42]....
        /*03f8*/ 	.word	0xffffffff


	//   ....[43]....
        /*03fc*/ 	.word	0xffffffff


	//   ....[44]....
        /*0400*/ 	.word	0xffffffff


	//   ....[45]....
        /*0404*/ 	.word	0xffffffff


	//   ....[46]....
        /*0408*/ 	.word	0xffffffff


	//   ....[47]....
        /*040c*/ 	.word	0xffffffff


	//   ....[48]....
        /*0410*/ 	.word	0xffffffff


	//   ....[49]....
        /*0414*/ 	.word	0xffffffff


	//   ....[50]....
        /*0418*/ 	.word	0xffffffff


	//   ....[51]....
        /*041c*/ 	.word	0xffffffff


	//   ....[52]....
        /*0420*/ 	.word	0xffffffff


	//   ....[53]....
        /*0424*/ 	.word	0xffffffff


	//   ....[54]....
        /*0428*/ 	.word	0xffffffff


	//   ....[55]....
        /*042c*/ 	.word	0xffffffff


	//   ....[56]....
        /*0430*/ 	.word	0xffffffff


	//   ....[57]....
        /*0434*/ 	.word	0xffffffff


	//   ....[58]....
        /*0438*/ 	.word	0xffffffff


	//   ....[59]....
        /*043c*/ 	.word	0xffffffff


	//   ....[60]....
        /*0440*/ 	.word	0xffffffff


	//   ....[61]....
        /*0444*/ 	.word	0xffffffff


	//   ....[62]....
        /*0448*/ 	.word	0xffffffff


	//   ....[63]....
        /*044c*/ 	.word	0xffffffff


	//   ....[64]....
        /*0450*/ 	.word	0xffffffff


	//   ....[65]....
        /*0454*/ 	.word	0xffffffff


	//   ....[66]....
        /*0458*/ 	.word	0xffffffff


	//   ....[67]....
        /*045c*/ 	.word	0xffffffff


	//   ....[68]....
        /*0460*/ 	.word	0xffffffff


	//   ....[69]....
        /*0464*/ 	.word	0xffffffff


	//   ....[70]....
        /*0468*/ 	.word	0xffffffff


	//   ....[71]....
        /*046c*/ 	.word	0xffffffff


	//   ....[72]....
        /*0470*/ 	.word	0xffffffff


	//   ....[73]....
        /*0474*/ 	.word	0xffffffff


	//   ....[74]....
        /*0478*/ 	.word	0xffffffff


	//   ....[75]....
        /*047c*/ 	.word	0xffffffff


	//   ....[76]....
        /*0480*/ 	.word	0xffffffff


	//   ....[77]....
        /*0484*/ 	.word	0xffffffff


	//   ....[78]....
        /*0488*/ 	.word	0xffffffff


	//   ....[79]....
        /*048c*/ 	.word	0xffffffff


	//   ....[80]....
        /*0490*/ 	.word	0xffffffff


	//   ....[81]....
        /*0494*/ 	.word	0xffffffff


	//   ....[82]....
        /*0498*/ 	.word	0xffffffff


	//   ....[83]....
        /*049c*/ 	.word	0xffffffff


	//   ....[84]....
        /*04a0*/ 	.word	0xffffffff


	//   ....[85]....
        /*04a4*/ 	.word	0xffffffff


	//   ....[86]....
        /*04a8*/ 	.word	0xffffffff


	//   ....[87]....
        /*04ac*/ 	.word	0xffffffff


	//   ....[88]....
        /*04b0*/ 	.word	0xffffffff


	//   ....[89]....
        /*04b4*/ 	.word	0xffffffff


	//   ....[90]....
        /*04b8*/ 	.word	0xffffffff


	//   ....[91]....
        /*04bc*/ 	.word	0xffffffff


	//   ....[92]....
        /*04c0*/ 	.word	0xffffffff


	//   ....[93]....
        /*04c4*/ 	.word	0xffffffff


	//   ....[94]....
        /*04c8*/ 	.word	0xffffffff


	//   ....[95]....
        /*04cc*/ 	.word	0xffffffff


	//   ....[96]....
        /*04d0*/ 	.word	0xffffffff


	//   ....[97]....
        /*04d4*/ 	.word	0xffffffff


	//   ....[98]....
        /*04d8*/ 	.word	0xffffffff


	//   ....[99]....
        /*04dc*/ 	.word	0xffffffff


	//   ....[100]....
        /*04e0*/ 	.word	0xffffffff


	//   ....[101]....
        /*04e4*/ 	.word	0xffffffff


	//   ....[102]....
        /*04e8*/ 	.word	0xffffffff


	//   ....[103]....
        /*04ec*/ 	.word	0xffffffff


	//   ....[104]....
        /*04f0*/ 	.word	0xffffffff


	//   ....[105]....
        /*04f4*/ 	.word	0xffffffff


	//   ....[106]....
        /*04f8*/ 	.word	0xffffffff


	//   ....[107]....
        /*04fc*/ 	.word	0xffffffff


	//   ....[108]....
        /*0500*/ 	.word	0xffffffff


	//   ....[109]....
        /*0504*/ 	.word	0xffffffff


	//   ....[110]....
        /*0508*/ 	.word	0xffffffff


	//   ....[111]....
        /*050c*/ 	.word	0xffffffff


	//   ....[112]....
        /*0510*/ 	.word	0xffffffff


	//   ....[113]....
        /*0514*/ 	.word	0xffffffff


	//   ....[114]....
        /*0518*/ 	.word	0xffffffff


	//   ....[115]....
        /*051c*/ 	.word	0xffffffff


	//   ....[116]....
        /*0520*/ 	.word	0xffffffff


	//   ....[117]....
        /*0524*/ 	.word	0xffffffff


	//   ....[118]....
        /*0528*/ 	.word	0xffffffff


	//   ....[119]....
        /*052c*/ 	.word	0xffffffff


	//   ....[120]....
        /*0530*/ 	.word	0xffffffff


	//   ....[121]....
        /*0534*/ 	.word	0xffffffff


	//   ....[122]....
        /*0538*/ 	.word	0xffffffff


	//   ....[123]....
        /*053c*/ 	.word	0xffffffff


	//   ....[124]....
        /*0540*/ 	.word	0xffffffff


	//   ....[125]....
        /*0544*/ 	.word	0xffffffff


	//   ....[126]....
        /*0548*/ 	.word	0xffffffff


	//   ....[127]....
        /*054c*/ 	.word	0xffffffff


	//   ....[128]....
        /*0550*/ 	.word	0xffffffff


	//   ....[129]....
        /*0554*/ 	.word	0xffffffff


	//   ....[130]....
        /*0558*/ 	.word	0xffffffff


	//   ....[131]....
        /*055c*/ 	.word	0xffffffff


	//   ....[132]....
        /*0560*/ 	.word	0xffffffff


	//   ....[133]....
        /*0564*/ 	.word	0xffffffff


	//   ....[134]....
        /*0568*/ 	.word	0xffffffff


	//   ....[135]....
        /*056c*/ 	.word	0xffffffff


	//   ....[136]....
        /*0570*/ 	.word	0xffffffff


	//   ....[137]....
        /*0574*/ 	.word	0xffffffff


	//   ....[138]....
        /*0578*/ 	.word	0xffffffff


	//----- nvinfo : EIATTR_COOP_GROUP_INSTR_OFFSETS
	.align		4
.L_260:
        /*057c*/ 	.byte	0x04, 0x28
        /*057e*/ 	.short	(.L_262 - .L_261)


	//   ....[0]....
.L_261:
        /*0580*/ 	.word	0x00000060


	//   ....[1]....
        /*0584*/ 	.word	0x00001440


	//   ....[2]....
        /*0588*/ 	.word	0x00001470


	//   ....[3]....
        /*058c*/ 	.word	0x00001630


	//   ....[4]....
        /*0590*/ 	.word	0x00001660


	//   ....[5]....
        /*0594*/ 	.word	0x00001730


	//   ....[6]....
        /*0598*/ 	.word	0x00001760


	//   ....[7]....
        /*059c*/ 	.word	0x00001830


	//   ....[8]....
        /*05a0*/ 	.word	0x00001860


	//   ....[9]....
        /*05a4*/ 	.word	0x00001930


	//   ....[10]....
        /*05a8*/ 	.word	0x00001960


	//   ....[11]....
        /*05ac*/ 	.word	0x00001a30


	//   ....[12]....
        /*05b0*/ 	.word	0x00001a60


	//   ....[13]....
        /*05b4*/ 	.word	0x00001b30


	//   ....[14]....
        /*05b8*/ 	.word	0x00001b60


	//   ....[15]....
        /*05bc*/ 	.word	0x00001c40


	//   ....[16]....
        /*05c0*/ 	.word	0x00001c90


	//   ....[17]....
        /*05c4*/ 	.word	0x00002160


	//   ....[18]....
        /*05c8*/ 	.word	0x00002180


	//   ....[19]....
        /*05cc*/ 	.word	0x000021a0


	//   ....[20]....
        /*05d0*/ 	.word	0x000021b0


	//   ....[21]....
        /*05d4*/ 	.word	0x000021c0


	//   ....[22]....
        /*05d8*/ 	.word	0x000021d0


	//   ....[23]....
        /*05dc*/ 	.word	0x00002640


	//   ....[24]....
        /*05e0*/ 	.word	0x00002670


	//   ....[25]....
        /*05e4*/ 	.word	0x000026b0


	//   ....[26]....
        /*05e8*/ 	.word	0x000026e0


	//   ....[27]....
        /*05ec*/ 	.word	0x00002700


	//   ....[28]....
        /*05f0*/ 	.word	0x00002710


	//   ....[29]....
        /*05f4*/ 	.word	0x00003360


	//   ....[30]....
        /*05f8*/ 	.word	0x00003380


	//   ....[31]....
        /*05fc*/ 	.word	0x00003390


	//   ....[32]....
        /*0600*/ 	.word	0x000033a0


	//   ....[33]....
        /*0604*/ 	.word	0x000033b0


	//   ....[34]....
        /*0608*/ 	.word	0x000033c0


	//   ....[35]....
        /*060c*/ 	.word	0x00003950


	//   ....[36]....
        /*0610*/ 	.word	0x00004120


	//   ....[37]....
        /*0614*/ 	.word	0x00004850


	//   ....[38]....
        /*0618*/ 	.word	0x00004f80


	//   ....[39]....
        /*061c*/ 	.word	0x000053c0


	//   ....[40]....
        /*0620*/ 	.word	0x00005400


	//   ....[41]....
        /*0624*/ 	.word	0x00005560


	//   ....[42]....
        /*0628*/ 	.word	0x00005590


	//   ....[43]....
        /*062c*/ 	.word	0x000059b0


	//   ....[44]....
        /*0630*/ 	.word	0x00005b30


	//   ....[45]....
        /*0634*/ 	.word	0x00005b40


	//   ....[46]....
        /*0638*/ 	.word	0x00005be0


	//   ....[47]....
        /*063c*/ 	.word	0x00007dd0


	//   ....[48]....
        /*0640*/ 	.word	0x00007de0


	//   ....[49]....
        /*0644*/ 	.word	0x00007df0


	//   ....[50]....
        /*0648*/ 	.word	0x00007e00


	//   ....[51]....
        /*064c*/ 	.word	0x00007e10


	//   ....[52]....
        /*0650*/ 	.word	0x00007e20


	//   ....[53]....
        /*0654*/ 	.word	0x00008f80


	//   ....[54]....
        /*0658*/ 	.word	0x00008f90


	//   ....[55]....
        /*065c*/ 	.word	0x00008fa0


	//   ....[56]....
        /*0660*/ 	.word	0x00008fb0


	//   ....[57]....
        /*0664*/ 	.word	0x00008fc0


	//   ....[58]....
        /*0668*/ 	.word	0x00008fd0


	//   ....[59]....
        /*066c*/ 	.word	0x000091f0


	//   ....[60]....
        /*0670*/ 	.word	0x00009430


	//   ....[61]....
        /*0674*/ 	.word	0x00009a60


	//   ....[62]....
        /*0678*/ 	.word	0x0000a070


	//   ....[63]....
        /*067c*/ 	.word	0x0000a8b0


	//   ....[64]....
        /*0680*/ 	.word	0x0000a920


	//   ....[65]....
        /*0684*/ 	.word	0x0000aa40


	//   ....[66]....
        /*0688*/ 	.word	0x0000aa90


	//   ....[67]....
        /*068c*/ 	.word	0x0000ae90


	//   ....[68]....
        /*0690*/ 	.word	0x0000aed0


	//   ....[69]....
        /*0694*/ 	.word	0x0000af50


	//   ....[70]....
        /*0698*/ 	.word	0x0000b010


	//   ....[71]....
        /*069c*/ 	.word	0x0000d400


	//   ....[72]....
        /*06a0*/ 	.word	0x0000d410


	//   ....[73]....
        /*06a4*/ 	.word	0x0000d420


	//   ....[74]....
        /*06a8*/ 	.word	0x0000d430


	//   ....[75]....
        /*06ac*/ 	.word	0x0000d440


	//   ....[76]....
        /*06b0*/ 	.word	0x0000d450


	//   ....[77]....
        /*06b4*/ 	.word	0x0000e5b0


	//   ....[78]....
        /*06b8*/ 	.word	0x0000e5c0


	//   ....[79]....
        /*06bc*/ 	.word	0x0000e5d0


	//   ....[80]....
        /*06c0*/ 	.word	0x0000e5e0


	//   ....[81]....
        /*06c4*/ 	.word	0x0000e5f0


	//   ....[82]....
        /*06c8*/ 	.word	0x0000e600


	//   ....[83]....
        /*06cc*/ 	.word	0x0000e920


	//   ....[84]....
        /*06d0*/ 	.word	0x0000e9e0


	//   ....[85]....
        /*06d4*/ 	.word	0x0000ea00


	//   ....[86]....
        /*06d8*/ 	.word	0x0000ea40


	//   ....[87]....
        /*06dc*/ 	.word	0x0000ea80


	//   ....[88]....
        /*06e0*/ 	.word	0x0000eab0


	//   ....[89]....
        /*06e4*/ 	.word	0x0000ebc0


	//   ....[90]....
        /*06e8*/ 	.word	0x0000f020


	//   ....[91]....
        /*06ec*/ 	.word	0x00010e80


	//   ....[92]....
        /*06f0*/ 	.word	0x00010e90


	//   ....[93]....
        /*06f4*/ 	.word	0x00010eb0


	//   ....[94]....
        /*06f8*/ 	.word	0x00010ed0


	//   ....[95]....
        /*06fc*/ 	.word	0x00010f80


	//   ....[96]....
        /*0700*/ 	.word	0x00010f90


	//   ....[97]....
        /*0704*/ 	.word	0x00012080


	//   ....[98]....
        /*0708*/ 	.word	0x00012090


	//   ....[99]....
        /*070c*/ 	.word	0x000120a0


	//   ....[100]....
        /*0710*/ 	.word	0x000120b0


	//   ....[101]....
        /*0714*/ 	.word	0x000120c0


	//   ....[102]....
        /*0718*/ 	.word	0x000120d0


	//   ....[103]....
        /*071c*/ 	.word	0x000122f0


	//   ....[104]....
        /*0720*/ 	.word	0x00012510


	//   ....[105]....
        /*0724*/ 	.word	0x00012b30


	//   ....[106]....
        /*0728*/ 	.word	0x00013130


	//   ....[107]....
        /*072c*/ 	.word	0x00013a00


	//   ....[108]....
        /*0730*/ 	.word	0x00013a80


	//   ....[109]....
        /*0734*/ 	.word	0x00013b90


	//   ....[110]....
        /*0738*/ 	.word	0x00013be0


	//   ....[111]....
        /*073c*/ 	.word	0x00013f10


	//   ....[112]....
        /*0740*/ 	.word	0x00013f50


	//   ....[113]....
        /*0744*/ 	.word	0x00014010


	//   ....[114]....
        /*0748*/ 	.word	0x00014110


	//   ....[115]....
        /*074c*/ 	.word	0x00015f50


	//   ....[116]....
        /*0750*/ 	.word	0x00015f60


	//   ....[117]....
        /*0754*/ 	.word	0x00015f70


	//   ....[118]....
        /*0758*/ 	.word	0x00015f80


	//   ....[119]....
        /*075c*/ 	.word	0x00015fb0


	//   ....[120]....
        /*0760*/ 	.word	0x00015fd0


	//   ....[121]....
        /*0764*/ 	.word	0x00015ff0


	//   ....[122]....
        /*0768*/ 	.word	0x00016000


	//   ....[123]....
        /*076c*/ 	.word	0x00017080


	//   ....[124]....
        /*0770*/ 	.word	0x000170b0


	//   ....[125]....
        /*0774*/ 	.word	0x000170e0


	//   ....[126]....
        /*0778*/ 	.word	0x00017110


	//   ....[127]....
        /*077c*/ 	.word	0x00017150


	//   ....[128]....
        /*0780*/ 	.word	0x00017180


	//   ....[129]....
        /*0784*/ 	.word	0x000171a0


	//   ....[130]....
        /*0788*/ 	.word	0x000171b0


	//   ....[131]....
        /*078c*/ 	.word	0x000171d0


	//   ....[132]....
        /*0790*/ 	.word	0x000171e0


	//   ....[133]....
        /*0794*/ 	.word	0x00017890


	//   ....[134]....
        /*0798*/ 	.word	0x000178b0


	//   ....[135]....
        /*079c*/ 	.word	0x00017eb0


	//   ....[136]....
        /*07a0*/ 	.word	0x00017ed0


	//   ....[137]....
        /*07a4*/ 	.word	0x000184d0


	//   ....[138]....
        /*07a8*/ 	.word	0x000184e0


	//----- nvinfo : EIATTR_EXIT_INSTR_OFFSETS
	.align		4
.L_262:
        /*07ac*/ 	.byte	0x04, 0x1c
        /*07ae*/ 	.short	(.L_264 - .L_263)


	//   ....[0]....
.L_263:
        /*07b0*/ 	.word	0x000001c0


	//   ....[1]....
        /*07b4*/ 	.word	0x000184f0


	//   ....[2]....
        /*07b8*/ 	.word	0x00018a90


	//   ....[3]....
        /*07bc*/ 	.word	0x00018ae0


	//   ....[4]....
        /*07c0*/ 	.word	0x00018b10


	//   ....[5]....
        /*07c4*/ 	.word	0x00018b70


	//   ....[6]....
        /*07c8*/ 	.word	0x00018e00


	//----- nvinfo : EIATTR_CTAIDZ_USED
	.align		4
.L_264:
        /*07cc*/ 	.byte	0x01, 0x04
	.zero		2


	//----- nvinfo : EIATTR_MAX_THREADS
	.align		4
        /*07d0*/ 	.byte	0x04, 0x05
        /*07d2*/ 	.short	(.L_266 - .L_265)
.L_265:
        /*07d4*/ 	.word	0x00000080
        /*07d8*/ 	.word	0x00000001
        /*07dc*/ 	.word	0x00000001


	//----- nvinfo : EIATTR_CRS_STACK_SIZE
	.align		4
.L_266:
        /*07e0*/ 	.byte	0x04, 0x1e
        /*07e2*/ 	.short	(.L_268 - .L_267)
.L_267:
        /*07e4*/ 	.word	0x00000000
.L_268:


//--------------------- .nv.info._ZN7cutlass13device_kernelIN5flash19enable_sm80_to_sm89INS1_16FlashAttnFwdSm80INS1_25CollectiveMainloopFwdSm80ILi8ELi1ELb1EN4cute5tupleIJNS5_1CILi128EEENS7_ILi96EEES8_EEELi128ENS_6half_tEfNS_4arch4Sm80ELb0ELb1ELb1ELb1ELb1ELb0ELb1ELb1EEENS1_21CollectiveEpilogueFwdINS6_IJS8_S8_S9_EEENS6_IJNS7_ILi1EEESH_SH_EEESB_SD_Li256ELb1ELb1ELb1ELb0EEENS1_36VarlenDynamicPersistentTileSchedulerILi128ELi96ELi256ELi256ELb1ELb1ELb0ELb1ELb0ELb1EEEEEEEEEvNT_6ParamsE --------------------------
	.section	.nv.info._ZN7cutlass13device_kernelIN5flash19enable_sm80_to_sm89INS1_16FlashAttnFwdSm80INS1_25CollectiveMainloopFwdSm80ILi8ELi1ELb1EN4cute5tupleIJNS5_1CILi128EEENS7_ILi96EEES8_EEELi128ENS_6half_tEfNS_4arch4Sm80ELb0ELb1ELb1ELb1ELb1ELb0ELb1ELb1EEENS1_21CollectiveEpilogueFwdINS6_IJS8_S8_S9_EEENS6_IJNS7_ILi1EEESH_SH_EEESB_SD_Li256ELb1ELb1ELb1ELb0EEENS1_36VarlenDynamicPersistentTileSchedulerILi128ELi96ELi256ELi256ELb1ELb1ELb0ELb1ELb0ELb1EEEEEEEEEvNT_6ParamsE,"",@"SHT_CUDA_INFO"
	.sectionflags	@""
	.align	4


	//----- nvinfo : EIATTR_CUDA_API_VERSION
	.align		4
        /*0000*/ 	.byte	0x04, 0x37
        /*0002*/ 	.short	(.L_270 - .L_269)
.L_269:
        /*0004*/ 	.word	0x00000082


	//----- nvinfo : EIATTR_SW2861232_WAR
	.align		4
.L_270:
        /*0008*/ 	.byte	0x01, 0x35
	.zero		2


	//----- nvinfo : EIATTR_PARAM_CBANK
	.align		4
        /*000c*/ 	.byte	0x04, 0x0a
        /*000e*/ 	.short	(.L_272 - .L_271)
	.align		4
.L_271:
        /*0010*/ 	.word	index@(.nv.constant0._ZN7cutlass13device_kernelIN5flash19enable_sm80_to_sm89INS1_16FlashAttnFwdSm80INS1_25CollectiveMainloopFwdSm80ILi8ELi1ELb1EN4cute5tupleIJNS5_1CILi128EEENS7_ILi96EEES8_EEELi128ENS_6half_tEfNS_4arch4Sm80ELb0ELb1ELb1ELb1ELb1ELb0ELb1ELb1EEENS1_21CollectiveEpilogueFwdINS6_IJS8_S8_S9_EEENS6_IJNS7_ILi1EEESH_SH_EEESB_SD_Li256ELb1ELb1ELb1ELb0EEENS1_36VarlenDynamicPersistentTileSchedulerILi128ELi96ELi256ELi256ELb1ELb1ELb0ELb1ELb0ELb1EEEEEEEEEvNT_6ParamsE)
        /*0014*/ 	.short	0x0160
        /*0016*/ 	.short	0x0438


	//----- nvinfo : EIATTR_CBANK_PARAM_SIZE
	.align		4
.L_272:
        /*0018*/ 	.byte	0x03, 0x19
        /*001a*/ 	.short	0x0438


	//----- nvinfo : EIATTR_KPARAM_INFO
	.align		4
        /*001c*/ 	.byte	0x04, 0x17
        /*001e*/ 	.short	(.L_274 - .L_273)
.L_273:
        /*0020*/ 	.word	0x00000000
        /*0024*/ 	.short	0x0000
        /*0026*/ 	.short	0x0000
        /*0028*/ 	.byte	0x00, 0xf0, 0xe1, 0x10


	//----- nvinfo : EIATTR_MAXREG_COUNT
	.align		4
.L_274:
        /*002c*/ 	.byte	0x03, 0x1b
        /*002e*/ 	.short	0x00ff


	//----- nvinfo : EIATTR_NUM_BARRIERS
	.align		4
        /*0030*/ 	.byte	0x02, 0x4c
        /*0032*/ 	.byte	0x06
	.zero		1


	//----- nvinfo : EIATTR_ANNOTATIONS
	.align		4
        /*0034*/ 	.byte	0x04, 0x55
        /*0036*/ 	.short	(.L_276 - .L_275)


	//   ....[0]....
.L_275:
        /* <DEDUP_REMOVED lines=11> */


	//----- nvinfo : EIATTR_MERCURY_ISA_VERSION
	.align		4
.L_276:
        /*00d8*/ 	.byte	0x03, 0x5f
        /*00da*/ 	.short	0x0000


	//----- nvinfo : EIATTR_INT_WARP_WIDE_INSTR_OFFSETS
	.align		4
        /*00dc*/ 	.byte	0x04, 0x31
        /*00de*/ 	.short	(.L_278 - .L_277)


	//   ....[0]....
.L_277:
        /*00e0*/ 	.word	0x00014050


	//   ....[1]....
        /*00e4*/ 	.word	0x000140d0


	//----- nvinfo : EIATTR_COOP_GROUP_MASK_REGIDS
	.align		4
.L_278:
        /*00e8*/ 	.byte	0x04, 0x29
        /*00ea*/ 	.short	(.L_280 - .L_279)


	//   ....[0]....
.L_279:
        /*00ec*/ 	.word	0xffffffff


	//   ....[1]....
        /*00f0*/ 	.word	0xffffffff


	//   ....[2]....
        /*00f4*/ 	.word	0xffffffff


	//   ....[3]....
        /*00f8*/ 	.word	0xffffffff


	//   ....[4]....
        /*00fc*/ 	.word	0xffffffff


	//   ....[5]....
        /*0100*/ 	.word	0xffffffff


	//   ....[6]....
        /*0104*/ 	.word	0xffffffff


	//   ....[7]....
        /*0108*/ 	.word	0xffffffff


	//   ....[8]....
        /*010c*/ 	.word	0xffffffff


	//   ....[9]....
        /*0110*/ 	.word	0xffffffff


	//   ....[10]....
        /*0114*/ 	.word	0xffffffff


	//   ....[11]....
        /*0118*/ 	.word	0xffffffff


	//   ....[12]....
        /*011c*/ 	.word	0xffffffff


	//   ....[13]....
        /*0120*/ 	.word	0xffffffff


	//   ....[14]....
        /*0124*/ 	.word	0xffffffff


	//   ....[15]....
        /*0128*/ 	.word	0xffffffff


	//   ....[16]....
        /*012c*/ 	.word	0xffffffff


	//   ....[17]....
        /*0130*/ 	.word	0xffffffff


	//   ....[18]....
        /*0134*/ 	.word	0xffffffff


	//   ....[19]....
        /*0138*/ 	.word	0xffffffff


	//   ....[20]....
        /*013c*/ 	.word	0xffffffff


	//   ....[21]....
        /*0140*/ 	.word	0xffffffff


	//   ....[22]....
        /*0144*/ 	.word	0xffffffff


	//   ....[23]....
        /*0148*/ 	.word	0xffffffff


	//   ....[24]....
        /*014c*/ 	.word	0xffffffff


	//   ....[25]....
        /*0150*/ 	.word	0xffffffff


	//   ....[26]....
        /*0154*/ 	.word	0xffffffff


	//   ....[27]....
        /*0158*/ 	.word	0xffffffff


	//   ....[28]....
        /*015c*/ 	.word	0xffffffff


	//   ....[29]....
        /*0160*/ 	.word	0xffffffff


	//   ....[30]....
        /*0164*/ 	.word	0xffffffff


	//   ....[31]....
        /*0168*/ 	.word	0xffffffff


	//   ....[32]....
        /*016c*/ 	.word	0xffffffff


	//   ....[33]....
        /*0170*/ 	.word	0xffffffff


	//   ....[34]....
        /*0174*/ 	.word	0xffffffff


	//   ....[35]....
        /*0178*/ 	.word	0xffffffff


	//   ....[36]....
        /*017c*/ 	.word	0xffffffff


	//   ....[37]....
        /*0180*/ 	.word	0xffffffff


	//   ....[38]....
        /*0184*/ 	.word	0xffffffff


	//   ....[39]....
        /*0188*/ 	.word	0xffffffff


	//   ....[40]....
        /*018c*/ 	.word	0xffffffff


	//   ....[41]....
        /*0190*/ 	.word	0xffffffff


	//   ....[42]....
        /*0194*/ 	.word	0xffffffff


	//   ....[43]....
        /*0198*/ 	.word	0xffffffff


	//   ....[44]....
        /*019c*/ 	.word	0xffffffff


	//   ....[45]....
        /*01a0*/ 	.word	0xffffffff


	//   ....[46]....
        /*01a4*/ 	.word	0xffffffff


	//   ....[47]....
        /*01a8*/ 	.word	0xffffffff


	//   ....[48]....
        /*01ac*/ 	.word	0xffffffff


	//   ....[49]....
        /*01b0*/ 	.word	0xffffffff


	//   ....[50]....
        /*01b4*/ 	.word	0xffffffff


	//   ....[51]....
        /*01b8*/ 	.word	0xffffffff


	//   ....[52]....
        /*01bc*/ 	.word	0xffffffff


	//   ....[53]....
        /*01c0*/ 	.word	0xffffffff


	//   ....[54]....
        /*01c4*/ 	.word	0xffffffff


	//   ....[55]....
        /*01c8*/ 	.word	0xffffffff


	//   ....[56]....
        /*01cc*/ 	.word	0xffffffff


	//   ....[57]....
        /*01d0*/ 	.word	0xffffffff


	//   ....[58]....
        /*01d4*/ 	.word	0xffffffff


	//   ....[59]....
        /*01d8*/ 	.word	0xffffffff


	//   ....[60]....
        /*01dc*/ 	.word	0xffffffff


	//   ....[61]....
        /*01e0*/ 	.word	0xffffffff


	//   ....[62]....
        /*01e4*/ 	.word	0xffffffff


	//   ....[63]....
        /*01e8*/ 	.word	0xffffffff


	//   ....[64]....
        /*01ec*/ 	.word	0xffffffff


	//   ....[65]....
        /*01f0*/ 	.word	0xffffffff


	//   ....[66]....
        /*01f4*/ 	.word	0xffffffff


	//   ....[67]....
        /*01f8*/ 	.word	0xffffffff


	//   ....[68]....
        /*01fc*/ 	.word	0xffffffff


	//   ....[69]....
        /*0200*/ 	.word	0xffffffff


	//   ....[70]....
        /*0204*/ 	.word	0xffffffff


	//   ....[71]....
        /*0208*/ 	.word	0xffffffff


	//   ....[72]....
        /*020c*/ 	.word	0xffffffff


	//   ....[73]....
        /*0210*/ 	.word	0xffffffff


	//   ....[74]....
        /*0214*/ 	.word	0xffffffff


	//   ....[75]....
        /*0218*/ 	.word	0xffffffff


	//   ....[76]....
        /*021c*/ 	.word	0xffffffff


	//   ....[77]....
        /*0220*/ 	.word	0xffffffff


	//   ....[78]....
        /*0224*/ 	.word	0xffffffff


	//   ....[79]....
        /*0228*/ 	.word	0xffffffff


	//   ....[80]....
        /*022c*/ 	.word	0xffffffff


	//   ....[81]....
        /*0230*/ 	.word	0xffffffff


	//   ....[82]....
        /*0234*/ 	.word	0xffffffff


	//   ....[83]....
        /*0238*/ 	.word	0xffffffff


	//   ....[84]....
        /*023c*/ 	.word	0xffffffff


	//   ....[85]....
        /*0240*/ 	.word	0xffffffff


	//   ....[86]....
        /*0244*/ 	.word	0xffffffff


	//   ....[87]....
        /*0248*/ 	.word	0xffffffff


	//   ....[88]....
        /*024c*/ 	.word	0xffffffff


	//   ....[89]....
        /*0250*/ 	.word	0xffffffff


	//   ....[90]....
        /*0254*/ 	.word	0xffffffff


	//   ....[91]....
        /*0258*/ 	.word	0xffffffff


	//   ....[92]....
        /*025c*/ 	.word	0xffffffff


	//   ....[93]....
        /*0260*/ 	.word	0xffffffff


	//   ....[94]....
        /*0264*/ 	.word	0xffffffff


	//   ....[95]....
        /*0268*/ 	.word	0xffffffff


	//   ....[96]....
        /*026c*/ 	.word	0xffffffff


	//   ....[97]....
        /*0270*/ 	.word	0xffffffff


	//   ....[98]....
        /*0274*/ 	.word	0xffffffff


	//   ....[99]....
        /*0278*/ 	.word	0xffffffff


	//   ....[100]....
        /*027c*/ 	.word	0xffffffff


	//   ....[101]....
        /*0280*/ 	.word	0xffffffff


	//   ....[102]....
        /*0284*/ 	.word	0xffffffff


	//   ....[103]....
        /*0288*/ 	.word	0xffffffff


	//   ....[104]....
        /*028c*/ 	.word	0xffffffff


	//   ....[105]....
        /*0290*/ 	.word	0xffffffff


	//   ....[106]....
        /*0294*/ 	.word	0xffffffff


	//   ....[107]....
        /*0298*/ 	.word	0xffffffff


	//   ....[108]....
        /*029c*/ 	.word	0xffffffff


	//   ....[109]....
        /*02a0*/ 	.word	0xffffffff


	//   ....[110]....
        /*02a4*/ 	.word	0xffffffff


	//   ....[111]....
        /*02a8*/ 	.word	0xffffffff


	//   ....[112]....
        /*02ac*/ 	.word	0xffffffff


	//   ....[113]....
        /*02b0*/ 	.word	0xffffffff


	//   ....[114]....
        /*02b4*/ 	.word	0xffffffff


	//   ....[115]....
        /*02b8*/ 	.word	0xffffffff


	//   ....[116]....
        /*02bc*/ 	.word	0xffffffff


	//   ....[117]....
        /*02c0*/ 	.word	0xffffffff


	//   ....[118]....
        /*02c4*/ 	.word	0xffffffff


	//   ....[119]....
        /*02c8*/ 	.word	0xffffffff


	//   ....[120]....
        /*02cc*/ 	.word	0xffffffff


	//   ....[121]....
        /*02d0*/ 	.word	0xffffffff


	//   ....[122]....
        /*02d4*/ 	.word	0xffffffff


	//   ....[123]....
        /*02d8*/ 	.word	0xffffffff


	//   ....[124]....
        /*02dc*/ 	.word	0xffffffff


	//   ....[125]....
        /*02e0*/ 	.word	0xffffffff


	//   ....[126]....
        /*02e4*/ 	.word	0xffffffff


	//   ....[127]....
        /*02e8*/ 	.word	0xffffffff


	//   ....[128]....
        /*02ec*/ 	.word	0xffffffff


	//   ....[129]....
        /*02f0*/ 	.word	0xffffffff


	//   ....[130]....
        /*02f4*/ 	.word	0xffffffff


	//   ....[131]....
        /*02f8*/ 	.word	0xffffffff


	//   ....[132]....
        /*02fc*/ 	.word	0xffffffff


	//   ....[133]....
        /*0300*/ 	.word	0xffffffff


	//   ....[134]....
        /*0304*/ 	.word	0xffffffff


	//   ....[135]....
        /*0308*/ 	.word	0xffffffff


	//   ....[136]....
        /*030c*/ 	.word	0xffffffff


	//   ....[137]....
        /*0310*/ 	.word	0xffffffff


	//   ....[138]....
        /*0314*/ 	.word	0xffffffff


	//   ....[139]....
        /*0318*/ 	.word	0xffffffff


	//   ....[140]....
        /*031c*/ 	.word	0xffffffff


	//   ....[141]....
        /*0320*/ 	.word	0xffffffff


	//   ....[142]....
        /*0324*/ 	.word	0xffffffff


	//   ....[143]....
        /*0328*/ 	.word	0xffffffff


	//   ....[144]....
        /*032c*/ 	.word	0xffffffff


	//   ....[145]....
        /*0330*/ 	.word	0xffffffff


	//   ....[146]....
        /*0334*/ 	.word	0xffffffff


	//   ....[147]....
        /*0338*/ 	.word	0xffffffff


	//   ....[148]....
        /*033c*/ 	.word	0xffffffff


	//   ....[149]....
        /*0340*/ 	.word	0xffffffff


	//   ....[150]....
        /*0344*/ 	.word	0xffffffff


	//   ....[151]....
        /*0348*/ 	.word	0xffffffff


	//   ....[152]....
        /*034c*/ 	.word	0xffffffff


	//   ....[153]....
        /*0350*/ 	.word	0xffffffff


	//   ....[154]....
        /*0354*/ 	.word	0xffffffff


	//   ....[155]....
        /*0358*/ 	.word	0xffffffff


	//   ....[156]....
        /*035c*/ 	.word	0xffffffff


	//   ....[157]....
        /*0360*/ 	.word	0xffffffff


	//   ....[158]....
        /*0364*/ 	.word	0xffffffff


	//   ....[159]....
        /*0368*/ 	.word	0xffffffff


	//   ....[160]....
        /*036c*/ 	.word	0xffffffff


	//   ....[161]....
        /*0370*/ 	.word	0xffffffff


	//   ....[162]....
        /*0374*/ 	.word	0xffffffff


	//   ....[163]....
        /*0378*/ 	.word	0xffffffff


	//   ....[164]....
        /*037c*/ 	.word	0xffffffff


	//   ....[165]....
        /*0380*/ 	.word	0xffffffff


	//   ....[166]....
        /*0384*/ 	.word	0xffffffff


	//   ....[167]....
        /*0388*/ 	.word	0xffffffff


	//   ....[168]....
        /*038c*/ 	.word	0xffffffff


	//   ....[169]....
        /*0390*/ 	.word	0xffffffff


	//   ....[170]....
        /*0394*/ 	.word	0xffffffff


	//   ....[171]....
        /*0398*/ 	.word	0xffffffff


	//   ....[172]....
        /*039c*/ 	.word	0xffffffff


	//   ....[173]....
        /*03a0*/ 	.word	0xffffffff


	//   ....[174]....
        /*03a4*/ 	.word	0xffffffff


	//   ....[175]....
        /*03a8*/ 	.word	0xffffffff


	//   ....[176]....
        /*03ac*/ 	.word	0xffffffff


	//   ....[177]....
        /*03b0*/ 	.word	0xffffffff


	//   ....[178]....
        /*03b4*/ 	.word	0xffffffff


	//   ....[179]....
        /*03b8*/ 	.word	0xffffffff


	//   ....[180]....
        /*03bc*/ 	.word	0xffffffff


	//   ....[181]....
        /*03c0*/ 	.word	0xffffffff


	//   ....[182]....
        /*03c4*/ 	.word	0xffffffff


	//   ....[183]....
        /*03c8*/ 	.word	0xffffffff


	//   ....[184]....
        /*03cc*/ 	.word	0xffffffff


	//   ....[185]....
        /*03d0*/ 	.word	0xffffffff


	//   ....[186]....
        /*03d4*/ 	.word	0xffffffff


	//   ....[187]....
        /*03d8*/ 	.word	0xffffffff


	//   ....[188]....
        /*03dc*/ 	.word	0xffffffff


	//   ....[189]....
        /*03e0*/ 	.word	0xffffffff


	//   ....[190]....
        /*03e4*/ 	.word	0xffffffff


	//   ....[191]....
        /*03e8*/ 	.word	0xffffffff


	//   ....[192]....
        /*03ec*/ 	.word	0xffffffff


	//   ....[193]....
        /*03f0*/ 	.word	0xffffffff


	//   ....[194]....
        /*03f4*/ 	.word	0xffffffff


	//   ....[195]....
        /*03f8*/ 	.word	0xffffffff


	//   ....[196]....
        /*03fc*/ 	.word	0xffffffff


	//   ....[197]....
        /*0400*/ 	.word	0xffffffff


	//   ....[198]....
        /*0404*/ 	.word	0xffffffff


	//   ....[199]....
        /*0408*/ 	.word	0xffffffff


	//   ....[200]....
        /*040c*/ 	.word	0xffffffff


	//   ....[201]....
        /*0410*/ 	.word	0xffffffff


	//   ....[202]....
        /*0414*/ 	.word	0xffffffff


	//   ....[203]....
        /*0418*/ 	.word	0xffffffff


	//   ....[204]....
        /*041c*/ 	.word	0xffffffff


	//   ....[205]....
        /*0420*/ 	.word	0xffffffff


	//   ....[206]....
        /*0424*/ 	.word	0xffffffff


	//   ....[207]....
        /*0428*/ 	.word	0xffffffff


	//   ....[208]....
        /*042c*/ 	.word	0xffffffff


	//   ....[209]....
        /*0430*/ 	.word	0xffffffff


	//   ....[210]....
        /*0434*/ 	.word	0xffffffff


	//   ....[211]....
        /*0438*/ 	.word	0xffffffff


	//   ....[212]....
        /*043c*/ 	.word	0xffffffff


	//   ....[213]....
        /*0440*/ 	.word	0xffffffff


	//   ....[214]....
        /*0444*/ 	.word	0xffffffff


	//   ....[215]....
        /*0448*/ 	.word	0xffffffff


	//   ....[216]....
        /*044c*/ 	.word	0xffffffff


	//   ....[217]....
        /*0450*/ 	.word	0xffffffff


	//   ....[218]....
        /*0454*/ 	.word	0xffffffff


	//   ....[219]....
        /*0458*/ 	.word	0xffffffff


	//   ....[220]....
        /*045c*/ 	.word	0xffffffff


	//   ....[221]....
        /*0460*/ 	.word	0xffffffff


	//   ....[222]....
        /*0464*/ 	.word	0xffffffff


	//   ....[223]....
        /*0468*/ 	.word	0xffffffff


	//   ....[224]....
        /*046c*/ 	.word	0xffffffff


	//   ....[225]....
        /*0470*/ 	.word	0xffffffff


	//   ....[226]....
        /*0474*/ 	.word	0xffffffff


	//   ....[227]....
        /*0478*/ 	.word	0xffffffff


	//   ....[228]....
        /*047c*/ 	.word	0xffffffff


	//   ....[229]....
        /*0480*/ 	.word	0xffffffff


	//   ....[230]....
        /*0484*/ 	.word	0xffffffff


	//   ....[231]....
        /*0488*/ 	.word	0xffffffff


	//   ....[232]....
        /*048c*/ 	.word	0xffffffff


	//   ....[233]....
        /*0490*/ 	.word	0xffffffff


	//   ....[234]....
        /*0494*/ 	.word	0xffffffff


	//   ....[235]....
        /*0498*/ 	.word	0xffffffff


	//   ....[236]....
        /*049c*/ 	.word	0xffffffff


	//   ....[237]....
        /*04a0*/ 	.word	0xffffffff


	//   ....[238]....
        /*04a4*/ 	.word	0xffffffff


	//   ....[239]....
        /*04a8*/ 	.word	0xffffffff


	//   ....[240]....
        /*04ac*/ 	.word	0xffffffff


	//   ....[241]....
        /*04b0*/ 	.word	0xffffffff


	//   ....[242]....
        /*04b4*/ 	.word	0xffffffff


	//   ....[243]....
        /*04b8*/ 	.word	0xffffffff


	//   ....[244]....
        /*04bc*/ 	.word	0xffffffff


	//   ....[245]....
        /*04c0*/ 	.word	0xffffffff


	//   ....[246]....
        /*04c4*/ 	.word	0xffffffff


	//   ....[247]....
        /*04c8*/ 	.word	0xffffffff


	//   ....[248]....
        /*04cc*/ 	.word	0xffffffff


	//   ....[249]....
        /*04d0*/ 	.word	0xffffffff


	//   ....[250]....
        /*04d4*/ 	.word	0xffffffff


	//   ....[251]....
        /*04d8*/ 	.word	0xffffffff


	//   ....[252]....
        /*04dc*/ 	.word	0xffffffff


	//   ....[253]....
        /*04e0*/ 	.word	0xffffffff


	//   ....[254]....
        /*04e4*/ 	.word	0xffffffff


	//   ....[255]....
        /*04e8*/ 	.word	0xffffffff


	//   ....[0]....
        /*04ec*/ 	.word	0xffffffff


	//   ....[1]....
        /*04f0*/ 	.word	0xffffffff


	//----- nvinfo : EIATTR_COOP_GROUP_INSTR_OFFSETS
	.align		4
.L_280:
        /*04f4*/ 	.byte	0x04, 0x28
        /*04f6*/ 	.short	(.L_282 - .L_281)


	//   ....[0]....
.L_281:
        /*04f8*/ 	.word	0x00000050


	//   ....[1]....
        /*04fc*/ 	.word	0x000001e0


	//   ....[2]....
        /*0500*/ 	.word	0x00000210


	//   ....[3]....
        /*0504*/ 	.word	0x00000240


	//   ....[4]....
        /*0508*/ 	.word	0x00000270


	//   ....[5]....
        /*050c*/ 	.word	0x000002a0


	//   ....[6]....
        /*0510*/ 	.word	0x000002d0


	//   ....[7]....
        /*0514*/ 	.word	0x00000430


	//   ....[8]....
        /*0518*/ 	.word	0x00000470


	//   ....[9]....
        /*051c*/ 	.word	0x000004a0


	//   ....[10]....
        /*0520*/ 	.word	0x000004d0


	//   ....[11]....
        /*0524*/ 	.word	0x00000500


	//   ....[12]....
        /*0528*/ 	.word	0x00000530


	//   ....[13]....
        /*052c*/ 	.word	0x000005c0


	//   ....[14]....
        /*0530*/ 	.word	0x00000600


	//   ....[15]....
        /*0534*/ 	.word	0x00000620


	//   ....[16]....
        /*0538*/ 	.word	0x00000680


	//   ....[17]....
        /*053c*/ 	.word	0x00002860


	//   ....[18]....
        /*0540*/ 	.word	0x000028a0


	//   ....[19]....
        /*0544*/ 	.word	0x000028e0


	//   ....[20]....
        /*0548*/ 	.word	0x00002910


	//   ....[21]....
        /*054c*/ 	.word	0x00002ad0


	//   ....[22]....
        /*0550*/ 	.word	0x00002af0


	//   ....[23]....
        /*0554*/ 	.word	0x00002b20


	//   ....[24]....
        /*0558*/ 	.word	0x00002be0


	//   ....[25]....
        /*055c*/ 	.word	0x00002d80


	//   ....[26]....
        /*0560*/ 	.word	0x00002da0


	//   ....[27]....
        /*0564*/ 	.word	0x00002dc0


	//   ....[28]....
        /*0568*/ 	.word	0x00002de0


	//   ....[29]....
        /*056c*/ 	.word	0x00002ef0


	//   ....[30]....
        /*0570*/ 	.word	0x00002f10


	//   ....[31]....
        /*0574*/ 	.word	0x000030d0


	//   ....[32]....
        /*0578*/ 	.word	0x000030e0


	//   ....[33]....
        /*057c*/ 	.word	0x00003180


	//   ....[34]....
        /*0580*/ 	.word	0x00003190


	//   ....[35]....
        /*0584*/ 	.word	0x000031b0


	//   ....[36]....
        /*0588*/ 	.word	0x000031c0


	//   ....[37]....
        /*058c*/ 	.word	0x00004570


	//   ....[38]....
        /*0590*/ 	.word	0x00004590


	//   ....[39]....
        /*0594*/ 	.word	0x000045b0


	//   ....[40]....
        /*0598*/ 	.word	0x000045c0


	//   ....[41]....
        /*059c*/ 	.word	0x000046a0


	//   ....[42]....
        /*05a0*/ 	.word	0x000046b0


	//   ....[43]....
        /*05a4*/ 	.word	0x000048e0


	//   ....[44]....
        /*05a8*/ 	.word	0x000052e0


	//   ....[45]....
        /*05ac*/ 	.word	0x00005d20


	//   ....[46]....
        /*05b0*/ 	.word	0x00005d50


	//   ....[47]....
        /*05b4*/ 	.word	0x00005d60


	//   ....[48]....
        /*05b8*/ 	.word	0x00005d90


	//   ....[49]....
        /*05bc*/ 	.word	0x00007640


	//   ....[50]....
        /*05c0*/ 	.word	0x00007660


	//   ....[51]....
        /*05c4*/ 	.word	0x00007720


	//   ....[52]....
        /*05c8*/ 	.word	0x00007730


	//   ....[53]....
        /*05cc*/ 	.word	0x000077a0


	//   ....[54]....
        /*05d0*/ 	.word	0x000077c0


	//   ....[55]....
        /*05d4*/ 	.word	0x000089f0


	//   ....[56]....
        /*05d8*/ 	.word	0x00008a10


	//   ....[57]....
        /*05dc*/ 	.word	0x00008ad0


	//   ....[58]....
        /*05e0*/ 	.word	0x00008ae0


	//   ....[59]....
        /*05e4*/ 	.word	0x00008b50


	//   ....[60]....
        /*05e8*/ 	.word	0x00008b70


	//   ....[61]....
        /*05ec*/ 	.word	0x00008d50


	//   ....[62]....
        /*05f0*/ 	.word	0x000097a0


	//   ....[63]....
        /*05f4*/ 	.word	0x0000a240


	//   ....[64]....
        /*05f8*/ 	.word	0x0000a270


	//   ....[65]....
        /*05fc*/ 	.word	0x0000a280


	//   ....[66]....
        /*0600*/ 	.word	0x0000a2b0


	//   ....[67]....
        /*0604*/ 	.word	0x0000c050


	//   ....[68]....
        /*0608*/ 	.word	0x0000c070


	//   ....[69]....
        /*060c*/ 	.word	0x0000c130


	//   ....[70]....
        /*0610*/ 	.word	0x0000c140


	//   ....[71]....
        /*0614*/ 	.word	0x0000c1b0


	//   ....[72]....
        /*0618*/ 	.word	0x0000c1d0


	//   ....[73]....
        /*061c*/ 	.word	0x0000d400


	//   ....[74]....
        /*0620*/ 	.word	0x0000d420


	//   ....[75]....
        /*0624*/ 	.word	0x0000d4e0


	//   ....[76]....
        /*0628*/ 	.word	0x0000d4f0


	//   ....[77]....
        /*062c*/ 	.word	0x0000d560


	//   ....[78]....
        /*0630*/ 	.word	0x0000d580


	//   ....[79]....
        /*0634*/ 	.word	0x0000d9c0


	//   ....[80]....
        /*0638*/ 	.word	0x0000d9f0


	//   ....[81]....
        /*063c*/ 	.word	0x0000da00


	//   ....[82]....
        /*0640*/ 	.word	0x0000da30


	//   ....[83]....
        /*0644*/ 	.word	0x0000f590


	//   ....[84]....
        /*0648*/ 	.word	0x0000f5a0


	//   ....[85]....
        /*064c*/ 	.word	0x0000f600


	//   ....[86]....
        /*0650*/ 	.word	0x0000f630


	//   ....[87]....
        /*0654*/ 	.word	0x0000f690


	//   ....[88]....
        /*0658*/ 	.word	0x0000f6c0


	//   ....[89]....
        /*065c*/ 	.word	0x000108b0


	//   ....[90]....
        /*0660*/ 	.word	0x000108d0


	//   ....[91]....
        /*0664*/ 	.word	0x00010980


	//   ....[92]....
        /*0668*/ 	.word	0x000109a0


	//   ....[93]....
        /*066c*/ 	.word	0x000109b0


	//   ....[94]....
        /*0670*/ 	.word	0x00010a20


	//   ....[95]....
        /*0674*/ 	.word	0x00010bc0


	//   ....[96]....
        /*0678*/ 	.word	0x00011610


	//   ....[97]....
        /*067c*/ 	.word	0x000120b0


	//   ....[98]....
        /*0680*/ 	.word	0x000120e0


	//   ....[99]....
        /*0684*/ 	.word	0x000120f0


	//   ....[100]....
        /*0688*/ 	.word	0x00012120


	//   ....[101]....
        /*068c*/ 	.word	0x00013a30


	//   ....[102]....
        /*0690*/ 	.word	0x00013a60


	//   ....[103]....
        /*0694*/ 	.word	0x00013a70


	//   ....[104]....
        /*0698*/ 	.word	0x00013aa0


	//   ....[105]....
        /*069c*/ 	.word	0x00014ab0


	//   ....[106]....
        /*06a0*/ 	.word	0x00014ae0


	//   ....[107]....
        /*06a4*/ 	.word	0x00014af0


	//   ....[108]....
        /*06a8*/ 	.word	0x00014b00


	//   ....[109]....
        /*06ac*/ 	.word	0x00014e30


	//   ....[110]....
        /*06b0*/ 	.word	0x00014e50


	//   ....[111]....
        /*06b4*/ 	.word	0x00014f60


	//   ....[112]....
        /*06b8*/ 	.word	0x00014f70


	//   ....[113]....
        /*06bc*/ 	.word	0x00015080


	//   ....[114]....
        /*06c0*/ 	.word	0x000150a0


	//   ....[115]....
        /*06c4*/ 	.word	0x000151b0


	//   ....[116]....
        /*06c8*/ 	.word	0x000151c0


	//   ....[117]....
        /*06cc*/ 	.word	0x000154c0


	//   ....[118]....
        /*06d0*/ 	.word	0x000154e0


	//   ....[119]....
        /*06d4*/ 	.word	0x00015bf0


	//   ....[120]....
        /*06d8*/ 	.word	0x00015c00


	//   ....[121]....
        /*06dc*/ 	.word	0x00016a40


	//   ....[122]....
        /*06e0*/ 	.word	0x00016a60


	//   ....[123]....
        /*06e4*/ 	.word	0x00016b80


	//   ....[124]....
        /*06e8*/ 	.word	0x00016b90


	//   ....[125]....
        /*06ec*/ 	.word	0x00016ca0


	//   ....[126]....
        /*06f0*/ 	.word	0x00016cc0


	//   ....[127]....
        /*06f4*/ 	.word	0x00016dd0


	//   ....[128]....
        /*06f8*/ 	.word	0x00016de0


	//   ....[129]....
        /*06fc*/ 	.word	0x00016f90


	//   ....[130]....
        /*0700*/ 	.word	0x00016fb0


	//   ....[131]....
        /*0704*/ 	.word	0x000170d0


	//   ....[132]....
        /*0708*/ 	.word	0x00017110


	//   ....[133]....
        /*070c*/ 	.word	0x00017140


	//   ....[134]....
        /*0710*/ 	.word	0x00017170


	//   ....[135]....
        /*0714*/ 	.word	0x000171a0


	//   ....[136]....
        /*0718*/ 	.word	0x000171d0


	//   ....[137]....
        /*071c*/ 	.word	0x00017320


	//   ....[138]....
        /*0720*/ 	.word	0x00017360


	//   ....[139]....
        /*0724*/ 	.word	0x00017390


	//   ....[140]....
        /*0728*/ 	.word	0x000173c0


	//   ....[141]....
        /*072c*/ 	.word	0x000173f0


	//   ....[142]....
        /*0730*/ 	.word	0x00017420


	//   ....[143]....
        /*0734*/ 	.word	0x000174b0


	//   ....[144]....
        /*0738*/ 	.word	0x000174f0


	//   ....[145]....
        /*073c*/ 	.word	0x00017500


	//   ....[146]....
        /*0740*/ 	.word	0x00017560


	//   ....[147]....
        /*0744*/ 	.word	0x00017f10


	//   ....[148]....
        /*0748*/ 	.word	0x00017f70


	//   ....[149]....
        /*074c*/ 	.word	0x00017fc0


	//   ....[150]....
        /*0750*/ 	.word	0x00018010


	//   ....[151]....
        /*0754*/ 	.word	0x00018060


	//   ....[152]....
        /*0758*/ 	.word	0x000180d0


	//   ....[153]....
        /*075c*/ 	.word	0x00018120


	//   ....[154]....
        /*0760*/ 	.word	0x00018190


	//   ....[155]....
        /*0764*/ 	.word	0x00018200


	//   ....[156]....
        /*0768*/ 	.word	0x00018270


	//   ....[157]....
        /*076c*/ 	.word	0x000182e0


	//   ....[158]....
        /*0770*/ 	.word	0x00018350


	//   ....[159]....
        /*0774*/ 	.word	0x00018470


	//   ....[160]....
        /*0778*/ 	.word	0x000184d0


	//   ....[161]....
        /*077c*/ 	.word	0x00018610


	//   ....[162]....
        /*0780*/ 	.word	0x00018670


	//   ....[163]....
        /*0784*/ 	.word	0x000186e0


	//   ....[164]....
        /*0788*/ 	.word	0x00018750


	//   ....[165]....
        /*078c*/ 	.word	0x000187a0


	//   ....[166]....
        /*0790*/ 	.word	0x000187e0


	//   ....[167]....
        /*0794*/ 	.word	0x00018830


	//   ....[168]....
        /*0798*/ 	.word	0x00018880


	//   ....[169]....
        /*079c*/ 	.word	0x000188f0


	//   ....[170]....
        /*07a0*/ 	.word	0x00018960


	//   ....[171]....
        /*07a4*/ 	.word	0x00018a80


	//   ....[172]....
        /*07a8*/ 	.word	0x00018ae0


	//   ....[173]....
        /*07ac*/ 	.word	0x00018c20


	//   ....[174]....
        /*07b0*/ 	.word	0x00018c80


	//   ....[175]....
        /*07b4*/ 	.word	0x00018cf0


	//   ....[176]....
        /*07b8*/ 	.word	0x00018d60


	//   ....[177]....
        /*07bc*/ 	.word	0x00018e80


	//   ....[178]....
        /*07c0*/ 	.word	0x00018ee0


	//   ....[179]....
        /*07c4*/ 	.word	0x00019020


	//   ....[180]....
        /*07c8*/ 	.word	0x00019080


	//   ....[181]....
        /*07cc*/ 	.word	0x000190f0


	//   ....[182]....
        /*07d0*/ 	.word	0x00019160


	//   ....[183]....
        /*07d4*/ 	.word	0x000191b0


	//   ....[184]....
        /*07d8*/ 	.word	0x00019200


	//   ....[185]....
        /*07dc*/ 	.word	0x00019250


	//   ....[186]....
        /*07e0*/ 	.word	0x00019290


	//   ....[187]....
        /*07e4*/ 	.word	0x000192f0


	//   ....[188]....
        /*07e8*/ 	.word	0x00019360


	//   ....[189]....
        /*07ec*/ 	.word	0x00019480


	//   ....[190]....
        /*07f0*/ 	.word	0x000194e0


	//   ....[191]....
        /*07f4*/ 	.word	0x00019620


	//   ....[192]....
        /*07f8*/ 	.word	0x00019680


	//   ....[193]....
        /*07fc*/ 	.word	0x000196f0


	//   ....[194]....
        /*0800*/ 	.word	0x00019760


	//   ....[195]....
        /*0804*/ 	.word	0x00019880


	//   ....[196]....
        /*0808*/ 	.word	0x000198e0


	//   ....[197]....
        /*080c*/ 	.word	0x00019a20


	//   ....[198]....
        /*0810*/ 	.word	0x00019a80


	//   ....[199]....
        /*0814*/ 	.word	0x00019ad0


	//   ....[200]....
        /*0818*/ 	.word	0x00019b20


	//   ....[201]....
        /*081c*/ 	.word	0x00019b70


	//   ....[202]....
        /*0820*/ 	.word	0x00019bb0


	//   ....[203]....
        /*0824*/ 	.word	0x00019c10


	//   ....[204]....
        /*0828*/ 	.word	0x00019c80


	//   ....[205]....
        /*082c*/ 	.word	0x00019cf0


	//   ....[206]....
        /*0830*/ 	.word	0x00019e00


	//   ....[207]....
        /*0834*/ 	.word	0x00019e60


	//   ....[208]....
        /*0838*/ 	.word	0x00019f70


	//   ....[209]....
        /*083c*/ 	.word	0x00019fd0


	//   ....[210]....
        /*0840*/ 	.word	0x0001a040


	//   ....[211]....
        /*0844*/ 	.word	0x0001a0b0


	//   ....[212]....
        /*0848*/ 	.word	0x0001a100


	//   ....[213]....
        /*084c*/ 	.word	0x0001a150


	//   ....[214]....
        /*0850*/ 	.word	0x0001a1a0


	//   ....[215]....
        /*0854*/ 	.word	0x0001a1e0


	//   ....[216]....
        /*0858*/ 	.word	0x0001a230


	//   ....[217]....
        /*085c*/ 	.word	0x0001a280


	//   ....[218]....
        /*0860*/ 	.word	0x0001a2d0


	//   ....[219]....
        /*0864*/ 	.word	0x0001a310


	//   ....[220]....
        /*0868*/ 	.word	0x0001a380


	//   ....[221]....
        /*086c*/ 	.word	0x0001a3f0


	//   ....[222]....
        /*0870*/ 	.word	0x0001a460


	//   ....[223]....
        /*0874*/ 	.word	0x0001a4c0


	//   ....[224]....
        /*0878*/ 	.word	0x0001a530


	//   ....[225]....
        /*087c*/ 	.word	0x0001a5a0


	//   ....[226]....
        /*0880*/ 	.word	0x0001a610


	//   ....[227]....
        /*0884*/ 	.word	0x0001a670


	//   ....[228]....
        /*0888*/ 	.word	0x0001a6e0


	//   ....[229]....
        /*088c*/ 	.word	0x0001a750


	//   ....[230]....
        /*0890*/ 	.word	0x0001a7c0


	//   ....[231]....
        /*0894*/ 	.word	0x0001a820


	//   ....[232]....
        /*0898*/ 	.word	0x0001a890


	//   ....[233]....
        /*089c*/ 	.word	0x0001a900


	//   ....[234]....
        /*08a0*/ 	.word	0x0001a970


	//   ....[235]....
        /*08a4*/ 	.word	0x0001a9d0


	//   ....[236]....
        /*08a8*/ 	.word	0x0001aa40


	//   ....[237]....
        /*08ac*/ 	.word	0x0001aab0


	//   ....[238]....
        /*08b0*/ 	.word	0x0001ab20


	//   ....[239]....
        /*08b4*/ 	.word	0x0001ab80


	//   ....[240]....
        /*08b8*/ 	.word	0x0001abf0


	//   ....[241]....
        /*08bc*/ 	.word	0x0001ac60


	//   ....[242]....
        /*08c0*/ 	.word	0x0001acb0


	//   ....[243]....
        /*08c4*/ 	.word	0x0001acf0


	//   ....[244]....
        /*08c8*/ 	.word	0x0001ad40


	//   ....[245]....
        /*08cc*/ 	.word	0x0001ad90


	//   ....[246]....
        /*08d0*/ 	.word	0x0001ade0


	//   ....[247]....
        /*08d4*/ 	.word	0x0001ae50


	//   ....[248]....
        /*08d8*/ 	.word	0x0001aea0


	//   ....[249]....
        /*08dc*/ 	.word	0x0001aef0


	//   ....[250]....
        /*08e0*/ 	.word	0x0001af40


	//   ....[251]....
        /*08e4*/ 	.word	0x0001af90


	//   ....[252]....
        /*08e8*/ 	.word	0x0001afe0


	//   ....[253]....
        /*08ec*/ 	.word	0x0001b050


	//   ....[254]....
        /*08f0*/ 	.word	0x0001b0a0


	//   ....[255]....
        /*08f4*/ 	.word	0x0001b110


	//   ....[0]....
        /*08f8*/ 	.word	0x0001b170


	//   ....[1]....
        /*08fc*/ 	.word	0x0001b1e0


	//----- nvinfo : EIATTR_EXIT_INSTR_OFFSETS
	.align		4
.L_282:
        /*0900*/ 	.byte	0x04, 0x1c
        /*0902*/ 	.short	(.L_284 - .L_283)


	//   ....[0]....
.L_283:
        /*0904*/ 	.word	0x00000fe0


	//   ....[1]....
        /*0908*/ 	.word	0x00017ed0


	//----- nvinfo : EIATTR_MAX_THREADS
	.align		4
.L_284:
        /*090c*/ 	.byte	0x04, 0x05
        /*090e*/ 	.short	(.L_286 - .L_285)
.L_285:
        /*0910*/ 	.word	0x00000100
        /*0914*/ 	.word	0x00000001
        /*0918*/ 	.word	0x00000001


	//----- nvinfo : EIATTR_CRS_STACK_SIZE
	.align		4
.L_286:
        /*091c*/ 	.byte	0x04, 0x1e
        /*091e*/ 	.short	(.L_288 - .L_287)
.L_287:
        /*0920*/ 	.word	0x00000000
.L_288:


//--------------------- .nv.info._ZN7cutlass13device_kernelIN5flash19enable_sm80_to_sm89INS1_16FlashAttnFwdSm80INS1_25CollectiveMainloopFwdSm80ILi8ELi1ELb1EN4cute5tupleIJNS5_1CILi128EEENS7_ILi96EEES8_EEELi128ENS_6half_tEfNS_4arch4Sm80ELb0ELb1ELb1ELb1ELb1ELb1ELb1ELb1EEENS1_21CollectiveEpilogueFwdINS6_IJS8_S8_S9_EEENS6_IJNS7_ILi1EEESH_SH_EEESB_SD_Li256ELb1ELb1ELb1ELb0EEENS1_36VarlenDynamicPersistentTileSchedulerILi128ELi96ELi256ELi256ELb1ELb1ELb0ELb1ELb0ELb1EEEEEEEEEvNT_6ParamsE --------------------------
	.section	.nv.info._ZN7cutlass13device_kernelIN5flash19enable_sm80_to_sm89INS1_16FlashAttnFwdSm80INS1_25CollectiveMainloopFwdSm80ILi8ELi1ELb1EN4cute5tupleIJNS5_1CILi128EEENS7_ILi96EEES8_EEELi128ENS_6half_tEfNS_4arch4Sm80ELb0ELb1ELb1ELb1ELb1ELb1ELb1ELb1EEENS1_21CollectiveEpilogueFwdINS6_IJS8_S8_S9_EEENS6_IJNS7_ILi1EEESH_SH_EEESB_SD_Li256ELb1ELb1ELb1ELb0EEENS1_36VarlenDynamicPersistentTileSchedulerILi128ELi96ELi256ELi256ELb1ELb1ELb0ELb1ELb0ELb1EEEEEEEEEvNT_6ParamsE,"",@"SHT_CUDA_INFO"
	.sectionflags	@""
	.align	4


	//----- nvinfo : EIATTR_CUDA_API_VERSION
	.align		4
        /*0000*/ 	.byte	0x04, 0x37
        /*0002*/ 	.short	(.L_290 - .L_289)
.L_289:
        /*0004*/ 	.word	0x00000082


	//----- nvinfo : EIATTR_SW2861232_WAR
	.align		4
.L_290:
        /*0008*/ 	.byte	0x01, 0x35
	.zero		2


	//----- nvinfo : EIATTR_PARAM_CBANK
	.align		4
        /*000c*/ 	.byte	0x04, 0x0a
        /*000e*/ 	.short	(.L_292 - .L_291)
	.align		4
.L_291:
        /*0010*/ 	.word	index@(.nv.constant0._ZN7cutlass13device_kernelIN5flash19enable_sm80_to_sm89INS1_16FlashAttnFwdSm80INS1_25CollectiveMainloopFwdSm80ILi8ELi1ELb1EN4cute5tupleIJNS5_1CILi128EEENS7_ILi96EEES8_EEELi128ENS_6half_tEfNS_4arch4Sm80ELb0ELb1ELb1ELb1ELb1ELb1ELb1ELb1EEENS1_21CollectiveEpilogueFwdINS6_IJS8_S8_S9_EEENS6_IJNS7_ILi1EEESH_SH_EEESB_SD_Li256ELb1ELb1ELb1ELb0EEENS1_36VarlenDynamicPersistentTileSchedulerILi128ELi96ELi256ELi256ELb1ELb1ELb0ELb1ELb0ELb1EEEEEEEEEvNT_6ParamsE)
        /*0014*/ 	.short	0x0160
        /*0016*/ 	.short	0x0438


	//----- nvinfo : EIATTR_CBANK_PARAM_SIZE
	.align		4
.L_292:
        /*0018*/ 	.byte	0x03, 0x19
        /*001a*/ 	.short	0x0438


	//----- nvinfo : EIATTR_KPARAM_INFO
	.align		4
        /*001c*/ 	.byte	0x04, 0x17
        /*001e*/ 	.short	(.L_294 - .L_293)
.L_293:
        /*0020*/ 	.word	0x00000000
        /*0024*/ 	.short	0x0000
        /*0026*/ 	.short	0x0000
        /*0028*/ 	.byte	0x00, 0xf0, 0xe1, 0x10


	//----- nvinfo : EIATTR_MAXREG_COUNT
	.align		4
.L_294:
        /*002c*/ 	.byte	0x03, 0x1b
        /*002e*/ 	.short	0x00ff


	//----- nvinfo : EIATTR_NUM_BARRIERS
	.align		4
        /*0030*/ 	.byte	0x02, 0x4c
        /*0032*/ 	.byte	0x06
	.zero		1


	//----- nvinfo : EIATTR_ANNOTATIONS
	.align		4
        /*0034*/ 	.byte	0x04, 0x55
        /*0036*/ 	.short	(.L_296 - .L_295)


	//   ....[0]....
.L_295:
        /* <DEDUP_REMOVED lines=60> */


	//----- nvinfo : EIATTR_MERCURY_ISA_VERSION
	.align		4
.L_296:
        /*03e0*/ 	.byte	0x03, 0x5f
        /*03e2*/ 	.short	0x0000


	//----- nvinfo : EIATTR_INT_WARP_WIDE_INSTR_OFFSETS
	.align		4
        /*03e4*/ 	.byte	0x04, 0x31
        /*03e6*/ 	.short	(.L_298 - .L_297)


	//   ....[0]....
.L_297:
        /*03e8*/ 	.word	0x0001ee30


	//   ....[1]....
        /*03ec*/ 	.word	0x0001eeb0


	//----- nvinfo : EIATTR_COOP_GROUP_MASK_REGIDS
	.align		4
.L_298:
        /*03f0*/ 	.byte	0x04, 0x29
        /*03f2*/ 	.short	(.L_300 - .L_299)


	//   ....[0]....
.L_299:
        /*03f4*/ 	.word	0xffffffff


	//   ....[1]....
        /*03f8*/ 	.word	0xffffffff


	//   ....[2]....
        /*03fc*/ 	.word	0xffffffff


	//   ....[3]....
        /*0400*/ 	.word	0xffffffff


	//   ....[4]....
        /*0404*/ 	.word	0xffffffff


	//   ....[5]....
        /*0408*/ 	.word	0xffffffff


	//   ....[6]....
        /*040c*/ 	.word	0xffffffff


	//   ....[7]....
        /*0410*/ 	.word	0xffffffff


	//   ....[8]....
        /*0414*/ 	.word	0xffffffff


	//   ....[9]....
        /*0418*/ 	.word	0xffffffff


	//   ....[10]....
        /*041c*/ 	.word	0xffffffff


	//   ....[11]....
        /*0420*/ 	.word	0xffffffff


	//   ....[12]....
        /*0424*/ 	.word	0xffffffff


	//   ....[13]....
        /*0428*/ 	.word	0xffffffff


	//   ....[14]....
        /*042c*/ 	.word	0xffffffff


	//   ....[15]....
        /*0430*/ 	.word	0xffffffff


	//   ....[16]....
        /*0434*/ 	.word	0xffffffff


	//   ....[17]....
        /*0438*/ 	.word	0xffffffff


	//   ....[18]....
        /*043c*/ 	.word	0xffffffff


	//   ....[19]....
        /*0440*/ 	.word	0xffffffff


	//   ....[20]....
        /*0444*/ 	.word	0xffffffff


	//   ....[21]....
        /*0448*/ 	.word	0xffffffff


	//   ....[22]....
        /*044c*/ 	.word	0xffffffff


	//   ....[23]....
        /*0450*/ 	.word	0xffffffff


	//   ....[24]....
        /*0454*/ 	.word	0xffffffff


	//   ....[25]....
        /*0458*/ 	.word	0xffffffff


	//   ....[26]....
        /*045c*/ 	.word	0xffffffff


	//   ....[27]....
        /*0460*/ 	.word	0xffffffff


	//   ....[28]....
        /*0464*/ 	.word	0xffffffff


	//   ....[29]....
        /*0468*/ 	.word	0xffffffff


	//   ....[30]....
        /*046c*/ 	.word	0xffffffff


	//   ....[31]....
        /*0470*/ 	.word	0xffffffff


	//   ....[32]....
        /*0474*/ 	.word	0xffffffff


	//   ....[33]....
        /*0478*/ 	.word	0xffffffff


	//   ....[34]....
        /*047c*/ 	.word	0xffffffff


	//   ....[35]....
        /*0480*/ 	.word	0xffffffff


	//   ....[36]....
        /*0484*/ 	.word	0xffffffff


	//   ....[37]....
        /*0488*/ 	.word	0xffffffff


	//   ....[38]....
        /*048c*/ 	.word	0xffffffff


	//   ....[39]....
        /*0490*/ 	.word	0xffffffff


	//   ....[40]....
        /*0494*/ 	.word	0xffffffff


	//   ....[41]....
        /*0498*/ 	.word	0xffffffff


	//   ....[42]....
        /*049c*/ 	.word	0xffffffff


	//   ....[43]....
        /*04a0*/ 	.word	0xffffffff


	//   ....[44]....
        /*04a4*/ 	.word	0xffffffff


	//   ....[45]....
        /*04a8*/ 	.word	0xffffffff


	//   ....[46]....
        /*04ac*/ 	.word	0xffffffff


	//   ....[47]....
        /*04b0*/ 	.word	0xffffffff


	//   ....[48]....
        /*04b4*/ 	.word	0xffffffff


	//   ....[49]....
        /*04b8*/ 	.word	0xffffffff


	//   ....[50]....
        /*04bc*/ 	.word	0xffffffff


	//   ....[51]....
        /*04c0*/ 	.word	0xffffffff


	//   ....[52]....
        /*04c4*/ 	.word	0xffffffff


	//   ....[53]....
        /*04c8*/ 	.word	0xffffffff


	//   ....[54]....
        /*04cc*/ 	.word	0xffffffff


	//   ....[55]....
        /*04d0*/ 	.word	0xffffffff


	//   ....[56]....
        /*04d4*/ 	.word	0xffffffff


	//   ....[57]....
        /*04d8*/ 	.word	0xffffffff


	//   ....[58]....
        /*04dc*/ 	.word	0xffffffff


	//   ....[59]....
        /*04e0*/ 	.word	0xffffffff


	//   ....[60]....
        /*04e4*/ 	.word	0xffffffff


	//   ....[61]....
        /*04e8*/ 	.word	0xffffffff


	//   ....[62]....
        /*04ec*/ 	.word	0xffffffff


	//   ....[63]....
        /*04f0*/ 	.word	0xffffffff


	//   ....[64]....
        /*04f4*/ 	.word	0xffffffff


	//   ....[65]....
        /*04f8*/ 	.word	0xffffffff


	//   ....[66]....
        /*04fc*/ 	.word	0xffffffff


	//   ....[67]....
        /*0500*/ 	.word	0xffffffff


	//   ....[68]....
        /*0504*/ 	.word	0xffffffff


	//   ....[69]....
        /*0508*/ 	.word	0xffffffff


	//   ....[70]....
        /*050c*/ 	.word	0xffffffff


	//   ....[71]....
        /*0510*/ 	.word	0xffffffff


	//   ....[72]....
        /*0514*/ 	.word	0xffffffff


	//   ....[73]....
        /*0518*/ 	.word	0xffffffff


	//   ....[74]....
        /*051c*/ 	.word	0xffffffff


	//   ....[75]....
        /*0520*/ 	.word	0xffffffff


	//   ....[76]....
        /*0524*/ 	.word	0xffffffff


	//   ....[77]....
        /*0528*/ 	.word	0xffffffff


	//   ....[78]....
        /*052c*/ 	.word	0xffffffff


	//   ....[79]....
        /*0530*/ 	.word	0xffffffff


	//   ....[80]....
        /*0534*/ 	.word	0xffffffff


	//   ....[81]....
        /*0538*/ 	.word	0xffffffff


	//   ....[82]....
        /*053c*/ 	.word	0xffffffff


	//   ....[83]....
        /*0540*/ 	.word	0xffffffff


	//   ....[84]....
        /*0544*/ 	.word	0xffffffff


	//   ....[85]....
        /*0548*/ 	.word	0xffffffff


	//   ....[86]....
        /*054c*/ 	.word	0xffffffff


	//   ....[87]....
        /*0550*/ 	.word	0xffffffff


	//   ....[88]....
        /*0554*/ 	.word	0xffffffff


	//   ....[89]....
        /*0558*/ 	.word	0xffffffff


	//   ....[90]....
        /*055c*/ 	.word	0xffffffff


	//   ....[91]....
        /*0560*/ 	.word	0xffffffff


	//   ....[92]....
        /*0564*/ 	.word	0xffffffff


	//   ....[93]....
        /*0568*/ 	.word	0xffffffff


	//   ....[94]....
        /*056c*/ 	.word	0xffffffff


	//   ....[95]....
        /*0570*/ 	.word	0xffffffff


	//   ....[96]....
        /*0574*/ 	.word	0xffffffff


	//   ....[97]....
        /*0578*/ 	.word	0xffffffff


	//   ....[98]....
        /*057c*/ 	.word	0xffffffff


	//   ....[99]....
        /*0580*/ 	.word	0xffffffff


	//   ....[100]....
        /*0584*/ 	.word	0xffffffff


	//   ....[101]....
        /*0588*/ 	.word	0xffffffff


	//   ....[102]....
        /*058c*/ 	.word	0xffffffff


	//   ....[103]....
        /*0590*/ 	.word	0xffffffff


	//   ....[104]....
        /*0594*/ 	.word	0xffffffff


	//   ....[105]....
        /*0598*/ 	.word	0xffffffff


	//   ....[106]....
        /*059c*/ 	.word	0xffffffff


	//   ....[107]....
        /*05a0*/ 	.word	0xffffffff


	//   ....[108]....
        /*05a4*/ 	.word	0xffffffff


	//   ....[109]....
        /*05a8*/ 	.word	0xffffffff


	//   ....[110]....
        /*05ac*/ 	.word	0xffffffff


	//   ....[111]....
        /*05b0*/ 	.word	0xffffffff


	//   ....[112]....
        /*05b4*/ 	.word	0xffffffff


	//   ....[113]....
        /*05b8*/ 	.word	0xffffffff


	//   ....[114]....
        /*05bc*/ 	.word	0xffffffff


	//   ....[115]....
        /*05c0*/ 	.word	0xffffffff


	//   ....[116]....
        /*05c4*/ 	.word	0xffffffff


	//   ....[117]....
        /*05c8*/ 	.word	0xffffffff


	//   ....[118]....
        /*05cc*/ 	.word	0xffffffff


	//   ....[119]....
        /*05d0*/ 	.word	0xffffffff


	//   ....[120]....
        /*05d4*/ 	.word	0xffffffff


	//   ....[121]....
        /*05d8*/ 	.word	0xffffffff


	//   ....[122]....
        /*05dc*/ 	.word	0xffffffff


	//   ....[123]....
        /*05e0*/ 	.word	0xffffffff


	//   ....[124]....
        /*05e4*/ 	.word	0xffffffff


	//   ....[125]....
        /*05e8*/ 	.word	0xffffffff


	//   ....[126]....
        /*05ec*/ 	.word	0xffffffff


	//   ....[127]....
        /*05f0*/ 	.word	0xffffffff


	//   ....[128]....
        /*05f4*/ 	.word	0xffffffff


	//   ....[129]....
        /*05f8*/ 	.word	0xffffffff


	//   ....[130]....
        /*05fc*/ 	.word	0xffffffff


	//   ....[131]....
        /*0600*/ 	.word	0xffffffff


	//   ....[132]....
        /*0604*/ 	.word	0xffffffff


	//   ....[133]....
        /*0608*/ 	.word	0xffffffff


	//   ....[134]....
        /*060c*/ 	.word	0xffffffff


	//   ....[135]....
        /*0610*/ 	.word	0xffffffff


	//   ....[136]....
        /*0614*/ 	.word	0xffffffff


	//   ....[137]....
        /*0618*/ 	.word	0xffffffff


	//   ....[138]....
        /*061c*/ 	.word	0xffffffff


	//   ....[139]....
        /*0620*/ 	.word	0xffffffff


	//   ....[140]....
        /*0624*/ 	.word	0xffffffff


	//   ....[141]....
        /*0628*/ 	.word	0xffffffff


	//   ....[142]....
        /*062c*/ 	.word	0xffffffff


	//   ....[143]....
        /*0630*/ 	.word	0xffffffff


	//   ....[144]....
        /*0634*/ 	.word	0xffffffff


	//   ....[145]....
        /*0638*/ 	.word	0xffffffff


	//   ....[146]....
        /*063c*/ 	.word	0xffffffff


	//   ....[147]....
        /*0640*/ 	.word	0xffffffff


	//   ....[148]....
        /*0644*/ 	.word	0xffffffff


	//   ....[149]....
        /*0648*/ 	.word	0xffffffff


	//   ....[150]....
        /*064c*/ 	.word	0xffffffff


	//   ....[151]....
        /*0650*/ 	.word	0xffffffff


	//   ....[152]....
        /*0654*/ 	.word	0xffffffff


	//   ....[153]....
        /*0658*/ 	.word	0xffffffff


	//   ....[154]....
        /*065c*/ 	.word	0xffffffff


	//   ....[155]....
        /*0660*/ 	.word	0xffffffff


	//   ....[156]....
        /*0664*/ 	.word	0xffffffff


	//   ....[157]....
        /*0668*/ 	.word	0xffffffff


	//   ....[158]....
        /*066c*/ 	.word	0xffffffff


	//   ....[159]....
        /*0670*/ 	.word	0xffffffff


	//   ....[160]....
        /*0674*/ 	.word	0xffffffff


	//   ....[161]....
        /*0678*/ 	.word	0xffffffff


	//   ....[162]....
        /*067c*/ 	.word	0xffffffff


	//   ....[163]....
        /*0680*/ 	.word	0xffffffff


	//   ....[164]....
        /*0684*/ 	.word	0xffffffff


	//   ....[165]....
        /*0688*/ 	.word	0xffffffff


	//   ....[166]....
        /*068c*/ 	.word	0xffffffff


	//   ....[167]....
        /*0690*/ 	.word	0xffffffff


	//   ....[168]....
        /*0694*/ 	.word	0xffffffff


	//   ....[169]....
        /*0698*/ 	.word	0xffffffff


	//   ....[170]....
        /*069c*/ 	.word	0xffffffff


	//   ....[171]....
        /*06a0*/ 	.word	0xffffffff


	//   ....[172]....
        /*06a4*/ 	.word	0xffffffff


	//   ....[173]....
        /*06a8*/ 	.word	0xffffffff


	//   ....[174]....
        /*06ac*/ 	.word	0xffffffff


	//   ....[175]....
        /*06b0*/ 	.word	0xffffffff


	//   ....[176]....
        /*06b4*/ 	.word	0xffffffff


	//   ....[177]....
        /*06b8*/ 	.word	0xffffffff


	//   ....[178]....
        /*06bc*/ 	.word	0xffffffff


	//   ....[179]....
        /*06c0*/ 	.word	0xffffffff


	//   ....[180]....
        /*06c4*/ 	.word	0xffffffff


	//   ....[181]....
        /*06c8*/ 	.word	0xffffffff


	//   ....[182]....
        /*06cc*/ 	.word	0xffffffff


	//   ....[183]....
        /*06d0*/ 	.word	0xffffffff


	//   ....[184]....
        /*06d4*/ 	.word	0xffffffff


	//   ....[185]....
        /*06d8*/ 	.word	0xffffffff


	//   ....[186]....
        /*06dc*/ 	.word	0xffffffff


	//   ....[187]....
        /*06e0*/ 	.word	0xffffffff


	//   ....[188]....
        /*06e4*/ 	.word	0xffffffff


	//   ....[189]....
        /*06e8*/ 	.word	0xffffffff


	//   ....[190]....
        /*06ec*/ 	.word	0xffffffff


	//   ....[191]....
        /*06f0*/ 	.word	0xffffffff


	//   ....[192]....
        /*06f4*/ 	.word	0xffffffff


	//   ....[193]....
        /*06f8*/ 	.word	0xffffffff


	//   ....[194]....
        /*06fc*/ 	.word	0xffffffff


	//   ....[195]....
        /*0700*/ 	.word	0xffffffff


	//   ....[196]....
        /*0704*/ 	.word	0xffffffff


	//   ....[197]....
        /*0708*/ 	.word	0xffffffff


	//   ....[198]....
        /*070c*/ 	.word	0xffffffff


	//   ....[199]....
        /*0710*/ 	.word	0xffffffff


	//   ....[200]....
        /*0714*/ 	.word	0xffffffff


	//   ....[201]....
        /*0718*/ 	.word	0xffffffff


	//   ....[202]....
        /*071c*/ 	.word	0xffffffff


	//   ....[203]....
        /*0720*/ 	.word	0xffffffff


	//   ....[204]....
        /*0724*/ 	.word	0xffffffff


	//   ....[205]....
        /*0728*/ 	.word	0xffffffff


	//   ....[206]....
        /*072c*/ 	.word	0xffffffff


	//   ....[207]....
        /*0730*/ 	.word	0xffffffff


	//   ....[208]....
        /*0734*/ 	.word	0xffffffff


	//   ....[209]....
        /*0738*/ 	.word	0xffffffff


	//   ....[210]....
        /*073c*/ 	.word	0xffffffff


	//   ....[211]....
        /*0740*/ 	.word	0xffffffff


	//   ....[212]....
        /*0744*/ 	.word	0xffffffff


	//   ....[213]....
        /*0748*/ 	.word	0xffffffff


	//   ....[214]....
        /*074c*/ 	.word	0xffffffff


	//   ....[215]....
        /*0750*/ 	.word	0xffffffff


	//   ....[216]....
        /*0754*/ 	.word	0xffffffff


	//   ....[217]....
        /*0758*/ 	.word	0xffffffff


	//   ....[218]....
        /*075c*/ 	.word	0xffffffff


	//   ....[219]....
        /*0760*/ 	.word	0xffffffff


	//   ....[220]....
        /*0764*/ 	.word	0xffffffff


	//   ....[221]....
        /*0768*/ 	.word	0xffffffff


	//   ....[222]....
        /*076c*/ 	.word	0xffffffff


	//   ....[223]....
        /*0770*/ 	.word	0xffffffff


	//   ....[224]....
        /*0774*/ 	.word	0xffffffff


	//   ....[225]....
        /*0778*/ 	.word	0xffffffff


	//   ....[226]....
        /*077c*/ 	.word	0xffffffff


	//   ....[227]....
        /*0780*/ 	.word	0xffffffff


	//   ....[228]....
        /*0784*/ 	.word	0xffffffff


	//   ....[229]....
        /*0788*/ 	.word	0xffffffff


	//   ....[230]....
        /*078c*/ 	.word	0xffffffff


	//   ....[231]....
        /*0790*/ 	.word	0xffffffff


	//   ....[232]....
        /*0794*/ 	.word	0xffffffff


	//   ....[233]....
        /*0798*/ 	.word	0xffffffff


	//   ....[234]....
        /*079c*/ 	.word	0xffffffff


	//   ....[235]....
        /*07a0*/ 	.word	0xffffffff


	//   ....[236]....
        /*07a4*/ 	.word	0xffffffff


	//   ....[237]....
        /*07a8*/ 	.word	0xffffffff


	//   ....[238]....
        /*07ac*/ 	.word	0xffffffff


	//   ....[239]....
        /*07b0*/ 	.word	0xffffffff


	//   ....[240]....
        /*07b4*/ 	.word	0xffffffff


	//   ....[241]....
        /*07b8*/ 	.word	0xffffffff


	//   ....[242]....
        /*07bc*/ 	.word	0xffffffff


	//   ....[243]....
        /*07c0*/ 	.word	0xffffffff


	//   ....[244]....
        /*07c4*/ 	.word	0xffffffff


	//   ....[245]....
        /*07c8*/ 	.word	0xffffffff


	//   ....[246]....
        /*07cc*/ 	.word	0xffffffff


	//   ....[247]....
        /*07d0*/ 	.word	0xffffffff


	//   ....[248]....
        /*07d4*/ 	.word	0xffffffff


	//   ....[249]....
        /*07d8*/ 	.word	0xffffffff


	//   ....[250]....
        /*07dc*/ 	.word	0xffffffff


	//   ....[251]....
        /*07e0*/ 	.word	0xffffffff


	//   ....[252]....
        /*07e4*/ 	.word	0xffffffff


	//   ....[253]....
        /*07e8*/ 	.word	0xffffffff


	//   ....[254]....
        /*07ec*/ 	.word	0xffffffff


	//   ....[255]....
        /*07f0*/ 	.word	0xffffffff


	//   ....[0]....
        /*07f4*/ 	.word	0xffffffff


	//   ....[1]....
        /*07f8*/ 	.word	0xffffffff


	//   ....[2]....
        /*07fc*/ 	.word	0xffffffff


	//   ....[3]....
        /*0800*/ 	.word	0xffffffff


	//   ....[4]....
        /*0804*/ 	.word	0xffffffff


	//   ....[5]....
        /*0808*/ 	.word	0xffffffff


	//   ....[6]....
        /*080c*/ 	.word	0xffffffff


	//   ....[7]....
        /*0810*/ 	.word	0xffffffff


	//   ....[8]....
        /*0814*/ 	.word	0xffffffff


	//   ....[9]....
        /*0818*/ 	.word	0xffffffff


	//   ....[10]....
        /*081c*/ 	.word	0xffffffff


	//   ....[11]....
        /*0820*/ 	.word	0xffffffff


	//   ....[12]....
        /*0824*/ 	.word	0xffffffff


	//   ....[13]....
        /*0828*/ 	.word	0xffffffff


	//   ....[14]....
        /*082c*/ 	.word	0xffffffff


	//   ....[15]....
        /*0830*/ 	.word	0xffffffff


	//   ....[16]....
        /*0834*/ 	.word	0xffffffff


	//   ....[17]....
        /*0838*/ 	.word	0xffffffff


	//   ....[18]....
        /*083c*/ 	.word	0xffffffff


	//   ....[19]....
        /*0840*/ 	.word	0xffffffff


	//   ....[20]....
        /*0844*/ 	.word	0xffffffff


	//   ....[21]....
        /*0848*/ 	.word	0xffffffff


	//   ....[22]....
        /*084c*/ 	.word	0xffffffff


	//   ....[23]....
        /*0850*/ 	.word	0xffffffff


	//   ....[24]....
        /*0854*/ 	.word	0xffffffff


	//   ....[25]....
        /*0858*/ 	.word	0xffffffff


	//   ....[26]....
        /*085c*/ 	.word	0xffffffff


	//   ....[27]....
        /*0860*/ 	.word	0xffffffff


	//   ....[28]....
        /*0864*/ 	.word	0xffffffff


	//   ....[29]....
        /*0868*/ 	.word	0xffffffff


	//   ....[30]....
        /*086c*/ 	.word	0xffffffff


	//   ....[31]....
        /*0870*/ 	.word	0xffffffff


	//   ....[32]....
        /*0874*/ 	.word	0xffffffff


	//   ....[33]....
        /*0878*/ 	.word	0xffffffff


	//   ....[34]....
        /*087c*/ 	.word	0xffffffff


	//   ....[35]....
        /*0880*/ 	.word	0xffffffff


	//   ....[36]....
        /*0884*/ 	.word	0xffffffff


	//   ....[37]....
        /*0888*/ 	.word	0xffffffff


	//   ....[38]....
        /*088c*/ 	.word	0xffffffff


	//   ....[39]....
        /*0890*/ 	.word	0xffffffff


	//   ....[40]....
        /*0894*/ 	.word	0xffffffff


	//   ....[41]....
        /*0898*/ 	.word	0xffffffff


	//   ....[42]....
        /*089c*/ 	.word	0xffffffff


	//   ....[43]....
        /*08a0*/ 	.word	0xffffffff


	//   ....[44]....
        /*08a4*/ 	.word	0xffffffff


	//   ....[45]....
        /*08a8*/ 	.word	0xffffffff


	//   ....[46]....
        /*08ac*/ 	.word	0xffffffff


	//   ....[47]....
        /*08b0*/ 	.word	0xffffffff


	//   ....[48]....
        /*08b4*/ 	.word	0xffffffff


	//   ....[49]....
        /*08b8*/ 	.word	0xffffffff


	//   ....[50]....
        /*08bc*/ 	.word	0xffffffff


	//   ....[51]....
        /*08c0*/ 	.word	0xffffffff


	//   ....[52]....
        /*08c4*/ 	.word	0xffffffff


	//   ....[53]....
        /*08c8*/ 	.word	0xffffffff


	//   ....[54]....
        /*08cc*/ 	.word	0xffffffff


	//   ....[55]....
        /*08d0*/ 	.word	0xffffffff


	//   ....[56]....
        /*08d4*/ 	.word	0xffffffff


	//   ....[57]....
        /*08d8*/ 	.word	0xffffffff


	//----- nvinfo : EIATTR_COOP_GROUP_INSTR_OFFSETS
	.align		4
.L_300:
        /*08dc*/ 	.byte	0x04, 0x28
        /*08de*/ 	.short	(.L_302 - .L_301)


	//   ....[0]....
.L_301:
        /*08e0*/ 	.word	0x00000050


	//   ....[1]....
        /*08e4*/ 	.word	0x00000200


	//   ....[2]....
        /*08e8*/ 	.word	0x00000230


	//   ....[3]....
        /*08ec*/ 	.word	0x00000260


	//   ....[4]....
        /*08f0*/ 	.word	0x00000290


	//   ....[5]....
        /*08f4*/ 	.word	0x000002c0


	//   ....[6]....
        /*08f8*/ 	.word	0x000002f0


	//   ....[7]....
        /*08fc*/ 	.word	0x00000450


	//   ....[8]....
        /*0900*/ 	.word	0x00000490


	//   ....[9]....
        /*0904*/ 	.word	0x000004c0


	//   ....[10]....
        /*0908*/ 	.word	0x000004f0


	//   ....[11]....
        /*090c*/ 	.word	0x00000520


	//   ....[12]....
        /*0910*/ 	.word	0x00000550


	//   ....[13]....
        /*0914*/ 	.word	0x000005e0


	//   ....[14]....
        /*0918*/ 	.word	0x00000630


	//   ....[15]....
        /*091c*/ 	.word	0x00000650


	//   ....[16]....
        /*0920*/ 	.word	0x000006b0


	//   ....[17]....
        /*0924*/ 	.word	0x00003e80


	//   ....[18]....
        /*0928*/ 	.word	0x00003ed0


	//   ....[19]....
        /*092c*/ 	.word	0x000046a0


	//   ....[20]....
        /*0930*/ 	.word	0x000046c0


	//   ....[21]....
        /*0934*/ 	.word	0x00004e10


	//   ....[22]....
        /*0938*/ 	.word	0x00004e20


	//   ....[23]....
        /*093c*/ 	.word	0x00005630


	//   ....[24]....
        /*0940*/ 	.word	0x00005650


	//   ....[25]....
        /*0944*/ 	.word	0x000062c0


	//   ....[26]....
        /*0948*/ 	.word	0x000062f0


	//   ....[27]....
        /*094c*/ 	.word	0x00006ae0


	//   ....[28]....
        /*0950*/ 	.word	0x00006b00


	//   ....[29]....
        /*0954*/ 	.word	0x00007310


	//   ....[30]....
        /*0958*/ 	.word	0x00007340


	//   ....[31]....
        /*095c*/ 	.word	0x00007450


	//   ....[32]....
        /*0960*/ 	.word	0x00007480


	//   ....[33]....
        /*0964*/ 	.word	0x00007550


	//   ....[34]....
        /*0968*/ 	.word	0x00007570


	//   ....[35]....
        /*096c*/ 	.word	0x00007940


	//   ....[36]....
        /*0970*/ 	.word	0x00007960


	//   ....[37]....
        /*0974*/ 	.word	0x00007b20


	//   ....[38]....
        /*0978*/ 	.word	0x00007b50


	//   ....[39]....
        /*097c*/ 	.word	0x00007c20


	//   ....[40]....
        /*0980*/ 	.word	0x00007c50


	//   ....[41]....
        /*0984*/ 	.word	0x00008cb0


	//   ....[42]....
        /*0988*/ 	.word	0x00008ce0


	//   ....[43]....
        /*098c*/ 	.word	0x00008d00


	//   ....[44]....
        /*0990*/ 	.word	0x00008d20


	//   ....[45]....
        /*0994*/ 	.word	0x00008d40


	//   ....[46]....
        /*0998*/ 	.word	0x00008d60


	//   ....[47]....
        /*099c*/ 	.word	0x00008e90


	//   ....[48]....
        /*09a0*/ 	.word	0x00008ef0


	//   ....[49]....
        /*09a4*/ 	.word	0x00008f50


	//   ....[50]....
        /*09a8*/ 	.word	0x00008f70


	//   ....[51]....
        /*09ac*/ 	.word	0x000090e0


	//   ....[52]....
        /*09b0*/ 	.word	0x000090f0


	//   ....[53]....
        /*09b4*/ 	.word	0x00009190


	//   ....[54]....
        /*09b8*/ 	.word	0x000091a0


	//   ....[55]....
        /*09bc*/ 	.word	0x00009460


	//   ....[56]....
        /*09c0*/ 	.word	0x000094d0


	//   ....[57]....
        /*09c4*/ 	.word	0x00009520


	//   ....[58]....
        /*09c8*/ 	.word	0x00009540


	//   ....[59]....
        /*09cc*/ 	.word	0x000096e0


	//   ....[60]....
        /*09d0*/ 	.word	0x000097a0


	//   ....[61]....
        /*09d4*/ 	.word	0x000097e0


	//   ....[62]....
        /*09d8*/ 	.word	0x00009810


	//   ....[63]....
        /*09dc*/ 	.word	0x000099e0


	//   ....[64]....
        /*09e0*/ 	.word	0x00009aa0


	//   ....[65]....
        /*09e4*/ 	.word	0x00009ae0


	//   ....[66]....
        /*09e8*/ 	.word	0x00009b20


	//   ....[67]....
        /*09ec*/ 	.word	0x00009d00


	//   ....[68]....
        /*09f0*/ 	.word	0x00009dc0


	//   ....[69]....
        /*09f4*/ 	.word	0x00009e00


	//   ....[70]....
        /*09f8*/ 	.word	0x00009e30


	//   ....[71]....
        /*09fc*/ 	.word	0x0000b9d0


	//   ....[72]....
        /*0a00*/ 	.word	0x0000b9f0


	//   ....[73]....
        /*0a04*/ 	.word	0x0000ba10


	//   ....[74]....
        /*0a08*/ 	.word	0x0000ba30


	//   ....[75]....
        /*0a0c*/ 	.word	0x0000baf0


	//   ....[76]....
        /*0a10*/ 	.word	0x0000bb10


	//   ....[77]....
        /*0a14*/ 	.word	0x0000bb30


	//   ....[78]....
        /*0a18*/ 	.word	0x0000bb50


	//   ....[79]....
        /*0a1c*/ 	.word	0x0000bd50


	//   ....[80]....
        /*0a20*/ 	.word	0x0000bd90


	//   ....[81]....
        /*0a24*/ 	.word	0x0000bda0


	//   ....[82]....
        /*0a28*/ 	.word	0x0000bdb0


	//   ....[83]....
        /*0a2c*/ 	.word	0x0000bf20


	//   ....[84]....
        /*0a30*/ 	.word	0x0000bf40


	//   ....[85]....
        /*0a34*/ 	.word	0x0000bf60


	//   ....[86]....
        /*0a38*/ 	.word	0x0000bf80


	//   ....[87]....
        /*0a3c*/ 	.word	0x0000df70


	//   ....[88]....
        /*0a40*/ 	.word	0x0000dfa0


	//   ....[89]....
        /*0a44*/ 	.word	0x0000dfd0


	//   ....[90]....
        /*0a48*/ 	.word	0x0000dfe0


	//   ....[91]....
        /*0a4c*/ 	.word	0x0000e240


	//   ....[92]....
        /*0a50*/ 	.word	0x0000e260


	//   ....[93]....
        /*0a54*/ 	.word	0x0000f3d0


	//   ....[94]....
        /*0a58*/ 	.word	0x0000f3f0


	//   ....[95]....
        /*0a5c*/ 	.word	0x0000f420


	//   ....[96]....
        /*0a60*/ 	.word	0x0000f430


	//   ....[97]....
        /*0a64*/ 	.word	0x0000f510


	//   ....[98]....
        /*0a68*/ 	.word	0x0000f530


	//   ....[99]....
        /*0a6c*/ 	.word	0x0000f760


	//   ....[100]....
        /*0a70*/ 	.word	0x00010160


	//   ....[101]....
        /*0a74*/ 	.word	0x00010ba0


	//   ....[102]....
        /*0a78*/ 	.word	0x00010bd0


	//   ....[103]....
        /*0a7c*/ 	.word	0x00010be0


	//   ....[104]....
        /*0a80*/ 	.word	0x00010c10


	//   ....[105]....
        /*0a84*/ 	.word	0x000124e0


	//   ....[106]....
        /*0a88*/ 	.word	0x00012500


	//   ....[107]....
        /*0a8c*/ 	.word	0x000125b0


	//   ....[108]....
        /*0a90*/ 	.word	0x000125c0


	//   ....[109]....
        /*0a94*/ 	.word	0x000125d0


	//   ....[110]....
        /*0a98*/ 	.word	0x000125e0


	//   ....[111]....
        /*0a9c*/ 	.word	0x00013880


	//   ....[112]....
        /*0aa0*/ 	.word	0x000138a0


	//   ....[113]....
        /*0aa4*/ 	.word	0x00013950


	//   ....[114]....
        /*0aa8*/ 	.word	0x00013960


	//   ....[115]....
        /*0aac*/ 	.word	0x00013970


	//   ....[116]....
        /*0ab0*/ 	.word	0x00013980


	//   ....[117]....
        /*0ab4*/ 	.word	0x00013bf0


	//   ....[118]....
        /*0ab8*/ 	.word	0x00014640


	//   ....[119]....
        /*0abc*/ 	.word	0x000150e0


	//   ....[120]....
        /*0ac0*/ 	.word	0x00015110


	//   ....[121]....
        /*0ac4*/ 	.word	0x00015130


	//   ....[122]....
        /*0ac8*/ 	.word	0x00015150


	//   ....[123]....
        /*0acc*/ 	.word	0x00016ef0


	//   ....[124]....
        /*0ad0*/ 	.word	0x00016f10


	//   ....[125]....
        /*0ad4*/ 	.word	0x00016fc0


	//   ....[126]....
        /*0ad8*/ 	.word	0x00016fd0


	//   ....[127]....
        /*0adc*/ 	.word	0x00016fe0


	//   ....[128]....
        /*0ae0*/ 	.word	0x00016ff0


	//   ....[129]....
        /*0ae4*/ 	.word	0x00018280


	//   ....[130]....
        /*0ae8*/ 	.word	0x000182a0


	//   ....[131]....
        /*0aec*/ 	.word	0x00018350


	//   ....[132]....
        /*0af0*/ 	.word	0x00018360


	//   ....[133]....
        /*0af4*/ 	.word	0x00018370


	//   ....[134]....
        /*0af8*/ 	.word	0x00018380


	//   ....[135]....
        /*0afc*/ 	.word	0x00018830


	//   ....[136]....
        /*0b00*/ 	.word	0x00018860


	//   ....[137]....
        /*0b04*/ 	.word	0x00018880


	//   ....[138]....
        /*0b08*/ 	.word	0x000188a0


	//   ....[139]....
        /*0b0c*/ 	.word	0x0001a390


	//   ....[140]....
        /*0b10*/ 	.word	0x0001a3a0


	//   ....[141]....
        /*0b14*/ 	.word	0x0001a400


	//   ....[142]....
        /*0b18*/ 	.word	0x0001a430


	//   ....[143]....
        /*0b1c*/ 	.word	0x0001a4a0


	//   ....[144]....
        /*0b20*/ 	.word	0x0001a4d0


	//   ....[145]....
        /*0b24*/ 	.word	0x0001b6b0


	//   ....[146]....
        /*0b28*/ 	.word	0x0001b6d0


	//   ....[147]....
        /*0b2c*/ 	.word	0x0001b760


	//   ....[148]....
        /*0b30*/ 	.word	0x0001b770


	//   ....[149]....
        /*0b34*/ 	.word	0x0001b780


	//   ....[150]....
        /*0b38*/ 	.word	0x0001b790


	//   ....[151]....
        /*0b3c*/ 	.word	0x0001b980


	//   ....[152]....
        /*0b40*/ 	.word	0x0001c3d0


	//   ....[153]....
        /*0b44*/ 	.word	0x0001ce70


	//   ....[154]....
        /*0b48*/ 	.word	0x0001cea0


	//   ....[155]....
        /*0b4c*/ 	.word	0x0001cec0


	//   ....[156]....
        /*0b50*/ 	.word	0x0001cee0


	//   ....[157]....
        /*0b54*/ 	.word	0x0001e800


	//   ....[158]....
        /*0b58*/ 	.word	0x0001e830


	//   ....[159]....
        /*0b5c*/ 	.word	0x0001e840


	//   ....[160]....
        /*0b60*/ 	.word	0x0001e870


	//   ....[161]....
        /*0b64*/ 	.word	0x0001f8f0


	//   ....[162]....
        /*0b68*/ 	.word	0x0001f900


	//   ....[163]....
        /*0b6c*/ 	.word	0x0001f920


	//   ....[164]....
        /*0b70*/ 	.word	0x0001f940


	//   ....[165]....
        /*0b74*/ 	.word	0x0001fc70


	//   ....[166]....
        /*0b78*/ 	.word	0x0001fc90


	//   ....[167]....
        /*0b7c*/ 	.word	0x0001fd70


	//   ....[168]....
        /*0b80*/ 	.word	0x0001fd80


	//   ....[169]....
        /*0b84*/ 	.word	0x0001fe70


	//   ....[170]....
        /*0b88*/ 	.word	0x0001fe90


	//   ....[171]....
        /*0b8c*/ 	.word	0x0001ff80


	//   ....[172]....
        /*0b90*/ 	.word	0x0001ff90


	//   ....[173]....
        /*0b94*/ 	.word	0x00020280


	//   ....[174]....
        /*0b98*/ 	.word	0x000202a0


	//   ....[175]....
        /*0b9c*/ 	.word	0x000209c0


	//   ....[176]....
        /*0ba0*/ 	.word	0x000209d0


	//   ....[177]....
        /*0ba4*/ 	.word	0x00021880


	//   ....[178]....
        /*0ba8*/ 	.word	0x000218a0


	//   ....[179]....
        /*0bac*/ 	.word	0x00021990


	//   ....[180]....
        /*0bb0*/ 	.word	0x000219a0


	//   ....[181]....
        /*0bb4*/ 	.word	0x00021a90


	//   ....[182]....
        /*0bb8*/ 	.word	0x00021ab0


	//   ....[183]....
        /*0bbc*/ 	.word	0x00021ba0


	//   ....[184]....
        /*0bc0*/ 	.word	0x00021bb0


	//   ....[185]....
        /*0bc4*/ 	.word	0x00021d60


	//   ....[186]....
        /*0bc8*/ 	.word	0x00021d80


	//   ....[187]....
        /*0bcc*/ 	.word	0x00021eb0


	//   ....[188]....
        /*0bd0*/ 	.word	0x00021ef0


	//   ....[189]....
        /*0bd4*/ 	.word	0x00021f20


	//   ....[190]....
        /*0bd8*/ 	.word	0x00021f50


	//   ....[191]....
        /*0bdc*/ 	.word	0x00021f80


	//   ....[192]....
        /*0be0*/ 	.word	0x00021fb0


	//   ....[193]....
        /*0be4*/ 	.word	0x00022120


	//   ....[194]....
        /*0be8*/ 	.word	0x00022160


	//   ....[195]....
        /*0bec*/ 	.word	0x00022190


	//   ....[196]....
        /*0bf0*/ 	.word	0x000221c0


	//   ....[197]....
        /*0bf4*/ 	.word	0x000221f0


	//   ....[198]....
        /*0bf8*/ 	.word	0x00022220


	//   ....[199]....
        /*0bfc*/ 	.word	0x000222b0


	//   ....[200]....
        /*0c00*/ 	.word	0x00022310


	//   ....[201]....
        /*0c04*/ 	.word	0x00022320


	//   ....[202]....
        /*0c08*/ 	.word	0x00022380


	//   ....[203]....
        /*0c0c*/ 	.word	0x00022dd0


	//   ....[204]....
        /*0c10*/ 	.word	0x00022e20


	//   ....[205]....
        /*0c14*/ 	.word	0x00022e80


	//   ....[206]....
        /*0c18*/ 	.word	0x00022ee0


	//   ....[207]....
        /*0c1c*/ 	.word	0x00022f40


	//   ....[208]....
        /*0c20*/ 	.word	0x00022fb0


	//   ....[209]....
        /*0c24*/ 	.word	0x00023000


	//   ....[210]....
        /*0c28*/ 	.word	0x00023060


	//   ....[211]....
        /*0c2c*/ 	.word	0x000230d0


	//   ....[212]....
        /*0c30*/ 	.word	0x00023140


	//   ....[213]....
        /*0c34*/ 	.word	0x000231b0


	//   ....[214]....
        /*0c38*/ 	.word	0x00023220


	//   ....[215]....
        /*0c3c*/ 	.word	0x00023340


	//   ....[216]....
        /*0c40*/ 	.word	0x000233a0


	//   ....[217]....
        /*0c44*/ 	.word	0x000234e0


	//   ....[218]....
        /*0c48*/ 	.word	0x00023540


	//   ....[219]....
        /*0c4c*/ 	.word	0x000235b0


	//   ....[220]....
        /*0c50*/ 	.word	0x00023620


	//   ....[221]....
        /*0c54*/ 	.word	0x00023680


	//   ....[222]....
        /*0c58*/ 	.word	0x000236e0


	//   ....[223]....
        /*0c5c*/ 	.word	0x00023730


	//   ....[224]....
        /*0c60*/ 	.word	0x00023770


	//   ....[225]....
        /*0c64*/ 	.word	0x000237e0


	//   ....[226]....
        /*0c68*/ 	.word	0x00023850


	//   ....[227]....
        /*0c6c*/ 	.word	0x00023970


	//   ....[228]....
        /*0c70*/ 	.word	0x000239d0


	//   ....[229]....
        /*0c74*/ 	.word	0x00023b10


	//   ....[230]....
        /*0c78*/ 	.word	0x00023b70


	//   ....[231]....
        /*0c7c*/ 	.word	0x00023be0


	//   ....[232]....
        /*0c80*/ 	.word	0x00023c50


	//   ....[233]....
        /*0c84*/ 	.word	0x00023d70


	//   ....[234]....
        /*0c88*/ 	.word	0x00023dd0


	//   ....[235]....
        /*0c8c*/ 	.word	0x00023f10


	//   ....[236]....
        /*0c90*/ 	.word	0x00023f70


	//   ....[237]....
        /*0c94*/ 	.word	0x00023fe0


	//   ....[238]....
        /*0c98*/ 	.word	0x00024050


	//   ....[239]....
        /*0c9c*/ 	.word	0x000240a0


	//   ....[240]....
        /*0ca0*/ 	.word	0x000240f0


	//   ....[241]....
        /*0ca4*/ 	.word	0x00024140


	//   ....[242]....
        /*0ca8*/ 	.word	0x00024180


	//   ....[243]....
        /*0cac*/ 	.word	0x000241f0


	//   ....[244]....
        /*0cb0*/ 	.word	0x00024260


	//   ....[245]....
        /*0cb4*/ 	.word	0x00024380


	//   ....[246]....
        /*0cb8*/ 	.word	0x000243e0


	//   ....[247]....
        /*0cbc*/ 	.word	0x00024520


	//   ....[248]....
        /*0cc0*/ 	.word	0x00024580


	//   ....[249]....
        /*0cc4*/ 	.word	0x000245f0


	//   ....[250]....
        /*0cc8*/ 	.word	0x00024660


	//   ....[251]....
        /*0ccc*/ 	.word	0x00024780


	//   ....[252]....
        /*0cd0*/ 	.word	0x000247e0


	//   ....[253]....
        /*0cd4*/ 	.word	0x00024920


	//   ....[254]....
        /*0cd8*/ 	.word	0x00024980


	//   ....[255]....
        /*0cdc*/ 	.word	0x000249d0


	//   ....[0]....
        /*0ce0*/ 	.word	0x00024a20


	//   ....[1]....
        /*0ce4*/ 	.word	0x00024a70


	//   ....[2]....
        /*0ce8*/ 	.word	0x00024ab0


	//   ....[3]....
        /*0cec*/ 	.word	0x00024b20


	//   ....[4]....
        /*0cf0*/ 	.word	0x00024b80


	//   ....[5]....
        /*0cf4*/ 	.word	0x00024bf0


	//   ....[6]....
        /*0cf8*/ 	.word	0x00024cd0


	//   ....[7]....
        /*0cfc*/ 	.word	0x00024d30


	//   ....[8]....
        /*0d00*/ 	.word	0x00024e10


	//   ....[9]....
        /*0d04*/ 	.word	0x00024e70


	//   ....[10]....
        /*0d08*/ 	.word	0x00024ee0


	//   ....[11]....
        /*0d0c*/ 	.word	0x00024f50


	//   ....[12]....
        /*0d10*/ 	.word	0x00024fa0


	//   ....[13]....
        /*0d14*/ 	.word	0x00024ff0


	//   ....[14]....
        /*0d18*/ 	.word	0x00025040


	//   ....[15]....
        /*0d1c*/ 	.word	0x00025080


	//   ....[16]....
        /*0d20*/ 	.word	0x000250e0


	//   ....[17]....
        /*0d24*/ 	.word	0x00025140


	//   ....[18]....
        /*0d28*/ 	.word	0x00025190


	//   ....[19]....
        /*0d2c*/ 	.word	0x000251d0


	//   ....[20]....
        /*0d30*/ 	.word	0x00025240


	//   ....[21]....
        /*0d34*/ 	.word	0x000252b0


	//   ....[22]....
        /*0d38*/ 	.word	0x00025320


	//   ....[23]....
        /*0d3c*/ 	.word	0x00025380


	//   ....[24]....
        /*0d40*/ 	.word	0x000253f0


	//   ....[25]....
        /*0d44*/ 	.word	0x00025460


	//   ....[26]....
        /*0d48*/ 	.word	0x000254d0


	//   ....[27]....
        /*0d4c*/ 	.word	0x00025530


	//   ....[28]....
        /*0d50*/ 	.word	0x000255a0


	//   ....[29]....
        /*0d54*/ 	.word	0x00025610


	//   ....[30]....
        /*0d58*/ 	.word	0x00025680


	//   ....[31]....
        /*0d5c*/ 	.word	0x000256e0


	//   ....[32]....
        /*0d60*/ 	.word	0x00025750


	//   ....[33]....
        /*0d64*/ 	.word	0x000257c0


	//   ....[34]....
        /*0d68*/ 	.word	0x00025830


	//   ....[35]....
        /*0d6c*/ 	.word	0x00025890


	//   ....[36]....
        /*0d70*/ 	.word	0x00025900


	//   ....[37]....
        /*0d74*/ 	.word	0x00025970


	//   ....[38]....
        /*0d78*/ 	.word	0x000259e0


	//   ....[39]....
        /*0d7c*/ 	.word	0x00025a40


	//   ....[40]....
        /*0d80*/ 	.word	0x00025ab0


	//   ....[41]....
        /*0d84*/ 	.word	0x00025b20


	//   ....[42]....
        /*0d88*/ 	.word	0x00025b70


	//   ....[43]....
        /*0d8c*/ 	.word	0x00025bb0


	//   ....[44]....
        /*0d90*/ 	.word	0x00025c00


	//   ....[45]....
        /*0d94*/ 	.word	0x00025c50


	//   ....[46]....
        /*0d98*/ 	.word	0x00025ca0


	//   ....[47]....
        /*0d9c*/ 	.word	0x00025d10


	//   ....[48]....
        /*0da0*/ 	.word	0x00025d60


	//   ....[49]....
        /*0da4*/ 	.word	0x00025da0


	//   ....[50]....
        /*0da8*/ 	.word	0x00025df0


	//   ....[51]....
        /*0dac*/ 	.word	0x00025e40


	//   ....[52]....
        /*0db0*/ 	.word	0x00025e90


	//   ....[53]....
        /*0db4*/ 	.word	0x00025f00


	//   ....[54]....
        /*0db8*/ 	.word	0x00025f50


	//   ....[55]....
        /*0dbc*/ 	.word	0x00025fb0


	//   ....[56]....
        /*0dc0*/ 	.word	0x00026010


	//   ....[57]....
        /*0dc4*/ 	.word	0x00026080


	//----- nvinfo : EIATTR_EXIT_INSTR_OFFSETS
	.align		4
.L_302:
        /*0dc8*/ 	.byte	0x04, 0x1c
        /*0dca*/ 	.short	(.L_304 - .L_303)


	//   ....[0]....
.L_303:
        /*0dcc*/ 	.word	0x000010d0


	//   ....[1]....
        /*0dd0*/ 	.word	0x00022da0


	//----- nvinfo : EIATTR_MAX_THREADS
	.align		4
.L_304:
        /*0dd4*/ 	.byte	0x04, 0x05
        /*0dd6*/ 	.short	(.L_306 - .L_305)
.L_305:
        /*0dd8*/ 	.word	0x00000100
        /*0ddc*/ 	.word	0x00000001
        /*0de0*/ 	.word	0x00000001


	//----- nvinfo : EIATTR_CRS_STACK_SIZE
	.align		4
.L_306:
        /*0de4*/ 	.byte	0x04, 0x1e
        /*0de6*/ 	.short	(.L_308 - .L_307)
.L_307:
        /*0de8*/ 	.word	0x00000000
.L_308:


//--------------------- .nv.info._ZN7cutlass13device_kernelIN5flash19enable_sm80_to_sm89INS1_16FlashAttnFwdSm80INS1_25CollectiveMainloopFwdSm80ILi4ELi1ELb0EN4cute5tupleIJNS5_1CILi128EEENS7_ILi64EEES8_EEELi128ENS_6half_tEfNS_4arch4Sm80ELb1ELb0ELb1ELb0ELb1ELb0ELb1ELb1EEENS1_21CollectiveEpilogueFwdINS6_IJS8_S8_S9_EEENS6_IJNS7_ILi1EEESH_SH_EEESB_SD_Li128ELb0ELb1ELb1ELb0EEENS1_30DynamicPersistentTileSchedulerILi128ELi128ELb1ELb1ELb0EEEEEEEEEvNT_6ParamsE --------------------------
	.section	.nv.info._ZN7cutlass13device_kernelIN5flash19enable_sm80_to_sm89INS1_16FlashAttnFwdSm80INS1_25CollectiveMainloopFwdSm80ILi4ELi1ELb0EN4cute5tupleIJNS5_1CILi128EEENS7_ILi64EEES8_EEELi128ENS_6half_tEfNS_4arch4Sm80ELb1ELb0ELb1ELb0ELb1ELb0ELb1ELb1EEENS1_21CollectiveEpilogueFwdINS6_IJS8_S8_S9_EEENS6_IJNS7_ILi1EEESH_SH_EEESB_SD_Li128ELb0ELb1ELb1ELb0EEENS1_30DynamicPersistentTileSchedulerILi128ELi128ELb1ELb1ELb0EEEEEEEEEvNT_6ParamsE,"",@"SHT_CUDA_INFO"
	.sectionflags	@""
	.align	4


	//----- nvinfo : EIATTR_CUDA_API_VERSION
	.align		4
        /*0000*/ 	.byte	0x04, 0x37
        /*0002*/ 	.short	(.L_310 - .L_309)
.L_309:
        /*0004*/ 	.word	0x00000082


	//----- nvinfo : EIATTR_SW2861232_WAR
	.align		4
.L_310:
        /*0008*/ 	.byte	0x01, 0x35
	.zero		2


	//----- nvinfo : EIATTR_PARAM_CBANK
	.align		4
        /*000c*/ 	.byte	0x04, 0x0a
        /*000e*/ 	.short	(.L_312 - .L_311)
	.align		4
.L_311:
        /*0010*/ 	.word	index@(.nv.constant0._ZN7cutlass13device_kernelIN5flash19enable_sm80_to_sm89INS1_16FlashAttnFwdSm80INS1_25CollectiveMainloopFwdSm80ILi4ELi1ELb0EN4cute5tupleIJNS5_1CILi128EEENS7_ILi64EEES8_EEELi128ENS_6half_tEfNS_4arch4Sm80ELb1ELb0ELb1ELb0ELb1ELb0ELb1ELb1EEENS1_21CollectiveEpilogueFwdINS6_IJS8_S8_S9_EEENS6_IJNS7_ILi1EEESH_SH_EEESB_SD_Li128ELb0ELb1ELb1ELb0EEENS1_30DynamicPersistentTileSchedulerILi128ELi128ELb1ELb1ELb0EEEEEEEEEvNT_6ParamsE)
        /*0014*/ 	.short	0x0160
        /*0016*/ 	.short	0x0428


	//----- nvinfo : EIATTR_CBANK_PARAM_SIZE
	.align		4
.L_312:
        /*0018*/ 	.byte	0x03, 0x19
        /*001a*/ 	.short	0x0428


	//----- nvinfo : EIATTR_KPARAM_INFO
	.align		4
        /*001c*/ 	.byte	0x04, 0x17
        /*001e*/ 	.short	(.L_314 - .L_313)
.L_313:
        /*0020*/ 	.word	0x00000000
        /*0024*/ 	.short	0x0000
        /*0026*/ 	.short	0x0000
        /*0028*/ 	.byte	0x00, 0xf0, 0xa1, 0x10


	//----- nvinfo : EIATTR_MAXREG_COUNT
	.align		4
.L_314:
        /*002c*/ 	.byte	0x03, 0x1b
        /*002e*/ 	.short	0x00ff


	//----- nvinfo : EIATTR_NUM_BARRIERS
	.align		4
        /*0030*/ 	.byte	0x02, 0x4c
        /*0032*/ 	.byte	0x06
	.zero		1


	//----- nvinfo : EIATTR_ANNOTATIONS
	.align		4
        /*0034*/ 	.byte	0x04, 0x55
        /*0036*/ 	.short	(.L_316 - .L_315)


	//   ....[0]....
.L_315:
        /* <DEDUP_REMOVED lines=127> */


	//----- nvinfo : EIATTR_MERCURY_ISA_VERSION
	.align		4
.L_316:
        /*0810*/ 	.byte	0x03, 0x5f
        /*0812*/ 	.short	0x0000


	//----- nvinfo : EIATTR_INT_WARP_WIDE_INSTR_OFFSETS
	.align		4
        /*0814*/ 	.byte	0x04, 0x31
        /*0816*/ 	.short	(.L_318 - .L_317)


	//   ....[0]....
.L_317:
        /*0818*/ 	.word	0x000117d0


	//   ....[1]....
        /*081c*/ 	.word	0x00011870


	//----- nvinfo : EIATTR_COOP_GROUP_MASK_REGIDS
	.align		4
.L_318:
        /*0820*/ 	.byte	0x04, 0x29
        /*0822*/ 	.short	(.L_320 - .L_319)


	//   ....[0]....
.L_319:
        /*0824*/ 	.word	0xffffffff


	//   ....[1]....
        /*0828*/ 	.word	0xffffffff


	//   ....[2]....
        /*082c*/ 	.word	0xffffffff


	//   ....[3]....
        /*0830*/ 	.word	0xffffffff


	//   ....[4]....
        /*0834*/ 	.word	0xffffffff


	//   ....[5]....
        /*0838*/ 	.word	0xffffffff


	//   ....[6]....
        /*083c*/ 	.word	0xffffffff


	//   ....[7]....
        /*0840*/ 	.word	0xffffffff


	//   ....[8]....
        /*0844*/ 	.word	0xffffffff


	//   ....[9]....
        /*0848*/ 	.word	0xffffffff


	//   ....[10]....
        /*084c*/ 	.word	0xffffffff


	//   ....[11]....
        /*0850*/ 	.word	0xffffffff


	//   ....[12]....
        /*0854*/ 	.word	0xffffffff


	//   ....[13]....
        /*0858*/ 	.word	0xffffffff


	//   ....[14]....
        /*085c*/ 	.word	0xffffffff


	//   ....[15]....
        /*0860*/ 	.word	0xffffffff


	//   ....[16]....
        /*0864*/ 	.word	0xffffffff


	//   ....[17]....
        /*0868*/ 	.word	0xffffffff


	//   ....[18]....
        /*086c*/ 	.word	0xffffffff


	//   ....[19]....
        /*0870*/ 	.word	0xffffffff


	//   ....[20]....
        /*0874*/ 	.word	0xffffffff


	//   ....[21]....
        /*0878*/ 	.word	0xffffffff


	//   ....[22]....
        /*087c*/ 	.word	0xffffffff


	//   ....[23]....
        /*0880*/ 	.word	0xffffffff


	//   ....[24]....
        /*0884*/ 	.word	0xffffffff


	//   ....[25]....
        /*0888*/ 	.word	0xffffffff


	//   ....[26]....
        /*088c*/ 	.word	0xffffffff


	//   ....[27]....
        /*0890*/ 	.word	0xffffffff


	//   ....[28]....
        /*0894*/ 	.word	0xffffffff


	//   ....[29]....
        /*0898*/ 	.word	0xffffffff


	//   ....[30]....
        /*089c*/ 	.word	0xffffffff


	//   ....[31]....
        /*08a0*/ 	.word	0xffffffff


	//   ....[32]....
        /*08a4*/ 	.word	0xffffffff


	//   ....[33]....
        /*08a8*/ 	.word	0xffffffff


	//   ....[34]....
        /*08ac*/ 	.word	0xffffffff


	//   ....[35]....
        /*08b0*/ 	.word	0xffffffff


	//   ....[36]....
        /*08b4*/ 	.word	0xffffffff


	//   ....[37]....
        /*08b8*/ 	.word	0xffffffff


	//   ....[38]....
        /*08bc*/ 	.word	0xffffffff


	//   ....[39]....
        /*08c0*/ 	.word	0xffffffff


	//   ....[40]....
        /*08c4*/ 	.word	0xffffffff


	//   ....[41]....
        /*08c8*/ 	.word	0xffffffff


	//   ....[42]....
        /*08cc*/ 	.word	0xffffffff


	//   ....[43]....
        /*08d0*/ 	.word	0xffffffff


	//   ....[44]....
        /*08d4*/ 	.word	0xffffffff


	//   ....[45]....
        /*08d8*/ 	.word	0xffffffff


	//   ....[46]....
        /*08dc*/ 	.word	0xffffffff


	//   ....[47]....
        /*08e0*/ 	.word	0xffffffff


	//   ....[48]....
        /*08e4*/ 	.word	0xffffffff


	//   ....[49]....
        /*08e8*/ 	.word	0xffffffff


	//   ....[50]....
        /*08ec*/ 	.word	0xffffffff


	//   ....[51]....
        /*08f0*/ 	.word	0xffffffff


	//   ....[52]....
        /*08f4*/ 	.word	0xffffffff


	//   ....[53]....
        /*08f8*/ 	.word	0xffffffff


	//   ....[54]....
        /*08fc*/ 	.word	0xffffffff


	//   ....[55]....
        /*0900*/ 	.word	0xffffffff


	//   ....[56]....
        /*0904*/ 	.word	0xffffffff


	//   ....[57]....
        /*0908*/ 	.word	0xffffffff


	//   ....[58]....
        /*090c*/ 	.word	0xffffffff


	//   ....[59]....
        /*0910*/ 	.word	0xffffffff


	//   ....[60]....
        /*0914*/ 	.word	0xffffffff


	//   ....[61]....
        /*0918*/ 	.word	0xffffffff


	//   ....[62]....
        /*091c*/ 	.word	0xffffffff


	//   ....[63]....
        /*0920*/ 	.word	0xffffffff


	//   ....[64]....
        /*0924*/ 	.word	0xffffffff


	//   ....[65]....
        /*0928*/ 	.word	0xffffffff


	//   ....[66]....
        /*092c*/ 	.word	0xffffffff


	//   ....[67]....
        /*0930*/ 	.word	0xffffffff


	//   ....[68]....
        /*0934*/ 	.word	0xffffffff


	//   ....[69]....
        /*0938*/ 	.word	0xffffffff


	//   ....[70]....
        /*093c*/ 	.word	0xffffffff


	//   ....[71]....
        /*0940*/ 	.word	0xffffffff


	//   ....[72]....
        /*0944*/ 	.word	0xffffffff


	//   ....[73]....
        /*0948*/ 	.word	0xffffffff


	//   ....[74]....
        /*094c*/ 	.word	0xffffffff


	//   ....[75]....
        /*0950*/ 	.word	0xffffffff


	//   ....[76]....
        /*0954*/ 	.word	0xffffffff


	//   ....[77]....
        /*0958*/ 	.word	0xffffffff


	//   ....[78]....
        /*095c*/ 	.word	0xffffffff


	//   ....[79]....
        /*0960*/ 	.word	0xffffffff


	//   ....[80]....
        /*0964*/ 	.word	0xffffffff


	//   ....[81]....
        /*0968*/ 	.word	0xffffffff


	//   ....[82]....
        /*096c*/ 	.word	0xffffffff


	//   ....[83]....
        /*0970*/ 	.word	0xffffffff


	//   ....[84]....
        /*0974*/ 	.word	0xffffffff


	//   ....[85]....
        /*0978*/ 	.word	0xffffffff


	//   ....[86]....
        /*097c*/ 	.word	0xffffffff


	//   ....[87]....
        /*0980*/ 	.word	0xffffffff


	//   ....[88]....
        /*0984*/ 	.word	0xffffffff


	//   ....[89]....
        /*0988*/ 	.word	0xffffffff


	//   ....[90]....
        /*098c*/ 	.word	0xffffffff


	//   ....[91]....
        /*0990*/ 	.word	0xffffffff


	//   ....[92]....
        /*0994*/ 	.word	0xffffffff


	//   ....[93]....
        /*0998*/ 	.word	0xffffffff


	//   ....[94]....
        /*099c*/ 	.word	0xffffffff


	//   ....[95]....
        /*09a0*/ 	.word	0xffffffff


	//   ....[96]....
        /*09a4*/ 	.word	0xffffffff


	//   ....[97]....
        /*09a8*/ 	.word	0xffffffff


	//   ....[98]....
        /*09ac*/ 	.word	0xffffffff


	//   ....[99]....
        /*09b0*/ 	.word	0xffffffff


	//   ....[100]....
        /*09b4*/ 	.word	0xffffffff


	//   ....[101]....
        /*09b8*/ 	.word	0xffffffff


	//   ....[102]....
        /*09bc*/ 	.word	0xffffffff


	//   ....[103]....
        /*09c0*/ 	.word	0xffffffff


	//   ....[104]....
        /*09c4*/ 	.word	0xffffffff


	//   ....[105]....
        /*09c8*/ 	.word	0xffffffff


	//   ....[106]....
        /*09cc*/ 	.word	0xffffffff


	//   ....[107]....
        /*09d0*/ 	.word	0xffffffff


	//   ....[108]....
        /*09d4*/ 	.word	0xffffffff


	//   ....[109]....
        /*09d8*/ 	.word	0xffffffff


	//   ....[110]....
        /*09dc*/ 	.word	0xffffffff


	//   ....[111]....
        /*09e0*/ 	.word	0xffffffff


	//   ....[112]....
        /*09e4*/ 	.word	0xffffffff


	//   ....[113]....
        /*09e8*/ 	.word	0xffffffff


	//   ....[114]....
        /*09ec*/ 	.word	0xffffffff


	//   ....[115]....
        /*09f0*/ 	.word	0xffffffff


	//   ....[116]....
        /*09f4*/ 	.word	0xffffffff


	//   ....[117]....
        /*09f8*/ 	.word	0xffffffff


	//   ....[118]....
        /*09fc*/ 	.word	0xffffffff


	//   ....[119]....
        /*0a00*/ 	.word	0xffffffff


	//   ....[120]....
        /*0a04*/ 	.word	0xffffffff


	//   ....[121]....
        /*0a08*/ 	.word	0xffffffff


	//   ....[122]....
        /*0a0c*/ 	.word	0xffffffff


	//   ....[123]....
        /*0a10*/ 	.word	0xffffffff


	//   ....[124]....
        /*0a14*/ 	.word	0xffffffff


	//   ....[125]....
        /*0a18*/ 	.word	0xffffffff


	//   ....[126]....
        /*0a1c*/ 	.word	0xffffffff


	//   ....[127]....
        /*0a20*/ 	.word	0xffffffff


	//   ....[128]....
        /*0a24*/ 	.word	0xffffffff


	//   ....[129]....
        /*0a28*/ 	.word	0xffffffff


	//   ....[130]....
        /*0a2c*/ 	.word	0xffffffff


	//   ....[131]....
        /*0a30*/ 	.word	0xffffffff


	//   ....[132]....
        /*0a34*/ 	.word	0xffffffff


	//   ....[133]....
        /*0a38*/ 	.word	0xffffffff


	//   ....[134]....
        /*0a3c*/ 	.word	0xffffffff


	//   ....[135]....
        /*0a40*/ 	.word	0xffffffff


	//   ....[136]....
        /*0a44*/ 	.word	0xffffffff


	//   ....[137]....
        /*0a48*/ 	.word	0xffffffff


	//   ....[138]....
        /*0a4c*/ 	.word	0xffffffff


	//   ....[139]....
        /*0a50*/ 	.word	0xffffffff


	//   ....[140]....
        /*0a54*/ 	.word	0xffffffff


	//   ....[141]....
        /*0a58*/ 	.word	0xffffffff


	//   ....[142]....
        /*0a5c*/ 	.word	0xffffffff


	//   ....[143]....
        /*0a60*/ 	.word	0xffffffff


	//   ....[144]....
        /*0a64*/ 	.word	0xffffffff


	//   ....[145]....
        /*0a68*/ 	.word	0xffffffff


	//   ....[146]....
        /*0a6c*/ 	.word	0xffffffff


	//   ....[147]....
        /*0a70*/ 	.word	0xffffffff


	//   ....[148]....
        /*0a74*/ 	.word	0xffffffff


	//   ....[149]....
        /*0a78*/ 	.word	0xffffffff


	//   ....[150]....
        /*0a7c*/ 	.word	0xffffffff


	//   ....[151]....
        /*0a80*/ 	.word	0xffffffff


	//   ....[152]....
        /*0a84*/ 	.word	0xffffffff


	//   ....[153]....
        /*0a88*/ 	.word	0xffffffff


	//   ....[154]....
        /*0a8c*/ 	.word	0xffffffff


	//   ....[155]....
        /*0a90*/ 	.word	0xffffffff


	//   ....[156]....
        /*0a94*/ 	.word	0xffffffff


	//   ....[157]....
        /*0a98*/ 	.word	0xffffffff


	//   ....[158]....
        /*0a9c*/ 	.word	0xffffffff


	//   ....[159]....
        /*0aa0*/ 	.word	0xffffffff


	//   ....[160]....
        /*0aa4*/ 	.word	0xffffffff


	//   ....[161]....
        /*0aa8*/ 	.word	0xffffffff


	//   ....[162]....
        /*0aac*/ 	.word	0xffffffff


	//   ....[163]....
        /*0ab0*/ 	.word	0xffffffff


	//   ....[164]....
        /*0ab4*/ 	.word	0xffffffff


	//   ....[165]....
        /*0ab8*/ 	.word	0xffffffff


	//   ....[166]....
        /*0abc*/ 	.word	0xffffffff


	//   ....[167]....
        /*0ac0*/ 	.word	0xffffffff


	//   ....[168]....
        /*0ac4*/ 	.word	0xffffffff


	//   ....[169]....
        /*0ac8*/ 	.word	0xffffffff


	//   ....[170]....
        /*0acc*/ 	.word	0xffffffff


	//   ....[171]....
        /*0ad0*/ 	.word	0xffffffff


	//   ....[172]....
        /*0ad4*/ 	.word	0xffffffff


	//   ....[173]....
        /*0ad8*/ 	.word	0xffffffff


	//   ....[174]....
        /*0adc*/ 	.word	0xffffffff


	//   ....[175]....
        /*0ae0*/ 	.word	0xffffffff


	//   ....[176]....
        /*0ae4*/ 	.word	0xffffffff


	//   ....[177]....
        /*0ae8*/ 	.word	0xffffffff


	//   ....[178]....
        /*0aec*/ 	.word	0xffffffff


	//   ....[179]....
        /*0af0*/ 	.word	0xffffffff


	//   ....[180]....
        /*0af4*/ 	.word	0xffffffff


	//   ....[181]....
        /*0af8*/ 	.word	0xffffffff


	//   ....[182]....
        /*0afc*/ 	.word	0xffffffff


	//   ....[183]....
        /*0b00*/ 	.word	0xffffffff


	//   ....[184]....
        /*0b04*/ 	.word	0xffffffff


	//   ....[185]....
        /*0b08*/ 	.word	0xffffffff


	//   ....[186]....
        /*0b0c*/ 	.word	0xffffffff


	//   ....[187]....
        /*0b10*/ 	.word	0xffffffff


	//   ....[188]....
        /*0b14*/ 	.word	0xffffffff


	//   ....[189]....
        /*0b18*/ 	.word	0xffffffff


	//   ....[190]....
        /*0b1c*/ 	.word	0xffffffff


	//   ....[191]....
        /*0b20*/ 	.word	0xffffffff


	//   ....[192]....
        /*0b24*/ 	.word	0xffffffff


	//   ....[193]....
        /*0b28*/ 	.word	0xffffffff


	//   ....[194]....
        /*0b2c*/ 	.word	0xffffffff


	//   ....[195]....
        /*0b30*/ 	.word	0xffffffff


	//   ....[196]....
        /*0b34*/ 	.word	0xffffffff


	//   ....[197]....
        /*0b38*/ 	.word	0xffffffff


	//   ....[198]....
        /*0b3c*/ 	.word	0xffffffff


	//   ....[199]....
        /*0b40*/ 	.word	0xffffffff


	//   ....[200]....
        /*0b44*/ 	.word	0xffffffff


	//   ....[201]....
        /*0b48*/ 	.word	0xffffffff


	//   ....[202]....
        /*0b4c*/ 	.word	0xffffffff


	//   ....[203]....
        /*0b50*/ 	.word	0xffffffff


	//   ....[204]....
        /*0b54*/ 	.word	0xffffffff


	//   ....[205]....
        /*0b58*/ 	.word	0xffffffff


	//   ....[206]....
        /*0b5c*/ 	.word	0xffffffff


	//   ....[207]....
        /*0b60*/ 	.word	0xffffffff


	//   ....[208]....
        /*0b64*/ 	.word	0xffffffff


	//   ....[209]....
        /*0b68*/ 	.word	0xffffffff


	//   ....[210]....
        /*0b6c*/ 	.word	0xffffffff


	//   ....[211]....
        /*0b70*/ 	.word	0xffffffff


	//   ....[212]....
        /*0b74*/ 	.word	0xffffffff


	//   ....[213]....
        /*0b78*/ 	.word	0xffffffff


	//   ....[214]....
        /*0b7c*/ 	.word	0xffffffff


	//   ....[215]....
        /*0b80*/ 	.word	0xffffffff


	//   ....[216]....
        /*0b84*/ 	.word	0xffffffff


	//   ....[217]....
        /*0b88*/ 	.word	0xffffffff


	//   ....[218]....
        /*0b8c*/ 	.word	0xffffffff


	//   ....[219]....
        /*0b90*/ 	.word	0xffffffff


	//   ....[220]....
        /*0b94*/ 	.word	0xffffffff


	//   ....[221]....
        /*0b98*/ 	.word	0xffffffff


	//----- nvinfo : EIATTR_COOP_GROUP_INSTR_OFFSETS
	.align		4
.L_320:
        /*0b9c*/ 	.byte	0x04, 0x28
        /*0b9e*/ 	.short	(.L_322 - .L_321)


	//   ....[0]....
.L_321:
        /*0ba0*/ 	.word	0x00000050


	//   ....[1]....
        /*0ba4*/ 	.word	0x00000060


	//   ....[2]....
        /*0ba8*/ 	.word	0x00001950


	//   ....[3]....
        /*0bac*/ 	.word	0x00001970


	//   ....[4]....
        /*0bb0*/ 	.word	0x00001b20


	//   ....[5]....
        /*0bb4*/ 	.word	0x00001b30


	//   ....[6]....
        /*0bb8*/ 	.word	0x00001c70


	//   ....[7]....
        /*0bbc*/ 	.word	0x00001c90


	//   ....[8]....
        /*0bc0*/ 	.word	0x00001dd0


	//   ....[9]....
        /*0bc4*/ 	.word	0x00001de0


	//   ....[10]....
        /*0bc8*/ 	.word	0x00001f20


	//   ....[11]....
        /*0bcc*/ 	.word	0x00001f40


	//   ....[12]....
        /*0bd0*/ 	.word	0x00002080


	//   ....[13]....
        /*0bd4*/ 	.word	0x00002090


	//   ....[14]....
        /*0bd8*/ 	.word	0x000021d0


	//   ....[15]....
        /*0bdc*/ 	.word	0x000021f0


	//   ....[16]....
        /*0be0*/ 	.word	0x00002330


	//   ....[17]....
        /*0be4*/ 	.word	0x00002340


	//   ....[18]....
        /*0be8*/ 	.word	0x00002870


	//   ....[19]....
        /*0bec*/ 	.word	0x00002890


	//   ....[20]....
        /*0bf0*/ 	.word	0x000028b0


	//   ....[21]....
        /*0bf4*/ 	.word	0x000028c0


	//   ....[22]....
        /*0bf8*/ 	.word	0x000028f0


	//   ....[23]....
        /*0bfc*/ 	.word	0x00002920


	//   ....[24]....
        /*0c00*/ 	.word	0x00002980


	//   ....[25]....
        /*0c04*/ 	.word	0x00002990


	//   ....[26]....
        /*0c08*/ 	.word	0x00002ca0


	//   ....[27]....
        /*0c0c*/ 	.word	0x00002cb0


	//   ....[28]....
        /*0c10*/ 	.word	0x00002cc0


	//   ....[29]....
        /*0c14*/ 	.word	0x00002cd0


	//   ....[30]....
        /*0c18*/ 	.word	0x00002ce0


	//   ....[31]....
        /*0c1c*/ 	.word	0x00002d00


	//   ....[32]....
        /*0c20*/ 	.word	0x00002d20


	//   ....[33]....
        /*0c24*/ 	.word	0x00002d30


	//   ....[34]....
        /*0c28*/ 	.word	0x00004570


	//   ....[35]....
        /*0c2c*/ 	.word	0x000045c0


	//   ....[36]....
        /*0c30*/ 	.word	0x000045d0


	//   ....[37]....
        /*0c34*/ 	.word	0x000045e0


	//   ....[38]....
        /*0c38*/ 	.word	0x000045f0


	//   ....[39]....
        /*0c3c*/ 	.word	0x00004600


	//   ....[40]....
        /*0c40*/ 	.word	0x00004610


	//   ....[41]....
        /*0c44*/ 	.word	0x00004630


	//   ....[42]....
        /*0c48*/ 	.word	0x00004990


	//   ....[43]....
        /*0c4c*/ 	.word	0x00004bd0


	//   ....[44]....
        /*0c50*/ 	.word	0x00004be0


	//   ....[45]....
        /*0c54*/ 	.word	0x00004bf0


	//   ....[46]....
        /*0c58*/ 	.word	0x000055f0


	//   ....[47]....
        /*0c5c*/ 	.word	0x00005620


	//   ....[48]....
        /*0c60*/ 	.word	0x00005640


	//   ....[49]....
        /*0c64*/ 	.word	0x00005650


	//   ....[50]....
        /*0c68*/ 	.word	0x00005680


	//   ....[51]....
        /*0c6c*/ 	.word	0x000056a0


	//   ....[52]....
        /*0c70*/ 	.word	0x000056c0


	//   ....[53]....
        /*0c74*/ 	.word	0x000056d0


	//   ....[54]....
        /*0c78*/ 	.word	0x00007410


	//   ....[55]....
        /*0c7c*/ 	.word	0x00007460


	//   ....[56]....
        /*0c80*/ 	.word	0x00007510


	//   ....[57]....
        /*0c84*/ 	.word	0x00007520


	//   ....[58]....
        /*0c88*/ 	.word	0x00007550


	//   ....[59]....
        /*0c8c*/ 	.word	0x00007580


	//   ....[60]....
        /*0c90*/ 	.word	0x000075b0


	//   ....[61]....
        /*0c94*/ 	.word	0x00007630


	//   ....[62]....
        /*0c98*/ 	.word	0x00008d60


	//   ....[63]....
        /*0c9c*/ 	.word	0x00008db0


	//   ....[64]....
        /*0ca0*/ 	.word	0x00008e60


	//   ....[65]....
        /*0ca4*/ 	.word	0x00008e70


	//   ....[66]....
        /*0ca8*/ 	.word	0x00008ea0


	//   ....[67]....
        /*0cac*/ 	.word	0x00008ed0


	//   ....[68]....
        /*0cb0*/ 	.word	0x00008f00


	//   ....[69]....
        /*0cb4*/ 	.word	0x00008f80


	//   ....[70]....
        /*0cb8*/ 	.word	0x000091a0


	//   ....[71]....
        /*0cbc*/ 	.word	0x000093d0


	//   ....[72]....
        /*0cc0*/ 	.word	0x000093e0


	//   ....[73]....
        /*0cc4*/ 	.word	0x000093f0


	//   ....[74]....
        /*0cc8*/ 	.word	0x00009a00


	//   ....[75]....
        /*0ccc*/ 	.word	0x00009b00


	//   ....[76]....
        /*0cd0*/ 	.word	0x00009c70


	//   ....[77]....
        /*0cd4*/ 	.word	0x00009c90


	//   ....[78]....
        /*0cd8*/ 	.word	0x00009db0


	//   ....[79]....
        /*0cdc*/ 	.word	0x00009dd0


	//   ....[80]....
        /*0ce0*/ 	.word	0x00009ef0


	//   ....[81]....
        /*0ce4*/ 	.word	0x00009f10


	//   ....[82]....
        /*0ce8*/ 	.word	0x0000c700


	//   ....[83]....
        /*0cec*/ 	.word	0x0000c770


	//   ....[84]....
        /*0cf0*/ 	.word	0x0000c790


	//   ....[85]....
        /*0cf4*/ 	.word	0x0000c7b0


	//   ....[86]....
        /*0cf8*/ 	.word	0x0000c7d0


	//   ....[87]....
        /*0cfc*/ 	.word	0x0000c7f0


	//   ....[88]....
        /*0d00*/ 	.word	0x0000c800


	//   ....[89]....
        /*0d04*/ 	.word	0x0000c810


	//   ....[90]....
        /*0d08*/ 	.word	0x0000df90


	//   ....[91]....
        /*0d0c*/ 	.word	0x0000dfe0


	//   ....[92]....
        /*0d10*/ 	.word	0x0000e060


	//   ....[93]....
        /*0d14*/ 	.word	0x0000e0a0


	//   ....[94]....
        /*0d18*/ 	.word	0x0000e0d0


	//   ....[95]....
        /*0d1c*/ 	.word	0x0000e100


	//   ....[96]....
        /*0d20*/ 	.word	0x0000e120


	//   ....[97]....
        /*0d24*/ 	.word	0x0000e170


	//   ....[98]....
        /*0d28*/ 	.word	0x0000e6a0


	//   ....[99]....
        /*0d2c*/ 	.word	0x0000e6c0


	//   ....[100]....
        /*0d30*/ 	.word	0x0000e6e0


	//   ....[101]....
        /*0d34*/ 	.word	0x0000e700


	//   ....[102]....
        /*0d38*/ 	.word	0x0000e720


	//   ....[103]....
        /*0d3c*/ 	.word	0x0000e740


	//   ....[104]....
        /*0d40*/ 	.word	0x0000e760


	//   ....[105]....
        /*0d44*/ 	.word	0x0000e780


	//   ....[106]....
        /*0d48*/ 	.word	0x00010bf0


	//   ....[107]....
        /*0d4c*/ 	.word	0x00010c40


	//   ....[108]....
        /*0d50*/ 	.word	0x00010c50


	//   ....[109]....
        /*0d54*/ 	.word	0x00010c80


	//   ....[110]....
        /*0d58*/ 	.word	0x00010c90


	//   ....[111]....
        /*0d5c*/ 	.word	0x00010cb0


	//   ....[112]....
        /*0d60*/ 	.word	0x00010cd0


	//   ....[113]....
        /*0d64*/ 	.word	0x00010ce0


	//   ....[114]....
        /*0d68*/ 	.word	0x000119a0


	//   ....[115]....
        /*0d6c*/ 	.word	0x00012040


	//   ....[116]....
        /*0d70*/ 	.word	0x00012060


	//   ....[117]....
        /*0d74*/ 	.word	0x00012070


	//   ....[118]....
        /*0d78*/ 	.word	0x00012080


	//   ....[119]....
        /*0d7c*/ 	.word	0x000120b0


	//   ....[120]....
        /*0d80*/ 	.word	0x000120d0


	//   ....[121]....
        /*0d84*/ 	.word	0x000120f0


	//   ....[122]....
        /*0d88*/ 	.word	0x00012100


	//   ....[123]....
        /*0d8c*/ 	.word	0x000121f0


	//   ....[124]....
        /*0d90*/ 	.word	0x00012240


	//   ....[125]....
        /*0d94*/ 	.word	0x00012680


	//   ....[126]....
        /*0d98*/ 	.word	0x000126a0


	//   ....[127]....
        /*0d9c*/ 	.word	0x00012ad0


	//   ....[128]....
        /*0da0*/ 	.word	0x00012af0


	//   ....[129]....
        /*0da4*/ 	.word	0x00012f20


	//   ....[130]....
        /*0da8*/ 	.word	0x00012f30


	//   ....[131]....
        /*0dac*/ 	.word	0x000136c0


	//   ....[132]....
        /*0db0*/ 	.word	0x000137d0


	//   ....[133]....
        /*0db4*/ 	.word	0x00013840


	//   ....[134]....
        /*0db8*/ 	.word	0x000138b0


	//   ....[135]....
        /*0dbc*/ 	.word	0x00013910


	//   ....[136]....
        /*0dc0*/ 	.word	0x00013980


	//   ....[137]....
        /*0dc4*/ 	.word	0x000139f0


	//   ....[138]....
        /*0dc8*/ 	.word	0x00013a60


	//   ....[139]....
        /*0dcc*/ 	.word	0x00013ac0


	//   ....[140]....
        /*0dd0*/ 	.word	0x00013b30


	//   ....[141]....
        /*0dd4*/ 	.word	0x00013ba0


	//   ....[142]....
        /*0dd8*/ 	.word	0x00013c10


	//   ....[143]....
        /*0ddc*/ 	.word	0x00013c70


	//   ....[144]....
        /*0de0*/ 	.word	0x00013ce0


	//   ....[145]....
        /*0de4*/ 	.word	0x00013d50


	//   ....[146]....
        /*0de8*/ 	.word	0x00013dc0


	//   ....[147]....
        /*0dec*/ 	.word	0x00013e20


	//   ....[148]....
        /*0df0*/ 	.word	0x00013e90


	//   ....[149]....
        /*0df4*/ 	.word	0x00013f00


	//   ....[150]....
        /*0df8*/ 	.word	0x00014050


	//   ....[151]....
        /*0dfc*/ 	.word	0x000140b0


	//   ....[152]....
        /*0e00*/ 	.word	0x00014200


	//   ....[153]....
        /*0e04*/ 	.word	0x00014260


	//   ....[154]....
        /*0e08*/ 	.word	0x000143b0


	//   ....[155]....
        /*0e0c*/ 	.word	0x00014410


	//   ....[156]....
        /*0e10*/ 	.word	0x00014470


	//   ....[157]....
        /*0e14*/ 	.word	0x000144d0


	//   ....[158]....
        /*0e18*/ 	.word	0x00014730


	//   ....[159]....
        /*0e1c*/ 	.word	0x00014990


	//   ....[160]....
        /*0e20*/ 	.word	0x00014fb0


	//   ....[161]....
        /*0e24*/ 	.word	0x00015000


	//   ....[162]....
        /*0e28*/ 	.word	0x00015050


	//   ....[163]....
        /*0e2c*/ 	.word	0x000150a0


	//   ....[164]....
        /*0e30*/ 	.word	0x000150f0


	//   ....[165]....
        /*0e34*/ 	.word	0x00015140


	//   ....[166]....
        /*0e38*/ 	.word	0x00015190


	//   ....[167]....
        /*0e3c*/ 	.word	0x000151e0


	//   ....[168]....
        /*0e40*/ 	.word	0x00015240


	//   ....[169]....
        /*0e44*/ 	.word	0x000152b0


	//   ....[170]....
        /*0e48*/ 	.word	0x00015400


	//   ....[171]....
        /*0e4c*/ 	.word	0x00015460


	//   ....[172]....
        /*0e50*/ 	.word	0x000155c0


	//   ....[173]....
        /*0e54*/ 	.word	0x00015620


	//   ....[174]....
        /*0e58*/ 	.word	0x00015780


	//   ....[175]....
        /*0e5c*/ 	.word	0x000157e0


	//   ....[176]....
        /*0e60*/ 	.word	0x00015840


	//   ....[177]....
        /*0e64*/ 	.word	0x000158b0


	//   ....[178]....
        /*0e68*/ 	.word	0x00015a00


	//   ....[179]....
        /*0e6c*/ 	.word	0x00015a60


	//   ....[180]....
        /*0e70*/ 	.word	0x00015bc0


	//   ....[181]....
        /*0e74*/ 	.word	0x00015c20


	//   ....[182]....
        /*0e78*/ 	.word	0x00015d80


	//   ....[183]....
        /*0e7c*/ 	.word	0x00015de0


	//   ....[184]....
        /*0e80*/ 	.word	0x00015e30


	//   ....[185]....
        /*0e84*/ 	.word	0x00015e80


	//   ....[186]....
        /*0e88*/ 	.word	0x000160d0


	//   ....[187]....
        /*0e8c*/ 	.word	0x00016320


	//   ....[188]....
        /*0e90*/ 	.word	0x00016960


	//   ....[189]....
        /*0e94*/ 	.word	0x000169a0


	//   ....[190]....
        /*0e98*/ 	.word	0x000169f0


	//   ....[191]....
        /*0e9c*/ 	.word	0x00016a30


	//   ....[192]....
        /*0ea0*/ 	.word	0x00016a80


	//   ....[193]....
        /*0ea4*/ 	.word	0x00016ac0


	//   ....[194]....
        /*0ea8*/ 	.word	0x00016b10


	//   ....[195]....
        /*0eac*/ 	.word	0x00016b50


	//   ....[196]....
        /*0eb0*/ 	.word	0x00016bc0


	//   ....[197]....
        /*0eb4*/ 	.word	0x00016c30


	//   ....[198]....
        /*0eb8*/ 	.word	0x00016ca0


	//   ....[199]....
        /*0ebc*/ 	.word	0x00016dc0


	//   ....[200]....
        /*0ec0*/ 	.word	0x00016e20


	//   ....[201]....
        /*0ec4*/ 	.word	0x00016f40


	//   ....[202]....
        /*0ec8*/ 	.word	0x00016fa0


	//   ....[203]....
        /*0ecc*/ 	.word	0x000170c0


	//   ....[204]....
        /*0ed0*/ 	.word	0x00017120


	//   ....[205]....
        /*0ed4*/ 	.word	0x00017160


	//   ....[206]....
        /*0ed8*/ 	.word	0x000171a0


	//   ....[207]....
        /*0edc*/ 	.word	0x000171f0


	//   ....[208]....
        /*0ee0*/ 	.word	0x00017230


	//   ....[209]....
        /*0ee4*/ 	.word	0x00017280


	//   ....[210]....
        /*0ee8*/ 	.word	0x000172c0


	//   ....[211]....
        /*0eec*/ 	.word	0x00017310


	//   ....[212]....
        /*0ef0*/ 	.word	0x00017350


	//   ....[213]....
        /*0ef4*/ 	.word	0x000173b0


	//   ....[214]....
        /*0ef8*/ 	.word	0x00017410


	//   ....[215]....
        /*0efc*/ 	.word	0x00017460


	//   ....[216]....
        /*0f00*/ 	.word	0x000174c0


	//   ....[217]....
        /*0f04*/ 	.word	0x00017510


	//   ....[218]....
        /*0f08*/ 	.word	0x00017560


	//   ....[219]....
        /*0f0c*/ 	.word	0x000175b0


	//   ....[220]....
        /*0f10*/ 	.word	0x00017600


	//   ....[221]....
        /*0f14*/ 	.word	0x00017670


	//----- nvinfo : EIATTR_EXIT_INSTR_OFFSETS
	.align		4
.L_322:
        /*0f18*/ 	.byte	0x04, 0x1c
        /*0f1a*/ 	.short	(.L_324 - .L_323)


	//   ....[0]....
.L_323:
        /*0f1c*/ 	.word	0x000000b0


	//   ....[1]....
        /*0f20*/ 	.word	0x00013780


	//----- nvinfo : EIATTR_MAX_THREADS
	.align		4
.L_324:
        /*0f24*/ 	.byte	0x04, 0x05
        /*0f26*/ 	.short	(.L_326 - .L_325)
.L_325:
        /*0f28*/ 	.word	0x00000080
        /*0f2c*/ 	.word	0x00000001
        /*0f30*/ 	.word	0x00000001


	//----- nvinfo : EIATTR_CRS_STACK_SIZE
	.align		4
.L_326:
        /*0f34*/ 	.byte	0x04, 0x1e
        /*0f36*/ 	.short	(.L_328 - .L_327)
.L_327:
        /*0f38*/ 	.word	0x00000000
.L_328:


//--------------------- .nv.info._ZN7cutlass13device_kernelIN5flash19enable_sm80_to_sm89INS1_16FlashAttnFwdSm80INS1_25CollectiveMainloopFwdSm80ILi8ELi1ELb1EN4cute5tupleIJNS5_1CILi128EEENS7_ILi112EEES8_EEELi128ENS_6half_tEfNS_4arch4Sm80ELb1ELb0ELb1ELb1ELb1ELb0ELb1ELb1EEENS1_21CollectiveEpilogueFwdINS6_IJS8_S8_S9_EEENS6_IJNS7_ILi1EEESH_SH_EEESB_SD_Li256ELb1ELb1ELb1ELb0EEENS1_36VarlenDynamicPersistentTileSchedulerILi128ELi112ELi256ELi256ELb1ELb1ELb0ELb1ELb1ELb1EEEEEEEEEvNT_6ParamsE --------------------------
	.section	.nv.info._ZN7cutlass13device_kernelIN5flash19enable_sm80_to_sm89INS1_16FlashAttnFwdSm80INS1_25CollectiveMainloopFwdSm80ILi8ELi1ELb1EN4cute5tupleIJNS5_1CILi128EEENS7_ILi112EEES8_EEELi128ENS_6half_tEfNS_4arch4Sm80ELb1ELb0ELb1ELb1ELb1ELb0ELb1ELb1EEENS1_21CollectiveEpilogueFwdINS6_IJS8_S8_S9_EEENS6_IJNS7_ILi1EEESH_SH_EEESB_SD_Li256ELb1ELb1ELb1ELb0EEENS1_36VarlenDynamicPersistentTileSchedulerILi128ELi112ELi256ELi256ELb1ELb1ELb0ELb1ELb1ELb1EEEEEEEEEvNT_6ParamsE,"",@"SHT_CUDA_INFO"
	.sectionflags	@""
	.align	4


	//----- nvinfo : EIATTR_CUDA_API_VERSION
	.align		4
        /*0000*/ 	.byte	0x04, 0x37
        /*0002*/ 	.short	(.L_330 - .L_329)
.L_329:
        /*0004*/ 	.word	0x00000082


	//----- nvinfo : EIATTR_SW2861232_WAR
	.align		4
.L_330:
        /*0008*/ 	.byte	0x01, 0x35
	.zero		2


	//----- nvinfo : EIATTR_PARAM_CBANK
	.align		4
        /*000c*/ 	.byte	0x04, 0x0a
        /*000e*/ 	.short	(.L_332 - .L_331)
	.align		4
.L_331:
        /*0010*/ 	.word	index@(.nv.constant0._ZN7cutlass13device_kernelIN5flash19enable_sm80_to_sm89INS1_16FlashAttnFwdSm80INS1_25CollectiveMainloopFwdSm80ILi8ELi1ELb1EN4cute5tupleIJNS5_1CILi128EEENS7_ILi112EEES8_EEELi128ENS_6half_tEfNS_4arch4Sm80ELb1ELb0ELb1ELb1ELb1ELb0ELb1ELb1EEENS1_21CollectiveEpilogueFwdINS6_IJS8_S8_S9_EEENS6_IJNS7_ILi1EEESH_SH_EEESB_SD_Li256ELb1ELb1ELb1ELb0EEENS1_36VarlenDynamicPersistentTileSchedulerILi128ELi112ELi256ELi256ELb1ELb1ELb0ELb1ELb1ELb1EEEEEEEEEvNT_6ParamsE)
        /*0014*/ 	.short	0x0160
        /*0016*/ 	.short	0x0438


	//----- nvinfo : EIATTR_CBANK_PARAM_SIZE
	.align		4
.L_332:
        /*0018*/ 	.byte	0x03, 0x19
        /*001a*/ 	.short	0x0438


	//----- nvinfo : EIATTR_KPARAM_INFO
	.align		4
        /*001c*/ 	.byte	0x04, 0x17
        /*001e*/ 	.short	(.L_334 - .L_333)
.L_333:
        /*0020*/ 	.word	0x00000000
        /*0024*/ 	.short	0x0000
        /*0026*/ 	.short	0x0000
        /*0028*/ 	.byte	0x00, 0xf0, 0xe1, 0x10


	//----- nvinfo : EIATTR_MAXREG_COUNT
	.align		4
.L_334:
        /*002c*/ 	.byte	0x03, 0x1b
        /*002e*/ 	.short	0x00ff


	//----- nvinfo : EIATTR_NUM_BARRIERS
	.align		4
        /*0030*/ 	.byte	0x02, 0x4c
        /*0032*/ 	.byte	0x06
	.zero		1


	//----- nvinfo : EIATTR_ANNOTATIONS
	.align		4
        /*0034*/ 	.byte	0x04, 0x55
        /*0036*/ 	.short	(.L_336 - .L_335)


	//   ....[0]....
.L_335:
        /* <DEDUP_REMOVED lines=124> */


	//----- nvinfo : EIATTR_MERCURY_ISA_VERSION
	.align		4
.L_336:
        /*07e0*/ 	.byte	0x03, 0x5f
        /*07e2*/ 	.short	0x0000


	//----- nvinfo : EIATTR_INT_WARP_WIDE_INSTR_OFFSETS
	.align		4
        /*07e4*/ 	.byte	0x04, 0x31
        /*07e6*/ 	.short	(.L_338 - .L_337)


	//   ....[0]....
.L_337:
        /*07e8*/ 	.word	0x00010400


	//   ....[1]....
        /*07ec*/ 	.word	0x00010480


	//----- nvinfo : EIATTR_COOP_GROUP_MASK_REGIDS
	.align		4
.L_338:
        /*07f0*/ 	.byte	0x04, 0x29
        /*07f2*/ 	.short	(.L_340 - .L_339)


	//   ....[0]....
.L_339:
        /*07f4*/ 	.word	0xffffffff


	//   ....[1]....
        /*07f8*/ 	.word	0xffffffff


	//   ....[2]....
        /*07fc*/ 	.word	0xffffffff


	//   ....[3]....
        /*0800*/ 	.word	0xffffffff


	//   ....[4]....
        /*0804*/ 	.word	0xffffffff


	//   ....[5]....
        /*0808*/ 	.word	0xffffffff


	//   ....[6]....
        /*080c*/ 	.word	0xffffffff


	//   ....[7]....
        /*0810*/ 	.word	0xffffffff


	//   ....[8]....
        /*0814*/ 	.word	0xffffffff


	//   ....[9]....
        /*0818*/ 	.word	0xffffffff


	//   ....[10]....
        /*081c*/ 	.word	0xffffffff


	//   ....[11]....
        /*0820*/ 	.word	0xffffffff


	//   ....[12]....
        /*0824*/ 	.word	0xffffffff


	//   ....[13]....
        /*0828*/ 	.word	0xffffffff


	//   ....[14]....
        /*082c*/ 	.word	0xffffffff


	//   ....[15]....
        /*0830*/ 	.word	0xffffffff


	//   ....[16]....
        /*0834*/ 	.word	0xffffffff


	//   ....[17]....
        /*0838*/ 	.word	0xffffffff


	//   ....[18]....
        /*083c*/ 	.word	0xffffffff


	//   ....[19]....
        /*0840*/ 	.word	0xffffffff


	//   ....[20]....
        /*0844*/ 	.word	0xffffffff


	//   ....[21]....
        /*0848*/ 	.word	0xffffffff


	//   ....[22]....
        /*084c*/ 	.word	0xffffffff


	//   ....[23]....
        /*0850*/ 	.word	0xffffffff


	//   ....[24]....
        /*0854*/ 	.word	0xffffffff


	//   ....[25]....
        /*0858*/ 	.word	0xffffffff


	//   ....[26]....
        /*085c*/ 	.word	0xffffffff


	//   ....[27]....
        /*0860*/ 	.word	0xffffffff


	//   ....[28]....
        /*0864*/ 	.word	0xffffffff


	//   ....[29]....
        /*0868*/ 	.word	0xffffffff


	//   ....[30]....
        /*086c*/ 	.word	0xffffffff


	//   ....[31]....
        /*0870*/ 	.word	0xffffffff


	//   ....[32]....
        /*0874*/ 	.word	0xffffffff


	//   ....[33]....
        /*0878*/ 	.word	0xffffffff


	//   ....[34]....
        /*087c*/ 	.word	0xffffffff


	//   ....[35]....
        /*0880*/ 	.word	0xffffffff


	//   ....[36]....
        /*0884*/ 	.word	0xffffffff


	//   ....[37]....
        /*0888*/ 	.word	0xffffffff


	//   ....[38]....
        /*088c*/ 	.word	0xffffffff


	//   ....[39]....
        /*0890*/ 	.word	0xffffffff


	//   ....[40]....
        /*0894*/ 	.word	0xffffffff


	//   ....[41]....
        /*0898*/ 	.word	0xffffffff


	//   ....[42]....
        /*089c*/ 	.word	0xffffffff


	//   ....[43]....
        /*08a0*/ 	.word	0xffffffff


	//   ....[44]....
        /*08a4*/ 	.word	0xffffffff


	//   ....[45]....
        /*08a8*/ 	.word	0xffffffff


	//   ....[46]....
        /*08ac*/ 	.word	0xffffffff


	//   ....[47]....
        /*08b0*/ 	.word	0xffffffff


	//   ....[48]....
        /*08b4*/ 	.word	0xffffffff


	//   ....[49]....
        /*08b8*/ 	.word	0xffffffff


	//   ....[50]....
        /*08bc*/ 	.word	0xffffffff


	//   ....[51]....
        /*08c0*/ 	.word	0xffffffff


	//   ....[52]....
        /*08c4*/ 	.word	0xffffffff


	//   ....[53]....
        /*08c8*/ 	.word	0xffffffff


	//   ....[54]....
        /*08cc*/ 	.word	0xffffffff


	//   ....[55]....
        /*08d0*/ 	.word	0xffffffff


	//   ....[56]....
        /*08d4*/ 	.word	0xffffffff


	//   ....[57]....
        /*08d8*/ 	.word	0xffffffff


	//   ....[58]....
        /*08dc*/ 	.word	0xffffffff


	//   ....[59]....
        /*08e0*/ 	.word	0xffffffff


	//   ....[60]....
        /*08e4*/ 	.word	0xffffffff


	//   ....[61]....
        /*08e8*/ 	.word	0xffffffff


	//   ....[62]....
        /*08ec*/ 	.word	0xffffffff


	//   ....[63]....
        /*08f0*/ 	.word	0xffffffff


	//   ....[64]....
        /*08f4*/ 	.word	0xffffffff


	//   ....[65]....
        /*08f8*/ 	.word	0xffffffff


	//   ....[66]....
        /*08fc*/ 	.word	0xffffffff


	//   ....[67]....
        /*0900*/ 	.word	0xffffffff


	//   ....[68]....
        /*0904*/ 	.word	0xffffffff


	//   ....[69]....
        /*0908*/ 	.word	0xffffffff


	//   ....[70]....
        /*090c*/ 	.word	0xffffffff


	//   ....[71]....
        /*0910*/ 	.word	0xffffffff


	//   ....[72]....
        /*0914*/ 	.word	0xffffffff


	//   ....[73]....
        /*0918*/ 	.word	0xffffffff


	//   ....[74]....
        /*091c*/ 	.word	0xffffffff


	//   ....[75]....
        /*0920*/ 	.word	0xffffffff


	//   ....[76]....
        /*0924*/ 	.word	0xffffffff


	//   ....[77]....
        /*0928*/ 	.word	0xffffffff


	//   ....[78]....
        /*092c*/ 	.word	0xffffffff


	//   ....[79]....
        /*0930*/ 	.word	0xffffffff


	//   ....[80]....
        /*0934*/ 	.word	0xffffffff


	//   ....[81]....
        /*0938*/ 	.word	0xffffffff


	//   ....[82]....
        /*093c*/ 	.word	0xffffffff


	//   ....[83]....
        /*0940*/ 	.word	0xffffffff


	//   ....[84]....
        /*0944*/ 	.word	0xffffffff


	//   ....[85]....
        /*0948*/ 	.word	0xffffffff


	//   ....[86]....
        /*094c*/ 	.word	0xffffffff


	//   ....[87]....
        /*0950*/ 	.word	0xffffffff


	//   ....[88]....
        /*0954*/ 	.word	0xffffffff


	//   ....[89]....
        /*0958*/ 	.word	0xffffffff


	//   ....[90]....
        /*095c*/ 	.word	0xffffffff


	//   ....[91]....
        /*0960*/ 	.word	0xffffffff


	//   ....[92]....
        /*0964*/ 	.word	0xffffffff


	//   ....[93]....
        /*0968*/ 	.word	0xffffffff


	//   ....[94]....
        /*096c*/ 	.word	0xffffffff


	//   ....[95]....
        /*0970*/ 	.word	0xffffffff


	//   ....[96]....
        /*0974*/ 	.word	0xffffffff


	//   ....[97]....
        /*0978*/ 	.word	0xffffffff


	//   ....[98]....
        /*097c*/ 	.word	0xffffffff


	//   ....[99]....
        /*0980*/ 	.word	0xffffffff


	//   ....[100]....
        /*0984*/ 	.word	0xffffffff


	//   ....[101]....
        /*0988*/ 	.word	0xffffffff


	//   ....[102]....
        /*098c*/ 	.word	0xffffffff


	//   ....[103]....
        /*0990*/ 	.word	0xffffffff


	//   ....[104]....
        /*0994*/ 	.word	0xffffffff


	//   ....[105]....
        /*0998*/ 	.word	0xffffffff


	//   ....[106]....
        /*099c*/ 	.word	0xffffffff


	//   ....[107]....
        /*09a0*/ 	.word	0xffffffff


	//   ....[108]....
        /*09a4*/ 	.word	0xffffffff


	//   ....[109]....
        /*09a8*/ 	.word	0xffffffff


	//   ....[110]....
        /*09ac*/ 	.word	0xffffffff


	//   ....[111]....
        /*09b0*/ 	.word	0xffffffff


	//   ....[112]....
        /*09b4*/ 	.word	0xffffffff


	//   ....[113]....
        /*09b8*/ 	.word	0xffffffff


	//   ....[114]....
        /*09bc*/ 	.word	0xffffffff


	//   ....[115]....
        /*09c0*/ 	.word	0xffffffff


	//   ....[116]....
        /*09c4*/ 	.word	0xffffffff


	//   ....[117]....
        /*09c8*/ 	.word	0xffffffff


	//   ....[118]....
        /*09cc*/ 	.word	0xffffffff


	//   ....[119]....
        /*09d0*/ 	.word	0xffffffff


	//   ....[120]....
        /*09d4*/ 	.word	0xffffffff


	//   ....[121]....
        /*09d8*/ 	.word	0xffffffff


	//   ....[122]....
        /*09dc*/ 	.word	0xffffffff


	//   ....[123]....
        /*09e0*/ 	.word	0xffffffff


	//   ....[124]....
        /*09e4*/ 	.word	0xffffffff


	//   ....[125]....
        /*09e8*/ 	.word	0xffffffff


	//   ....[126]....
        /*09ec*/ 	.word	0xffffffff


	//   ....[127]....
        /*09f0*/ 	.word	0xffffffff


	//   ....[128]....
        /*09f4*/ 	.word	0xffffffff


	//   ....[129]....
        /*09f8*/ 	.word	0xffffffff


	//   ....[130]....
        /*09fc*/ 	.word	0xffffffff


	//   ....[131]....
        /*0a00*/ 	.word	0xffffffff


	//   ....[132]....
        /*0a04*/ 	.word	0xffffffff


	//   ....[133]....
        /*0a08*/ 	.word	0xffffffff


	//   ....[134]....
        /*0a0c*/ 	.word	0xffffffff


	//   ....[135]....
        /*0a10*/ 	.word	0xffffffff


	//   ....[136]....
        /*0a14*/ 	.word	0xffffffff


	//   ....[137]....
        /*0a18*/ 	.word	0xffffffff


	//   ....[138]....
        /*0a1c*/ 	.word	0xffffffff


	//   ....[139]....
        /*0a20*/ 	.word	0xffffffff


	//   ....[140]....
        /*0a24*/ 	.word	0xffffffff


	//   ....[141]....
        /*0a28*/ 	.word	0xffffffff


	//   ....[142]....
        /*0a2c*/ 	.word	0xffffffff


	//   ....[143]....
        /*0a30*/ 	.word	0xffffffff


	//   ....[144]....
        /*0a34*/ 	.word	0xffffffff


	//   ....[145]....
        /*0a38*/ 	.word	0xffffffff


	//   ....[146]....
        /*0a3c*/ 	.word	0xffffffff


	//   ....[147]....
        /*0a40*/ 	.word	0xffffffff


	//   ....[148]....
        /*0a44*/ 	.word	0xffffffff


	//   ....[149]....
        /*0a48*/ 	.word	0xffffffff


	//   ....[150]....
        /*0a4c*/ 	.word	0xffffffff


	//   ....[151]....
        /*0a50*/ 	.word	0xffffffff


	//   ....[152]....
        /*0a54*/ 	.word	0xffffffff


	//   ....[153]....
        /*0a58*/ 	.word	0xffffffff


	//   ....[154]....
        /*0a5c*/ 	.word	0xffffffff


	//   ....[155]....
        /*0a60*/ 	.word	0xffffffff


	//   ....[156]....
        /*0a64*/ 	.word	0xffffffff


	//   ....[157]....
        /*0a68*/ 	.word	0xffffffff


	//   ....[158]....
        /*0a6c*/ 	.word	0xffffffff


	//   ....[159]....
        /*0a70*/ 	.word	0xffffffff


	//   ....[160]....
        /*0a74*/ 	.word	0xffffffff


	//   ....[161]....
        /*0a78*/ 	.word	0xffffffff


	//   ....[162]....
        /*0a7c*/ 	.word	0xffffffff


	//   ....[163]....
        /*0a80*/ 	.word	0xffffffff


	//   ....[164]....
        /*0a84*/ 	.word	0xffffffff


	//   ....[165]....
        /*0a88*/ 	.word	0xffffffff


	//   ....[166]....
        /*0a8c*/ 	.word	0xffffffff


	//   ....[167]....
        /*0a90*/ 	.word	0xffffffff


	//   ....[168]....
        /*0a94*/ 	.word	0xffffffff


	//   ....[169]....
        /*0a98*/ 	.word	0xffffffff


	//   ....[170]....
        /*0a9c*/ 	.word	0xffffffff


	//   ....[171]....
        /*0aa0*/ 	.word	0xffffffff


	//   ....[172]....
        /*0aa4*/ 	.word	0xffffffff


	//   ....[173]....
        /*0aa8*/ 	.word	0xffffffff


	//   ....[174]....
        /*0aac*/ 	.word	0xffffffff


	//   ....[175]....
        /*0ab0*/ 	.word	0xffffffff


	//   ....[176]....
        /*0ab4*/ 	.word	0xffffffff


	//   ....[177]....
        /*0ab8*/ 	.word	0xffffffff


	//   ....[178]....
        /*0abc*/ 	.word	0xffffffff


	//   ....[179]....
        /*0ac0*/ 	.word	0xffffffff


	//   ....[180]....
        /*0ac4*/ 	.word	0xffffffff


	//   ....[181]....
        /*0ac8*/ 	.word	0xffffffff


	//   ....[182]....
        /*0acc*/ 	.word	0xffffffff


	//   ....[183]....
        /*0ad0*/ 	.word	0xffffffff


	//   ....[184]....
        /*0ad4*/ 	.word	0xffffffff


	//   ....[185]....
        /*0ad8*/ 	.word	0xffffffff


	//   ....[186]....
        /*0adc*/ 	.word	0xffffffff


	//   ....[187]....
        /*0ae0*/ 	.word	0xffffffff


	//   ....[188]....
        /*0ae4*/ 	.word	0xffffffff


	//   ....[189]....
        /*0ae8*/ 	.word	0xffffffff


	//   ....[190]....
        /*0aec*/ 	.word	0xffffffff


	//   ....[191]....
        /*0af0*/ 	.word	0xffffffff


	//   ....[192]....
        /*0af4*/ 	.word	0xffffffff


	//   ....[193]....
        /*0af8*/ 	.word	0xffffffff


	//   ....[194]....
        /*0afc*/ 	.word	0xffffffff


	//   ....[195]....
        /*0b00*/ 	.word	0xffffffff


	//   ....[196]....
        /*0b04*/ 	.word	0xffffffff


	//   ....[197]....
        /*0b08*/ 	.word	0xffffffff


	//   ....[198]....
        /*0b0c*/ 	.word	0xffffffff


	//   ....[199]....
        /*0b10*/ 	.word	0xffffffff


	//   ....[200]....
        /*0b14*/ 	.word	0xffffffff


	//   ....[201]....
        /*0b18*/ 	.word	0xffffffff


	//   ....[202]....
        /*0b1c*/ 	.word	0xffffffff


	//   ....[203]....
        /*0b20*/ 	.word	0xffffffff


	//   ....[204]....
        /*0b24*/ 	.word	0xffffffff


	//   ....[205]....
        /*0b28*/ 	.word	0xffffffff


	//   ....[206]....
        /*0b2c*/ 	.word	0xffffffff


	//   ....[207]....
        /*0b30*/ 	.word	0xffffffff


	//   ....[208]....
        /*0b34*/ 	.word	0xffffffff


	//   ....[209]....
        /*0b38*/ 	.word	0xffffffff


	//   ....[210]....
        /*0b3c*/ 	.word	0xffffffff


	//   ....[211]....
        /*0b40*/ 	.word	0xffffffff


	//   ....[212]....
        /*0b44*/ 	.word	0xffffffff


	//   ....[213]....
        /*0b48*/ 	.word	0xffffffff


	//   ....[214]....
        /*0b4c*/ 	.word	0xffffffff


	//   ....[215]....
        /*0b50*/ 	.word	0xffffffff


	//   ....[216]....
        /*0b54*/ 	.word	0xffffffff


	//   ....[217]....
        /*0b58*/ 	.word	0xffffffff


	//   ....[218]....
        /*0b5c*/ 	.word	0xffffffff


	//   ....[219]....
        /*0b60*/ 	.word	0xffffffff


	//   ....[220]....
        /*0b64*/ 	.word	0xffffffff


	//   ....[221]....
        /*0b68*/ 	.word	0xffffffff


	//   ....[222]....
        /*0b6c*/ 	.word	0xffffffff


	//   ....[223]....
        /*0b70*/ 	.word	0xffffffff


	//   ....[224]....
        /*0b74*/ 	.word	0xffffffff


	//   ....[225]....
        /*0b78*/ 	.word	0xffffffff


	//   ....[226]....
        /*0b7c*/ 	.word	0xffffffff


	//   ....[227]....
        /*0b80*/ 	.word	0xffffffff


	//   ....[228]....
        /*0b84*/ 	.word	0xffffffff


	//   ....[229]....
        /*0b88*/ 	.word	0xffffffff


	//   ....[230]....
        /*0b8c*/ 	.word	0xffffffff


	//   ....[231]....
        /*0b90*/ 	.word	0xffffffff


	//   ....[232]....
        /*0b94*/ 	.word	0xffffffff


	//   ....[233]....
        /*0b98*/ 	.word	0xffffffff


	//   ....[234]....
        /*0b9c*/ 	.word	0xffffffff


	//   ....[235]....
        /*0ba0*/ 	.word	0xffffffff


	//   ....[236]....
        /*0ba4*/ 	.word	0xffffffff


	//   ....[237]....
        /*0ba8*/ 	.word	0xffffffff


	//   ....[238]....
        /*0bac*/ 	.word	0xffffffff


	//   ....[239]....
        /*0bb0*/ 	.word	0xffffffff


	//   ....[240]....
        /*0bb4*/ 	.word	0xffffffff


	//   ....[241]....
        /*0bb8*/ 	.word	0xffffffff


	//   ....[242]....
        /*0bbc*/ 	.word	0xffffffff


	//   ....[243]....
        /*0bc0*/ 	.word	0xffffffff


	//   ....[244]....
        /*0bc4*/ 	.word	0xffffffff


	//   ....[245]....
        /*0bc8*/ 	.word	0xffffffff


	//   ....[246]....
        /*0bcc*/ 	.word	0xffffffff


	//   ....[247]....
        /*0bd0*/ 	.word	0xffffffff


	//----- nvinfo : EIATTR_COOP_GROUP_INSTR_OFFSETS
	.align		4
.L_340:
        /*0bd4*/ 	.byte	0x04, 0x28
        /*0bd6*/ 	.short	(.L_342 - .L_341)


	//   ....[0]....
.L_341:
        /*0bd8*/ 	.word	0x00000050


	//   ....[1]....
        /*0bdc*/ 	.word	0x00000200


	//   ....[2]....
        /*0be0*/ 	.word	0x00000230


	//   ....[3]....
        /*0be4*/ 	.word	0x00000260


	//   ....[4]....
        /*0be8*/ 	.word	0x00000290


	//   ....[5]....
        /*0bec*/ 	.word	0x000002c0


	//   ....[6]....
        /*0bf0*/ 	.word	0x000002f0


	//   ....[7]....
        /*0bf4*/ 	.word	0x00000450


	//   ....[8]....
        /*0bf8*/ 	.word	0x00000490


	//   ....[9]....
        /*0bfc*/ 	.word	0x000004c0


	//   ....[10]....
        /*0c00*/ 	.word	0x000004f0


	//   ....[11]....
        /*0c04*/ 	.word	0x00000520


	//   ....[12]....
        /*0c08*/ 	.word	0x00000550


	//   ....[13]....
        /*0c0c*/ 	.word	0x000005e0


	//   ....[14]....
        /*0c10*/ 	.word	0x00000630


	//   ....[15]....
        /*0c14*/ 	.word	0x00000650


	//   ....[16]....
        /*0c18*/ 	.word	0x000006b0


	//   ....[17]....
        /*0c1c*/ 	.word	0x00002c40


	//   ....[18]....
        /*0c20*/ 	.word	0x00002c70


	//   ....[19]....
        /*0c24*/ 	.word	0x00002c90


	//   ....[20]....
        /*0c28*/ 	.word	0x00002ca0


	//   ....[21]....
        /*0c2c*/ 	.word	0x00002cb0


	//   ....[22]....
        /*0c30*/ 	.word	0x00002cc0


	//   ....[23]....
        /*0c34*/ 	.word	0x00002d00


	//   ....[24]....
        /*0c38*/ 	.word	0x00002e20


	//   ....[25]....
        /*0c3c*/ 	.word	0x00002f50


	//   ....[26]....
        /*0c40*/ 	.word	0x00002f70


	//   ....[27]....
        /*0c44*/ 	.word	0x00002f90


	//   ....[28]....
        /*0c48*/ 	.word	0x00003000


	//   ....[29]....
        /*0c4c*/ 	.word	0x00003020


	//   ....[30]....
        /*0c50*/ 	.word	0x000030c0


	//   ....[31]....
        /*0c54*/ 	.word	0x00003140


	//   ....[32]....
        /*0c58*/ 	.word	0x000031d0


	//   ....[33]....
        /*0c5c*/ 	.word	0x00003300


	//   ....[34]....
        /*0c60*/ 	.word	0x000033f0


	//   ....[35]....
        /*0c64*/ 	.word	0x00003410


	//   ....[36]....
        /*0c68*/ 	.word	0x00003430


	//   ....[37]....
        /*0c6c*/ 	.word	0x000034b0


	//   ....[38]....
        /*0c70*/ 	.word	0x00003550


	//   ....[39]....
        /*0c74*/ 	.word	0x000038a0


	//   ....[40]....
        /*0c78*/ 	.word	0x000038b0


	//   ....[41]....
        /*0c7c*/ 	.word	0x00004de0


	//   ....[42]....
        /*0c80*/ 	.word	0x00004e00


	//   ....[43]....
        /*0c84*/ 	.word	0x00004f30


	//   ....[44]....
        /*0c88*/ 	.word	0x00004f40


	//   ....[45]....
        /*0c8c*/ 	.word	0x00005070


	//   ....[46]....
        /*0c90*/ 	.word	0x00005090


	//   ....[47]....
        /*0c94*/ 	.word	0x000051c0


	//   ....[48]....
        /*0c98*/ 	.word	0x000051d0


	//   ....[49]....
        /*0c9c*/ 	.word	0x000053b0


	//   ....[50]....
        /*0ca0*/ 	.word	0x00005770


	//   ....[51]....
        /*0ca4*/ 	.word	0x00005e70


	//   ....[52]....
        /*0ca8*/ 	.word	0x00005e90


	//   ....[53]....
        /*0cac*/ 	.word	0x00005eb0


	//   ....[54]....
        /*0cb0*/ 	.word	0x00005ed0


	//   ....[55]....
        /*0cb4*/ 	.word	0x00007ac0


	//   ....[56]....
        /*0cb8*/ 	.word	0x00007ae0


	//   ....[57]....
        /*0cbc*/ 	.word	0x00007b20


	//   ....[58]....
        /*0cc0*/ 	.word	0x00007bb0


	//   ....[59]....
        /*0cc4*/ 	.word	0x00007bd0


	//   ....[60]....
        /*0cc8*/ 	.word	0x00007c50


	//   ....[61]....
        /*0ccc*/ 	.word	0x00007db0


	//   ....[62]....
        /*0cd0*/ 	.word	0x00007dc0


	//   ....[63]....
        /*0cd4*/ 	.word	0x00009230


	//   ....[64]....
        /*0cd8*/ 	.word	0x00009250


	//   ....[65]....
        /*0cdc*/ 	.word	0x00009350


	//   ....[66]....
        /*0ce0*/ 	.word	0x00009360


	//   ....[67]....
        /*0ce4*/ 	.word	0x00009460


	//   ....[68]....
        /*0ce8*/ 	.word	0x00009480


	//   ....[69]....
        /*0cec*/ 	.word	0x00009580


	//   ....[70]....
        /*0cf0*/ 	.word	0x00009590


	//   ....[71]....
        /*0cf4*/ 	.word	0x00009760


	//   ....[72]....
        /*0cf8*/ 	.word	0x00009b10


	//   ....[73]....
        /*0cfc*/ 	.word	0x0000a070


	//   ....[74]....
        /*0d00*/ 	.word	0x0000a090


	//   ....[75]....
        /*0d04*/ 	.word	0x0000a270


	//   ....[76]....
        /*0d08*/ 	.word	0x0000a290


	//   ....[77]....
        /*0d0c*/ 	.word	0x0000c140


	//   ....[78]....
        /*0d10*/ 	.word	0x0000c150


	//   ....[79]....
        /*0d14*/ 	.word	0x0000c240


	//   ....[80]....
        /*0d18*/ 	.word	0x0000c260


	//   ....[81]....
        /*0d1c*/ 	.word	0x0000c2c0


	//   ....[82]....
        /*0d20*/ 	.word	0x0000c2e0


	//   ....[83]....
        /*0d24*/ 	.word	0x0000c400


	//   ....[84]....
        /*0d28*/ 	.word	0x0000c410


	//   ....[85]....
        /*0d2c*/ 	.word	0x0000d870


	//   ....[86]....
        /*0d30*/ 	.word	0x0000d890


	//   ....[87]....
        /*0d34*/ 	.word	0x0000d9d0


	//   ....[88]....
        /*0d38*/ 	.word	0x0000d9e0


	//   ....[89]....
        /*0d3c*/ 	.word	0x0000db20


	//   ....[90]....
        /*0d40*/ 	.word	0x0000db40


	//   ....[91]....
        /*0d44*/ 	.word	0x0000dc80


	//   ....[92]....
        /*0d48*/ 	.word	0x0000dc90


	//   ....[93]....
        /*0d4c*/ 	.word	0x0000e170


	//   ....[94]....
        /*0d50*/ 	.word	0x0000e1a0


	//   ....[95]....
        /*0d54*/ 	.word	0x0000e1c0


	//   ....[96]....
        /*0d58*/ 	.word	0x0000e1e0


	//   ....[97]....
        /*0d5c*/ 	.word	0x0000fdd0


	//   ....[98]....
        /*0d60*/ 	.word	0x0000fe00


	//   ....[99]....
        /*0d64*/ 	.word	0x0000fe10


	//   ....[100]....
        /*0d68*/ 	.word	0x0000fe40


	//   ....[101]....
        /*0d6c*/ 	.word	0x00010ef0


	//   ....[102]....
        /*0d70*/ 	.word	0x00010f00


	//   ....[103]....
        /*0d74*/ 	.word	0x00010f20


	//   ....[104]....
        /*0d78*/ 	.word	0x00010f30


	//   ....[105]....
        /*0d7c*/ 	.word	0x00011260


	//   ....[106]....
        /*0d80*/ 	.word	0x00011280


	//   ....[107]....
        /*0d84*/ 	.word	0x000113e0


	//   ....[108]....
        /*0d88*/ 	.word	0x000113f0


	//   ....[109]....
        /*0d8c*/ 	.word	0x00011500


	//   ....[110]....
        /*0d90*/ 	.word	0x00011520


	//   ....[111]....
        /*0d94*/ 	.word	0x00011630


	//   ....[112]....
        /*0d98*/ 	.word	0x00011640


	//   ....[113]....
        /*0d9c*/ 	.word	0x00011940


	//   ....[114]....
        /*0da0*/ 	.word	0x00011960


	//   ....[115]....
        /*0da4*/ 	.word	0x00011fb0


	//   ....[116]....
        /*0da8*/ 	.word	0x00011fc0


	//   ....[117]....
        /*0dac*/ 	.word	0x00012d60


	//   ....[118]....
        /*0db0*/ 	.word	0x00012d80


	//   ....[119]....
        /*0db4*/ 	.word	0x00012ef0


	//   ....[120]....
        /*0db8*/ 	.word	0x00012f00


	//   ....[121]....
        /*0dbc*/ 	.word	0x00013010


	//   ....[122]....
        /*0dc0*/ 	.word	0x00013030


	//   ....[123]....
        /*0dc4*/ 	.word	0x00013140


	//   ....[124]....
        /*0dc8*/ 	.word	0x00013150


	//   ....[125]....
        /*0dcc*/ 	.word	0x00013320


	//   ....[126]....
        /*0dd0*/ 	.word	0x00013340


	//   ....[127]....
        /*0dd4*/ 	.word	0x00013470


	//   ....[128]....
        /*0dd8*/ 	.word	0x000134b0


	//   ....[129]....
        /*0ddc*/ 	.word	0x000134e0


	//   ....[130]....
        /*0de0*/ 	.word	0x00013510


	//   ....[131]....
        /*0de4*/ 	.word	0x00013540


	//   ....[132]....
        /*0de8*/ 	.word	0x00013570


	//   ....[133]....
        /*0dec*/ 	.word	0x000136d0


	//   ....[134]....
        /*0df0*/ 	.word	0x00013710


	//   ....[135]....
        /*0df4*/ 	.word	0x00013740


	//   ....[136]....
        /*0df8*/ 	.word	0x00013770


	//   ....[137]....
        /*0dfc*/ 	.word	0x000137a0


	//   ....[138]....
        /*0e00*/ 	.word	0x000137d0


	//   ....[139]....
        /*0e04*/ 	.word	0x00013860


	//   ....[140]....
        /*0e08*/ 	.word	0x000138c0


	//   ....[141]....
        /*0e0c*/ 	.word	0x000138d0


	//   ....[142]....
        /*0e10*/ 	.word	0x00013930


	//   ....[143]....
        /*0e14*/ 	.word	0x000143a0


	//   ....[144]....
        /*0e18*/ 	.word	0x00014400


	//   ....[145]....
        /*0e1c*/ 	.word	0x00014450


	//   ....[146]....
        /*0e20*/ 	.word	0x000144a0


	//   ....[147]....
        /*0e24*/ 	.word	0x000144f0


	//   ....[148]....
        /*0e28*/ 	.word	0x00014560


	//   ....[149]....
        /*0e2c*/ 	.word	0x000145b0


	//   ....[150]....
        /*0e30*/ 	.word	0x00014620


	//   ....[151]....
        /*0e34*/ 	.word	0x00014690


	//   ....[152]....
        /*0e38*/ 	.word	0x00014700


	//   ....[153]....
        /*0e3c*/ 	.word	0x00014770


	//   ....[154]....
        /*0e40*/ 	.word	0x000147d0


	//   ....[155]....
        /*0e44*/ 	.word	0x00014840


	//   ....[156]....
        /*0e48*/ 	.word	0x000148b0


	//   ....[157]....
        /*0e4c*/ 	.word	0x00014920


	//   ....[158]....
        /*0e50*/ 	.word	0x00014980


	//   ....[159]....
        /*0e54*/ 	.word	0x000149f0


	//   ....[160]....
        /*0e58*/ 	.word	0x00014a60


	//   ....[161]....
        /*0e5c*/ 	.word	0x00014ad0


	//   ....[162]....
        /*0e60*/ 	.word	0x00014b30


	//   ....[163]....
        /*0e64*/ 	.word	0x00014ba0


	//   ....[164]....
        /*0e68*/ 	.word	0x00014c10


	//   ....[165]....
        /*0e6c*/ 	.word	0x00015350


	//   ....[166]....
        /*0e70*/ 	.word	0x000153a0


	//   ....[167]....
        /*0e74*/ 	.word	0x000153f0


	//   ....[168]....
        /*0e78*/ 	.word	0x00015430


	//   ....[169]....
        /*0e7c*/ 	.word	0x000154a0


	//   ....[170]....
        /*0e80*/ 	.word	0x00015510


	//   ....[171]....
        /*0e84*/ 	.word	0x00015650


	//   ....[172]....
        /*0e88*/ 	.word	0x000156b0


	//   ....[173]....
        /*0e8c*/ 	.word	0x00015810


	//   ....[174]....
        /*0e90*/ 	.word	0x00015870


	//   ....[175]....
        /*0e94*/ 	.word	0x000158e0


	//   ....[176]....
        /*0e98*/ 	.word	0x00015940


	//   ....[177]....
        /*0e9c*/ 	.word	0x000159b0


	//   ....[178]....
        /*0ea0*/ 	.word	0x00015a20


	//   ....[179]....
        /*0ea4*/ 	.word	0x00015a90


	//   ....[180]....
        /*0ea8*/ 	.word	0x00015af0


	//   ....[181]....
        /*0eac*/ 	.word	0x00015b60


	//   ....[182]....
        /*0eb0*/ 	.word	0x00015bd0


	//   ....[183]....
        /*0eb4*/ 	.word	0x00015c40


	//   ....[184]....
        /*0eb8*/ 	.word	0x00015ca0


	//   ....[185]....
        /*0ebc*/ 	.word	0x00015d10


	//   ....[186]....
        /*0ec0*/ 	.word	0x00015d80


	//   ....[187]....
        /*0ec4*/ 	.word	0x000164c0


	//   ....[188]....
        /*0ec8*/ 	.word	0x00016500


	//   ....[189]....
        /*0ecc*/ 	.word	0x00016550


	//   ....[190]....
        /*0ed0*/ 	.word	0x00016590


	//   ....[191]....
        /*0ed4*/ 	.word	0x000165f0


	//   ....[192]....
        /*0ed8*/ 	.word	0x00016660


	//   ....[193]....
        /*0edc*/ 	.word	0x000166c0


	//   ....[194]....
        /*0ee0*/ 	.word	0x00016730


	//   ....[195]....
        /*0ee4*/ 	.word	0x000167a0


	//   ....[196]....
        /*0ee8*/ 	.word	0x00016810


	//   ....[197]....
        /*0eec*/ 	.word	0x00016870


	//   ....[198]....
        /*0ef0*/ 	.word	0x000168e0


	//   ....[199]....
        /*0ef4*/ 	.word	0x00016950


	//   ....[200]....
        /*0ef8*/ 	.word	0x000169c0


	//   ....[201]....
        /*0efc*/ 	.word	0x00016a20


	//   ....[202]....
        /*0f00*/ 	.word	0x00016a70


	//   ....[203]....
        /*0f04*/ 	.word	0x00016ab0


	//   ....[204]....
        /*0f08*/ 	.word	0x00016b00


	//   ....[205]....
        /*0f0c*/ 	.word	0x00016b40


	//   ....[206]....
        /*0f10*/ 	.word	0x00016b90


	//   ....[207]....
        /*0f14*/ 	.word	0x00016be0


	//   ....[208]....
        /*0f18*/ 	.word	0x00016c30


	//   ....[209]....
        /*0f1c*/ 	.word	0x00016c70


	//   ....[210]....
        /*0f20*/ 	.word	0x00016ce0


	//   ....[211]....
        /*0f24*/ 	.word	0x00016d50


	//   ....[212]....
        /*0f28*/ 	.word	0x00016dc0


	//   ....[213]....
        /*0f2c*/ 	.word	0x00016e20


	//   ....[214]....
        /*0f30*/ 	.word	0x00016e90


	//   ....[215]....
        /*0f34*/ 	.word	0x00016f00


	//   ....[216]....
        /*0f38*/ 	.word	0x00016f70


	//   ....[217]....
        /*0f3c*/ 	.word	0x00016fd0


	//   ....[218]....
        /*0f40*/ 	.word	0x00017040


	//   ....[219]....
        /*0f44*/ 	.word	0x000170b0


	//   ....[220]....
        /*0f48*/ 	.word	0x00017120


	//   ....[221]....
        /*0f4c*/ 	.word	0x00017180


	//   ....[222]....
        /*0f50*/ 	.word	0x000171f0


	//   ....[223]....
        /*0f54*/ 	.word	0x00017260


	//   ....[224]....
        /*0f58*/ 	.word	0x000172d0


	//   ....[225]....
        /*0f5c*/ 	.word	0x00017330


	//   ....[226]....
        /*0f60*/ 	.word	0x000173a0


	//   ....[227]....
        /*0f64*/ 	.word	0x00017410


	//   ....[228]....
        /*0f68*/ 	.word	0x00017480


	//   ....[229]....
        /*0f6c*/ 	.word	0x000174e0


	//   ....[230]....
        /*0f70*/ 	.word	0x00017550


	//   ....[231]....
        /*0f74*/ 	.word	0x000175c0


	//   ....[232]....
        /*0f78*/ 	.word	0x00017610


	//   ....[233]....
        /*0f7c*/ 	.word	0x00017650


	//   ....[234]....
        /*0f80*/ 	.word	0x000176a0


	//   ....[235]....
        /*0f84*/ 	.word	0x000176f0


	//   ....[236]....
        /*0f88*/ 	.word	0x00017740


	//   ....[237]....
        /*0f8c*/ 	.word	0x000177b0


	//   ....[238]....
        /*0f90*/ 	.word	0x00017800


	//   ....[239]....
        /*0f94*/ 	.word	0x00017850


	//   ....[240]....
        /*0f98*/ 	.word	0x000178a0


	//   ....[241]....
        /*0f9c*/ 	.word	0x000178f0


	//   ....[242]....
        /*0fa0*/ 	.word	0x00017940


	//   ....[243]....
        /*0fa4*/ 	.word	0x000179b0


	//   ....[244]....
        /*0fa8*/ 	.word	0x00017a00


	//   ....[245]....
        /*0fac*/ 	.word	0x00017a70


	//   ....[246]....
        /*0fb0*/ 	.word	0x00017ad0


	//   ....[247]....
        /*0fb4*/ 	.word	0x00017b40


	//----- nvinfo : EIATTR_EXIT_INSTR_OFFSETS
	.align		4
.L_342:
        /*0fb8*/ 	.byte	0x04, 0x1c
        /*0fba*/ 	.short	(.L_344 - .L_343)


	//   ....[0]....
.L_343:
        /*0fbc*/ 	.word	0x000010d0


	//   ....[1]....
        /*0fc0*/ 	.word	0x00014360


	//----- nvinfo : EIATTR_MAX_THREADS
	.align		4
.L_344:
        /*0fc4*/ 	.byte	0x04, 0x05
        /*0fc6*/ 	.short	(.L_346 - .L_345)
.L_345:
        /*0fc8*/ 	.word	0x00000100
        /*0fcc*/ 	.word	0x00000001
        /*0fd0*/ 	.word	0x00000001


	//----- nvinfo : EIATTR_CRS_STACK_SIZE
	.align		4
.L_346:
        /*0fd4*/ 	.byte	0x04, 0x1e
        /*0fd6*/ 	.short	(.L_348 - .L_347)
.L_347:
        /*0fd8*/ 	.word	0x00000000
.L_348:


//--------------------- .nv.info._ZN7cutlass13device_kernelIN5flash19enable_sm80_to_sm89INS1_16FlashAttnFwdSm80INS1_25CollectiveMainloopFwdSm80ILi8ELi1ELb1EN4cute5tupleIJNS5_1CILi128EEENS7_ILi112EEES8_EEELi128ENS_6half_tEfNS_4arch4Sm80ELb1ELb0ELb1ELb1ELb1ELb1ELb1ELb1EEENS1_21CollectiveEpilogueFwdINS6_IJS8_S8_S9_EEENS6_IJNS7_ILi1EEESH_SH_EEESB_SD_Li256ELb1ELb1ELb1ELb0EEENS1_36VarlenDynamicPersistentTileSchedulerILi128ELi112ELi256ELi256ELb1ELb1ELb0ELb1ELb1ELb1EEEEEEEEEvNT_6ParamsE --------------------------
	.section	.nv.info._ZN7cutlass13device_kernelIN5flash19enable_sm80_to_sm89INS1_16FlashAttnFwdSm80INS1_25CollectiveMainloopFwdSm80ILi8ELi1ELb1EN4cute5tupleIJNS5_1CILi128EEENS7_ILi112EEES8_EEELi128ENS_6half_tEfNS_4arch4Sm80ELb1ELb0ELb1ELb1ELb1ELb1ELb1ELb1EEENS1_21CollectiveEpilogueFwdINS6_IJS8_S8_S9_EEENS6_IJNS7_ILi1EEESH_SH_EEESB_SD_Li256ELb1ELb1ELb1ELb0EEENS1_36VarlenDynamicPersistentTileSchedulerILi128ELi112ELi256ELi256ELb1ELb1ELb0ELb1ELb1ELb1EEEEEEEEEvNT_6ParamsE,"",@"SHT_CUDA_INFO"
	.sectionflags	@""
	.align	4


	//----- nvinfo : EIATTR_CUDA_API_VERSION
	.align		4
        /*0000*/ 	.byte	0x04, 0x37
        /*0002*/ 	.short	(.L_350 - .L_349)
.L_349:
        /*0004*/ 	.word	0x00000082


	//----- nvinfo : EIATTR_SW2861232_WAR
	.align		4
.L_350:
        /*0008*/ 	.byte	0x01, 0x35
	.zero		2


	//----- nvinfo : EIATTR_PARAM_CBANK
	.align		4
        /*000c*/ 	.byte	0x04, 0x0a
        /*000e*/ 	.short	(.L_352 - .L_351)
	.align		4
.L_351:
        /*0010*/ 	.word	index@(.nv.constant0._ZN7cutlass13device_kernelIN5flash19enable_sm80_to_sm89INS1_16FlashAttnFwdSm80INS1_25CollectiveMainloopFwdSm80ILi8ELi1ELb1EN4cute5tupleIJNS5_1CILi128EEENS7_ILi112EEES8_EEELi128ENS_6half_tEfNS_4arch4Sm80ELb1ELb0ELb1ELb1ELb1ELb1ELb1ELb1EEENS1_21CollectiveEpilogueFwdINS6_IJS8_S8_S9_EEENS6_IJNS7_ILi1EEESH_SH_EEESB_SD_Li256ELb1ELb1ELb1ELb0EEENS1_36VarlenDynamicPersistentTileSchedulerILi128ELi112ELi256ELi256ELb1ELb1ELb0ELb1ELb1ELb1EEEEEEEEEvNT_6ParamsE)
        /*0014*/ 	.short	0x0160
        /*0016*/ 	.short	0x0438


	//----- nvinfo : EIATTR_CBANK_PARAM_SIZE
	.align		4
.L_352:
        /*0018*/ 	.byte	0x03, 0x19
        /*001a*/ 	.short	0x0438


	//----- nvinfo : EIATTR_KPARAM_INFO
	.align		4
        /*001c*/ 	.byte	0x04, 0x17
        /*001e*/ 	.short	(.L_354 - .L_353)
.L_353:
        /*0020*/ 	.word	0x00000000
        /*0024*/ 	.short	0x0000
        /*0026*/ 	.short	0x0000
        /*0028*/ 	.byte	0x00, 0xf0, 0xe1, 0x10


	//----- nvinfo : EIATTR_MAXREG_COUNT
	.align		4
.L_354:
        /*002c*/ 	.byte	0x03, 0x1b
        /*002e*/ 	.short	0x00ff


	//----- nvinfo : EIATTR_NUM_BARRIERS
	.align		4
        /*0030*/ 	.byte	0x02, 0x4c
        /*0032*/ 	.byte	0x06
	.zero		1


	//----- nvinfo : EIATTR_ANNOTATIONS
	.align		4
        /*0034*/ 	.byte	0x04, 0x55
        /*0036*/ 	.short	(.L_356 - .L_355)


	//   ....[0]....
.L_355:
        /* <DEDUP_REMOVED lines=142> */


	//----- nvinfo : EIATTR_MERCURY_ISA_VERSION
	.align		4
.L_356:
        /*0900*/ 	.byte	0x03, 0x5f
        /*0902*/ 	.short	0x0000


	//----- nvinfo : EIATTR_INT_WARP_WIDE_INSTR_OFFSETS
	.align		4
        /*0904*/ 	.byte	0x04, 0x31
        /*0906*/ 	.short	(.L_358 - .L_357)


	//   ....[0]....
.L_357:
        /*0908*/ 	.word	0x0001c890


	//   ....[1]....
        /*090c*/ 	.word	0x0001c910


	//----- nvinfo : EIATTR_COOP_GROUP_MASK_REGIDS
	.align		4
.L_358:
        /*0910*/ 	.byte	0x04, 0x29
        /*0912*/ 	.short	(.L_360 - .L_359)


	//   ....[0]....
.L_359:
        /*0914*/ 	.word	0xffffffff


	//   ....[1]....
        /*0918*/ 	.word	0xffffffff


	//   ....[2]....
        /*091c*/ 	.word	0xffffffff


	//   ....[3]....
        /*0920*/ 	.word	0xffffffff


	//   ....[4]....
        /*0924*/ 	.word	0xffffffff


	//   ....[5]....
        /*0928*/ 	.word	0xffffffff


	//   ....[6]....
        /*092c*/ 	.word	0xffffffff


	//   ....[7]....
        /*0930*/ 	.word	0xffffffff


	//   ....[8]....
        /*0934*/ 	.word	0xffffffff


	//   ....[9]....
        /*0938*/ 	.word	0xffffffff


	//   ....[10]....
        /*093c*/ 	.word	0xffffffff


	//   ....[11]....
        /*0940*/ 	.word	0xffffffff


	//   ....[12]....
        /*0944*/ 	.word	0xffffffff


	//   ....[13]....
        /*0948*/ 	.word	0xffffffff


	//   ....[14]....
        /*094c*/ 	.word	0xffffffff


	//   ....[15]....
        /*0950*/ 	.word	0xffffffff


	//   ....[16]....
        /*0954*/ 	.word	0xffffffff


	//   ....[17]....
        /*0958*/ 	.word	0xffffffff


	//   ....[18]....
        /*095c*/ 	.word	0xffffffff


	//   ....[19]....
        /*0960*/ 	.word	0xffffffff


	//   ....[20]....
        /*0964*/ 	.word	0xffffffff


	//   ....[21]....
        /*0968*/ 	.word	0xffffffff


	//   ....[22]....
        /*096c*/ 	.word	0xffffffff


	//   ....[23]....
        /*0970*/ 	.word	0xffffffff


	//   ....[24]....
        /*0974*/ 	.word	0xffffffff


	//   ....[25]....
        /*0978*/ 	.word	0xffffffff


	//   ....[26]....
        /*097c*/ 	.word	0xffffffff


	//   ....[27]....
        /*0980*/ 	.word	0xffffffff


	//   ....[28]....
        /*0984*/ 	.word	0xffffffff


	//   ....[29]....
        /*0988*/ 	.word	0xffffffff


	//   ....[30]....
        /*098c*/ 	.word	0xffffffff


	//   ....[31]....
        /*0990*/ 	.word	0xffffffff


	//   ....[32]....
        /*0994*/ 	.word	0xffffffff


	//   ....[33]....
        /*0998*/ 	.word	0xffffffff


	//   ....[34]....
        /*099c*/ 	.word	0xffffffff


	//   ....[35]....
        /*09a0*/ 	.word	0xffffffff


	//   ....[36]....
        /*09a4*/ 	.word	0xffffffff


	//   ....[37]....
        /*09a8*/ 	.word	0xffffffff


	//   ....[38]....
        /*09ac*/ 	.word	0xffffffff


	//   ....[39]....
        /*09b0*/ 	.word	0xffffffff


	//   ....[40]....
        /*09b4*/ 	.word	0xffffffff


	//   ....[41]....
        /*09b8*/ 	.word	0xffffffff


	//   ....[42]....
        /*09bc*/ 	.word	0xffffffff


	//   ....[43]....
        /*09c0*/ 	.word	0xffffffff


	//   ....[44]....
        /*09c4*/ 	.word	0xffffffff


	//   ....[45]....
        /*09c8*/ 	.word	0xffffffff


	//   ....[46]....
        /*09cc*/ 	.word	0xffffffff


	//   ....[47]....
        /*09d0*/ 	.word	0xffffffff


	//   ....[48]....
        /*09d4*/ 	.word	0xffffffff


	//   ....[49]....
        /*09d8*/ 	.word	0xffffffff


	//   ....[50]....
        /*09dc*/ 	.word	0xffffffff


	//   ....[51]....
        /*09e0*/ 	.word	0xffffffff


	//   ....[52]....
        /*09e4*/ 	.word	0xffffffff


	//   ....[53]....
        /*09e8*/ 	.word	0xffffffff


	//   ....[54]....
        /*09ec*/ 	.word	0xffffffff


	//   ....[55]....
        /*09f0*/ 	.word	0xffffffff


	//   ....[56]....
        /*09f4*/ 	.word	0xffffffff


	//   ....[57]....
        /*09f8*/ 	.word	0xffffffff


	//   ....[58]....
        /*09fc*/ 	.word	0xffffffff


	//   ....[59]....
        /*0a00*/ 	.word	0xffffffff


	//   ....[60]....
        /*0a04*/ 	.word	0xffffffff


	//   ....[61]....
        /*0a08*/ 	.word	0xffffffff


	//   ....[62]....
        /*0a0c*/ 	.word	0xffffffff


	//   ....[63]....
        /*0a10*/ 	.word	0xffffffff


	//   ....[64]....
        /*0a14*/ 	.word	0xffffffff


	//   ....[65]....
        /*0a18*/ 	.word	0xffffffff


	//   ....[66]....
        /*0a1c*/ 	.word	0xffffffff


	//   ....[67]....
        /*0a20*/ 	.word	0xffffffff


	//   ....[68]....
        /*0a24*/ 	.word	0xffffffff


	//   ....[69]....
        /*0a28*/ 	.word	0xffffffff


	//   ....[70]....
        /*0a2c*/ 	.word	0xffffffff


	//   ....[71]....
        /*0a30*/ 	.word	0xffffffff


	//   ....[72]....
        /*0a34*/ 	.word	0xffffffff


	//   ....[73]....
        /*0a38*/ 	.word	0xffffffff


	//   ....[74]....
        /*0a3c*/ 	.word	0xffffffff


	//   ....[75]....
        /*0a40*/ 	.word	0xffffffff


	//   ....[76]....
        /*0a44*/ 	.word	0xffffffff


	//   ....[77]....
        /*0a48*/ 	.word	0xffffffff


	//   ....[78]....
        /*0a4c*/ 	.word	0xffffffff


	//   ....[79]....
        /*0a50*/ 	.word	0xffffffff


	//   ....[80]....
        /*0a54*/ 	.word	0xffffffff


	//   ....[81]....
        /*0a58*/ 	.word	0xffffffff


	//   ....[82]....
        /*0a5c*/ 	.word	0xffffffff


	//   ....[83]....
        /*0a60*/ 	.word	0xffffffff


	//   ....[84]....
        /*0a64*/ 	.word	0xffffffff


	//   ....[85]....
        /*0a68*/ 	.word	0xffffffff


	//   ....[86]....
        /*0a6c*/ 	.word	0xffffffff


	//   ....[87]....
        /*0a70*/ 	.word	0xffffffff


	//   ....[88]....
        /*0a74*/ 	.word	0xffffffff


	//   ....[89]....
        /*0a78*/ 	.word	0xffffffff


	//   ....[90]....
        /*0a7c*/ 	.word	0xffffffff


	//   ....[91]....
        /*0a80*/ 	.word	0xffffffff


	//   ....[92]....
        /*0a84*/ 	.word	0xffffffff


	//   ....[93]....
        /*0a88*/ 	.word	0xffffffff


	//   ....[94]....
        /*0a8c*/ 	.word	0xffffffff


	//   ....[95]....
        /*0a90*/ 	.word	0xffffffff


	//   ....[96]....
        /*0a94*/ 	.word	0xffffffff


	//   ....[97]....
        /*0a98*/ 	.word	0xffffffff


	//   ....[98]....
        /*0a9c*/ 	.word	0xffffffff


	//   ....[99]....
        /*0aa0*/ 	.word	0xffffffff


	//   ....[100]....
        /*0aa4*/ 	.word	0xffffffff


	//   ....[101]....
        /*0aa8*/ 	.word	0xffffffff


	//   ....[102]....
        /*0aac*/ 	.word	0xffffffff


	//   ....[103]....
        /*0ab0*/ 	.word	0xffffffff


	//   ....[104]....
        /*0ab4*/ 	.word	0xffffffff


	//   ....[105]....
        /*0ab8*/ 	.word	0xffffffff


	//   ....[106]....
        /*0abc*/ 	.word	0xffffffff


	//   ....[107]....
        /*0ac0*/ 	.word	0xffffffff


	//   ....[108]....
        /*0ac4*/ 	.word	0xffffffff


	//   ....[109]....
        /*0ac8*/ 	.word	0xffffffff


	//   ....[110]....
        /*0acc*/ 	.word	0xffffffff


	//   ....[111]....
        /*0ad0*/ 	.word	0xffffffff


	//   ....[112]....
        /*0ad4*/ 	.word	0xffffffff


	//   ....[113]....
        /*0ad8*/ 	.word	0xffffffff


	//   ....[114]....
        /*0adc*/ 	.word	0xffffffff


	//   ....[115]....
        /*0ae0*/ 	.word	0xffffffff


	//   ....[116]....
        /*0ae4*/ 	.word	0xffffffff


	//   ....[117]....
        /*0ae8*/ 	.word	0xffffffff


	//   ....[118]....
        /*0aec*/ 	.word	0xffffffff


	//   ....[119]....
        /*0af0*/ 	.word	0xffffffff


	//   ....[120]....
        /*0af4*/ 	.word	0xffffffff


	//   ....[121]....
        /*0af8*/ 	.word	0xffffffff


	//   ....[122]....
        /*0afc*/ 	.word	0xffffffff


	//   ....[123]....
        /*0b00*/ 	.word	0xffffffff


	//   ....[124]....
        /*0b04*/ 	.word	0xffffffff


	//   ....[125]....
        /*0b08*/ 	.word	0xffffffff


	//   ....[126]....
        /*0b0c*/ 	.word	0xffffffff


	//   ....[127]....
        /*0b10*/ 	.word	0xffffffff


	//   ....[128]....
        /*0b14*/ 	.word	0xffffffff


	//   ....[129]....
        /*0b18*/ 	.word	0xffffffff


	//   ....[130]....
        /*0b1c*/ 	.word	0xffffffff


	//   ....[131]....
        /*0b20*/ 	.word	0xffffffff


	//   ....[132]....
        /*0b24*/ 	.word	0xffffffff


	//   ....[133]....
        /*0b28*/ 	.word	0xffffffff


	//   ....[134]....
        /*0b2c*/ 	.word	0xffffffff


	//   ....[135]....
        /*0b30*/ 	.word	0xffffffff


	//   ....[136]....
        /*0b34*/ 	.word	0xffffffff


	//   ....[137]....
        /*0b38*/ 	.word	0xffffffff


	//   ....[138]....
        /*0b3c*/ 	.word	0xffffffff


	//   ....[139]....
        /*0b40*/ 	.word	0xffffffff


	//   ....[140]....
        /*0b44*/ 	.word	0xffffffff


	//   ....[141]....
        /*0b48*/ 	.word	0xffffffff


	//   ....[142]....
        /*0b4c*/ 	.word	0xffffffff


	//   ....[143]....
        /*0b50*/ 	.word	0xffffffff


	//   ....[144]....
        /*0b54*/ 	.word	0xffffffff


	//   ....[145]....
        /*0b58*/ 	.word	0xffffffff


	//   ....[146]....
        /*0b5c*/ 	.word	0xffffffff


	//   ....[147]....
        /*0b60*/ 	.word	0xffffffff


	//   ....[148]....
        /*0b64*/ 	.word	0xffffffff


	//   ....[149]....
        /*0b68*/ 	.word	0xffffffff


	//   ....[150]....
        /*0b6c*/ 	.word	0xffffffff


	//   ....[151]....
        /*0b70*/ 	.word	0xffffffff


	//   ....[152]....
        /*0b74*/ 	.word	0xffffffff


	//   ....[153]....
        /*0b78*/ 	.word	0xffffffff


	//   ....[154]....
        /*0b7c*/ 	.word	0xffffffff


	//   ....[155]....
        /*0b80*/ 	.word	0xffffffff


	//   ....[156]....
        /*0b84*/ 	.word	0xffffffff


	//   ....[157]....
        /*0b88*/ 	.word	0xffffffff


	//   ....[158]....
        /*0b8c*/ 	.word	0xffffffff


	//   ....[159]....
        /*0b90*/ 	.word	0xffffffff


	//   ....[160]....
        /*0b94*/ 	.word	0xffffffff


	//   ....[161]....
        /*0b98*/ 	.word	0xffffffff


	//   ....[162]....
        /*0b9c*/ 	.word	0xffffffff


	//   ....[163]....
        /*0ba0*/ 	.word	0xffffffff


	//   ....[164]....
        /*0ba4*/ 	.word	0xffffffff


	//   ....[165]....
        /*0ba8*/ 	.word	0xffffffff


	//   ....[166]....
        /*0bac*/ 	.word	0xffffffff


	//   ....[167]....
        /*0bb0*/ 	.word	0xffffffff


	//   ....[168]....
        /*0bb4*/ 	.word	0xffffffff


	//   ....[169]....
        /*0bb8*/ 	.word	0xffffffff


	//   ....[170]....
        /*0bbc*/ 	.word	0xffffffff


	//   ....[171]....
        /*0bc0*/ 	.word	0xffffffff


	//   ....[172]....
        /*0bc4*/ 	.word	0xffffffff


	//   ....[173]....
        /*0bc8*/ 	.word	0xffffffff


	//   ....[174]....
        /*0bcc*/ 	.word	0xffffffff


	//   ....[175]....
        /*0bd0*/ 	.word	0xffffffff


	//   ....[176]....
        /*0bd4*/ 	.word	0xffffffff


	//   ....[177]....
        /*0bd8*/ 	.word	0xffffffff


	//   ....[178]....
        /*0bdc*/ 	.word	0xffffffff


	//   ....[179]....
        /*0be0*/ 	.word	0xffffffff


	//   ....[180]....
        /*0be4*/ 	.word	0xffffffff


	//   ....[181]....
        /*0be8*/ 	.word	0xffffffff


	//   ....[182]....
        /*0bec*/ 	.word	0xffffffff


	//   ....[183]....
        /*0bf0*/ 	.word	0xffffffff


	//   ....[184]....
        /*0bf4*/ 	.word	0xffffffff


	//   ....[185]....
        /*0bf8*/ 	.word	0xffffffff


	//   ....[186]....
        /*0bfc*/ 	.word	0xffffffff


	//   ....[187]....
        /*0c00*/ 	.word	0xffffffff


	//   ....[188]....
        /*0c04*/ 	.word	0xffffffff


	//   ....[189]....
        /*0c08*/ 	.word	0xffffffff


	//   ....[190]....
        /*0c0c*/ 	.word	0xffffffff


	//   ....[191]....
        /*0c10*/ 	.word	0xffffffff


	//   ....[192]....
        /*0c14*/ 	.word	0xffffffff


	//   ....[193]....
        /*0c18*/ 	.word	0xffffffff


	//   ....[194]....
        /*0c1c*/ 	.word	0xffffffff


	//   ....[195]....
        /*0c20*/ 	.word	0xffffffff


	//   ....[196]....
        /*0c24*/ 	.word	0xffffffff


	//   ....[197]....
        /*0c28*/ 	.word	0xffffffff


	//   ....[198]....
        /*0c2c*/ 	.word	0xffffffff


	//   ....[199]....
        /*0c30*/ 	.word	0xffffffff


	//   ....[200]....
        /*0c34*/ 	.word	0xffffffff


	//   ....[201]....
        /*0c38*/ 	.word	0xffffffff


	//   ....[202]....
        /*0c3c*/ 	.word	0xffffffff


	//   ....[203]....
        /*0c40*/ 	.word	0xffffffff


	//   ....[204]....
        /*0c44*/ 	.word	0xffffffff


	//   ....[205]....
        /*0c48*/ 	.word	0xffffffff


	//   ....[206]....
        /*0c4c*/ 	.word	0xffffffff


	//   ....[207]....
        /*0c50*/ 	.word	0xffffffff


	//   ....[208]....
        /*0c54*/ 	.word	0xffffffff


	//   ....[209]....
        /*0c58*/ 	.word	0xffffffff


	//   ....[210]....
        /*0c5c*/ 	.word	0xffffffff


	//   ....[211]....
        /*0c60*/ 	.word	0xffffffff


	//   ....[212]....
        /*0c64*/ 	.word	0xffffffff


	//   ....[213]....
        /*0c68*/ 	.word	0xffffffff


	//   ....[214]....
        /*0c6c*/ 	.word	0xffffffff


	//   ....[215]....
        /*0c70*/ 	.word	0xffffffff


	//   ....[216]....
        /*0c74*/ 	.word	0xffffffff


	//   ....[217]....
        /*0c78*/ 	.word	0xffffffff


	//   ....[218]....
        /*0c7c*/ 	.word	0xffffffff


	//   ....[219]....
        /*0c80*/ 	.word	0xffffffff


	//   ....[220]....
        /*0c84*/ 	.word	0xffffffff


	//   ....[221]....
        /*0c88*/ 	.word	0xffffffff


	//   ....[222]....
        /*0c8c*/ 	.word	0xffffffff


	//   ....[223]....
        /*0c90*/ 	.word	0xffffffff


	//   ....[224]....
        /*0c94*/ 	.word	0xffffffff


	//   ....[225]....
        /*0c98*/ 	.word	0xffffffff


	//   ....[226]....
        /*0c9c*/ 	.word	0xffffffff


	//   ....[227]....
        /*0ca0*/ 	.word	0xffffffff


	//   ....[228]....
        /*0ca4*/ 	.word	0xffffffff


	//   ....[229]....
        /*0ca8*/ 	.word	0xffffffff


	//   ....[230]....
        /*0cac*/ 	.word	0xffffffff


	//   ....[231]....
        /*0cb0*/ 	.word	0xffffffff


	//   ....[232]....
        /*0cb4*/ 	.word	0xffffffff


	//   ....[233]....
        /*0cb8*/ 	.word	0xffffffff


	//   ....[234]....
        /*0cbc*/ 	.word	0xffffffff


	//   ....[235]....
        /*0cc0*/ 	.word	0xffffffff


	//   ....[236]....
        /*0cc4*/ 	.word	0xffffffff


	//   ....[237]....
        /*0cc8*/ 	.word	0xffffffff


	//   ....[238]....
        /*0ccc*/ 	.word	0xffffffff


	//   ....[239]....
        /*0cd0*/ 	.word	0xffffffff


	//   ....[240]....
        /*0cd4*/ 	.word	0xffffffff


	//   ....[241]....
        /*0cd8*/ 	.word	0xffffffff


	//   ....[242]....
        /*0cdc*/ 	.word	0xffffffff


	//   ....[243]....
        /*0ce0*/ 	.word	0xffffffff


	//   ....[244]....
        /*0ce4*/ 	.word	0xffffffff


	//   ....[245]....
        /*0ce8*/ 	.word	0xffffffff


	//   ....[246]....
        /*0cec*/ 	.word	0xffffffff


	//   ....[247]....
        /*0cf0*/ 	.word	0xffffffff


	//   ....[248]....
        /*0cf4*/ 	.word	0xffffffff


	//   ....[249]....
        /*0cf8*/ 	.word	0xffffffff


	//   ....[250]....
        /*0cfc*/ 	.word	0xffffffff


	//   ....[251]....
        /*0d00*/ 	.word	0xffffffff


	//   ....[252]....
        /*0d04*/ 	.word	0xffffffff


	//   ....[253]....
        /*0d08*/ 	.word	0xffffffff


	//   ....[254]....
        /*0d0c*/ 	.word	0xffffffff


	//   ....[255]....
        /*0d10*/ 	.word	0xffffffff


	//   ....[0]....
        /*0d14*/ 	.word	0xffffffff


	//   ....[1]....
        /*0d18*/ 	.word	0xffffffff


	//   ....[2]....
        /*0d1c*/ 	.word	0xffffffff


	//   ....[3]....
        /*0d20*/ 	.word	0xffffffff


	//   ....[4]....
        /*0d24*/ 	.word	0xffffffff


	//   ....[5]....
        /*0d28*/ 	.word	0xffffffff


	//   ....[6]....
        /*0d2c*/ 	.word	0xffffffff


	//   ....[7]....
        /*0d30*/ 	.word	0xffffffff


	//   ....[8]....
        /*0d34*/ 	.word	0xffffffff


	//   ....[9]....
        /*0d38*/ 	.word	0xffffffff


	//   ....[10]....
        /*0d3c*/ 	.word	0xffffffff


	//   ....[11]....
        /*0d40*/ 	.word	0xffffffff


	//   ....[12]....
        /*0d44*/ 	.word	0xffffffff


	//   ....[13]....
        /*0d48*/ 	.word	0xffffffff


	//   ....[14]....
        /*0d4c*/ 	.word	0xffffffff


	//   ....[15]....
        /*0d50*/ 	.word	0xffffffff


	//   ....[16]....
        /*0d54*/ 	.word	0xffffffff


	//   ....[17]....
        /*0d58*/ 	.word	0xffffffff


	//   ....[18]....
        /*0d5c*/ 	.word	0xffffffff


	//   ....[19]....
        /*0d60*/ 	.word	0xffffffff


	//   ....[20]....
        /*0d64*/ 	.word	0xffffffff


	//   ....[21]....
        /*0d68*/ 	.word	0xffffffff


	//   ....[22]....
        /*0d6c*/ 	.word	0xffffffff


	//   ....[23]....
        /*0d70*/ 	.word	0xffffffff


	//   ....[24]....
        /*0d74*/ 	.word	0xffffffff


	//   ....[25]....
        /*0d78*/ 	.word	0xffffffff


	//   ....[26]....
        /*0d7c*/ 	.word	0xffffffff


	//   ....[27]....
        /*0d80*/ 	.word	0xffffffff


	//   ....[28]....
        /*0d84*/ 	.word	0xffffffff


	//   ....[29]....
        /*0d88*/ 	.word	0xffffffff


	//   ....[30]....
        /*0d8c*/ 	.word	0xffffffff


	//   ....[31]....
        /*0d90*/ 	.word	0xffffffff


	//   ....[32]....
        /*0d94*/ 	.word	0xffffffff


	//   ....[33]....
        /*0d98*/ 	.word	0xffffffff


	//   ....[34]....
        /*0d9c*/ 	.word	0xffffffff


	//   ....[35]....
        /*0da0*/ 	.word	0xffffffff


	//   ....[36]....
        /*0da4*/ 	.word	0xffffffff


	//   ....[37]....
        /*0da8*/ 	.word	0xffffffff


	//   ....[38]....
        /*0dac*/ 	.word	0xffffffff


	//   ....[39]....
        /*0db0*/ 	.word	0xffffffff


	//   ....[40]....
        /*0db4*/ 	.word	0xffffffff


	//   ....[41]....
        /*0db8*/ 	.word	0xffffffff


	//   ....[42]....
        /*0dbc*/ 	.word	0xffffffff


	//   ....[43]....
        /*0dc0*/ 	.word	0xffffffff


	//   ....[44]....
        /*0dc4*/ 	.word	0xffffffff


	//   ....[45]....
        /*0dc8*/ 	.word	0xffffffff


	//   ....[46]....
        /*0dcc*/ 	.word	0xffffffff


	//   ....[47]....
        /*0dd0*/ 	.word	0xffffffff


	//   ....[48]....
        /*0dd4*/ 	.word	0xffffffff


	//   ....[49]....
        /*0dd8*/ 	.word	0xffffffff


	//   ....[50]....
        /*0ddc*/ 	.word	0xffffffff


	//   ....[51]....
        /*0de0*/ 	.word	0xffffffff


	//   ....[52]....
        /*0de4*/ 	.word	0xffffffff


	//   ....[53]....
        /*0de8*/ 	.word	0xffffffff


	//   ....[54]....
        /*0dec*/ 	.word	0xffffffff


	//   ....[55]....
        /*0df0*/ 	.word	0xffffffff


	//----- nvinfo : EIATTR_COOP_GROUP_INSTR_OFFSETS
	.align		4
.L_360:
        /*0df4*/ 	.byte	0x04, 0x28
        /*0df6*/ 	.short	(.L_362 - .L_361)


	//   ....[0]....
.L_361:
        /*0df8*/ 	.word	0x00000050


	//   ....[1]....
        /*0dfc*/ 	.word	0x00000200


	//   ....[2]....
        /*0e00*/ 	.word	0x00000230


	//   ....[3]....
        /*0e04*/ 	.word	0x00000260


	//   ....[4]....
        /*0e08*/ 	.word	0x00000290


	//   ....[5]....
        /*0e0c*/ 	.word	0x000002c0


	//   ....[6]....
        /*0e10*/ 	.word	0x000002f0


	//   ....[7]....
        /*0e14*/ 	.word	0x00000450


	//   ....[8]....
        /*0e18*/ 	.word	0x00000490


	//   ....[9]....
        /*0e1c*/ 	.word	0x000004c0


	//   ....[10]....
        /*0e20*/ 	.word	0x000004f0


	//   ....[11]....
        /*0e24*/ 	.word	0x00000520


	//   ....[12]....
        /*0e28*/ 	.word	0x00000550


	//   ....[13]....
        /*0e2c*/ 	.word	0x000005e0


	//   ....[14]....
        /*0e30*/ 	.word	0x00000630


	//   ....[15]....
        /*0e34*/ 	.word	0x00000650


	//   ....[16]....
        /*0e38*/ 	.word	0x000006b0


	//   ....[17]....
        /*0e3c*/ 	.word	0x00004530


	//   ....[18]....
        /*0e40*/ 	.word	0x00004580


	//   ....[19]....
        /*0e44*/ 	.word	0x00004d60


	//   ....[20]....
        /*0e48*/ 	.word	0x00004d90


	//   ....[21]....
        /*0e4c*/ 	.word	0x000054e0


	//   ....[22]....
        /*0e50*/ 	.word	0x00005500


	//   ....[23]....
        /*0e54*/ 	.word	0x00005c50


	//   ....[24]....
        /*0e58*/ 	.word	0x00005c60


	//   ....[25]....
        /*0e5c*/ 	.word	0x000064c0


	//   ....[26]....
        /*0e60*/ 	.word	0x00006500


	//   ....[27]....
        /*0e64*/ 	.word	0x000072f0


	//   ....[28]....
        /*0e68*/ 	.word	0x00007320


	//   ....[29]....
        /*0e6c*/ 	.word	0x00007b10


	//   ....[30]....
        /*0e70*/ 	.word	0x00007b40


	//   ....[31]....
        /*0e74*/ 	.word	0x00008330


	//   ....[32]....
        /*0e78*/ 	.word	0x00008350


	//   ....[33]....
        /*0e7c*/ 	.word	0x00008b60


	//   ....[34]....
        /*0e80*/ 	.word	0x00008b90


	//   ....[35]....
        /*0e84*/ 	.word	0x00008ca0


	//   ....[36]....
        /*0e88*/ 	.word	0x00008cd0


	//   ....[37]....
        /*0e8c*/ 	.word	0x00008da0


	//   ....[38]....
        /*0e90*/ 	.word	0x00008dd0


	//   ....[39]....
        /*0e94*/ 	.word	0x00008ea0


	//   ....[40]....
        /*0e98*/ 	.word	0x00008ec0


	//   ....[41]....
        /*0e9c*/ 	.word	0x00009380


	//   ....[42]....
        /*0ea0*/ 	.word	0x000093a0


	//   ....[43]....
        /*0ea4*/ 	.word	0x00009520


	//   ....[44]....
        /*0ea8*/ 	.word	0x00009540


	//   ....[45]....
        /*0eac*/ 	.word	0x00009610


	//   ....[46]....
        /*0eb0*/ 	.word	0x00009630


	//   ....[47]....
        /*0eb4*/ 	.word	0x00009700


	//   ....[48]....
        /*0eb8*/ 	.word	0x00009720


	//   ....[49]....
        /*0ebc*/ 	.word	0x0000a610


	//   ....[50]....
        /*0ec0*/ 	.word	0x0000a630


	//   ....[51]....
        /*0ec4*/ 	.word	0x0000a660


	//   ....[52]....
        /*0ec8*/ 	.word	0x0000a670


	//   ....[53]....
        /*0ecc*/ 	.word	0x0000a690


	//   ....[54]....
        /*0ed0*/ 	.word	0x0000a6c0


	//   ....[55]....
        /*0ed4*/ 	.word	0x0000a730


	//   ....[56]....
        /*0ed8*/ 	.word	0x0000a7d0


	//   ....[57]....
        /*0edc*/ 	.word	0x0000a8d0


	//   ....[58]....
        /*0ee0*/ 	.word	0x0000a8f0


	//   ....[59]....
        /*0ee4*/ 	.word	0x0000aab0


	//   ....[60]....
        /*0ee8*/ 	.word	0x0000aac0


	//   ....[61]....
        /*0eec*/ 	.word	0x0000ab60


	//   ....[62]....
        /*0ef0*/ 	.word	0x0000ab70


	//   ....[63]....
        /*0ef4*/ 	.word	0x0000abd0


	//   ....[64]....
        /*0ef8*/ 	.word	0x0000abe0


	//   ....[65]....
        /*0efc*/ 	.word	0x0000af00


	//   ....[66]....
        /*0f00*/ 	.word	0x0000af70


	//   ....[67]....
        /*0f04*/ 	.word	0x0000afc0


	//   ....[68]....
        /*0f08*/ 	.word	0x0000afe0


	//   ....[69]....
        /*0f0c*/ 	.word	0x0000b180


	//   ....[70]....
        /*0f10*/ 	.word	0x0000b240


	//   ....[71]....
        /*0f14*/ 	.word	0x0000b280


	//   ....[72]....
        /*0f18*/ 	.word	0x0000b2b0


	//   ....[73]....
        /*0f1c*/ 	.word	0x0000b480


	//   ....[74]....
        /*0f20*/ 	.word	0x0000b540


	//   ....[75]....
        /*0f24*/ 	.word	0x0000b580


	//   ....[76]....
        /*0f28*/ 	.word	0x0000b5c0


	//   ....[77]....
        /*0f2c*/ 	.word	0x0000b7b0


	//   ....[78]....
        /*0f30*/ 	.word	0x0000b870


	//   ....[79]....
        /*0f34*/ 	.word	0x0000b8b0


	//   ....[80]....
        /*0f38*/ 	.word	0x0000b8f0


	//   ....[81]....
        /*0f3c*/ 	.word	0x0000d480


	//   ....[82]....
        /*0f40*/ 	.word	0x0000d4a0


	//   ....[83]....
        /*0f44*/ 	.word	0x0000d4c0


	//   ....[84]....
        /*0f48*/ 	.word	0x0000d4e0


	//   ....[85]....
        /*0f4c*/ 	.word	0x0000d5a0


	//   ....[86]....
        /*0f50*/ 	.word	0x0000d5c0


	//   ....[87]....
        /*0f54*/ 	.word	0x0000d5e0


	//   ....[88]....
        /*0f58*/ 	.word	0x0000d600


	//   ....[89]....
        /*0f5c*/ 	.word	0x0000d7f0


	//   ....[90]....
        /*0f60*/ 	.word	0x0000d830


	//   ....[91]....
        /*0f64*/ 	.word	0x0000d850


	//   ....[92]....
        /*0f68*/ 	.word	0x0000d860


	//   ....[93]....
        /*0f6c*/ 	.word	0x0000d940


	//   ....[94]....
        /*0f70*/ 	.word	0x0000d970


	//   ....[95]....
        /*0f74*/ 	.word	0x0000d980


	//   ....[96]....
        /*0f78*/ 	.word	0x0000d990


	//   ....[97]....
        /*0f7c*/ 	.word	0x0000fa10


	//   ....[98]....
        /*0f80*/ 	.word	0x0000fa30


	//   ....[99]....
        /*0f84*/ 	.word	0x0000fa40


	//   ....[100]....
        /*0f88*/ 	.word	0x0000fa50


	//   ....[101]....
        /*0f8c*/ 	.word	0x0000fc40


	//   ....[102]....
        /*0f90*/ 	.word	0x0000fc60


	//   ....[103]....
        /*0f94*/ 	.word	0x0000fda0


	//   ....[104]....
        /*0f98*/ 	.word	0x0000fdb0


	//   ....[105]....
        /*0f9c*/ 	.word	0x000112b0


	//   ....[106]....
        /*0fa0*/ 	.word	0x000112d0


	//   ....[107]....
        /*0fa4*/ 	.word	0x000113e0


	//   ....[108]....
        /*0fa8*/ 	.word	0x000113f0


	//   ....[109]....
        /*0fac*/ 	.word	0x00011500


	//   ....[110]....
        /*0fb0*/ 	.word	0x00011520


	//   ....[111]....
        /*0fb4*/ 	.word	0x00011630


	//   ....[112]....
        /*0fb8*/ 	.word	0x00011640


	//   ....[113]....
        /*0fbc*/ 	.word	0x00011820


	//   ....[114]....
        /*0fc0*/ 	.word	0x00011be0


	//   ....[115]....
        /*0fc4*/ 	.word	0x000122e0


	//   ....[116]....
        /*0fc8*/ 	.word	0x00012300


	//   ....[117]....
        /*0fcc*/ 	.word	0x00012320


	//   ....[118]....
        /*0fd0*/ 	.word	0x00012340


	//   ....[119]....
        /*0fd4*/ 	.word	0x00013ec0


	//   ....[120]....
        /*0fd8*/ 	.word	0x00013ee0


	//   ....[121]....
        /*0fdc*/ 	.word	0x00013f10


	//   ....[122]....
        /*0fe0*/ 	.word	0x00013f80


	//   ....[123]....
        /*0fe4*/ 	.word	0x00013fa0


	//   ....[124]....
        /*0fe8*/ 	.word	0x00013fb0


	//   ....[125]....
        /*0fec*/ 	.word	0x00014170


	//   ....[126]....
        /*0ff0*/ 	.word	0x00014180


	//   ....[127]....
        /*0ff4*/ 	.word	0x000155e0


	//   ....[128]....
        /*0ff8*/ 	.word	0x00015600


	//   ....[129]....
        /*0ffc*/ 	.word	0x000156f0


	//   ....[130]....
        /*1000*/ 	.word	0x00015700


	//   ....[131]....
        /*1004*/ 	.word	0x000157f0


	//   ....[132]....
        /*1008*/ 	.word	0x00015810


	//   ....[133]....
        /*100c*/ 	.word	0x00015900


	//   ....[134]....
        /*1010*/ 	.word	0x00015910


	//   ....[135]....
        /*1014*/ 	.word	0x00015af0


	//   ....[136]....
        /*1018*/ 	.word	0x00015ea0


	//   ....[137]....
        /*101c*/ 	.word	0x00016400


	//   ....[138]....
        /*1020*/ 	.word	0x00016420


	//   ....[139]....
        /*1024*/ 	.word	0x00016600


	//   ....[140]....
        /*1028*/ 	.word	0x00016620


	//   ....[141]....
        /*102c*/ 	.word	0x000185a0


	//   ....[142]....
        /*1030*/ 	.word	0x000185b0


	//   ....[143]....
        /*1034*/ 	.word	0x00018690


	//   ....[144]....
        /*1038*/ 	.word	0x000186b0


	//   ....[145]....
        /*103c*/ 	.word	0x00018710


	//   ....[146]....
        /*1040*/ 	.word	0x00018730


	//   ....[147]....
        /*1044*/ 	.word	0x00018830


	//   ....[148]....
        /*1048*/ 	.word	0x00018840


	//   ....[149]....
        /*104c*/ 	.word	0x00019c90


	//   ....[150]....
        /*1050*/ 	.word	0x00019cb0


	//   ....[151]....
        /*1054*/ 	.word	0x00019de0


	//   ....[152]....
        /*1058*/ 	.word	0x00019df0


	//   ....[153]....
        /*105c*/ 	.word	0x00019f20


	//   ....[154]....
        /*1060*/ 	.word	0x00019f40


	//   ....[155]....
        /*1064*/ 	.word	0x0001a070


	//   ....[156]....
        /*1068*/ 	.word	0x0001a080


	//   ....[157]....
        /*106c*/ 	.word	0x0001a550


	//   ....[158]....
        /*1070*/ 	.word	0x0001a580


	//   ....[159]....
        /*1074*/ 	.word	0x0001a5a0


	//   ....[160]....
        /*1078*/ 	.word	0x0001a5c0


	//   ....[161]....
        /*107c*/ 	.word	0x0001c250


	//   ....[162]....
        /*1080*/ 	.word	0x0001c290


	//   ....[163]....
        /*1084*/ 	.word	0x0001c2b0


	//   ....[164]....
        /*1088*/ 	.word	0x0001c2d0


	//   ....[165]....
        /*108c*/ 	.word	0x0001d380


	//   ....[166]....
        /*1090*/ 	.word	0x0001d390


	//   ....[167]....
        /*1094*/ 	.word	0x0001d3b0


	//   ....[168]....
        /*1098*/ 	.word	0x0001d3d0


	//   ....[169]....
        /*109c*/ 	.word	0x0001d700


	//   ....[170]....
        /*10a0*/ 	.word	0x0001d720


	//   ....[171]....
        /*10a4*/ 	.word	0x0001d810


	//   ....[172]....
        /*10a8*/ 	.word	0x0001d820


	//   ....[173]....
        /*10ac*/ 	.word	0x0001d920


	//   ....[174]....
        /*10b0*/ 	.word	0x0001d940


	//   ....[175]....
        /*10b4*/ 	.word	0x0001da40


	//   ....[176]....
        /*10b8*/ 	.word	0x0001da50


	//   ....[177]....
        /*10bc*/ 	.word	0x0001dd50


	//   ....[178]....
        /*10c0*/ 	.word	0x0001dd70


	//   ....[179]....
        /*10c4*/ 	.word	0x0001e3b0


	//   ....[180]....
        /*10c8*/ 	.word	0x0001e3c0


	//   ....[181]....
        /*10cc*/ 	.word	0x0001f1c0


	//   ....[182]....
        /*10d0*/ 	.word	0x0001f1e0


	//   ....[183]....
        /*10d4*/ 	.word	0x0001f2e0


	//   ....[184]....
        /*10d8*/ 	.word	0x0001f2f0


	//   ....[185]....
        /*10dc*/ 	.word	0x0001f3f0


	//   ....[186]....
        /*10e0*/ 	.word	0x0001f410


	//   ....[187]....
        /*10e4*/ 	.word	0x0001f510


	//   ....[188]....
        /*10e8*/ 	.word	0x0001f520


	//   ....[189]....
        /*10ec*/ 	.word	0x0001f6d0


	//   ....[190]....
        /*10f0*/ 	.word	0x0001f6f0


	//   ....[191]....
        /*10f4*/ 	.word	0x0001f820


	//   ....[192]....
        /*10f8*/ 	.word	0x0001f860


	//   ....[193]....
        /*10fc*/ 	.word	0x0001f890


	//   ....[194]....
        /*1100*/ 	.word	0x0001f8c0


	//   ....[195]....
        /*1104*/ 	.word	0x0001f8f0


	//   ....[196]....
        /*1108*/ 	.word	0x0001f920


	//   ....[197]....
        /*110c*/ 	.word	0x0001fa90


	//   ....[198]....
        /*1110*/ 	.word	0x0001fad0


	//   ....[199]....
        /*1114*/ 	.word	0x0001fb00


	//   ....[200]....
        /*1118*/ 	.word	0x0001fb30


	//   ....[201]....
        /*111c*/ 	.word	0x0001fb60


	//   ....[202]....
        /*1120*/ 	.word	0x0001fb90


	//   ....[203]....
        /*1124*/ 	.word	0x0001fc20


	//   ....[204]....
        /*1128*/ 	.word	0x0001fc80


	//   ....[205]....
        /*112c*/ 	.word	0x0001fc90


	//   ....[206]....
        /*1130*/ 	.word	0x0001fcf0


	//   ....[207]....
        /*1134*/ 	.word	0x00020740


	//   ....[208]....
        /*1138*/ 	.word	0x00020790


	//   ....[209]....
        /*113c*/ 	.word	0x000207f0


	//   ....[210]....
        /*1140*/ 	.word	0x00020850


	//   ....[211]....
        /*1144*/ 	.word	0x000208b0


	//   ....[212]....
        /*1148*/ 	.word	0x00020920


	//   ....[213]....
        /*114c*/ 	.word	0x00020970


	//   ....[214]....
        /*1150*/ 	.word	0x000209d0


	//   ....[215]....
        /*1154*/ 	.word	0x00020a40


	//   ....[216]....
        /*1158*/ 	.word	0x00020ab0


	//   ....[217]....
        /*115c*/ 	.word	0x00020b20


	//   ....[218]....
        /*1160*/ 	.word	0x00020b80


	//   ....[219]....
        /*1164*/ 	.word	0x00020bf0


	//   ....[220]....
        /*1168*/ 	.word	0x00020c60


	//   ....[221]....
        /*116c*/ 	.word	0x00020cd0


	//   ....[222]....
        /*1170*/ 	.word	0x00020d30


	//   ....[223]....
        /*1174*/ 	.word	0x00020da0


	//   ....[224]....
        /*1178*/ 	.word	0x00020e10


	//   ....[225]....
        /*117c*/ 	.word	0x00020e80


	//   ....[226]....
        /*1180*/ 	.word	0x00020ee0


	//   ....[227]....
        /*1184*/ 	.word	0x00020f50


	//   ....[228]....
        /*1188*/ 	.word	0x00020fc0


	//   ....[229]....
        /*118c*/ 	.word	0x00021700


	//   ....[230]....
        /*1190*/ 	.word	0x00021750


	//   ....[231]....
        /*1194*/ 	.word	0x000217a0


	//   ....[232]....
        /*1198*/ 	.word	0x000217f0


	//   ....[233]....
        /*119c*/ 	.word	0x00021860


	//   ....[234]....
        /*11a0*/ 	.word	0x000218d0


	//   ....[235]....
        /*11a4*/ 	.word	0x000219f0


	//   ....[236]....
        /*11a8*/ 	.word	0x00021a50


	//   ....[237]....
        /*11ac*/ 	.word	0x00021b90


	//   ....[238]....
        /*11b0*/ 	.word	0x00021bf0


	//   ....[239]....
        /*11b4*/ 	.word	0x00021c60


	//   ....[240]....
        /*11b8*/ 	.word	0x00021cc0


	//   ....[241]....
        /*11bc*/ 	.word	0x00021d30


	//   ....[242]....
        /*11c0*/ 	.word	0x00021da0


	//   ....[243]....
        /*11c4*/ 	.word	0x00021e10


	//   ....[244]....
        /*11c8*/ 	.word	0x00021e70


	//   ....[245]....
        /*11cc*/ 	.word	0x00021ee0


	//   ....[246]....
        /*11d0*/ 	.word	0x00021f50


	//   ....[247]....
        /*11d4*/ 	.word	0x00021fc0


	//   ....[248]....
        /*11d8*/ 	.word	0x00022020


	//   ....[249]....
        /*11dc*/ 	.word	0x00022090


	//   ....[250]....
        /*11e0*/ 	.word	0x00022100


	//   ....[251]....
        /*11e4*/ 	.word	0x00022840


	//   ....[252]....
        /*11e8*/ 	.word	0x00022880


	//   ....[253]....
        /*11ec*/ 	.word	0x000228d0


	//   ....[254]....
        /*11f0*/ 	.word	0x00022910


	//   ....[255]....
        /*11f4*/ 	.word	0x00022980


	//   ....[0]....
        /*11f8*/ 	.word	0x000229f0


	//   ....[1]....
        /*11fc*/ 	.word	0x00022a50


	//   ....[2]....
        /*1200*/ 	.word	0x00022ac0


	//   ....[3]....
        /*1204*/ 	.word	0x00022b30


	//   ....[4]....
        /*1208*/ 	.word	0x00022ba0


	//   ....[5]....
        /*120c*/ 	.word	0x00022c00


	//   ....[6]....
        /*1210*/ 	.word	0x00022c70


	//   ....[7]....
        /*1214*/ 	.word	0x00022ce0


	//   ....[8]....
        /*1218*/ 	.word	0x00022d50


	//   ....[9]....
        /*121c*/ 	.word	0x00022db0


	//   ....[10]....
        /*1220*/ 	.word	0x00022e00


	//   ....[11]....
        /*1224*/ 	.word	0x00022e50


	//   ....[12]....
        /*1228*/ 	.word	0x00022ea0


	//   ....[13]....
        /*122c*/ 	.word	0x00022ee0


	//   ....[14]....
        /*1230*/ 	.word	0x00022f40


	//   ....[15]....
        /*1234*/ 	.word	0x00022f90


	//   ....[16]....
        /*1238*/ 	.word	0x00022fe0


	//   ....[17]....
        /*123c*/ 	.word	0x00023040


	//   ....[18]....
        /*1240*/ 	.word	0x000230b0


	//   ....[19]....
        /*1244*/ 	.word	0x00023120


	//   ....[20]....
        /*1248*/ 	.word	0x00023190


	//   ....[21]....
        /*124c*/ 	.word	0x000231f0


	//   ....[22]....
        /*1250*/ 	.word	0x00023260


	//   ....[23]....
        /*1254*/ 	.word	0x000232d0


	//   ....[24]....
        /*1258*/ 	.word	0x00023340


	//   ....[25]....
        /*125c*/ 	.word	0x000233a0


	//   ....[26]....
        /*1260*/ 	.word	0x00023410


	//   ....[27]....
        /*1264*/ 	.word	0x00023480


	//   ....[28]....
        /*1268*/ 	.word	0x000234f0


	//   ....[29]....
        /*126c*/ 	.word	0x00023550


	//   ....[30]....
        /*1270*/ 	.word	0x000235c0


	//   ....[31]....
        /*1274*/ 	.word	0x00023630


	//   ....[32]....
        /*1278*/ 	.word	0x000236a0


	//   ....[33]....
        /*127c*/ 	.word	0x00023700


	//   ....[34]....
        /*1280*/ 	.word	0x00023770


	//   ....[35]....
        /*1284*/ 	.word	0x000237e0


	//   ....[36]....
        /*1288*/ 	.word	0x00023850


	//   ....[37]....
        /*128c*/ 	.word	0x000238b0


	//   ....[38]....
        /*1290*/ 	.word	0x00023920


	//   ....[39]....
        /*1294*/ 	.word	0x00023990


	//   ....[40]....
        /*1298*/ 	.word	0x000239e0


	//   ....[41]....
        /*129c*/ 	.word	0x00023a20


	//   ....[42]....
        /*12a0*/ 	.word	0x00023a70


	//   ....[43]....
        /*12a4*/ 	.word	0x00023ac0


	//   ....[44]....
        /*12a8*/ 	.word	0x00023b10


	//   ....[45]....
        /*12ac*/ 	.word	0x00023b80


	//   ....[46]....
        /*12b0*/ 	.word	0x00023bd0


	//   ....[47]....
        /*12b4*/ 	.word	0x00023c10


	//   ....[48]....
        /*12b8*/ 	.word	0x00023c60


	//   ....[49]....
        /*12bc*/ 	.word	0x00023cb0


	//   ....[50]....
        /*12c0*/ 	.word	0x00023d00


	//   ....[51]....
        /*12c4*/ 	.word	0x00023d70


	//   ....[52]....
        /*12c8*/ 	.word	0x00023dc0


	//   ....[53]....
        /*12cc*/ 	.word	0x00023e20


	//   ....[54]....
        /*12d0*/ 	.word	0x00023e80


	//   ....[55]....
        /*12d4*/ 	.word	0x00023ef0


	//----- nvinfo : EIATTR_EXIT_INSTR_OFFSETS
	.align		4
.L_362:
        /*12d8*/ 	.byte	0x04, 0x1c
        /*12da*/ 	.short	(.L_364 - .L_363)


	//   ....[0]....
.L_363:
        /*12dc*/ 	.word	0x000010d0


	//   ....[1]....
        /*12e0*/ 	.word	0x00020710


	//----- nvinfo : EIATTR_MAX_THREADS
	.align		4
.L_364:
        /*12e4*/ 	.byte	0x04, 0x05
        /*12e6*/ 	.short	(.L_366 - .L_365)
.L_365:
        /*12e8*/ 	.word	0x00000100
        /*12ec*/ 	.word	0x00000001
        /*12f0*/ 	.word	0x00000001


	//----- nvinfo : EIATTR_CRS_STACK_SIZE
	.align		4
.L_366:
        /*12f4*/ 	.byte	0x04, 0x1e
        /*12f6*/ 	.short	(.L_368 - .L_367)
.L_367:
        /*12f8*/ 	.word	0x00000000
.L_368:


//--------------------- .nv.callgraph             --------------------------
	.section	.nv.callgraph,"",@"SHT_CUDA_CALLGRAPH"
	.align	4
	.sectionentsize	8
	.align		4
        /*0000*/ 	.word	0x00000000
	.align		4
        /*0004*/ 	.word	0xffffffff
	.align		4
        /*0008*/ 	.word	0x00000000
	.align		4
        /*000c*/ 	.word	0xfffffffe
	.align		4
        /*0010*/ 	.word	0x00000000
	.align		4
        /*0014*/ 	.word	0xfffffffd
	.align		4
        /*0018*/ 	.word	0x00000000
	.align		4
        /*001c*/ 	.word	0xfffffffc


//--------------------- .nv.rel.action            --------------------------
	.section	.nv.rel.action,"",@"SHT_CUDA_RELOCINFO"
	.align	8
	.sectionentsize	8
        /*0000*/ 	.byte	0x73, 0x00, 0x00, 0x00, 0x00, 0x00, 0x00, 0x00, 0x00, 0x00, 0x00, 0x11, 0x25, 0x00, 0x05, 0x36


//--------------------- .nv.constant4             --------------------------
	.section	.nv.constant4,"a",@progbits
	.align	8
	.align		8
.nv.constant4:
        /*0000*/ 	.dword	_ZN86_INTERNAL_d47a76b1_50_flash_fwd_hdim128_fp16_paged_split_softcap_sm80_cu_61719c98_32454cuda3std3__45__cpo5beginE
	.align		8
        /*0008*/ 	.dword	_ZN86_INTERNAL_d47a76b1_50_flash_fwd_hdim128_fp16_paged_split_softcap_sm80_cu_61719c98_32454cuda3std3__45__cpo3endE
	.align		8
        /*0010*/ 	.dword	_ZN86_INTERNAL_d47a76b1_50_flash_fwd_hdim128_fp16_paged_split_softcap_sm80_cu_61719c98_32454cuda3std3__45__cpo6cbeginE
	.align		8
        /*0018*/ 	.dword	_ZN86_INTERNAL_d47a76b1_50_flash_fwd_hdim128_fp16_paged_split_softcap_sm80_cu_61719c98_32454cuda3std3__45__cpo4cendE
	.align		8
        /*0020*/ 	.dword	_ZN86_INTERNAL_d47a76b1_50_flash_fwd_hdim128_fp16_paged_split_softcap_sm80_cu_61719c98_32454cuda3std3__488_GLOBAL__N__d47a76b1_50_flash_fwd_hdim128_fp16_paged_split_softcap_sm80_cu_61719c98_32456ignoreE
	.align		8
        /*0028*/ 	.dword	_ZN86_INTERNAL_d47a76b1_50_flash_fwd_hdim128_fp16_paged_split_softcap_sm80_cu_61719c98_32454cuda3std3__419piecewise_constructE
	.align		8
        /*0030*/ 	.dword	_ZN86_INTERNAL_d47a76b1_50_flash_fwd_hdim128_fp16_paged_split_softcap_sm80_cu_61719c98_32454cuda3std3__48in_placeE
	.align		8
        /*0038*/ 	.dword	_ZN86_INTERNAL_d47a76b1_50_flash_fwd_hdim128_fp16_paged_split_softcap_sm80_cu_61719c98_32454cuda3std6ranges3__45__cpo4swapE
	.align		8
        /*0040*/ 	.dword	_ZN86_INTERNAL_d47a76b1_50_flash_fwd_hdim128_fp16_paged_split_softcap_sm80_cu_61719c98_32454cuda3std6ranges3__45__cpo9iter_moveE
	.align		8
        /*0048*/ 	.dword	_ZN86_INTERNAL_d47a76b1_50_flash_fwd_hdim128_fp16_paged_split_softcap_sm80_cu_61719c98_32454cute7productE
	.align		8
        /*0050*/ 	.dword	_ZN86_INTERNAL_d47a76b1_50_flash_fwd_hdim128_fp16_paged_split_softcap_sm80_cu_61719c98_32454cute1_E


//--------------------- .nv.constant0._ZN7cutlass13device_kernelIN5flash19enable_sm80_to_sm89INS1_16FlashAttnFwdSm80INS1_25CollectiveMainloopFwdSm80ILi8ELi1ELb1EN4cute5tupleIJNS5_1CILi128EEES8_S8_EEELi128ENS_6half_tEfNS_4arch4Sm80ELb0ELb0ELb1ELb0ELb1ELb0ELb1ELb1EEENS1_21CollectiveEpilogueFwdIS9_NS6_IJNS7_ILi1EEESF_SF_EEESA_SC_Li256ELb0ELb1ELb1ELb0EEENS1_19SingleTileSchedulerILb0ELb1ELb1ELi128EEEEEEEEEvNT_6ParamsE --------------------------
	.section	.nv.constant0._ZN7cutlass13device_kernelIN5flash19enable_sm80_to_sm89INS1_16FlashAttnFwdSm80INS1_25CollectiveMainloopFwdSm80ILi8ELi1ELb1EN4cute5tupleIJNS5_1CILi128EEES8_S8_EEELi128ENS_6half_tEfNS_4arch4Sm80ELb0ELb0ELb1ELb0ELb1ELb0ELb1ELb1EEENS1_21CollectiveEpilogueFwdIS9_NS6_IJNS7_ILi1EEESF_SF_EEESA_SC_Li256ELb0ELb1ELb1ELb0EEENS1_19SingleTileSchedulerILb0ELb1ELb1ELi128EEEEEEEEEvNT_6ParamsE,"a",@progbits
	.sectionflags	@""
	.align	4
.nv.constant0._ZN7cutlass13device_kernelIN5flash19enable_sm80_to_sm89INS1_16FlashAttnFwdSm80INS1_25CollectiveMainloopFwdSm80ILi8ELi1ELb1EN4cute5tupleIJNS5_1CILi128EEES8_S8_EEELi128ENS_6half_tEfNS_4arch4Sm80ELb0ELb0ELb1ELb0ELb1ELb0ELb1ELb1EEENS1_21CollectiveEpilogueFwdIS9_NS6_IJNS7_ILi1EEESF_SF_EEESA_SC_Li256ELb0ELb1ELb1ELb0EEENS1_19SingleTileSchedulerILb0ELb1ELb1ELi128EEEEEEEEEvNT_6ParamsE:
	.zero		1400


//--------------------- .nv.constant0._ZN7cutlass13device_kernelIN5flash19enable_sm80_to_sm89INS1_16FlashAttnFwdSm80INS1_25CollectiveMainloopFwdSm80ILi8ELi1ELb1EN4cute5tupleIJNS5_1CILi128EEENS7_ILi96EEES8_EEELi128ENS_6half_tEfNS_4arch4Sm80ELb0ELb1ELb1ELb0ELb1ELb0ELb1ELb1EEENS1_21CollectiveEpilogueFwdINS6_IJS8_S8_S9_EEENS6_IJNS7_ILi1EEESH_SH_EEESB_SD_Li256ELb0ELb1ELb1ELb0EEENS1_19SingleTileSchedulerILb0ELb1ELb1ELi128EEEEEEEEEvNT_6ParamsE --------------------------
	.section	.nv.constant0._ZN7cutlass13device_kernelIN5flash19enable_sm80_to_sm89INS1_16FlashAttnFwdSm80INS1_25CollectiveMainloopFwdSm80ILi8ELi1ELb1EN4cute5tupleIJNS5_1CILi128EEENS7_ILi96EEES8_EEELi128ENS_6half_tEfNS_4arch4Sm80ELb0ELb1ELb1ELb0ELb1ELb0ELb1ELb1EEENS1_21CollectiveEpilogueFwdINS6_IJS8_S8_S9_EEENS6_IJNS7_ILi1EEESH_SH_EEESB_SD_Li256ELb0ELb1ELb1ELb0EEENS1_19SingleTileSchedulerILb0ELb1ELb1ELi128EEEEEEEEEvNT_6ParamsE,"a",@progbits
	.sectionflags	@""
	.align	4
.nv.constant0._ZN7cutlass13device_kernelIN5flash19enable_sm80_to_sm89INS1_16FlashAttnFwdSm80INS1_25CollectiveMainloopFwdSm80ILi8ELi1ELb1EN4cute5tupleIJNS5_1CILi128EEENS7_ILi96EEES8_EEELi128ENS_6half_tEfNS_4arch4Sm80ELb0ELb1ELb1ELb0ELb1ELb0ELb1ELb1EEENS1_21CollectiveEpilogueFwdINS6_IJS8_S8_S9_EEENS6_IJNS7_ILi1EEESH_SH_EEESB_SD_Li256ELb0ELb1ELb1ELb0EEENS1_19SingleTileSchedulerILb0ELb1ELb1ELi128EEEEEEEEEvNT_6ParamsE:
	.zero		1400


//--------------------- .nv.constant0._ZN7cutlass13device_kernelIN5flash19enable_sm80_to_sm89INS1_16FlashAttnFwdSm80INS1_25CollectiveMainloopFwdSm80ILi8ELi1ELb1EN4cute5tupleIJNS5_1CILi128EEES8_S8_EEELi128ENS_6half_tEfNS_4arch4Sm80ELb1ELb0ELb1ELb0ELb1ELb0ELb1ELb1EEENS1_21CollectiveEpilogueFwdIS9_NS6_IJNS7_ILi1EEESF_SF_EEESA_SC_Li256ELb0ELb1ELb1ELb0EEENS1_30DynamicPersistentTileSchedulerILi256ELi256ELb1ELb1ELb0EEEEEEEEEvNT_6ParamsE --------------------------
	.section	.nv.constant0._ZN7cutlass13device_kernelIN5flash19enable_sm80_to_sm89INS1_16FlashAttnFwdSm80INS1_25CollectiveMainloopFwdSm80ILi8ELi1ELb1EN4cute5tupleIJNS5_1CILi128EEES8_S8_EEELi128ENS_6half_tEfNS_4arch4Sm80ELb1ELb0ELb1ELb0ELb1ELb0ELb1ELb1EEENS1_21CollectiveEpilogueFwdIS9_NS6_IJNS7_ILi1EEESF_SF_EEESA_SC_Li256ELb0ELb1ELb1ELb0EEENS1_30DynamicPersistentTileSchedulerILi256ELi256ELb1ELb1ELb0EEEEEEEEEvNT_6ParamsE,"a",@progbits
	.sectionflags	@""
	.align	4
.nv.constant0._ZN7cutlass13device_kernelIN5flash19enable_sm80_to_sm89INS1_16FlashAttnFwdSm80INS1_25CollectiveMainloopFwdSm80ILi8ELi1ELb1EN4cute5tupleIJNS5_1CILi128EEES8_S8_EEELi128ENS_6half_tEfNS_4arch4Sm80ELb1ELb0ELb1ELb0ELb1ELb0ELb1ELb1EEENS1_21CollectiveEpilogueFwdIS9_NS6_IJNS7_ILi1EEESF_SF_EEESA_SC_Li256ELb0ELb1ELb1ELb0EEENS1_30DynamicPersistentTileSchedulerILi256ELi256ELb1ELb1ELb0EEEEEEEEEvNT_6ParamsE:
	.zero		1416


//--------------------- .nv.constant0._ZN7cutlass13device_kernelIN5flash19enable_sm80_to_sm89INS1_16FlashAttnFwdSm80INS1_25CollectiveMainloopFwdSm80ILi4ELi1ELb0EN4cute5tupleIJNS5_1CILi128EEENS7_ILi64EEES8_EEELi128ENS_6half_tEfNS_4arch4Sm80ELb0ELb0ELb1ELb0ELb1ELb0ELb1ELb1EEENS1_21CollectiveEpilogueFwdINS6_IJS8_S8_S9_EEENS6_IJNS7_ILi1EEESH_SH_EEESB_SD_Li128ELb0ELb1ELb1ELb0EEENS1_19SingleTileSchedulerILb0ELb1ELb1ELi128EEEEEEEEEvNT_6ParamsE --------------------------
	.section	.nv.constant0._ZN7cutlass13device_kernelIN5flash19enable_sm80_to_sm89INS1_16FlashAttnFwdSm80INS1_25CollectiveMainloopFwdSm80ILi4ELi1ELb0EN4cute5tupleIJNS5_1CILi128EEENS7_ILi64EEES8_EEELi128ENS_6half_tEfNS_4arch4Sm80ELb0ELb0ELb1ELb0ELb1ELb0ELb1ELb1EEENS1_21CollectiveEpilogueFwdINS6_IJS8_S8_S9_EEENS6_IJNS7_ILi1EEESH_SH_EEESB_SD_Li128ELb0ELb1ELb1ELb0EEENS1_19SingleTileSchedulerILb0ELb1ELb1ELi128EEEEEEEEEvNT_6ParamsE,"a",@progbits
	.sectionflags	@""
	.align	4
.nv.constant0._ZN7cutlass13device_kernelIN5flash19enable_sm80_to_sm89INS1_16FlashAttnFwdSm80INS1_25CollectiveMainloopFwdSm80ILi4ELi1ELb0EN4cute5tupleIJNS5_1CILi128EEENS7_ILi64EEES8_EEELi128ENS_6half_tEfNS_4arch4Sm80ELb0ELb0ELb1ELb0ELb1ELb0ELb1ELb1EEENS1_21CollectiveEpilogueFwdINS6_IJS8_S8_S9_EEENS6_IJNS7_ILi1EEESH_SH_EEESB_SD_Li128ELb0ELb1ELb1ELb0EEENS1_19SingleTileSchedulerILb0ELb1ELb1ELi128EEEEEEEEEvNT_6ParamsE:
	.zero		1400


//--------------------- .nv.constant0._ZN7cutlass13device_kernelIN5flash19enable_sm80_to_sm89INS1_16FlashAttnFwdSm80INS1_25CollectiveMainloopFwdSm80ILi8ELi1ELb1EN4cute5tupleIJNS5_1CILi128EEENS7_ILi112EEES8_EEELi128ENS_6half_tEfNS_4arch4Sm80ELb0ELb0ELb1ELb1ELb1ELb0ELb1ELb1EEENS1_21CollectiveEpilogueFwdINS6_IJS8_S8_S9_EEENS6_IJNS7_ILi1EEESH_SH_EEESB_SD_Li256ELb1ELb1ELb1ELb0EEENS1_36VarlenDynamicPersistentTileSchedulerILi128ELi112ELi256ELi256ELb1ELb1ELb0ELb0ELb1ELb1EEEEEEEEEvNT_6ParamsE --------------------------
	.section	.nv.constant0._ZN7cutlass13device_kernelIN5flash19enable_sm80_to_sm89INS1_16FlashAttnFwdSm80INS1_25CollectiveMainloopFwdSm80ILi8ELi1ELb1EN4cute5tupleIJNS5_1CILi128EEENS7_ILi112EEES8_EEELi128ENS_6half_tEfNS_4arch4Sm80ELb0ELb0ELb1ELb1ELb1ELb0ELb1ELb1EEENS1_21CollectiveEpilogueFwdINS6_IJS8_S8_S9_EEENS6_IJNS7_ILi1EEESH_SH_EEESB_SD_Li256ELb1ELb1ELb1ELb0EEENS1_36VarlenDynamicPersistentTileSchedulerILi128ELi112ELi256ELi256ELb1ELb1ELb0ELb0ELb1ELb1EEEEEEEEEvNT_6ParamsE,"a",@progbits
	.sectionflags	@""
	.align	4
.nv.constant0._ZN7cutlass13device_kernelIN5flash19enable_sm80_to_sm89INS1_16FlashAttnFwdSm80INS1_25CollectiveMainloopFwdSm80ILi8ELi1ELb1EN4cute5tupleIJNS5_1CILi128EEENS7_ILi112EEES8_EEELi128ENS_6half_tEfNS_4arch4Sm80ELb0ELb0ELb1ELb1ELb1ELb0ELb1ELb1EEENS1_21CollectiveEpilogueFwdINS6_IJS8_S8_S9_EEENS6_IJNS7_ILi1EEESH_SH_EEESB_SD_Li256ELb1ELb1ELb1ELb0EEENS1_36VarlenDynamicPersistentTileSchedulerILi128ELi112ELi256ELi256ELb1ELb1ELb0ELb0ELb1ELb1EEEEEEEEEvNT_6ParamsE:
	.zero		1432


//--------------------- .nv.constant0._ZN7cutlass13device_kernelIN5flash19enable_sm80_to_sm89INS1_16FlashAttnFwdSm80INS1_25CollectiveMainloopFwdSm80ILi8ELi1ELb1EN4cute5tupleIJNS5_1CILi128EEENS7_ILi112EEES8_EEELi128ENS_6half_tEfNS_4arch4Sm80ELb0ELb0ELb1ELb1ELb1ELb1ELb1ELb1EEENS1_21CollectiveEpilogueFwdINS6_IJS8_S8_S9_EEENS6_IJNS7_ILi1EEESH_SH_EEESB_SD_Li256ELb1ELb1ELb1ELb0EEENS1_36VarlenDynamicPersistentTileSchedulerILi128ELi112ELi256ELi256ELb1ELb1ELb0ELb0ELb1ELb1EEEEEEEEEvNT_6ParamsE --------------------------
	.section	.nv.constant0._ZN7cutlass13device_kernelIN5flash19enable_sm80_to_sm89INS1_16FlashAttnFwdSm80INS1_25CollectiveMainloopFwdSm80ILi8ELi1ELb1EN4cute5tupleIJNS5_1CILi128EEENS7_ILi112EEES8_EEELi128ENS_6half_tEfNS_4arch4Sm80ELb0ELb0ELb1ELb1ELb1ELb1ELb1ELb1EEENS1_21CollectiveEpilogueFwdINS6_IJS8_S8_S9_EEENS6_IJNS7_ILi1EEESH_SH_EEESB_SD_Li256ELb1ELb1ELb1ELb0EEENS1_36VarlenDynamicPersistentTileSchedulerILi128ELi112ELi256ELi256ELb1ELb1ELb0ELb0ELb1ELb1EEEEEEEEEvNT_6ParamsE,"a",@progbits
	.sectionflags	@""
	.align	4
.nv.constant0._ZN7cutlass13device_kernelIN5flash19enable_sm80_to_sm89INS1_16FlashAttnFwdSm80INS1_25CollectiveMainloopFwdSm80ILi8ELi1ELb1EN4cute5tupleIJNS5_1CILi128EEENS7_ILi112EEES8_EEELi128ENS_6half_tEfNS_4arch4Sm80ELb0ELb0ELb1ELb1ELb1ELb1ELb1ELb1EEENS1_21CollectiveEpilogueFwdINS6_IJS8_S8_S9_EEENS6_IJNS7_ILi1EEESH_SH_EEESB_SD_Li256ELb1ELb1ELb1ELb0EEENS1_36VarlenDynamicPersistentTileSchedulerILi128ELi112ELi256ELi256ELb1ELb1ELb0ELb0ELb1ELb1EEEEEEEEEvNT_6ParamsE:
	.zero		1432


//--------------------- .nv.constant0._ZN7cutlass13device_kernelIN5flash19enable_sm80_to_sm89INS1_16FlashAttnFwdSm80INS1_25CollectiveMainloopFwdSm80ILi4ELi1ELb0EN4cute5tupleIJNS5_1CILi128EEENS7_ILi48EEES8_EEELi128ENS_6half_tEfNS_4arch4Sm80ELb0ELb1ELb1ELb0ELb1ELb0ELb1ELb1EEENS1_21CollectiveEpilogueFwdINS6_IJS8_S8_S9_EEENS6_IJNS7_ILi1EEESH_SH_EEESB_SD_Li128ELb0ELb1ELb1ELb0EEENS1_19SingleTileSchedulerILb0ELb1ELb1ELi128EEEEEEEEEvNT_6ParamsE --------------------------
	.section	.nv.constant0._ZN7cutlass13device_kernelIN5flash19enable_sm80_to_sm89INS1_16FlashAttnFwdSm80INS1_25CollectiveMainloopFwdSm80ILi4ELi1ELb0EN4cute5tupleIJNS5_1CILi128EEENS7_ILi48EEES8_EEELi128ENS_6half_tEfNS_4arch4Sm80ELb0ELb1ELb1ELb0ELb1ELb0ELb1ELb1EEENS1_21CollectiveEpilogueFwdINS6_IJS8_S8_S9_EEENS6_IJNS7_ILi1EEESH_SH_EEESB_SD_Li128ELb0ELb1ELb1ELb0EEENS1_19SingleTileSchedulerILb0ELb1ELb1ELi128EEEEEEEEEvNT_6ParamsE,"a",@progbits
	.sectionflags	@""
	.align	4
.nv.constant0._ZN7cutlass13device_kernelIN5flash19enable_sm80_to_sm89INS1_16FlashAttnFwdSm80INS1_25CollectiveMainloopFwdSm80ILi4ELi1ELb0EN4cute5tupleIJNS5_1CILi128EEENS7_ILi48EEES8_EEELi128ENS_6half_tEfNS_4arch4Sm80ELb0ELb1ELb1ELb0ELb1ELb0ELb1ELb1EEENS1_21CollectiveEpilogueFwdINS6_IJS8_S8_S9_EEENS6_IJNS7_ILi1EEESH_SH_EEESB_SD_Li128ELb0ELb1ELb1ELb0EEENS1_19SingleTileSchedulerILb0ELb1ELb1ELi128EEEEEEEEEvNT_6ParamsE:
	.zero		1400


//--------------------- .nv.constant0._ZN7cutlass13device_kernelIN5flash19enable_sm80_to_sm89INS1_16FlashAttnFwdSm80INS1_25CollectiveMainloopFwdSm80ILi8ELi1ELb1EN4cute5tupleIJNS5_1CILi128EEENS7_ILi96EEES8_EEELi128ENS_6half_tEfNS_4arch4Sm80ELb0ELb1ELb1ELb1ELb1ELb0ELb1ELb1EEENS1_21CollectiveEpilogueFwdINS6_IJS8_S8_S9_EEENS6_IJNS7_ILi1EEESH_SH_EEESB_SD_Li256ELb1ELb1ELb1ELb0EEENS1_36VarlenDynamicPersistentTileSchedulerILi128ELi96ELi256ELi256ELb1ELb1ELb0ELb1ELb0ELb1EEEEEEEEEvNT_6ParamsE --------------------------
	.section	.nv.constant0._ZN7cutlass13device_kernelIN5flash19enable_sm80_to_sm89INS1_16FlashAttnFwdSm80INS1_25CollectiveMainloopFwdSm80ILi8ELi1ELb1EN4cute5tupleIJNS5_1CILi128EEENS7_ILi96EEES8_EEELi128ENS_6half_tEfNS_4arch4Sm80ELb0ELb1ELb1ELb1ELb1ELb0ELb1ELb1EEENS1_21CollectiveEpilogueFwdINS6_IJS8_S8_S9_EEENS6_IJNS7_ILi1EEESH_SH_EEESB_SD_Li256ELb1ELb1ELb1ELb0EEENS1_36VarlenDynamicPersistentTileSchedulerILi128ELi96ELi256ELi256ELb1ELb1ELb0ELb1ELb0ELb1EEEEEEEEEvNT_6ParamsE,"a",@progbits
	.sectionflags	@""
	.align	4
.nv.constant0._ZN7cutlass13device_kernelIN5flash19enable_sm80_to_sm89INS1_16FlashAttnFwdSm80INS1_25CollectiveMainloopFwdSm80ILi8ELi1ELb1EN4cute5tupleIJNS5_1CILi128EEENS7_ILi96EEES8_EEELi128ENS_6half_tEfNS_4arch4Sm80ELb0ELb1ELb1ELb1ELb1ELb0ELb1ELb1EEENS1_21CollectiveEpilogueFwdINS6_IJS8_S8_S9_EEENS6_IJNS7_ILi1EEESH_SH_EEESB_SD_Li256ELb1ELb1ELb1ELb0EEENS1_36VarlenDynamicPersistentTileSchedulerILi128ELi96ELi256ELi256ELb1ELb1ELb0ELb1ELb0ELb1EEEEEEEEEvNT_6ParamsE:
	.zero		1432


//--------------------- .nv.constant0._ZN7cutlass13device_kernelIN5flash19enable_sm80_to_sm89INS1_16FlashAttnFwdSm80INS1_25CollectiveMainloopFwdSm80ILi8ELi1ELb1EN4cute5tupleIJNS5_1CILi128EEENS7_ILi96EEES8_EEELi128ENS_6half_tEfNS_4arch4Sm80ELb0ELb1ELb1ELb1ELb1ELb1ELb1ELb1EEENS1_21CollectiveEpilogueFwdINS6_IJS8_S8_S9_EEENS6_IJNS7_ILi1EEESH_SH_EEESB_SD_Li256ELb1ELb1ELb1ELb0EEENS1_36VarlenDynamicPersistentTileSchedulerILi128ELi96ELi256ELi256ELb1ELb1ELb0ELb1ELb0ELb1EEEEEEEEEvNT_6ParamsE --------------------------
	.section	.nv.constant0._ZN7cutlass13device_kernelIN5flash19enable_sm80_to_sm89INS1_16FlashAttnFwdSm80INS1_25CollectiveMainloopFwdSm80ILi8ELi1ELb1EN4cute5tupleIJNS5_1CILi128EEENS7_ILi96EEES8_EEELi128ENS_6half_tEfNS_4arch4Sm80ELb0ELb1ELb1ELb1ELb1ELb1ELb1ELb1EEENS1_21CollectiveEpilogueFwdINS6_IJS8_S8_S9_EEENS6_IJNS7_ILi1EEESH_SH_EEESB_SD_Li256ELb1ELb1ELb1ELb0EEENS1_36VarlenDynamicPersistentTileSchedulerILi128ELi96ELi256ELi256ELb1ELb1ELb0ELb1ELb0ELb1EEEEEEEEEvNT_6ParamsE,"a",@progbits
	.sectionflags	@""
	.align	4
.nv.constant0._ZN7cutlass13device_kernelIN5flash19enable_sm80_to_sm89INS1_16FlashAttnFwdSm80INS1_25CollectiveMainloopFwdSm80ILi8ELi1ELb1EN4cute5tupleIJNS5_1CILi128EEENS7_ILi96EEES8_EEELi128ENS_6half_tEfNS_4arch4Sm80ELb0ELb1ELb1ELb1ELb1ELb1ELb1ELb1EEENS1_21CollectiveEpilogueFwdINS6_IJS8_S8_S9_EEENS6_IJNS7_ILi1EEESH_SH_EEESB_SD_Li256ELb1ELb1ELb1ELb0EEENS1_36VarlenDynamicPersistentTileSchedulerILi128ELi96ELi256ELi256ELb1ELb1ELb0ELb1ELb0ELb1EEEEEEEEEvNT_6ParamsE:
	.zero		1432


//--------------------- .nv.constant0._ZN7cutlass13device_kernelIN5flash19enable_sm80_to_sm89INS1_16FlashAttnFwdSm80INS1_25CollectiveMainloopFwdSm80ILi4ELi1ELb0EN4cute5tupleIJNS5_1CILi128EEENS7_ILi64EEES8_EEELi128ENS_6half_tEfNS_4arch4Sm80ELb1ELb0ELb1ELb0ELb1ELb0ELb1ELb1EEENS1_21CollectiveEpilogueFwdINS6_IJS8_S8_S9_EEENS6_IJNS7_ILi1EEESH_SH_EEESB_SD_Li128ELb0ELb1ELb1ELb0EEENS1_30DynamicPersistentTileSchedulerILi128ELi128ELb1ELb1ELb0EEEEEEEEEvNT_6ParamsE --------------------------
	.section	.nv.constant0._ZN7cutlass13device_kernelIN5flash19enable_sm80_to_sm89INS1_16FlashAttnFwdSm80INS1_25CollectiveMainloopFwdSm80ILi4ELi1ELb0EN4cute5tupleIJNS5_1CILi128EEENS7_ILi64EEES8_EEELi128ENS_6half_tEfNS_4arch4Sm80ELb1ELb0ELb1ELb0ELb1ELb0ELb1ELb1EEENS1_21CollectiveEpilogueFwdINS6_IJS8_S8_S9_EEENS6_IJNS7_ILi1EEESH_SH_EEESB_SD_Li128ELb0ELb1ELb1ELb0EEENS1_30DynamicPersistentTileSchedulerILi128ELi128ELb1ELb1ELb0EEEEEEEEEvNT_6ParamsE,"a",@progbits
	.sectionflags	@""
	.align	4
.nv.constant0._ZN7cutlass13device_kernelIN5flash19enable_sm80_to_sm89INS1_16FlashAttnFwdSm80INS1_25CollectiveMainloopFwdSm80ILi4ELi1ELb0EN4cute5tupleIJNS5_1CILi128EEENS7_ILi64EEES8_EEELi128ENS_6half_tEfNS_4arch4Sm80ELb1ELb0ELb1ELb0ELb1ELb0ELb1ELb1EEENS1_21CollectiveEpilogueFwdINS6_IJS8_S8_S9_EEENS6_IJNS7_ILi1EEESH_SH_EEESB_SD_Li128ELb0ELb1ELb1ELb0EEENS1_30DynamicPersistentTileSchedulerILi128ELi128ELb1ELb1ELb0EEEEEEEEEvNT_6ParamsE:
	.zero		1416


//--------------------- .nv.constant0._ZN7cutlass13device_kernelIN5flash19enable_sm80_to_sm89INS1_16FlashAttnFwdSm80INS1_25CollectiveMainloopFwdSm80ILi8ELi1ELb1EN4cute5tupleIJNS5_1CILi128EEENS7_ILi112EEES8_EEELi128ENS_6half_tEfNS_4arch4Sm80ELb1ELb0ELb1ELb1ELb1ELb0ELb1ELb1EEENS1_21CollectiveEpilogueFwdINS6_IJS8_S8_S9_EEENS6_IJNS7_ILi1EEESH_SH_EEESB_SD_Li256ELb1ELb1ELb1ELb0EEENS1_36VarlenDynamicPersistentTileSchedulerILi128ELi112ELi256ELi256ELb1ELb1ELb0ELb1ELb1ELb1EEEEEEEEEvNT_6ParamsE --------------------------
	.section	.nv.constant0._ZN7cutlass13device_kernelIN5flash19enable_sm80_to_sm89INS1_16FlashAttnFwdSm80INS1_25CollectiveMainloopFwdSm80ILi8ELi1ELb1EN4cute5tupleIJNS5_1CILi128EEENS7_ILi112EEES8_EEELi128ENS_6half_tEfNS_4arch4Sm80ELb1ELb0ELb1ELb1ELb1ELb0ELb1ELb1EEENS1_21CollectiveEpilogueFwdINS6_IJS8_S8_S9_EEENS6_IJNS7_ILi1EEESH_SH_EEESB_SD_Li256ELb1ELb1ELb1ELb0EEENS1_36VarlenDynamicPersistentTileSchedulerILi128ELi112ELi256ELi256ELb1ELb1ELb0ELb1ELb1ELb1EEEEEEEEEvNT_6ParamsE,"a",@progbits
	.sectionflags	@""
	.align	4
.nv.constant0._ZN7cutlass13device_kernelIN5flash19enable_sm80_to_sm89INS1_16FlashAttnFwdSm80INS1_25CollectiveMainloopFwdSm80ILi8ELi1ELb1EN4cute5tupleIJNS5_1CILi128EEENS7_ILi112EEES8_EEELi128ENS_6half_tEfNS_4arch4Sm80ELb1ELb0ELb1ELb1ELb1ELb0ELb1ELb1EEENS1_21CollectiveEpilogueFwdINS6_IJS8_S8_S9_EEENS6_IJNS7_ILi1EEESH_SH_EEESB_SD_Li256ELb1ELb1ELb1ELb0EEENS1_36VarlenDynamicPersistentTileSchedulerILi128ELi112ELi256ELi256ELb1ELb1ELb0ELb1ELb1ELb1EEEEEEEEEvNT_6ParamsE:
	.zero		1432


//--------------------- .nv.constant0._ZN7cutlass13device_kernelIN5flash19enable_sm80_to_sm89INS1_16FlashAttnFwdSm80INS1_25CollectiveMainloopFwdSm80ILi8ELi1ELb1EN4cute5tupleIJNS5_1CILi128EEENS7_ILi112EEES8_EEELi128ENS_6half_tEfNS_4arch4Sm80ELb1ELb0ELb1ELb1ELb1ELb1ELb1ELb1EEENS1_21CollectiveEpilogueFwdINS6_IJS8_S8_S9_EEENS6_IJNS7_ILi1EEESH_SH_EEESB_SD_Li256ELb1ELb1ELb1ELb0EEENS1_36VarlenDynamicPersistentTileSchedulerILi128ELi112ELi256ELi256ELb1ELb1ELb0ELb1ELb1ELb1EEEEEEEEEvNT_6ParamsE --------------------------
	.section	.nv.constant0._ZN7cutlass13device_kernelIN5flash19enable_sm80_to_sm89INS1_16FlashAttnFwdSm80INS1_25CollectiveMainloopFwdSm80ILi8ELi1ELb1EN4cute5tupleIJNS5_1CILi128EEENS7_ILi112EEES8_EEELi128ENS_6half_tEfNS_4arch4Sm80ELb1ELb0ELb1ELb1ELb1ELb1ELb1ELb1EEENS1_21CollectiveEpilogueFwdINS6_IJS8_S8_S9_EEENS6_IJNS7_ILi1EEESH_SH_EEESB_SD_Li256ELb1ELb1ELb1ELb0EEENS1_36VarlenDynamicPersistentTileSchedulerILi128ELi112ELi256ELi256ELb1ELb1ELb0ELb1ELb1ELb1EEEEEEEEEvNT_6ParamsE,"a",@progbits
	.sectionflags	@""
	.align	4
.nv.constant0._ZN7cutlass13device_kernelIN5flash19enable_sm80_to_sm89INS1_16FlashAttnFwdSm80INS1_25CollectiveMainloopFwdSm80ILi8ELi1ELb1EN4cute5tupleIJNS5_1CILi128EEENS7_ILi112EEES8_EEELi128ENS_6half_tEfNS_4arch4Sm80ELb1ELb0ELb1ELb1ELb1ELb1ELb1ELb1EEENS1_21CollectiveEpilogueFwdINS6_IJS8_S8_S9_EEENS6_IJNS7_ILi1EEESH_SH_EEESB_SD_Li256ELb1ELb1ELb1ELb0EEENS1_36VarlenDynamicPersistentTileSchedulerILi128ELi112ELi256ELi256ELb1ELb1ELb0ELb1ELb1ELb1EEEEEEEEEvNT_6ParamsE:
	.zero		1432


//--------------------- .text._ZN7cutlass13device_kernelIN5flash19enable_sm80_to_sm89INS1_16FlashAttnFwdSm80INS1_25CollectiveMainloopFwdSm80ILi8ELi1ELb1EN4cute5tupleIJNS5_1CILi128EEES8_S8_EEELi128ENS_6half_tEfNS_4arch4Sm80ELb0ELb0ELb1ELb0ELb1ELb0ELb1ELb1EEENS1_21CollectiveEpilogueFwdIS9_NS6_IJNS7_ILi1EEESF_SF_EEESA_SC_Li256ELb0ELb1ELb1ELb0EEENS1_19SingleTileSchedulerILb0ELb1ELb1ELi128EEEEEEEEEvNT_6ParamsE --------------------------
	.section	.text._ZN7cutlass13device_kernelIN5flash19enable_sm80_to_sm89INS1_16FlashAttnFwdSm80INS1_25CollectiveMainloopFwdSm80ILi8ELi1ELb1EN4cute5tupleIJNS5_1CILi128EEES8_S8_EEELi128ENS_6half_tEfNS_4arch4Sm80ELb0ELb0ELb1ELb0ELb1ELb0ELb1ELb1EEENS1_21CollectiveEpilogueFwdIS9_NS6_IJNS7_ILi1EEESF_SF_EEESA_SC_Li256ELb0ELb1ELb1ELb0EEENS1_19SingleTileSchedulerILb0ELb1ELb1ELi128EEEEEEEEEvNT_6ParamsE,"ax",@progbits
	.sectioninfo	@"SHI_REGISTERS=255"
	.align	128
.text._ZN7cutlass13device_kernelIN5flash19enable_sm80_to_sm89INS1_16FlashAttnFwdSm80INS1_25CollectiveMainloopFwdSm80ILi8ELi1ELb1EN4cute5tupleIJNS5_1CILi128EEES8_S8_EEELi128ENS_6half_tEfNS_4arch4Sm80ELb0ELb0ELb1ELb0ELb1ELb0ELb1ELb1EEENS1_21CollectiveEpilogueFwdIS9_NS6_IJNS7_ILi1EEESF_SF_EEESA_SC_Li256ELb0ELb1ELb1ELb0EEENS1_19SingleTileSchedulerILb0ELb1ELb1ELi128EEEEEEEEEvNT_6ParamsE:
        .type           _ZN7cutlass13device_kernelIN5flash19enable_sm80_to_sm89INS1_16FlashAttnFwdSm80INS1_25CollectiveMainloopFwdSm80ILi8ELi1ELb1EN4cute5tupleIJNS5_1CILi128EEES8_S8_EEELi128ENS_6half_tEfNS_4arch4Sm80ELb0ELb0ELb1ELb0ELb1ELb0ELb1ELb1EEENS1_21CollectiveEpilogueFwdIS9_NS6_IJNS7_ILi1EEESF_SF_EEESA_SC_Li256ELb0ELb1ELb1ELb0EEENS1_19SingleTileSchedulerILb0ELb1ELb1ELi128EEEEEEEEEvNT_6ParamsE,@function
        .size           _ZN7cutlass13device_kernelIN5flash19enable_sm80_to_sm89INS1_16FlashAttnFwdSm80INS1_25CollectiveMainloopFwdSm80ILi8ELi1ELb1EN4cute5tupleIJNS5_1CILi128EEES8_S8_EEELi128ENS_6half_tEfNS_4arch4Sm80ELb0ELb0ELb1ELb0ELb1ELb0ELb1ELb1EEENS1_21CollectiveEpilogueFwdIS9_NS6_IJNS7_ILi1EEESF_SF_EEESA_SC_Li256ELb0ELb1ELb1ELb0EEENS1_19SingleTileSchedulerILb0ELb1ELb1ELi128EEEEEEEEEvNT_6ParamsE,(.L_x_1784 - _ZN7cutlass13device_kernelIN5flash19enable_sm80_to_sm89INS1_16FlashAttnFwdSm80INS1_25CollectiveMainloopFwdSm80ILi8ELi1ELb1EN4cute5tupleIJNS5_1CILi128EEES8_S8_EEELi128ENS_6half_tEfNS_4arch4Sm80ELb0ELb0ELb1ELb0ELb1ELb0ELb1ELb1EEENS1_21CollectiveEpilogueFwdIS9_NS6_IJNS7_ILi1EEESF_SF_EEESA_SC_Li256ELb0ELb1ELb1ELb0EEENS1_19SingleTileSchedulerILb0ELb1ELb1ELi128EEEEEEEEEvNT_6ParamsE)
        .other          _ZN7cutlass13device_kernelIN5flash19enable_sm80_to_sm89INS1_16FlashAttnFwdSm80INS1_25CollectiveMainloopFwdSm80ILi8ELi1ELb1EN4cute5tupleIJNS5_1CILi128EEES8_S8_EEELi128ENS_6half_tEfNS_4arch4Sm80ELb0ELb0ELb1ELb0ELb1ELb0ELb1ELb1EEENS1_21CollectiveEpilogueFwdIS9_NS6_IJNS7_ILi1EEESF_SF_EEESA_SC_Li256ELb0ELb1ELb1ELb0EEENS1_19SingleTileSchedulerILb0ELb1ELb1ELi128EEEEEEEEEvNT_6ParamsE,@"STO_CUDA_ENTRY STV_DEFAULT"
_ZN7cutlass13device_kernelIN5flash19enable_sm80_to_sm89INS1_16FlashAttnFwdSm80INS1_25CollectiveMainloopFwdSm80ILi8ELi1ELb1EN4cute5tupleIJNS5_1CILi128EEES8_S8_EEELi128ENS_6half_tEfNS_4arch4Sm80ELb0ELb0ELb1ELb0ELb1ELb0ELb1ELb1EEENS1_21CollectiveEpilogueFwdIS9_NS6_IJNS7_ILi1EEESF_SF_EEESA_SC_Li256ELb0ELb1ELb1ELb0EEENS1_19SingleTileSchedulerILb0ELb1ELb1ELi128EEEEEEEEEvNT_6ParamsE:
[----:B------:R-:W-:Y:S02]  /*0000*/  MOV R1, c[0x0][0x28] ;  /* 0x00000a0000017a02 */ /* 0x000fe40000000f00 */
[----:B------:R-:W1:Y:S01]  /*0010*/  S2R R5, SR_TID.X ;  /* 0x0000000000057919 */ /* 0x000e620000002100 */
[----:B------:R-:W2:Y:S01]  /*0020*/  S2UR UR6, SR_CTAID.Y ;  /* 0x00000000000679c3 */ /* 0x000ea20000002600 */
[----:B------:R-:W-:-:S07]  /*0030*/  IADD3 R1, R1, -0x20, RZ ;  /* 0xffffffe001017810 */ /* 0x000fce0007ffe0ff */
[----:B------:R-:W3:Y:S01]  /*0040*/  S2UR UR18, SR_CTAID.Z ;  /* 0x00000000001279c3 */ /* 0x000ee20000002700 */
[----:B-1----:R-:W-:-:S06]  /*0050*/  SHF.R.U32.HI R0, RZ, 0x5, R5 ;  /* 0x00000005ff007819 */ /* 0x002fcc0000011605 */
[----:B------:R-:W1:Y:S02]  /*0060*/  SHFL.IDX PT, R0, R0, RZ, 0x1f ;  /* 0x00001fff00007589 */ /* 0x000e6400000e0000 */
[----:B-1----:R-:W-:-:S13]  /*0070*/  ISETP.NE.AND P0, PT, R0, RZ, PT ;  /* 0x000000ff0000720c */ /* 0x002fda0003f05270 */
[----:B--23--:R-:W-:Y:S05]  /*0080*/  @!P0 BRA `(.L_x_0) ;  /* 0x0000009000008947 */ /* 0x00cfea0003800000 */
[----:B------:R-:W-:Y:S01]  /*0090*/  MOV R0, c[0x0][0x550] ;  /* 0x0001540000007a02 */ /* 0x000fe20000000f00 */
[----:B------:R-:W-:-:S03]  /*00a0*/  UMOV UR10, UR6 ;  /* 0x00000006000a7c82 */ /* 0x000fc60008000000 */
[----:B------:R-:W-:-:S13]  /*00b0*/  ISETP.NE.AND P0, PT, R0, 0x1, PT ;  /* 0x000000010000780c */ /* 0x000fda0003f05270 */
[----:B------:R-:W-:Y:S05]  /*00c0*/  @!P0 BRA `(.L_x_1) ;  /* 0x000000b000008947 */ /* 0x000fea0003800000 */
[----:B------:R-:W-:Y:S02]  /*00d0*/  ULDC UR4, c[0x0][0x554] ;  /* 0x0001550000047ab9 */ /* 0x000fe40000000800 */
[----:B------:R-:W-:Y:S02]  /*00e0*/  UIMAD.WIDE.U32 UR4, UR6, UR4, URZ ;  /* 0x00000004060472a5 */ /* 0x000fe4000f8e003f */
[----:B------:R-:W-:Y:S02]  /*00f0*/  ULDC UR10, c[0x0][0x558] ;  /* 0x00015600000a7ab9 */ /* 0x000fe40000000800 */
[----:B------:R-:W-:Y:S01]  /*0100*/  USHF.R.U32.HI UR10, URZ, UR10, UR5 ;  /* 0x0000000a3f0a7299 */ /* 0x000fe20008011605 */
[----:B------:R-:W-:Y:S05]  /*0110*/  BRA `(.L_x_1) ;  /* 0x0000006000007947 */ /* 0x000fea0003800000 */
.L_x_0:
[----:B------:R-:W-:Y:S02]  /*0120*/  ULDC.64 UR4, c[0x0][0x550] ;  /* 0x0001540000047ab9 */ /* 0x000fe40000000a00 */
[----:B------:R-:W-:Y:S02]  /*0130*/  UISETP.NE.AND UP0, UPT, UR4, 0x1, UPT ;  /* 0x000000010400788c */ /* 0x000fe4000bf05270 */
[----:B------:R-:W-:-:S02]  /*0140*/  UIMAD.WIDE.U32 UR8, UR6, UR5, URZ ;  /* 0x00000005060872a5 */ /* 0x000fc4000f8e003f */
[----:B------:R-:W-:Y:S02]  /*0150*/  ULDC UR4, c[0x0][0x558] ;  /* 0x0001560000047ab9 */ /* 0x000fe40000000800 */
[----:B------:R-:W-:-:S05]  /*0160*/  UMOV UR10, UR6 ;  /* 0x00000006000a7c82 */ /* 0x000fca0008000000 */
[----:B------:R-:W-:-:S03]  /*0170*/  @UP0 USHF.R.U32.HI UR10, URZ, UR4, UR9 ;  /* 0x000000043f0a0299 */ /* 0x000fc60008011609 */
.L_x_1:
[----:B------:R-:W-:Y:S01]  /*0180*/  ISETP.LE.AND P0, PT, RZ, UR18, PT ;  /* 0x00000012ff007c0c */ /* 0x000fe2000bf03270 */
[----:B------:R-:W-:Y:S02]  /*0190*/  UIADD3 UR5, -UR10, URZ, URZ ;  /* 0x0000003f0a057290 */ /* 0x000fe4000fffe13f */
[----:B------:R-:W-:Y:S02]  /*01a0*/  ULDC UR4, c[0x0][0x550] ;  /* 0x0001540000047ab9 */ /* 0x000fe40000000800 */
[----:B------:R-:W-:-:S08]  /*01b0*/  UIMAD UR6, UR5, UR4, UR6 ;  /* 0x00000004050672a4 */ /* 0x000fd0000f8e0206 */
[----:B------:R-:W-:Y:S05]  /*01c0*/  @!P0 EXIT ;  /* 0x000000000000894d */ /* 0x000fea0003800000 */
[----:B------:R-:W-:Y:S02]  /*01d0*/  ULDC.64 UR4, c[0x0][0x370] ;  /* 0x0000dc0000047ab9 */ /* 0x000fe40000000a00 */
[----:B------:R-:W-:Y:S02]  /*01e0*/  UISETP.NE.U32.AND UP0, UPT, URZ, UR4, UPT ;  /* 0x000000043f00728c */ /* 0x000fe4000bf05070 */
[----:B------:R-:W-:Y:S02]  /*01f0*/  ULDC.64 UR8, c[0x0][0x370] ;  /* 0x0000dc0000087ab9 */ /* 0x000fe40000000a00 */
[----:B------:R-:W-:Y:S02]  /*0200*/  UISETP.NE.AND.EX UP0, UPT, URZ, UR5, UPT, UP0 ;  /* 0x000000053f00728c */ /* 0x000fe4000bf05300 */
[----:B------:R-:W-:-:S04]  /*0210*/  ULDC.64 UR12, c[0x0][0x118] ;  /* 0x00004600000c7ab9 */ /* 0x000fc80000000a00 */
[----:B------:R-:W-:-:S05]  /*0220*/  PLOP3.LUT P0, PT, PT, PT, UP0, 0x80, 0x0 ;  /* 0x000000000000781c */ /* 0x000fca0003f0f008 */
[----:B------:R-:W-:Y:S02]  /*0230*/  @UP0 UMOV UR4, 0x4 ;  /* 0x0000000400040882 */ /* 0x000fe40000000000 */
[----:B------:R-:W-:-:S06]  /*0240*/  @UP0 UIMAD.WIDE UR4, UR18, UR4, UR8 ;  /* 0x00000004120402a5 */ /* 0x000fcc000f8e0208 */
[----:B------:R-:W-:Y:S02]  /*0250*/  IMAD.U32 R2, RZ, RZ, UR4 ;  /* 0x00000004ff027e24 */ /* 0x000fe4000f8e00ff */
[----:B------:R-:W-:-:S05]  /*0260*/  IMAD.U32 R3, RZ, RZ, UR5 ;  /* 0x00000005ff037e24 */ /* 0x000fca000f8e00ff */
[----:B------:R-:W2:Y:S01]  /*0270*/  @P0 LDG.E R2, [R2.64] ;  /* 0x0000000c02020981 */ /* 0x000ea2000c1e1900 */
[----:B------:R-:W-:Y:S02]  /*0280*/  ULDC UR4, c[0x0][0x2ac] ;  /* 0x0000ab0000047ab9 */ /* 0x000fe40000000800 */
[----:B------:R-:W-:Y:S02]  /*0290*/  ULDC UR15, c[0x0][0x1d0] ;  /* 0x00007400000f7ab9 */ /* 0x000fe40000000800 */
[----:B------:R-:W-:Y:S02]  /*02a0*/  UIMAD UR15, UR4, UR15, URZ ;  /* 0x0000000f040f72a4 */ /* 0x000fe4000f8e023f */
[----:B------:R-:W-:Y:S02]  /*02b0*/  UMOV UR9, URZ ;  /* 0x0000003f00097c82 */ /* 0x000fe40008000000 */
[----:B------:R-:W-:Y:S02]  /*02c0*/  UISETP.GE.AND UP0, UPT, UR15, 0x1, UPT ;  /* 0x000000010f00788c */ /* 0x000fe4000bf06270 */
[----:B------:R-:W-:-:S02]  /*02d0*/  UIADD3 UR5, UR15, 0x7f, URZ ;  /* 0x0000007f0f057890 */ /* 0x000fc4000fffe03f */
[----:B------:R-:W-:Y:S02]  /*02e0*/  UMOV UR17, URZ ;  /* 0x0000003f00117c82 */ /* 0x000fe40008000000 */
[----:B------:R-:W-:-:S04]  /*02f0*/  USHF.R.S32.HI UR4, URZ, 0x1f, UR5 ;  /* 0x0000001f3f047899 */ /* 0x000fc80008011405 */
[----:B------:R-:W-:-:S04]  /*0300*/  ULEA.HI UR4, UR4, UR5, URZ, 0x7 ;  /* 0x0000000504047291 */ /* 0x000fc8000f8f383f */
[----:B------:R-:W-:Y:S01]  /*0310*/  USHF.R.S32.HI UR7, URZ, 0x7, UR4 ;  /* 0x000000073f077899 */ /* 0x000fe20008011404 */
[----:B--2---:R1:W2:Y:S01]  /*0320*/  @P0 R2UR UR9, R2 ;  /* 0x00000000020903c2 */ /* 0x0042a200000e0000 */
[----:B------:R-:W-:-:S13]  /*0330*/  PLOP3.LUT P0, PT, PT, PT, UP0, 0x80, 0x0 ;  /* 0x000000000000781c */ /* 0x000fda0003f0f008 */
[----:B-12---:R-:W-:Y:S05]  /*0340*/  @!P0 BRA `(.L_x_2) ;  /* 0x0000025000008947 */ /* 0x006fea0003800000 */
[----:B------:R-:W-:Y:S02]  /*0350*/  USHF.R.U32.HI UR4, URZ, 0x10, UR6 ;  /* 0x000000103f047899 */ /* 0x000fe40008011606 */
[----:B------:R-:W-:Y:S02]  /*0360*/  ULDC UR5, c[0x0][0x338] ;  /* 0x0000ce0000057ab9 */ /* 0x000fe40000000800 */
[----:B------:R-:W-:Y:S02]  /*0370*/  UISETP.NE.AND UP0, UPT, UR4, URZ, UPT ;  /* 0x0000003f0400728c */ /* 0x000fe4000bf05270 */
[----:B------:R-:W-:Y:S02]  /*0380*/  UMOV UR20, URZ ;  /* 0x0000003f00147c82 */ /* 0x000fe40008000000 */
[----:B------:R-:W-:-:S04]  /*0390*/  USEL UR5, UR4, UR5, UP0 ;  /* 0x0000000504057287 */ /* 0x000fc80008000000 */
[----:B------:R-:W-:Y:S02]  /*03a0*/  UIADD3 UR16, UR7, -0x1, UR5 ;  /* 0xffffffff07107890 */ /* 0x000fe4000fffe005 */
[----:B------:R-:W-:-:S05]  /*03b0*/  IMAD.U32 R0, RZ, RZ, UR5 ;  /* 0x00000005ff007e24 */ /* 0x000fca000f8e00ff */
[-C--:B------:R-:W-:Y:S02]  /*03c0*/  IABS R2, R0.reuse ;  /* 0x0000000000027213 */ /* 0x080fe40000000000 */
[----:B------:R-:W-:Y:S02]  /*03d0*/  IABS R0, R0 ;  /* 0x0000000000007213 */ /* 0x000fe40000000000 */
[----:B------:R-:W1:Y:S03]  /*03e0*/  R2UR UR14, R2 ;  /* 0x00000000020e73c2 */ /* 0x000e6600000e0000 */
[----:B------:R-:W-:-:S05]  /*03f0*/  IMAD.MOV R0, RZ, RZ, -R0 ;  /* 0x000000ffff007224 */ /* 0x000fca00078e0a00 */
[----:B------:R-:W2:Y:S01]  /*0400*/  R2UR UR8, R0 ;  /* 0x00000000000873c2 */ /* 0x000ea200000e0000 */
[----:B-1----:R-:W1:Y:S08]  /*0410*/  I2F.RP R2, UR14 ;  /* 0x0000000e00027d06 */ /* 0x002e700008209400 */
[----:B-1----:R-:W1:Y:S02]  /*0420*/  MUFU.RCP R2, R2 ;  /* 0x0000000200027308 */ /* 0x002e640000001000 */
[----:B-1----:R-:W-:-:S06]  /*0430*/  IADD3 R2, R2, 0xffffffe, RZ ;  /* 0x0ffffffe02027810 */ /* 0x002fcc0007ffe0ff */
[----:B------:R-:W1:Y:S02]  /*0440*/  F2I.FTZ.U32.TRUNC.NTZ R2, R2 ;  /* 0x0000000200027305 */ /* 0x000e64000021f000 */
[----:B-1----:R1:W3:Y:S02]  /*0450*/  R2UR UR21, R2 ;  /* 0x00000000021573c2 */ /* 0x0022e400000e0000 */
[----:B-1----:R-:W-:Y:S01]  /*0460*/  IMAD.U32 R2, RZ, RZ, UR16 ;  /* 0x00000010ff027e24 */ /* 0x002fe2000f8e00ff */
[----:B---3--:R-:W-:Y:S02]  /*0470*/  UIADD3 UR4, URZ, -UR21, URZ ;  /* 0x800000153f047290 */ /* 0x008fe4000fffe03f */
[----:B------:R-:W-:Y:S02]  /*0480*/  ULOP3.LUT UR16, UR16, UR5, URZ, 0x3c, !UPT ;  /* 0x0000000510107292 */ /* 0x000fe4000f8e3c3f */
[----:B------:R-:W-:Y:S01]  /*0490*/  IABS R2, R2 ;  /* 0x0000000200027213 */ /* 0x000fe20000000000 */
[----:B------:R-:W-:-:S03]  /*04a0*/  UIMAD UR4, UR4, UR14, URZ ;  /* 0x0000000e040472a4 */ /* 0x000fc6000f8e023f */
[----:B------:R-:W1:Y:S01]  /*04b0*/  R2UR UR11, R2 ;  /* 0x00000000020b73c2 */ /* 0x000e6200000e0000 */
[----:B------:R-:W-:-:S07]  /*04c0*/  UIMAD.WIDE.U32 UR20, UR21, UR4, UR20 ;  /* 0x00000004151472a5 */ /* 0x000fce000f8e0014 */
[----:B------:R-:W-:Y:S02]  /*04d0*/  UMOV UR17, UR21 ;  /* 0x0000001500117c82 */ /* 0x000fe40008000000 */
[----:B-1----:R-:W-:-:S07]  /*04e0*/  UIMAD.WIDE.U32 UR20, UR17, UR11, URZ ;  /* 0x0000000b111472a5 */ /* 0x002fce000f8e003f */
[----:B------:R-:W-:Y:S02]  /*04f0*/  UMOV UR17, UR21 ;  /* 0x0000001500117c82 */ /* 0x000fe40008000000 */
[----:B--2---:R-:W-:-:S04]  /*0500*/  UIMAD UR8, UR17, UR8, UR11 ;  /* 0x00000008110872a4 */ /* 0x004fc8000f8e020b */
[----:B------:R-:W-:-:S11]  /*0510*/  UISETP.GT.U32.AND UP0, UPT, UR14, UR8, UPT ;  /* 0x000000080e00728c */ /* 0x000fd6000bf04070 */
[----:B------:R-:W-:Y:S02]  /*0520*/  @!UP0 UIADD3 UR8, UR8, -UR14, URZ ;  /* 0x8000000e08088290 */ /* 0x000fe4000fffe03f */
[----:B------:R-:W-:Y:S02]  /*0530*/  @!UP0 UIADD3 UR17, UR17, 0x1, URZ ;  /* 0x0000000111118890 */ /* 0x000fe4000fffe03f */
[----:B------:R-:W-:Y:S02]  /*0540*/  UISETP.GE.U32.AND UP1, UPT, UR8, UR14, UPT ;  /* 0x0000000e0800728c */ /* 0x000fe4000bf26070 */
[----:B------:R-:W-:-:S09]  /*0550*/  UISETP.GE.AND UP0, UPT, UR16, URZ, UPT ;  /* 0x0000003f1000728c */ /* 0x000fd2000bf06270 */
[----:B------:R-:W-:Y:S02]  /*0560*/  @UP1 UIADD3 UR17, UR17, 0x1, URZ ;  /* 0x0000000111111890 */ /* 0x000fe4000fffe03f */
[----:B------:R-:W-:Y:S02]  /*0570*/  UISETP.NE.AND UP1, UPT, UR5, URZ, UPT ;  /* 0x0000003f0500728c */ /* 0x000fe4000bf25270 */
[----:B------:R-:W-:-:S09]  /*0580*/  @!UP0 UIADD3 UR17, -UR17, URZ, URZ ;  /* 0x0000003f11118290 */ /* 0x000fd2000fffe13f */
[----:B------:R-:W-:Y:S02]  /*0590*/  @!UP1 ULOP3.LUT UR17, URZ, UR5, URZ, 0x33, !UPT ;  /* 0x000000053f119292 */ /* 0x000fe4000f8e333f */
.L_x_2:
[----:B------:R-:W-:Y:S01]  /*05a0*/  ULOP3.LUT UR8, UR6, 0xffff, URZ, 0xc0, !UPT ;  /* 0x0000ffff06087892 */ /* 0x000fe2000f8ec03f */
[----:B------:R-:W-:Y:S01]  /*05b0*/  PLOP3.LUT P2, PT, PT, PT, PT, 0x80, 0x0 ;  /* 0x000000000000781c */ /* 0x000fe20003f4f070 */
[----:B------:R-:W-:Y:S01]  /*05c0*/  IMAD.MOV.U32 R6, RZ, RZ, RZ ;  /* 0x000000ffff067224 */ /* 0x000fe200078e00ff */
[----:B------:R-:W-:Y:S01]  /*05d0*/  CS2R R70, SRZ ;  /* 0x0000000000467805 */ /* 0x000fe2000001ff00 */
[----:B------:R-:W-:Y:S01]  /*05e0*/  UIMAD UR8, UR8, UR17, URZ ;  /* 0x00000011080872a4 */ /* 0x000fe2000f8e023f */
[----:B------:R-:W-:Y:S01]  /*05f0*/  IMAD.MOV.U32 R2, RZ, RZ, RZ ;  /* 0x000000ffff027224 */ /* 0x000fe200078e00ff */
[----:B------:R-:W-:Y:S01]  /*0600*/  CS2R R68, SRZ ;  /* 0x0000000000447805 */ /* 0x000fe2000001ff00 */
[----:B------:R-:W-:Y:S01]  /*0610*/  CS2R R74, SRZ ;  /* 0x00000000004a7805 */ /* 0x000fe2000001ff00 */
[----:B------:R-:W-:Y:S01]  /*0620*/  UIADD3 UR17, UR8, UR17, URZ ;  /* 0x0000001108117290 */ /* 0x000fe2000fffe03f */
[----:B------:R-:W-:Y:S01]  /*0630*/  CS2R R72, SRZ ;  /* 0x0000000000487805 */ /* 0x000fe2000001ff00 */
[----:B------:R-:W-:Y:S01]  /*0640*/  CS2R R78, SRZ ;  /* 0x00000000004e7805 */ /* 0x000fe2000001ff00 */
[----:B------:R-:W-:Y:S01]  /*0650*/  CS2R R76, SRZ ;  /* 0x00000000004c7805 */ /* 0x000fe2000001ff00 */
[----:B------:R-:W-:Y:S01]  /*0660*/  UISETP.LT.AND UP0, UPT, UR7, UR17, UPT ;  /* 0x000000110700728c */ /* 0x000fe2000bf01270 */
[----:B------:R-:W-:Y:S01]  /*0670*/  CS2R R82, SRZ ;  /* 0x0000000000527805 */ /* 0x000fe2000001ff00 */
[----:B------:R-:W-:Y:S01]  /*0680*/  CS2R R80, SRZ ;  /* 0x0000000000507805 */ /* 0x000fe2000001ff00 */
[----:B------:R-:W-:Y:S01]  /*0690*/  CS2R R86, SRZ ;  /* 0x0000000000567805 */ /* 0x000fe2000001ff00 */
[----:B------:R-:W-:Y:S01]  /*06a0*/  USEL UR7, UR7, UR17, UP0 ;  /* 0x0000001107077287 */ /* 0x000fe20008000000 */
[----:B------:R-:W-:Y:S01]  /*06b0*/  CS2R R84, SRZ ;  /* 0x0000000000547805 */ /* 0x000fe2000001ff00 */
[----:B------:R-:W-:Y:S01]  /*06c0*/  CS2R R90, SRZ ;  /* 0x00000000005a7805 */ /* 0x000fe2000001ff00 */
[----:B------:R-:W-:Y:S01]  /*06d0*/  CS2R R88, SRZ ;  /* 0x0000000000587805 */ /* 0x000fe2000001ff00 */
[----:B------:R-:W-:Y:S01]  /*06e0*/  UISETP.GT.AND UP0, UPT, UR7, UR8, UPT ;  /* 0x000000080700728c */ /* 0x000fe2000bf04270 */
[----:B------:R-:W-:Y:S01]  /*06f0*/  CS2R R94, SRZ ;  /* 0x00000000005e7805 */ /* 0x000fe2000001ff00 */
[----:B------:R-:W-:Y:S01]  /*0700*/  CS2R R92, SRZ ;  /* 0x00000000005c7805 */ /* 0x000fe2000001ff00 */
[----:B------:R-:W-:Y:S01]  /*0710*/  CS2R R98, SRZ ;  /* 0x0000000000627805 */ /* 0x000fe2000001ff00 */
[----:B------:R-:W-:Y:S01]  /*0720*/  CS2R R96, SRZ ;  /* 0x0000000000607805 */ /* 0x000fe2000001ff00 */
[----:B------:R-:W-:Y:S01]  /*0730*/  CS2R R102, SRZ ;  /* 0x0000000000667805 */ /* 0x000fe2000001ff00 */
[----:B------:R-:W-:Y:S01]  /*0740*/  PLOP3.LUT P0, PT, PT, PT, UP0, 0x80, 0x0 ;  /* 0x000000000000781c */ /* 0x000fe20003f0f008 */
[----:B------:R-:W-:Y:S01]  /*0750*/  CS2R R100, SRZ ;  /* 0x0000000000647805 */ /* 0x000fe2000001ff00 */
        /* <DEDUP_REMOVED lines=14> */
[----:B------:R-:W-:Y:S05]  /*0840*/  @!P0 BRA `(.L_x_3) ;  /* 0x00009a0000008947 */ /* 0x000fea0003800000 */
[----:B------:R-:W-:Y:S02]  /*0850*/  ULDC.64 UR4, c[0x0][0x340] ;  /* 0x0000d00000047ab9 */ /* 0x000fe40000000a00 */
[----:B------:R-:W-:-:S02]  /*0860*/  UISETP.NE.U32.AND UP0, UPT, URZ, UR4, UPT ;  /* 0x000000043f00728c */ /* 0x000fc4000bf05070 */
[----:B------:R-:W-:Y:S02]  /*0870*/  ULDC.64 UR16, c[0x0][0x340] ;  /* 0x0000d00000107ab9 */ /* 0x000fe40000000a00 */
[----:B------:R-:W-:-:S06]  /*0880*/  UISETP.NE.AND.EX UP0, UPT, URZ, UR5, UPT, UP0 ;  /* 0x000000053f00728c */ /* 0x000fcc000bf05300 */
[----:B------:R-:W-:-:S05]  /*0890*/  PLOP3.LUT P0, PT, PT, PT, UP0, 0x80, 0x0 ;  /* 0x000000000000781c */ /* 0x000fca0003f0f008 */
[----:B------:R-:W-:Y:S02]  /*08a0*/  @UP0 UMOV UR4, 0x4 ;  /* 0x0000000400040882 */ /* 0x000fe40000000000 */
[----:B------:R-:W-:-:S06]  /*08b0*/  @UP0 UIMAD.WIDE UR4, UR18, UR4, UR16 ;  /* 0x00000004120402a5 */ /* 0x000fcc000f8e0210 */
[----:B------:R-:W-:Y:S02]  /*08c0*/  IMAD.U32 R2, RZ, RZ, UR4 ;  /* 0x00000004ff027e24 */ /* 0x000fe4000f8e00ff */
[----:B------:R-:W-:Y:S01]  /*08d0*/  IMAD.U32 R3, RZ, RZ, UR5 ;  /* 0x00000005ff037e24 */ /* 0x000fe2000f8e00ff */
[----:B------:R-:W-:Y:S01]  /*08e0*/  SHF.R.S32.HI R10, RZ, 0x1f, R5 ;  /* 0x0000001fff0a7819 */ /* 0x000fe20000011405 */
[----:B------:R-:W-:Y:S02]  /*08f0*/  UIADD3 UR6, UR7, -0x1, URZ ;  /* 0xffffffff07067890 */ /* 0x000fe4000fffe03f */
[----:B------:R-:W-:Y:S01]  /*0900*/  ULDC.64 UR4, c[0x0][0x2b0] ;  /* 0x0000ac0000047ab9 */ /* 0x000fe20000000a00 */
[CC--:B------:R-:W-:Y:S01]  /*0910*/  LEA.HI R241, R10.reuse, R5.reuse, RZ, 0x6 ;  /* 0x000000050af17211 */ /* 0x0c0fe200078f30ff */
[----:B------:R1:W2:Y:S01]  /*0920*/  @P0 LDG.E R0, [R2.64] ;  /* 0x0000000c02000981 */ /* 0x0002a2000c1e1900 */
[----:B------:R-:W-:Y:S02]  /*0930*/  MOV R239, RZ ;  /* 0x000000ff00ef7202 */ /* 0x000fe40000000f00 */
[----:B-1----:R-:W-:Y:S01]  /*0940*/  LEA.HI R3, R10, R5, RZ, 0x3 ;  /* 0x000000050a037211 */ /* 0x002fe200078f18ff */
[----:B------:R-:W-:-:S03]  /*0950*/  IMAD.MOV.U32 R2, RZ, RZ, c[0x0][0x2b8] ;  /* 0x0000ae00ff027624 */ /* 0x000fc600078e00ff */
[----:B------:R-:W-:Y:S02]  /*0960*/  LOP3.LUT R25, R3, 0xfffffff8, RZ, 0xc0, !PT ;  /* 0xfffffff803197812 */ /* 0x000fe400078ec0ff */
[----:B------:R-:W-:Y:S02]  /*0970*/  SHF.R.S32.HI R3, RZ, 0x3, R3 ;  /* 0x00000003ff037819 */ /* 0x000fe40000011403 */
[----:B------:R-:W-:-:S04]  /*0980*/  IADD3 R25, -R25, R5, RZ ;  /* 0x0000000519197210 */ /* 0x000fc80007ffe1ff */
[----:B------:R-:W-:Y:S01]  /*0990*/  LEA R242, R25, R3, 0x5 ;  /* 0x0000000319f27211 */ /* 0x000fe200078e28ff */
[----:B------:R-:W-:Y:S01]  /*09a0*/  BAR.SYNC.DEFER_BLOCKING 0x0 ;  /* 0x0000000000007b1d */ /* 0x000fe20000010000 */
[----:B------:R-:W-:-:S05]  /*09b0*/  USHF.R.S32.HI UR20, URZ, 0x1f, UR18 ;  /* 0x0000001f3f147899 */ /* 0x000fca0008011412 */
[----:B--2---:R1:W2:Y:S01]  /*09c0*/  @P0 R2UR UR14, R0 ;  /* 0x00000000000e03c2 */ /* 0x0042a200000e0000 */
[----:B------:R-:W-:Y:S01]  /*09d0*/  ISETP.NE.AND P0, PT, R2, 0x1, PT ;  /* 0x000000010200780c */ /* 0x000fe20003f05270 */
[----:B--2---:R-:W-:Y:S02]  /*09e0*/  @!UP0 UMOV UR14, UR18 ;  /* 0x00000012000e8c82 */ /* 0x004fe40008000000 */
[----:B------:R-:W-:Y:S02]  /*09f0*/  USHF.R.S32.HI UR11, URZ, 0x1f, UR14 ;  /* 0x0000001f3f0b7899 */ /* 0x000fe4000801140e */
[----:B------:R-:W-:Y:S02]  /*0a00*/  UIMAD.WIDE.U32 UR16, UR14, UR4, URZ ;  /* 0x000000040e1072a5 */ /* 0x000fe4000f8e003f */
[----:B------:R-:W-:-:S04]  /*0a10*/  UIMAD UR11, UR11, UR4, URZ ;  /* 0x000000040b0b72a4 */ /* 0x000fc8000f8e023f */
[----:B------:R-:W-:Y:S01]  /*0a20*/  UIMAD UR11, UR14, UR5, UR11 ;  /* 0x000000050e0b72a4 */ /* 0x000fe2000f8e020b */
[----:B-1----:R-:W-:-:S03]  /*0a30*/  IMAD.U32 R0, RZ, RZ, UR6 ;  /* 0x00000006ff007e24 */ /* 0x002fc6000f8e00ff */
[----:B------:R-:W-:Y:S02]  /*0a40*/  UIADD3 UR11, UR17, UR11, URZ ;  /* 0x0000000b110b7290 */ /* 0x000fe4000fffe03f */
[----:B------:R-:W-:Y:S01]  /*0a50*/  USHF.R.S32.HI UR14, URZ, 0x1f, UR10 ;  /* 0x0000001f3f0e7899 */ /* 0x000fe2000801140a */
[----:B------:R-:W-:Y:S01]  /*0a60*/  IMAD R0, R0, 0x80, R242 ;  /* 0x0000008000007824 */ /* 0x000fe200078e02f2 */
[----:B------:R-:W-:-:S04]  /*0a70*/  ULDC.64 UR4, c[0x0][0x1b8] ;  /* 0x00006e0000047ab9 */ /* 0x000fc80000000a00 */
[C---:B------:R-:W-:Y:S02]  /*0a80*/  ISETP.GE.AND P3, PT, R0.reuse, UR15, PT ;  /* 0x0000000f00007c0c */ /* 0x040fe4000bf66270 */
[----:B------:R-:W-:Y:S02]  /*0a90*/  IADD3 R240, R0, UR9, RZ ;  /* 0x0000000900f07c10 */ /* 0x000fe4000fffe0ff */
[----:B------:R-:W-:-:S03]  /*0aa0*/  ISETP.GT.OR P3, PT, R242, 0x7f, P3 ;  /* 0x0000007ff200780c */ /* 0x000fc60001f64670 */
[----:B------:R-:W-:-:S04]  /*0ab0*/  @P0 IMAD.HI.U32 R0, R240, c[0x0][0x2bc], RZ ;  /* 0x0000af00f0000a27 */ /* 0x000fc800078e00ff */
[----:B------:R-:W-:Y:S01]  /*0ac0*/  IMAD.MOV.U32 R4, RZ, RZ, R240 ;  /* 0x000000ffff047224 */ /* 0x000fe200078e00f0 */
[----:B------:R-:W-:-:S05]  /*0ad0*/  @P0 SHF.R.U32.HI R4, RZ, c[0x0][0x2c0], R0 ;  /* 0x0000b000ff040a19 */ /* 0x000fca0000011600 */
[----:B------:R-:W-:-:S04]  /*0ae0*/  @!P3 IADD3 R2, P2, R4, UR16, RZ ;  /* 0x000000100402bc10 */ /* 0x000fc8000ff5e0ff */
[----:B------:R-:W-:Y:S02]  /*0af0*/  @!P3 LEA R6, P1, R2, c[0x0][0x2a0], 0x2 ;  /* 0x0000a8000206ba11 */ /* 0x000fe400078210ff */
[----:B------:R-:W-:-:S04]  /*0b00*/  @!P3 LEA.HI.X.SX32 R0, R4, UR11, 0x1, P2 ;  /* 0x0000000b0400bc11 */ /* 0x000fc800090f0eff */
[----:B------:R-:W-:-:S05]  /*0b10*/  @!P3 LEA.HI.X R7, R2, c[0x0][0x2a4], R0, 0x2, P1 ;  /* 0x0000a9000207ba11 */ /* 0x000fca00008f1400 */
[----:B------:R1:W2:Y:S01]  /*0b20*/  @!P3 LDG.E R239, [R6.64] ;  /* 0x0000000c06efb981 */ /* 0x0002a2000c1e1900 */
[----:B------:R-:W-:Y:S01]  /*0b30*/  UIMAD UR19, UR14, UR4, URZ ;  /* 0x000000040e1372a4 */ /* 0x000fe2000f8e023f */
[----:B------:R-:W-:Y:S01]  /*0b40*/  IMAD.SHL.U32 R37, R25, 0x8, RZ ;  /* 0x0000000819257824 */ /* 0x000fe200078e00ff */
[----:B------:R-:W-:Y:S01]  /*0b50*/  UIMAD.WIDE.U32 UR22, UR10, UR4, URZ ;  /* 0x000000040a1672a5 */ /* 0x000fe2000f8e003f */
[----:B------:R-:W3:Y:S01]  /*0b60*/  S2R R2, SR_CTAID.X ;  /* 0x0000000000027919 */ /* 0x000ee20000002500 */
[----:B------:R-:W-:Y:S01]  /*0b70*/  UIMAD UR19, UR10, UR5, UR19 ;  /* 0x000000050a1372a4 */ /* 0x000fe2000f8e0213 */
[----:B------:R-:W-:Y:S01]  /*0b80*/  IMAD.SHL.U32 R241, R241, 0x8, RZ ;  /* 0x00000008f1f17824 */ /* 0x000fe200078e00ff */
[C---:B------:R-:W-:Y:S01]  /*0b90*/  IADD3 R24, R37.reuse, 0x40, RZ ;  /* 0x0000004025187810 */ /* 0x040fe20007ffe0ff */
[----:B------:R-:W-:Y:S01]  /*0ba0*/  ULDC.64 UR4, c[0x0][0x1c0] ;  /* 0x0000700000047ab9 */ /* 0x000fe20000000a00 */
[----:B------:R-:W-:Y:S01]  /*0bb0*/  IADD3 R4, -R4, RZ, RZ ;  /* 0x000000ff04047210 */ /* 0x000fe20007ffe1ff */
[----:B------:R-:W-:Y:S01]  /*0bc0*/  UIMAD UR20, UR20, UR4, URZ ;  /* 0x00000004141472a4 */ /* 0x000fe2000f8e023f */
[----:B------:R-:W-:Y:S01]  /*0bd0*/  SHF.R.S32.HI R36, RZ, 0x1f, R24 ;  /* 0x0000001fff247819 */ /* 0x000fe20000011418 */
[----:B------:R-:W-:Y:S01]  /*0be0*/  UIADD3 UR23, UR23, UR19, URZ ;  /* 0x0000001317177290 */ /* 0x000fe2000fffe03f */
[----:B------:R-:W-:Y:S01]  /*0bf0*/  ISETP.GE.AND P3, PT, R37, c[0x0][0x198], PT ;  /* 0x0000660025007a0c */ /* 0x000fe20003f66270 */
[----:B------:R-:W-:Y:S01]  /*0c00*/  UIMAD UR5, UR18, UR5, UR20 ;  /* 0x00000005120572a4 */ /* 0x000fe2000f8e0214 */
[----:B------:R-:W-:Y:S01]  /*0c10*/  IMAD R240, R4, c[0x0][0x2b8], R240 ;  /* 0x0000ae0004f07a24 */ /* 0x000fe200078e02f0 */
[----:B------:R-:W-:Y:S01]  /*0c20*/  UIMAD.WIDE.U32 UR18, UR18, UR4, UR22 ;  /* 0x00000004121272a5 */ /* 0x000fe2000f8e0016 */
[----:B------:R-:W-:Y:S01]  /*0c30*/  LEA.HI R36, R36, R24, RZ, 0x3 ;  /* 0x0000001824247211 */ /* 0x000fe200078f18ff */
[----:B------:R-:W-:Y:S01]  /*0c40*/  UIMAD UR15, UR6, -0x80, UR15 ;  /* 0xffffff80060f78a4 */ /* 0x000fe2000f8e020f */
[----:B------:R-:W-:Y:S01]  /*0c50*/  ISETP.GE.AND P2, PT, R24, c[0x0][0x198], PT ;  /* 0x0000660018007a0c */ /* 0x000fe20003f46270 */
[----:B------:R-:W-:Y:S01]  /*0c60*/  UIADD3 UR5, UR19, UR5, URZ ;  /* 0x0000000513057290 */ /* 0x000fe2000fffe03f */
[----:B------:R-:W-:Y:S01]  /*0c70*/  LOP3.LUT R36, R36, 0xfffffff8, RZ, 0xc0, !PT ;  /* 0xfffffff824247812 */ /* 0x000fe200078ec0ff */
[----:B------:R-:W-:Y:S01]  /*0c80*/  IMAD.U32 R12, RZ, RZ, UR18 ;  /* 0x00000012ff0c7e24 */ /* 0x000fe2000f8e00ff */
[----:B------:R-:W-:Y:S01]  /*0c90*/  SHF.R.S32.HI R27, RZ, 0x1f, R240 ;  /* 0x0000001fff1b7819 */ /* 0x000fe200000114f0 */
[----:B------:R-:W-:Y:S01]  /*0ca0*/  IMAD.U32 R13, RZ, RZ, UR19 ;  /* 0x00000013ff0d7e24 */ /* 0x000fe2000f8e00ff */
[----:B------:R-:W-:Y:S01]  /*0cb0*/  LEA.HI R238, R10, R5, RZ, 0x4 ;  /* 0x000000050aee7211 */ /* 0x000fe200078f20ff */
[----:B-1----:R-:W-:Y:S01]  /*0cc0*/  IMAD.MOV.U32 R6, RZ, RZ, c[0x0][0x2c4] ;  /* 0x0000b100ff067624 */ /* 0x002fe200078e00ff */
[----:B------:R-:W-:Y:S01]  /*0cd0*/  UISETP.GT.AND UP0, UPT, UR6, UR8, UPT ;  /* 0x000000080600728c */ /* 0x000fe2000bf04270 */
[----:B---3--:R-:W-:-:S02]  /*0ce0*/  IMAD R9, R2, 0x80, R242 ;  /* 0x0000008002097824 */ /* 0x008fc400078e02f2 */
[----:B------:R-:W-:Y:S01]  /*0cf0*/  IMAD.U32 R15, RZ, RZ, UR5 ;  /* 0x00000005ff0f7e24 */ /* 0x000fe2000f8e00ff */
[C---:B------:R-:W-:Y:S01]  /*0d00*/  ISETP.NE.AND P1, PT, R6.reuse, 0x1, PT ;  /* 0x000000010600780c */ /* 0x040fe20003f25270 */
[----:B------:R-:W-:Y:S01]  /*0d10*/  IMAD.MOV.U32 R14, RZ, RZ, R12 ;  /* 0x000000ffff0e7224 */ /* 0x000fe200078e000c */
[----:B------:R-:W-:Y:S01]  /*0d20*/  MOV R8, R9 ;  /* 0x0000000900087202 */ /* 0x000fe20000000f00 */
[----:B------:R-:W-:Y:S01]  /*0d30*/  IMAD R6, R6, c[0x0][0x168], RZ ;  /* 0x00005a0006067a24 */ /* 0x000fe200078e02ff */
[----:B------:R-:W-:Y:S01]  /*0d40*/  ULDC.64 UR4, c[0x0][0x1e8] ;  /* 0x00007a0000047ab9 */ /* 0x000fe20000000a00 */
[----:B------:R-:W-:Y:S01]  /*0d50*/  IMAD R2, R2, 0x80, R3 ;  /* 0x0000008002027824 */ /* 0x000fe200078e0203 */
[----:B------:R-:W-:Y:S01]  /*0d60*/  UIMAD.WIDE.U32 UR20, UR10, UR4, URZ ;  /* 0x000000040a1472a5 */ /* 0x000fe2000f8e003f */
[----:B------:R-:W-:Y:S01]  /*0d70*/  IMAD R16, R27, c[0x0][0x1e0], RZ ;  /* 0x000078001b107a24 */ /* 0x000fe200078e02ff */
[----:B------:R-:W-:Y:S01]  /*0d80*/  UIMAD UR4, UR14, UR4, URZ ;  /* 0x000000040e0472a4 */ /* 0x000fe2000f8e023f */
[----:B------:R-:W-:Y:S01]  /*0d90*/  IMAD.WIDE.U32 R20, R240, c[0x0][0x1e0], RZ ;  /* 0x00007800f0147a25 */ /* 0x000fe200078e00ff */
[----:B------:R-:W-:-:S02]  /*0da0*/  IADD3 R4, R2, 0x40, RZ ;  /* 0x0000004002047810 */ /* 0x000fc40007ffe0ff */
[----:B------:R-:W-:Y:S01]  /*0db0*/  UIMAD UR4, UR10, UR5, UR4 ;  /* 0x000000050a0472a4 */ /* 0x000fe2000f8e0204 */
[----:B------:R-:W-:Y:S01]  /*0dc0*/  @P1 IMAD.HI.U32 R0, R9, c[0x0][0x2c8], RZ ;  /* 0x0000b20009001a27 */ /* 0x000fe200078e00ff */
[----:B------:R-:W-:Y:S02]  /*0dd0*/  ISETP.GE.AND P5, PT, R4, R6, PT ;  /* 0x000000060400720c */ /* 0x000fe40003fa6270 */
[----:B------:R-:W-:Y:S01]  /*0de0*/  UIADD3 UR18, UR21, UR4, URZ ;  /* 0x0000000415127290 */ /* 0x000fe2000fffe03f */
[C---:B------:R-:W-:Y:S01]  /*0df0*/  IMAD R16, R240.reuse, c[0x0][0x1e4], R16 ;  /* 0x00007900f0107a24 */ /* 0x040fe200078e0210 */
[----:B------:R-:W-:Y:S01]  /*0e00*/  @P1 SHF.R.U32.HI R8, RZ, c[0x0][0x2cc], R0 ;  /* 0x0000b300ff081a19 */ /* 0x000fe20000011600 */
[----:B------:R-:W-:Y:S01]  /*0e10*/  IMAD.WIDE.U32 R28, R240, c[0x0][0x208], RZ ;  /* 0x00008200f01c7a25 */ /* 0x000fe200078e00ff */
[----:B------:R-:W-:Y:S02]  /*0e20*/  ULDC.64 UR4, c[0x0][0x210] ;  /* 0x0000840000047ab9 */ /* 0x000fe40000000a00 */
[C---:B------:R-:W-:Y:S01]  /*0e30*/  IADD3 R0, -R8.reuse, RZ, RZ ;  /* 0x000000ff08007210 */ /* 0x040fe20007ffe1ff */
[----:B------:R-:W-:Y:S01]  /*0e40*/  IMAD.WIDE.U32 R14, R8, c[0x0][0x1b0], R14 ;  /* 0x00006c00080e7a25 */ /* 0x000fe200078e000e */
[----:B------:R-:W-:Y:S01]  /*0e50*/  SHF.R.S32.HI R7, RZ, 0x1f, R8 ;  /* 0x0000001fff077819 */ /* 0x000fe20000011408 */
[----:B------:R-:W-:-:S02]  /*0e60*/  UIMAD UR14, UR14, UR4, URZ ;  /* 0x000000040e0e72a4 */ /* 0x000fc4000f8e023f */
[----:B------:R-:W-:Y:S01]  /*0e70*/  IMAD R13, R0, c[0x0][0x2c4], R9 ;  /* 0x0000b100000d7a24 */ /* 0x000fe200078e0209 */
[----:B------:R-:W-:Y:S01]  /*0e80*/  UIMAD.WIDE.U32 UR22, UR10, UR4, URZ ;  /* 0x000000040a1672a5 */ /* 0x000fe2000f8e003f */
[----:B------:R-:W-:Y:S01]  /*0e90*/  IMAD R7, R7, c[0x0][0x1b0], RZ ;  /* 0x00006c0007077a24 */ /* 0x000fe200078e02ff */
[----:B------:R-:W-:Y:S01]  /*0ea0*/  UIMAD UR4, UR10, UR5, UR14 ;  /* 0x000000050a0472a4 */ /* 0x000fe2000f8e020e */
[----:B------:R-:W-:Y:S01]  /*0eb0*/  IMAD.IADD R17, R21, 0x1, R16 ;  /* 0x0000000115117824 */ /* 0x000fe200078e0210 */
[----:B------:R-:W-:Y:S01]  /*0ec0*/  SHF.R.S32.HI R0, RZ, 0x1f, R13 ;  /* 0x0000001fff007819 */ /* 0x000fe2000001140d */
[----:B------:R-:W-:Y:S01]  /*0ed0*/  IMAD R7, R8, c[0x0][0x1b4], R7 ;  /* 0x00006d0008077a24 */ /* 0x000fe200078e0207 */
[----:B------:R-:W-:Y:S01]  /*0ee0*/  MOV R16, R20 ;  /* 0x0000001400107202 */ /* 0x000fe20000000f00 */
[----:B------:R-:W-:Y:S01]  /*0ef0*/  UIADD3 UR4, UR23, UR4, URZ ;  /* 0x0000000417047290 */ /* 0x000fe2000fffe03f */
[----:B------:R-:W-:Y:S02]  /*0f00*/  IMAD.WIDE R40, R37, 0x2, RZ ;  /* 0x0000000225287825 */ /* 0x000fe400078e02ff */
[----:B------:R-:W-:-:S02]  /*0f10*/  IADD3 R15, R15, R7, RZ ;  /* 0x000000070f0f7210 */ /* 0x000fc40007ffe0ff */
[----:B------:R-:W-:Y:S02]  /*0f20*/  IMAD R0, R0, c[0x0][0x1a8], RZ ;  /* 0x00006a0000007a24 */ /* 0x000fe400078e02ff */
[----:B------:R-:W-:Y:S02]  /*0f30*/  IMAD.SHL.U32 R7, R3, 0x40, RZ ;  /* 0x0000004003077824 */ /* 0x000fe400078e00ff */
[C---:B------:R-:W-:Y:S02]  /*0f40*/  IMAD R0, R13.reuse, c[0x0][0x1ac], R0 ;  /* 0x00006b000d007a24 */ /* 0x040fe400078e0200 */
[----:B------:R-:W-:Y:S01]  /*0f50*/  IMAD.WIDE.U32 R12, R13, c[0x0][0x1a8], R14 ;  /* 0x00006a000d0c7a25 */ /* 0x000fe200078e000e */
[----:B------:R-:W-:-:S04]  /*0f60*/  LOP3.LUT R8, R7, 0x1c0, RZ, 0xc0, !PT ;  /* 0x000001c007087812 */ /* 0x000fc800078ec0ff */
[----:B------:R-:W-:Y:S02]  /*0f70*/  IADD3 R0, R13, R0, RZ ;  /* 0x000000000d007210 */ /* 0x000fe40007ffe0ff */
[C---:B------:R-:W-:Y:S02]  /*0f80*/  LEA R18, P1, R12.reuse, c[0x0][0x160], 0x1 ;  /* 0x000058000c127a11 */ /* 0x040fe400078208ff */
[----:B------:R-:W-:Y:S02]  /*0f90*/  SHF.R.U32.HI R7, RZ, 0x3, R8 ;  /* 0x00000003ff077819 */ /* 0x000fe40000011608 */
[----:B------:R-:W-:Y:S02]  /*0fa0*/  LEA.HI.X R0, R12, c[0x0][0x164], R0, 0x1, P1 ;  /* 0x000059000c007a11 */ /* 0x000fe400008f0c00 */
[----:B------:R-:W-:Y:S01]  /*0fb0*/  SHFL.IDX PT, R12, R18, RZ, 0x181f ;  /* 0x00181fff120c7589 */ /* 0x000fe200000e0000 */
[----:B------:R-:W-:Y:S02]  /*0fc0*/  LOP3.LUT R8, R8, 0x38, R37, 0xf8, !PT ;  /* 0x0000003808087812 */ /* 0x000fe400078ef825 */
[----:B------:R-:W-:Y:S01]  /*0fd0*/  ISETP.GE.AND P1, PT, R2, R6, PT ;  /* 0x000000060200720c */ /* 0x000fe20003f26270 */
[----:B------:R-:W1:Y:S01]  /*0fe0*/  SHFL.IDX PT, R13, R0, RZ, 0x181f ;  /* 0x00181fff000d7589 */ /* 0x000e6200000e0000 */
[----:B------:R-:W-:-:S02]  /*0ff0*/  LOP3.LUT R8, R8, R7, RZ, 0x3c, !PT ;  /* 0x0000000708087212 */ /* 0x000fc400078e3cff */
[----:B------:R-:W-:Y:S01]  /*1000*/  IADD3 R7, R2, 0x20, RZ ;  /* 0x0000002002077810 */ /* 0x000fe20007ffe0ff */
[----:B------:R-:W-:Y:S01]  /*1010*/  SHFL.IDX PT, R9, R0, 0x1, 0x181f ;  /* 0x00381f0000097f89 */ /* 0x000fe200000e0000 */
[----:B------:R-:W-:Y:S02]  /*1020*/  LOP3.LUT R241, R8, 0xfffffe00, R241, 0xf8, !PT ;  /* 0xfffffe0008f17812 */ /* 0x000fe400078ef8f1 */
[----:B------:R-:W-:Y:S01]  /*1030*/  ISETP.GE.AND P4, PT, R7, R6, PT ;  /* 0x000000060700720c */ /* 0x000fe20003f86270 */
[----:B------:R-:W3:Y:S01]  /*1040*/  SHFL.IDX PT, R8, R18, 0x1, 0x181f ;  /* 0x00381f0012087f89 */ /* 0x000ee200000e0000 */
[----:B------:R-:W-:Y:S01]  /*1050*/  IADD3 R2, R2, 0x60, RZ ;  /* 0x0000006002027810 */ /* 0x000fe20007ffe0ff */
[----:B------:R-:W-:Y:S02]  /*1060*/  IMAD.SHL.U32 R241, R241, 0x2, RZ ;  /* 0x00000002f1f17824 */ /* 0x000fe400078e00ff */
[----:B------:R-:W-:Y:S03]  /*1070*/  SHFL.IDX PT, R19, R0, 0x3, 0x181f ;  /* 0x00781f0000137f89 */ /* 0x000fe600000e0000 */
[----:B------:R-:W-:Y:S01]  /*1080*/  IADD3 R243, R241, 0x100, RZ ;  /* 0x00000100f1f37810 */ /* 0x000fe20007ffe0ff */
[----:B-1----:R-:W-:-:S04]  /*1090*/  @!P1 IMAD.WIDE R14, R37, 0x2, R12 ;  /* 0x00000002250e9825 */ /* 0x002fc800078e020c */
[----:B------:R-:W-:Y:S01]  /*10a0*/  @!P1 IMAD.WIDE R12, R36, 0x2, R12 ;  /* 0x00000002240c9825 */ /* 0x000fe200078e020c */
[----:B------:R1:W-:Y:S04]  /*10b0*/  @!P1 LDGSTS.E.BYPASS.LTC128B.128 [R241+0x100], [R14.64], !P3 ;  /* 0x001000000ef19fae */ /* 0x0003e8000d901d4c */
[----:B------:R4:W-:Y:S01]  /*10c0*/  @!P1 LDGSTS.E.BYPASS.LTC128B.128 [R241+0x4100], [R12.64], !P2 ;  /* 0x041000000cf19fae */ /* 0x0009e2000d101d4c */
[----:B------:R-:W-:Y:S01]  /*10d0*/  ISETP.GE.AND P1, PT, R2, R6, PT ;  /* 0x000000060200720c */ /* 0x000fe20003f26270 */
[----:B---3--:R-:W-:-:S04]  /*10e0*/  @!P4 IMAD.WIDE R6, R36, 0x2, R8 ;  /* 0x000000022406c825 */ /* 0x008fc800078e0208 */
[----:B-1----:R-:W-:Y:S01]  /*10f0*/  @!P4 IMAD.WIDE R14, R37, 0x2, R8 ;  /* 0x00000002250ec825 */ /* 0x002fe200078e0208 */
[C---:B------:R-:W-:Y:S02]  /*1100*/  LOP3.LUT R8, R238.reuse, 0xfffffff0, RZ, 0xc0, !PT ;  /* 0xfffffff0ee087812 */ /* 0x040fe400078ec0ff */
[----:B------:R-:W-:Y:S01]  /*1110*/  SHF.R.S32.HI R9, RZ, 0x4, R238 ;  /* 0x00000004ff097819 */ /* 0x000fe200000114ee */
[----:B----4-:R-:W-:Y:S02]  /*1120*/  SHFL.IDX PT, R12, R18, 0x2, 0x181f ;  /* 0x00581f00120c7f89 */ /* 0x010fe400000e0000 */
[----:B------:R-:W-:Y:S01]  /*1130*/  IMAD.IADD R8, R5, 0x1, -R8 ;  /* 0x0000000105087824 */ /* 0x000fe200078e0a08 */
[----:B------:R-:W-:Y:S01]  /*1140*/  LEA.HI R238, R238, R9, RZ, 0x1 ;  /* 0x00000009eeee7211 */ /* 0x000fe200078f08ff */
[----:B------:R1:W3:Y:S03]  /*1150*/  SHFL.IDX PT, R13, R0, 0x2, 0x181f ;  /* 0x00581f00000d7f89 */ /* 0x0002e600000e0000 */
[----:B------:R-:W-:Y:S01]  /*1160*/  SHF.R.S32.HI R2, RZ, 0x1f, R8 ;  /* 0x0000001fff027819 */ /* 0x000fe20000011408 */
[----:B------:R3:W-:Y:S01]  /*1170*/  @!P4 LDGSTS.E.BYPASS.LTC128B.128 [R241+0x1100], [R14.64], !P3 ;  /* 0x011000000ef1cfae */ /* 0x0007e2000d901d4c */
[----:B------:R-:W-:-:S02]  /*1180*/  LOP3.LUT R238, R238, 0xfffffffe, RZ, 0xc0, !PT ;  /* 0xfffffffeeeee7812 */ /* 0x000fc400078ec0ff */
[----:B------:R-:W-:Y:S01]  /*1190*/  LEA.HI R2, R2, R8, RZ, 0x3 ;  /* 0x0000000802027211 */ /* 0x000fe200078f18ff */
[----:B------:R4:W-:Y:S02]  /*11a0*/  @!P4 LDGSTS.E.BYPASS.LTC128B.128 [R241+0x5100], [R6.64], !P2 ;  /* 0x0510000006f1cfae */ /* 0x0009e4000d101d4c */
[----:B------:R-:W-:Y:S02]  /*11b0*/  IMAD.IADD R238, R9, 0x1, -R238 ;  /* 0x0000000109ee7824 */ /* 0x000fe400078e0aee */
[----:B------:R-:W5:Y:S01]  /*11c0*/  SHFL.IDX PT, R18, R18, 0x3, 0x181f ;  /* 0x00781f0012127f89 */ /* 0x000f6200000e0000 */
[----:B-1----:R-:W-:-:S04]  /*11d0*/  LOP3.LUT R0, R2, 0xfffffff8, RZ, 0xc0, !PT ;  /* 0xfffffff802007812 */ /* 0x002fc800078ec0ff */
[----:B------:R-:W-:Y:S01]  /*11e0*/  IADD3 R0, R8, -R0, RZ ;  /* 0x8000000008007210 */ /* 0x000fe20007ffe0ff */
[----:B------:R-:W-:Y:S02]  /*11f0*/  IMAD.SHL.U32 R8, R238, 0x8, RZ ;  /* 0x00000008ee087824 */ /* 0x000fe400078e00ff */
[----:B---3--:R-:W-:-:S04]  /*1200*/  @!P5 IMAD.WIDE R14, R37, 0x2, R12 ;  /* 0x00000002250ed825 */ /* 0x008fc800078e020c */
[----:B------:R-:W-:Y:S01]  /*1210*/  @!P5 IMAD.WIDE R12, R36, 0x2, R12 ;  /* 0x00000002240cd825 */ /* 0x000fe200078e020c */
[----:B------:R1:W-:Y:S03]  /*1220*/  @!P5 LDGSTS.E.BYPASS.LTC128B.128 [R241+0x2100], [R14.64], !P3 ;  /* 0x021000000ef1dfae */ /* 0x0003e6000d901d4c */
[----:B------:R-:W-:Y:S01]  /*1230*/  IMAD.SHL.U32 R9, R0, 0x40, RZ ;  /* 0x0000004000097824 */ /* 0x000fe200078e00ff */
[----:B------:R3:W-:Y:S01]  /*1240*/  @!P5 LDGSTS.E.BYPASS.LTC128B.128 [R241+0x6100], [R12.64], !P2 ;  /* 0x061000000cf1dfae */ /* 0x0007e2000d101d4c */
[----:B-----5:R-:W-:-:S03]  /*1250*/  @!P1 IMAD.WIDE R20, R37, 0x2, R18 ;  /* 0x0000000225149825 */ /* 0x020fc600078e0212 */
[----:B------:R-:W-:Y:S01]  /*1260*/  LOP3.LUT R9, R9, 0x1c0, RZ, 0xc0, !PT ;  /* 0x000001c009097812 */ /* 0x000fe200078ec0ff */
[----:B------:R-:W-:Y:S01]  /*1270*/  @!P1 IMAD.WIDE R18, R36, 0x2, R18 ;  /* 0x0000000224129825 */ /* 0x000fe200078e0212 */
[----:B------:R5:W-:Y:S01]  /*1280*/  @!P1 LDGSTS.E.BYPASS.LTC128B.128 [R241+0x3100], [R20.64], !P3 ;  /* 0x0310000014f19fae */ /* 0x000be2000d901d4c */
[----:B------:R-:W-:Y:S02]  /*1290*/  ISETP.GE.AND P3, PT, R24, c[0x0][0x1d4], PT ;  /* 0x0000750018007a0c */ /* 0x000fe40003f66270 */
[----:B------:R-:W-:Y:S01]  /*12a0*/  LOP3.LUT R8, R9, 0x8, R8, 0xf8, !PT ;  /* 0x0000000809087812 */ /* 0x000fe200078ef808 */
[----:B------:R1:W-:Y:S01]  /*12b0*/  @!P1 LDGSTS.E.BYPASS.LTC128B.128 [R241+0x7100], [R18.64], !P2 ;  /* 0x0710000012f19fae */ /* 0x0003e2000d101d4c */
[----:B------:R-:W-:-:S03]  /*12c0*/  SHF.R.U32.HI R9, RZ, 0x3, R9 ;  /* 0x00000003ff097819 */ /* 0x000fc60000011609 */
[----:B------:R-:W0:Y:S01]  /*12d0*/  LDGDEPBAR ;  /* 0x00000000000079af */ /* 0x000e220000000000 */
[----:B--2---:R-:W-:Y:S01]  /*12e0*/  SHF.R.S32.HI R26, RZ, 0x1f, R239 ;  /* 0x0000001fff1a7819 */ /* 0x004fe200000114ef */
[----:B------:R-:W-:-:S04]  /*12f0*/  IMAD.WIDE.U32 R16, R239, c[0x0][0x1f0], R16 ;  /* 0x00007c00ef107a25 */ /* 0x000fc800078e0010 */
[----:B------:R-:W-:Y:S01]  /*1300*/  IMAD R4, R26, c[0x0][0x1f0], RZ ;  /* 0x00007c001a047a24 */ /* 0x000fe200078e02ff */
[----:B----4-:R-:W-:-:S03]  /*1310*/  IADD3 R7, P4, R16, UR20, RZ ;  /* 0x0000001410077c10 */ /* 0x010fc6000ff9e0ff */
[----:B------:R-:W-:-:S05]  /*1320*/  IMAD R4, R239, c[0x0][0x1f4], R4 ;  /* 0x00007d00ef047a24 */ /* 0x000fca00078e0204 */
[----:B------:R-:W-:Y:S02]  /*1330*/  IADD3.X R4, R17, UR18, R4, P4, !PT ;  /* 0x0000001211047c10 */ /* 0x000fe4000a7fe404 */
[----:B------:R-:W-:-:S04]  /*1340*/  LEA R6, P4, R7, c[0x0][0x1c8], 0x1 ;  /* 0x0000720007067a11 */ /* 0x000fc800078808ff */
[----:B------:R-:W-:Y:S01]  /*1350*/  LEA.HI.X R4, R7, c[0x0][0x1cc], R4, 0x1, P4 ;  /* 0x0000730007047a11 */ /* 0x000fe200020f0c04 */
[----:B------:R-:W-:Y:S01]  /*1360*/  SHFL.IDX PT, R16, R6, RZ, 0x181f ;  /* 0x00181fff06107589 */ /* 0x000fe200000e0000 */
[C---:B------:R-:W-:Y:S01]  /*1370*/  IADD3 R7, -R3.reuse, UR15, RZ ;  /* 0x0000000f03077c10 */ /* 0x040fe2000fffe1ff */
[----:B------:R-:W-:Y:S01]  /*1380*/  IMAD.SHL.U32 R3, R3, 0x8, RZ ;  /* 0x0000000803037824 */ /* 0x000fe200078e00ff */
[----:B------:R-:W-:Y:S01]  /*1390*/  ISETP.GE.AND P4, PT, R37, c[0x0][0x1d4], PT ;  /* 0x0000750025007a0c */ /* 0x000fe20003f86270 */
[----:B------:R-:W2:Y:S01]  /*13a0*/  SHFL.IDX PT, R17, R4, RZ, 0x181f ;  /* 0x00181fff04117589 */ /* 0x000ea200000e0000 */
[C---:B------:R-:W-:Y:S02]  /*13b0*/  ISETP.GE.AND P6, PT, R7.reuse, 0x1, PT ;  /* 0x000000010700780c */ /* 0x040fe40003fc6270 */
[C---:B------:R-:W-:Y:S01]  /*13c0*/  ISETP.GE.AND P5, PT, R7.reuse, 0x21, PT ;  /* 0x000000210700780c */ /* 0x040fe20003fa6270 */
[----:B-1----:R-:W-:Y:S01]  /*13d0*/  SHFL.IDX PT, R14, R6, 0x1, 0x181f ;  /* 0x00381f00060e7f89 */ /* 0x002fe200000e0000 */
[----:B------:R-:W-:-:S02]  /*13e0*/  ISETP.GE.AND P2, PT, R7, 0x41, PT ;  /* 0x000000410700780c */ /* 0x000fc40003f46270 */
[----:B------:R-:W-:Y:S01]  /*13f0*/  ISETP.GT.AND P1, PT, R7, 0x60, PT ;  /* 0x000000600700780c */ /* 0x000fe20003f24270 */
[----:B------:R-:W1:Y:S04]  /*1400*/  SHFL.IDX PT, R15, R4, 0x1, 0x181f ;  /* 0x00381f00040f7f89 */ /* 0x000e6800000e0000 */
[----:B---3--:R-:W-:Y:S04]  /*1410*/  SHFL.IDX PT, R12, R6, 0x2, 0x181f ;  /* 0x00581f00060c7f89 */ /* 0x008fe800000e0000 */
[----:B------:R-:W-:Y:S04]  /*1420*/  SHFL.IDX PT, R13, R4, 0x2, 0x181f ;  /* 0x00581f00040d7f89 */ /* 0x000fe800000e0000 */
[----:B------:R3:W-:Y:S04]  /*1430*/  SHFL.IDX PT, R22, R6, 0x3, 0x181f ;  /* 0x00781f0006167f89 */ /* 0x0007e800000e0000 */
[----:B------:R4:W1:Y:S01]  /*1440*/  SHFL.IDX PT, R23, R4, 0x3, 0x181f ;  /* 0x00781f0004177f89 */ /* 0x00086200000e0000 */
[----:B--2---:R-:W-:Y:S01]  /*1450*/  @P6 IMAD.WIDE R18, R36, 0x2, R16 ;  /* 0x0000000224126825 */ /* 0x004fe200078e0210 */
[----:B---3--:R-:W-:-:S02]  /*1460*/  LEA.HI R6, R10, R5, RZ, 0x5 ;  /* 0x000000050a067211 */ /* 0x008fc400078f28ff */
[----:B------:R-:W-:Y:S02]  /*1470*/  SHF.L.U32 R10, R2, 0x6, RZ ;  /* 0x00000006020a7819 */ /* 0x000fe400000006ff */
[----:B----4-:R-:W-:Y:S01]  /*1480*/  LOP3.LUT R4, R8, R9, RZ, 0x3c, !PT ;  /* 0x0000000908047212 */ /* 0x010fe200078e3cff */
[----:B------:R-:W-:-:S03]  /*1490*/  @P6 IMAD.WIDE R8, R37, 0x2, R16 ;  /* 0x0000000225086825 */ /* 0x000fc600078e0210 */
[----:B------:R-:W-:Y:S01]  /*14a0*/  LOP3.LUT R4, R4, 0xfffffe00, R10, 0xf8, !PT ;  /* 0xfffffe0004047812 */ /* 0x000fe200078ef80a */
[C-C-:B-1----:R-:W-:Y:S01]  /*14b0*/  @P5 IMAD.WIDE R16, R37.reuse, 0x2, R14.reuse ;  /* 0x0000000225105825 */ /* 0x142fe200078e020e */
[----:B------:R1:W-:Y:S03]  /*14c0*/  @P6 LDGSTS.E.BYPASS.LTC128B.128 [R241+0x8100], [R8.64], !P4 ;  /* 0x0810000008f16fae */ /* 0x0003e6000e101d4c */
[----:B------:R-:W-:Y:S01]  /*14d0*/  @P5 IMAD.WIDE R14, R36, 0x2, R14 ;  /* 0x00000002240e5825 */ /* 0x000fe200078e020e */
[----:B------:R2:W-:Y:S04]  /*14e0*/  @P6 LDGSTS.E.BYPASS.LTC128B.128 [R241+0xc100], [R18.64], !P3 ;  /* 0x0c10000012f16fae */ /* 0x0005e8000d901d4c */
[----:B------:R2:W-:Y:S04]  /*14f0*/  @P5 LDGSTS.E.BYPASS.LTC128B.128 [R241+0x9100], [R16.64], !P4 ;  /* 0x0910000010f15fae */ /* 0x0005e8000e101d4c */
[----:B------:R3:W-:Y:S01]  /*1500*/  @P5 LDGSTS.E.BYPASS.LTC128B.128 [R241+0xd100], [R14.64], !P3 ;  /* 0x0d1000000ef15fae */ /* 0x0007e2000d901d4c */
[----:B-1----:R-:W-:-:S04]  /*1510*/  @P1 IMAD.WIDE R8, R37, 0x2, R22 ;  /* 0x0000000225081825 */ /* 0x002fc800078e0216 */
[----:B------:R-:W-:-:S04]  /*1520*/  @P1 IMAD.WIDE R22, R36, 0x2, R22 ;  /* 0x0000000224161825 */ /* 0x000fc800078e0216 */
[----:B---3--:R-:W-:-:S04]  /*1530*/  @P2 IMAD.WIDE R14, R37, 0x2, R12 ;  /* 0x00000002250e2825 */ /* 0x008fc800078e020c */
[----:B------:R-:W-:Y:S01]  /*1540*/  @P2 IMAD.WIDE R12, R36, 0x2, R12 ;  /* 0x00000002240c2825 */ /* 0x000fe200078e020c */
[----:B------:R1:W-:Y:S04]  /*1550*/  @P2 LDGSTS.E.BYPASS.LTC128B.128 [R241+0xa100], [R14.64], !P4 ;  /* 0x0a1000000ef12fae */ /* 0x0003e8000e101d4c */
[----:B------:R1:W-:Y:S04]  /*1560*/  @P2 LDGSTS.E.BYPASS.LTC128B.128 [R241+0xe100], [R12.64], !P3 ;  /* 0x0e1000000cf12fae */ /* 0x0003e8000d901d4c */
[----:B------:R3:W-:Y:S04]  /*1570*/  @P1 LDGSTS.E.BYPASS.LTC128B.128 [R241+0xb100], [R8.64], !P4 ;  /* 0x0b10000008f11fae */ /* 0x0007e8000e101d4c */
[----:B------:R5:W-:Y:S01]  /*1580*/  @P1 LDGSTS.E.BYPASS.LTC128B.128 [R241+0xf100], [R22.64], !P3 ;  /* 0x0f10000016f11fae */ /* 0x000be2000d901d4c */
[----:B------:R-:W-:-:S02]  /*1590*/  R2P PR, R0, 0x6 ;  /* 0x0000000600007804 */ /* 0x000fc40000000000 */
[C---:B------:R-:W-:Y:S01]  /*15a0*/  LOP3.LUT P6, RZ, R25.reuse, 0x4, RZ, 0xc0, !PT ;  /* 0x0000000419ff7812 */ /* 0x040fe200078cc0ff */
[----:B------:R-:W0:Y:S01]  /*15b0*/  LDGDEPBAR ;  /* 0x00000000000079af */ /* 0x000e220000000000 */
[----:B---3--:R-:W-:Y:S01]  /*15c0*/  IMAD.SHL.U32 R8, R6, 0x20, RZ ;  /* 0x0000002006087824 */ /* 0x008fe200078e00ff */
[----:B------:R-:W-:-:S04]  /*15d0*/  SHF.L.U32 R9, R25, 0x6, RZ ;  /* 0x0000000619097819 */ /* 0x000fc800000006ff */
[----:B------:R-:W-:Y:S01]  /*15e0*/  LOP3.LUT R2, R9, 0x1c0, RZ, 0xc0, !PT ;  /* 0x000001c009027812 */ /* 0x000fe200078ec0ff */
[----:B------:R-:W-:-:S04]  /*15f0*/  DEPBAR.LE SB0, 0x1 ;  /* 0x000080400000791a */ /* 0x000fc80000000000 */
[----:B------:R-:W-:Y:S02]  /*1600*/  LOP3.LUT R8, R8, 0x7ffffc00, RZ, 0xc0, !PT ;  /* 0x7ffffc0008087812 */ /* 0x000fe400078ec0ff */
[----:B------:R-:W-:Y:S02]  /*1610*/  LOP3.LUT R3, R2, 0x8, R3, 0xf8, !PT ;  /* 0x0000000802037812 */ /* 0x000fe400078ef803 */
[----:B------:R-:W-:Y:S01]  /*1620*/  SHF.R.U32.HI R9, RZ, 0x3, R2 ;  /* 0x00000003ff097819 */ /* 0x000fe20000011602 */
[----:B------:R-:W-:Y:S02]  /*1630*/  IMAD.MOV.U32 R2, RZ, RZ, 0x10 ;  /* 0x00000010ff027424 */ /* 0x000fe400078e00ff */
[----:B------:R-:W-:Y:S01]  /*1640*/  IMAD.IADD R188, R4, 0x1, R8 ;  /* 0x0000000104bc7824 */ /* 0x000fe200078e0208 */
[----:B------:R-:W-:Y:S02]  /*1650*/  LOP3.LUT R0, R3, R9, RZ, 0x3c, !PT ;  /* 0x0000000903007212 */ /* 0x000fe400078e3cff */
[----:B------:R-:W-:-:S02]  /*1660*/  SEL R2, R2, 0xfffffff0, !P1 ;  /* 0xfffffff002027807 */ /* 0x000fc40004800000 */
[----:B------:R-:W-:Y:S01]  /*1670*/  LEA R196, R188, 0x100, 0x1 ;  /* 0x00000100bcc47811 */ /* 0x000fe200078e08ff */
[----:B------:R-:W-:Y:S01]  /*1680*/  IMAD R238, R238, 0x200, R0 ;  /* 0x00000200eeee7824 */ /* 0x000fe200078e0200 */
[----:B------:R-:W-:Y:S01]  /*1690*/  MOV R3, 0x20 ;  /* 0x0000002000037802 */ /* 0x000fe20000000f00 */
[----:B------:R-:W-:Y:S01]  /*16a0*/  IMAD.SHL.U32 R188, R188, 0x2, RZ ;  /* 0x00000002bcbc7824 */ /* 0x000fe200078e00ff */
[----:B------:R-:W-:Y:S01]  /*16b0*/  BAR.SYNC.DEFER_BLOCKING 0x0 ;  /* 0x0000000000007b1d */ /* 0x000fe20000010000 */
[--C-:B------:R-:W-:Y:S01]  /*16c0*/  IMAD R192, R2, 0x2, R196.reuse ;  /* 0x0000000202c07824 */ /* 0x100fe200078e02c4 */
[----:B------:R-:W-:Y:S02]  /*16d0*/  SEL R0, R3, 0xffffffe0, !P2 ;  /* 0xffffffe003007807 */ /* 0x000fe40005000000 */
[----:B------:R-:W-:Y:S02]  /*16e0*/  SHF.L.U32 R238, R238, 0x1, RZ ;  /* 0x00000001eeee7819 */ /* 0x000fe400000006ff */
[C---:B------:R-:W-:Y:S01]  /*16f0*/  LEA R212, R0.reuse, R192, 0x1 ;  /* 0x000000c000d47211 */ /* 0x040fe200078e08ff */
[----:B------:R-:W-:Y:S01]  /*1700*/  IMAD R196, R0, 0x2, R196 ;  /* 0x0000000200c47824 */ /* 0x000fe200078e02c4 */
[----:B------:R-:W-:-:S02]  /*1710*/  LOP3.LUT P1, RZ, R25, 0x2, RZ, 0xc0, !PT ;  /* 0x0000000219ff7812 */ /* 0x000fc4000782c0ff */
[C---:B------:R-:W-:Y:S02]  /*1720*/  IADD3 R8, R238.reuse, 0x8100, RZ ;  /* 0x00008100ee087810 */ /* 0x040fe40007ffe0ff */
[----:B------:R-:W-:Y:S02]  /*1730*/  IADD3 R237, R238, 0x8120, RZ ;  /* 0x00008120eeed7810 */ /* 0x000fe40007ffe0ff */
[----:B------:R-:W-:-:S05]  /*1740*/  SEL R3, R3, 0xffffffe0, !P6 ;  /* 0xffffffe003037807 */ /* 0x000fca0007000000 */
[C---:B------:R-:W-:Y:S02]  /*1750*/  IMAD R235, R3.reuse, 0x2, R238 ;  /* 0x0000000203eb7824 */ /* 0x040fe400078e02ee */
[----:B------:R-:W-:Y:S01]  /*1760*/  @P1 IADD3 R237, R8, -0x20, RZ ;  /* 0xffffffe008ed1810 */ /* 0x000fe20007ffe0ff */
[----:B------:R-:W-:Y:S03]  /*1770*/  LDSM.16.M88.4 R136, [R188+0x100] ;  /* 0x00010000bc88783b */ /* 0x000fe60000000200 */
[----:B------:R-:W-:Y:S02]  /*1780*/  LEA R224, R3, R237, 0x1 ;  /* 0x000000ed03e07211 */ /* 0x000fe400078e08ff */
[C---:B------:R-:W-:Y:S01]  /*1790*/  IADD3 R231, R237.reuse, 0x800, RZ ;  /* 0x00000800ede77810 */ /* 0x040fe20007ffe0ff */
[----:B------:R-:W-:Y:S01]  /*17a0*/  LDSM.16.M88.4 R140, [R192] ;  /* 0x00000000c08c783b */ /* 0x000fe20000000200 */
[----:B------:R-:W-:-:S02]  /*17b0*/  IADD3 R230, R237, 0x1000, RZ ;  /* 0x00001000ede67810 */ /* 0x000fc40007ffe0ff */
[C---:B------:R-:W-:Y:S01]  /*17c0*/  IADD3 R229, R237.reuse, 0x1800, RZ ;  /* 0x00001800ede57810 */ /* 0x040fe20007ffe0ff */
[----:B------:R-:W-:Y:S01]  /*17d0*/  LDSM.16.M88.4 R172, [R196] ;  /* 0x00000000c4ac783b */ /* 0x000fe20000000200 */
[C---:B------:R-:W-:Y:S02]  /*17e0*/  IADD3 R228, R237.reuse, 0x2000, RZ ;  /* 0x00002000ede47810 */ /* 0x040fe40007ffe0ff */
[C---:B------:R-:W-:Y:S01]  /*17f0*/  IADD3 R227, R237.reuse, 0x2800, RZ ;  /* 0x00002800ede37810 */ /* 0x040fe20007ffe0ff */
[----:B------:R-:W-:Y:S01]  /*1800*/  LDSM.16.M88.4 R184, [R212] ;  /* 0x00000000d4b8783b */ /* 0x000fe20000000200 */
[C---:B------:R-:W-:Y:S02]  /*1810*/  IADD3 R226, R237.reuse, 0x3000, RZ ;  /* 0x00003000ede27810 */ /* 0x040fe40007ffe0ff */
[C---:B------:R-:W-:Y:S01]  /*1820*/  IADD3 R225, R237.reuse, 0x3800, RZ ;  /* 0x00003800ede17810 */ /* 0x040fe20007ffe0ff */
[----:B------:R-:W-:Y:S01]  /*1830*/  LDSM.16.M88.4 R188, [R188+0x4100] ;  /* 0x00410000bcbc783b */ /* 0x000fe20000000200 */
[----:B------:R-:W-:-:S02]  /*1840*/  IADD3 R223, R237, 0x4000, RZ ;  /* 0x00004000eddf7810 */ /* 0x000fc40007ffe0ff */
[C---:B------:R-:W-:Y:S01]  /*1850*/  IADD3 R222, R237.reuse, 0x4800, RZ ;  /* 0x00004800edde7810 */ /* 0x040fe20007ffe0ff */
[----:B------:R-:W-:Y:S01]  /*1860*/  LDSM.16.M88.4 R192, [R192+0x4000] ;  /* 0x00400000c0c0783b */ /* 0x000fe20000000200 */
[C---:B------:R-:W-:Y:S02]  /*1870*/  IADD3 R221, R237.reuse, 0x5000, RZ ;  /* 0x00005000eddd7810 */ /* 0x040fe40007ffe0ff */
[C---:B------:R-:W-:Y:S01]  /*1880*/  IADD3 R220, R237.reuse, 0x5800, RZ ;  /* 0x00005800eddc7810 */ /* 0x040fe20007ffe0ff */
[----:B------:R-:W-:Y:S01]  /*1890*/  LDSM.16.M88.4 R196, [R196+0x4000] ;  /* 0x00400000c4c4783b */ /* 0x000fe20000000200 */
[C---:B------:R-:W-:Y:S02]  /*18a0*/  IADD3 R219, R237.reuse, 0x6000, RZ ;  /* 0x00006000eddb7810 */ /* 0x040fe40007ffe0ff */
[C---:B------:R-:W-:Y:S01]  /*18b0*/  IADD3 R218, R237.reuse, 0x6800, RZ ;  /* 0x00006800edda7810 */ /* 0x040fe20007ffe0ff */
[----:B------:R-:W-:Y:S01]  /*18c0*/  LDSM.16.M88.4 R212, [R212+0x4000] ;  /* 0x00400000d4d4783b */ /* 0x000fe20000000200 */
[----:B------:R-:W-:-:S02]  /*18d0*/  IADD3 R217, R237, 0x7000, RZ ;  /* 0x00007000edd97810 */ /* 0x000fc40007ffe0ff */
[----:B------:R-:W-:Y:S01]  /*18e0*/  IADD3 R216, R237, 0x7800, RZ ;  /* 0x00007800edd87810 */ /* 0x000fe20007ffe0ff */
[----:B------:R-:W-:Y:S06]  /*18f0*/  BAR.SYNC.DEFER_BLOCKING 0x0 ;  /* 0x0000000000007b1d */ /* 0x000fec0000010000 */
[----:B------:R-:W-:-:S04]  /*1900*/  DEPBAR.LE SB0, 0x0 ;  /* 0x000080000000791a */ /* 0x000fc80000000000 */
[----:B------:R-:W-:Y:S06]  /*1910*/  BAR.SYNC.DEFER_BLOCKING 0x0 ;  /* 0x0000000000007b1d */ /* 0x000fec0000010000 */
[----:B------:R-:W3:Y:S04]  /*1920*/  LDSM.16.M88.4 R60, [R238+0x8900] ;  /* 0x00890000ee3c783b */ /* 0x000ee80000000200 */
[----:B--2---:R-:W-:Y:S04]  /*1930*/  LDSM.16.M88.4 R16, [R237+0x800] ;  /* 0x00080000ed10783b */ /* 0x004fe80000000200 */
[----:B-----5:R-:W1:Y:S04]  /*1940*/  LDSM.16.M88.4 R20, [R238+0x8100] ;  /* 0x00810000ee14783b */ /* 0x020e680000000200 */
[----:B------:R-:W2:Y:S04]  /*1950*/  LDSM.16.M88.4 R44, [R238+0x9900] ;  /* 0x00990000ee2c783b */ /* 0x000ea80000000200 */
[----:B------:R-:W4:Y:S04]  /*1960*/  LDSM.16.M88.4 R8, [R237] ;  /* 0x00000000ed08783b */ /* 0x000f280000000200 */
[----:B------:R-:W-:Y:S04]  /*1970*/  LDSM.16.M88.4 R52, [R238+0x9100] ;  /* 0x00910000ee34783b */ /* 0x000fe80000000200 */
[----:B------:R-:W-:Y:S04]  /*1980*/  LDSM.16.M88.4 R32, [R238+0xa100] ;  /* 0x00a10000ee20783b */ /* 0x000fe80000000200 */
[----:B------:R-:W-:Y:S04]  /*1990*/  LDSM.16.M88.4 R88, [R238+0xa900] ;  /* 0x00a90000ee58783b */ /* 0x000fe80000000200 */
[----:B------:R-:W-:Y:S04]  /*19a0*/  LDSM.16.M88.4 R68, [R237+0x2800] ;  /* 0x00280000ed44783b */ /* 0x000fe80000000200 */
[----:B------:R-:W-:Y:S01]  /*19b0*/  LDSM.16.M88.4 R80, [R238+0xb100] ;  /* 0x00b10000ee50783b */ /* 0x000fe20000000200 */
[C---:B---3--:R-:W-:Y:S03]  /*19c0*/  HMMA.16816.F32 R64, R136.reuse, R60, RZ ;  /* 0x0000003c8840723c */ /* 0x048fe600000018ff */
[----:B------:R-:W-:Y:S04]  /*19d0*/  LDSM.16.M88.4 R72, [R238+0xb900] ;  /* 0x00b90000ee48783b */ /* 0x000fe80000000200 */
[----:B------:R-:W-:Y:S01]  /*19e0*/  LDSM.16.M88.4 R100, [R237+0x3800] ;  /* 0x00380000ed64783b */ /* 0x000fe20000000200 */
[C---:B------:R-:W-:Y:S08]  /*19f0*/  HMMA.16816.F32 R60, R136.reuse, R62, RZ ;  /* 0x0000003e883c723c */ /* 0x040ff000000018ff */
[----:B-1----:R-:W-:Y:S08]  /*1a00*/  HMMA.16816.F32 R12, R136, R20, RZ ;  /* 0x00000014880c723c */ /* 0x002ff000000018ff */
[C---:B------:R-:W-:Y:S07]  /*1a10*/  HMMA.16816.F32 R64, R140.reuse, R16, R64 ;  /* 0x000000108c40723c */ /* 0x040fee0000001840 */
[----:B------:R-:W-:Y:S01]  /*1a20*/  IMAD R16, R27, c[0x0][0x208], RZ ;  /* 0x000082001b107a24 */ /* 0x000fe200078e02ff */
[----:B------:R-:W-:Y:S01]  /*1a30*/  HMMA.16816.F32 R60, R140, R18, R60 ;  /* 0x000000128c3c723c */ /* 0x000fe2000000183c */
[----:B------:R-:W-:-:S02]  /*1a40*/  IMAD R27, R26, c[0x0][0x218], RZ ;  /* 0x000086001a1b7a24 */ /* 0x000fc400078e02ff */
[----:B------:R-:W-:Y:S02]  /*1a50*/  IMAD R16, R240, c[0x0][0x20c], R16 ;  /* 0x00008300f0107a24 */ /* 0x000fe400078e0210 */
[----:B------:R-:W-:Y:S02]  /*1a60*/  IMAD R27, R239, c[0x0][0x21c], R27 ;  /* 0x00008700ef1b7a24 */ /* 0x000fe400078e021b */
[----:B------:R-:W-:Y:S01]  /*1a70*/  IMAD.IADD R29, R29, 0x1, R16 ;  /* 0x000000011d1d7824 */ /* 0x000fe200078e0210 */
[----:B------:R-:W-:Y:S01]  /*1a80*/  HMMA.16816.F32 R20, R136, R22, RZ ;  /* 0x000000168814723c */ /* 0x000fe200000018ff */
[----:B------:R-:W1:Y:S02]  /*1a90*/  LDSM.16.M88.4 R16, [R237+0x1800] ;  /* 0x00180000ed10783b */ /* 0x000e640000000200 */
[----:B------:R-:W-:-:S05]  /*1aa0*/  IMAD.WIDE.U32 R28, R239, c[0x0][0x218], R28 ;  /* 0x00008600ef1c7a25 */ /* 0x000fca00078e001c */
[----:B------:R-:W-:Y:S01]  /*1ab0*/  IADD3 R26, P1, R28, UR22, RZ ;  /* 0x000000161c1a7c10 */ /* 0x000fe2000ff3e0ff */
[----:B--2---:R-:W-:Y:S03]  /*1ac0*/  HMMA.16816.F32 R48, R136, R44, RZ ;  /* 0x0000002c8830723c */ /* 0x004fe600000018ff */
[----:B------:R-:W-:Y:S02]  /*1ad0*/  IADD3.X R28, R29, UR4, R27, P1, !PT ;  /* 0x000000041d1c7c10 */ /* 0x000fe40008ffe41b */
[----:B------:R-:W-:-:S03]  /*1ae0*/  LEA R29, P1, R26, c[0x0][0x1f8], 0x1 ;  /* 0x00007e001a1d7a11 */ /* 0x000fc600078208ff */
[----:B------:R-:W-:Y:S01]  /*1af0*/  HMMA.16816.F32 R44, R136, R46, RZ ;  /* 0x0000002e882c723c */ /* 0x000fe200000018ff */
[----:B------:R-:W-:Y:S01]  /*1b00*/  LEA.HI.X R26, R26, c[0x0][0x1fc], R28, 0x1, P1 ;  /* 0x00007f001a1a7a11 */ /* 0x000fe200008f0c1c */
[----:B------:R-:W2:Y:S04]  /*1b10*/  SHFL.IDX PT, R86, R29, RZ, 0x181f ;  /* 0x00181fff1d567589 */ /* 0x000ea800000e0000 */
[----:B------:R-:W3:Y:S02]  /*1b20*/  SHFL.IDX PT, R78, R29, 0x1, 0x181f ;  /* 0x00381f001d4e7f89 */ /* 0x000ee400000e0000 */
[C---:B----4-:R-:W-:Y:S02]  /*1b30*/  HMMA.16816.F32 R12, R140.reuse, R8, R12 ;  /* 0x000000088c0c723c */ /* 0x050fe4000000180c */
[----:B------:R-:W4:Y:S04]  /*1b40*/  SHFL.IDX PT, R38, R29, 0x2, 0x181f ;  /* 0x00581f001d267f89 */ /* 0x000f2800000e0000 */
[----:B------:R-:W5:Y:S02]  /*1b50*/  SHFL.IDX PT, R30, R26, RZ, 0x181f ;  /* 0x00181fff1a1e7589 */ /* 0x000f6400000e0000 */
[C---:B------:R-:W-:Y:S02]  /*1b60*/  HMMA.16816.F32 R20, R140.reuse, R10, R20 ;  /* 0x0000000a8c14723c */ /* 0x040fe40000001814 */
[----:B------:R-:W5:Y:S04]  /*1b70*/  SHFL.IDX PT, R29, R29, 0x3, 0x181f ;  /* 0x00781f001d1d7f89 */ /* 0x000f6800000e0000 */
[----:B------:R-:W5:Y:S02]  /*1b80*/  SHFL.IDX PT, R28, R26, 0x1, 0x181f ;  /* 0x00381f001a1c7f89 */ /* 0x000f6400000e0000 */
[----:B-1----:R-:W-:Y:S02]  /*1b90*/  HMMA.16816.F32 R48, R140, R16, R48 ;  /* 0x000000108c30723c */ /* 0x002fe40000001830 */
[----:B------:R-:W1:Y:S01]  /*1ba0*/  SHFL.IDX PT, R27, R26, 0x2, 0x181f ;  /* 0x00581f001a1b7f89 */ /* 0x000e6200000e0000 */
[----:B--2---:R-:W-:-:S03]  /*1bb0*/  IADD3 R92, P2, R86, R40, RZ ;  /* 0x00000028565c7210 */ /* 0x004fc60007f5e0ff */
[----:B------:R-:W2:Y:S01]  /*1bc0*/  SHFL.IDX PT, R26, R26, 0x3, 0x181f ;  /* 0x00781f001a1a7f89 */ /* 0x000ea200000e0000 */
[----:B------:R-:W-:Y:S01]  /*1bd0*/  IMAD.WIDE R16, R36, 0x2, RZ ;  /* 0x0000000224107825 */ /* 0x000fe200078e02ff */
[C---:B---3--:R-:W-:Y:S01]  /*1be0*/  IADD3 R84, P1, R40.reuse, R78, RZ ;  /* 0x0000004e28547210 */ /* 0x048fe20007f3e0ff */
[----:B------:R-:W-:Y:S01]  /*1bf0*/  HMMA.16816.F32 R44, R140, R18, R44 ;  /* 0x000000128c2c723c */ /* 0x000fe2000000182c */
[----:B------:R-:W3:Y:S01]  /*1c00*/  LDSM.16.M88.4 R8, [R237+0x1000] ;  /* 0x00100000ed08783b */ /* 0x000ee20000000200 */
[----:B----4-:R-:W-:Y:S01]  /*1c10*/  IADD3 R76, P5, R40, R38, RZ ;  /* 0x00000026284c7210 */ /* 0x010fe20007fbe0ff */
[----:B-----5:R-:W-:-:S05]  /*1c20*/  IMAD.X R93, R30, 0x1, R41, P2 ;  /* 0x000000011e5d7824 */ /* 0x020fca00010e0629 */
[----:B------:R-:W-:Y:S01]  /*1c30*/  HMMA.16816.F32 R56, R136, R52, RZ ;  /* 0x000000348838723c */ /* 0x000fe200000018ff */
[----:B------:R-:W-:Y:S02]  /*1c40*/  IADD3 R18, P2, R40, R29, RZ ;  /* 0x0000001d28127210 */ /* 0x000fe40007f5e0ff */
[----:B------:R-:W-:Y:S02]  /*1c50*/  IADD3.X R85, R41, R28, RZ, P1, !PT ;  /* 0x0000001c29557210 */ /* 0x000fe40000ffe4ff */
[----:B------:R-:W-:-:S03]  /*1c60*/  IADD3 R86, P1, R86, R16, RZ ;  /* 0x0000001056567210 */ /* 0x000fc60007f3e0ff */
[C---:B------:R-:W-:Y:S01]  /*1c70*/  HMMA.16816.F32 R52, R136.reuse, R54, RZ ;  /* 0x000000368834723c */ /* 0x040fe200000018ff */
[C---:B-1----:R-:W-:Y:S01]  /*1c80*/  IMAD.X R77, R41.reuse, 0x1, R27, P5 ;  /* 0x00000001294d7824 */ /* 0x042fe200028e061b */
[----:B------:R-:W-:Y:S01]  /*1c90*/  IADD3 R78, P5, R16, R78, RZ ;  /* 0x0000004e104e7210 */ /* 0x000fe20007fbe0ff */
[----:B------:R-:W-:Y:S01]  /*1ca0*/  IMAD.X R87, R30, 0x1, R17, P1 ;  /* 0x000000011e577824 */ /* 0x000fe200008e0611 */
[----:B--2---:R-:W-:Y:S02]  /*1cb0*/  IADD3.X R19, R41, R26, RZ, P2, !PT ;  /* 0x0000001a29137210 */ /* 0x004fe400017fe4ff */
[C---:B------:R-:W-:Y:S02]  /*1cc0*/  IADD3 R38, P2, R16.reuse, R38, RZ ;  /* 0x0000002610267210 */ /* 0x040fe40007f5e0ff */
[----:B------:R-:W-:Y:S01]  /*1cd0*/  HMMA.16816.F32 R40, R136, R32, RZ ;  /* 0x000000208828723c */ /* 0x000fe200000018ff */
[----:B------:R-:W-:Y:S02]  /*1ce0*/  IADD3 R16, P1, R16, R29, RZ ;  /* 0x0000001d10107210 */ /* 0x000fe40007f3e0ff */
[C---:B------:R-:W-:Y:S01]  /*1cf0*/  IADD3.X R79, R17.reuse, R28, RZ, P5, !PT ;  /* 0x0000001c114f7210 */ /* 0x040fe20002ffe4ff */
[----:B------:R-:W-:Y:S01]  /*1d00*/  IMAD.X R39, R17, 0x1, R27, P2 ;  /* 0x0000000111277824 */ /* 0x000fe200010e061b */
[----:B------:R-:W-:-:S02]  /*1d10*/  ISETP.GE.AND P5, PT, R37, c[0x0][0x1d4], PT ;  /* 0x0000750025007a0c */ /* 0x000fc40003fa6270 */
[----:B------:R-:W-:Y:S01]  /*1d20*/  ISETP.GE.AND P2, PT, R24, c[0x0][0x1d4], PT ;  /* 0x0000750018007a0c */ /* 0x000fe20003f46270 */
[----:B------:R-:W-:Y:S01]  /*1d30*/  HMMA.16816.F32 R32, R136, R34, RZ ;  /* 0x000000228820723c */ /* 0x000fe200000018ff */
[----:B------:R-:W-:Y:S02]  /*1d40*/  IADD3.X R17, R17, R26, RZ, P1, !PT ;  /* 0x0000001a11117210 */ /* 0x000fe40000ffe4ff */
[C---:B------:R-:W-:Y:S01]  /*1d50*/  ISETP.LT.OR P1, PT, R7.reuse, 0x1, P5 ;  /* 0x000000010700780c */ /* 0x040fe20002f21670 */
[----:B------:R-:W-:Y:S01]  /*1d60*/  LDSM.16.M88.4 R24, [R237+0x3000] ;  /* 0x00300000ed18783b */ /* 0x000fe20000000200 */
[----:B------:R-:W-:-:S03]  /*1d70*/  ISETP.LT.OR P6, PT, R7, 0x1, P2 ;  /* 0x000000010700780c */ /* 0x000fc600017c1670 */
[----:B------:R-:W-:Y:S08]  /*1d80*/  HMMA.16816.F32 R28, R136, R88, RZ ;  /* 0x00000058881c723c */ /* 0x000ff000000018ff */
[C---:B---3--:R-:W-:Y:S08]  /*1d90*/  HMMA.16816.F32 R56, R140.reuse, R8, R56 ;  /* 0x000000088c38723c */ /* 0x048ff00000001838 */
[----:B------:R-:W-:Y:S01]  /*1da0*/  HMMA.16816.F32 R52, R140, R10, R52 ;  /* 0x0000000a8c34723c */ /* 0x000fe20000001834 */
[----:B------:R-:W1:Y:S04]  /*1db0*/  LDSM.16.M88.4 R8, [R237+0x2000] ;  /* 0x00200000ed08783b */ /* 0x000e680000000200 */
[----:B------:R-:W-:Y:S01]  /*1dc0*/  @!PT LDS RZ, [RZ] ;  /* 0x00000000fffff984 */ /* 0x000fe20000000800 */
[----:B------:R-:W-:Y:S01]  /*1dd0*/  @!PT LDS RZ, [RZ] ;  /* 0x00000000fffff984 */ /* 0x000fe20000000800 */
[----:B------:R-:W-:Y:S01]  /*1de0*/  @!PT LDS RZ, [RZ] ;  /* 0x00000000fffff984 */ /* 0x000fe20000000800 */
[----:B------:R2:W-:Y:S01]  /*1df0*/  LDGSTS.E.BYPASS.LTC128B.128 [R241+0x100], [R92.64], !P1 ;  /* 0x001000005cf17fae */ /* 0x0005e2000c901d4c */
[----:B------:R-:W-:-:S02]  /*1e00*/  ISETP.LT.OR P1, PT, R7, 0x21, P5 ;  /* 0x000000210700780c */ /* 0x000fc40002f21670 */
[----:B------:R-:W-:Y:S01]  /*1e10*/  HMMA.16816.F32 R88, R136, R90, RZ ;  /* 0x0000005a8858723c */ /* 0x000fe200000018ff */
[----:B------:R3:W-:Y:S01]  /*1e20*/  LDGSTS.E.BYPASS.LTC128B.128 [R241+0x4100], [R86.64], !P6 ;  /* 0x0410000056f17fae */ /* 0x0007e2000f101d4c */
[----:B------:R-:W-:-:S06]  /*1e30*/  ISETP.LT.OR P6, PT, R7, 0x21, P2 ;  /* 0x000000210700780c */ /* 0x000fcc00017c1670 */
[----:B------:R-:W-:Y:S03]  /*1e40*/  HMMA.16816.F32 R28, R140, R68, R28 ;  /* 0x000000448c1c723c */ /* 0x000fe6000000181c */
[----:B------:R3:W-:Y:S01]  /*1e50*/  LDGSTS.E.BYPASS.LTC128B.128 [R241+0x1100], [R84.64], !P1 ;  /* 0x0110000054f17fae */ /* 0x0007e2000c901d4c */
[C---:B------:R-:W-:Y:S02]  /*1e60*/  ISETP.LT.OR P1, PT, R7.reuse, 0x41, P5 ;  /* 0x000000410700780c */ /* 0x040fe40002f21670 */
[C---:B------:R-:W-:Y:S01]  /*1e70*/  ISETP.LT.OR P5, PT, R7.reuse, 0x61, P5 ;  /* 0x000000610700780c */ /* 0x040fe20002fa1670 */
[----:B------:R4:W-:Y:S01]  /*1e80*/  LDGSTS.E.BYPASS.LTC128B.128 [R241+0x5100], [R78.64], !P6 ;  /* 0x051000004ef17fae */ /* 0x0009e2000f101d4c */
[C---:B------:R-:W-:Y:S02]  /*1e90*/  ISETP.LT.OR P6, PT, R7.reuse, 0x41, P2 ;  /* 0x000000410700780c */ /* 0x040fe400017c1670 */
[----:B------:R-:W-:-:S06]  /*1ea0*/  ISETP.LT.OR P2, PT, R7, 0x61, P2 ;  /* 0x000000610700780c */ /* 0x000fcc0001741670 */
[----:B------:R-:W-:Y:S01]  /*1eb0*/  HMMA.16816.F32 R88, R140, R70, R88 ;  /* 0x000000468c58723c */ /* 0x000fe20000001858 */
[----:B------:R4:W-:Y:S01]  /*1ec0*/  LDGSTS.E.BYPASS.LTC128B.128 [R241+0x2100], [R76.64], !P1 ;  /* 0x021000004cf17fae */ /* 0x0009e2000c901d4c */
[----:B------:R-:W-:-:S03]  /*1ed0*/  PLOP3.LUT P1, PT, PT, PT, UP0, 0x80, 0x0 ;  /* 0x000000000000781c */ /* 0x000fc60003f2f008 */
[----:B------:R5:W-:Y:S01]  /*1ee0*/  LDGSTS.E.BYPASS.LTC128B.128 [R241+0x6100], [R38.64], !P6 ;  /* 0x0610000026f17fae */ /* 0x000be2000f101d4c */
[----:B------:R-:W-:-:S03]  /*1ef0*/  ISETP.GT.AND P6, PT, R242, 0x7f, PT ;  /* 0x0000007ff200780c */ /* 0x000fc60003fc4270 */
[----:B------:R4:W-:Y:S01]  /*1f00*/  LDGSTS.E.BYPASS.LTC128B.128 [R241+0x3100], [R18.64], !P5 ;  /* 0x0310000012f17fae */ /* 0x0009e2000e901d4c */
[----:B-1----:R-:W-:Y:S03]  /*1f10*/  HMMA.16816.F32 R40, R140, R8, R40 ;  /* 0x000000088c28723c */ /* 0x002fe60000001828 */
[----:B------:R4:W-:Y:S04]  /*1f20*/  LDGSTS.E.BYPASS.LTC128B.128 [R241+0x7100], [R16.64], !P2 ;  /* 0x0710000010f17fae */ /* 0x0009e8000d101d4c */
[----:B------:R-:W1:Y:S01]  /*1f30*/  LDSM.16.M88.4 R96, [R235+0x8100] ;  /* 0x00810000eb60783b */ /* 0x000e620000000200 */
[C---:B---3--:R-:W-:Y:S03]  /*1f40*/  HMMA.16816.F32 R84, R136.reuse, R80, RZ ;  /* 0x000000508854723c */ /* 0x048fe600000018ff */
[----:B------:R-:W-:Y:S04]  /*1f50*/  LDSM.16.M88.4 R68, [R235+0xa100] ;  /* 0x00a10000eb44783b */ /* 0x000fe80000000200 */
[----:B--2---:R-:W-:Y:S01]  /*1f60*/  LDSM.16.M88.4 R92, [R235+0x9900] ;  /* 0x00990000eb5c783b */ /* 0x004fe20000000200 */
[----:B------:R-:W-:Y:S03]  /*1f70*/  HMMA.16816.F32 R80, R136, R82, RZ ;  /* 0x000000528850723c */ /* 0x000fe600000018ff */
[----:B------:R-:W-:Y:S01]  /*1f80*/  LDSM.16.M88.4 R104, [R237+0x4000] ;  /* 0x00400000ed68783b */ /* 0x000fe20000000200 */
[----:B-----5:R-:W-:-:S03]  /*1f90*/  SHF.R.S32.HI R39, RZ, 0x1f, R37 ;  /* 0x0000001fff277819 */ /* 0x020fc60000011425 */
[----:B------:R-:W0:Y:S01]  /*1fa0*/  LDGDEPBAR ;  /* 0x00000000000079af */ /* 0x000e220000000000 */
[C---:B------:R-:W-:Y:S01]  /*1fb0*/  HMMA.16816.F32 R32, R140.reuse, R10, R32 ;  /* 0x0000000a8c20723c */ /* 0x040fe20000001820 */
[----:B------:R-:W-:Y:S02]  /*1fc0*/  SHF.R.S32.HI R38, RZ, 0x1f, R36 ;  /* 0x0000001fff267819 */ /* 0x000fe40000011424 */
[----:B------:R-:W-:Y:S04]  /*1fd0*/  LDSM.16.M88.4 R8, [R235+0x9100] ;  /* 0x00910000eb08783b */ /* 0x000fe80000000200 */
[----:B----4-:R-:W2:Y:S01]  /*1fe0*/  LDSM.16.M88.4 R16, [R235+0x8900] ;  /* 0x00890000eb10783b */ /* 0x010ea20000000200 */
[C---:B------:R-:W-:Y:S08]  /*1ff0*/  HMMA.16816.F32 R84, R140.reuse, R24, R84 ;  /* 0x000000188c54723c */ /* 0x040ff00000001854 */
[----:B------:R-:W-:Y:S01]  /*2000*/  HMMA.16816.F32 R80, R140, R26, R80 ;  /* 0x0000001a8c50723c */ /* 0x000fe20000001850 */
[----:B------:R-:W3:Y:S07]  /*2010*/  LDSM.16.M88.4 R24, [R235+0xa900] ;  /* 0x00a90000eb18783b */ /* 0x000eee0000000200 */
[C---:B-1----:R-:W-:Y:S08]  /*2020*/  HMMA.16816.F32 R12, R172.reuse, R96, R12 ;  /* 0x00000060ac0c723c */ /* 0x042ff0000000180c */
[----:B------:R-:W-:Y:S01]  /*2030*/  HMMA.16816.F32 R20, R172, R98, R20 ;  /* 0x00000062ac14723c */ /* 0x000fe20000001814 */
[----:B------:R-:W-:Y:S07]  /*2040*/  LDSM.16.M88.4 R96, [R224] ;  /* 0x00000000e060783b */ /* 0x000fee0000000200 */
[----:B------:R-:W-:Y:S08]  /*2050*/  HMMA.16816.F32 R76, R136, R72, RZ ;  /* 0x00000048884c723c */ /* 0x000ff000000018ff */
[C---:B--2---:R-:W-:Y:S08]  /*2060*/  HMMA.16816.F32 R64, R172.reuse, R16, R64 ;  /* 0x00000010ac40723c */ /* 0x044ff00000001840 */
[----:B------:R-:W-:Y:S01]  /*2070*/  HMMA.16816.F32 R60, R172, R18, R60 ;  /* 0x00000012ac3c723c */ /* 0x000fe2000000183c */
[----:B------:R-:W1:Y:S07]  /*2080*/  LDSM.16.M88.4 R16, [R235+0xb100] ;  /* 0x00b10000eb10783b */ /* 0x000e6e0000000200 */
[----:B------:R-:W-:Y:S08]  /*2090*/  HMMA.16816.F32 R72, R136, R74, RZ ;  /* 0x0000004a8848723c */ /* 0x000ff000000018ff */
[C---:B------:R-:W-:Y:S08]  /*20a0*/  HMMA.16816.F32 R56, R172.reuse, R8, R56 ;  /* 0x00000008ac38723c */ /* 0x040ff00000001838 */
[C---:B------:R-:W-:Y:S01]  /*20b0*/  HMMA.16816.F32 R52, R172.reuse, R10, R52 ;  /* 0x0000000aac34723c */ /* 0x040fe20000001834 */
[----:B------:R-:W2:Y:S07]  /*20c0*/  LDSM.16.M88.4 R8, [R235+0xb900] ;  /* 0x00b90000eb08783b */ /* 0x000eae0000000200 */
[C---:B---3--:R-:W-:Y:S08]  /*20d0*/  HMMA.16816.F32 R28, R172.reuse, R24, R28 ;  /* 0x00000018ac1c723c */ /* 0x048ff0000000181c */
[----:B------:R-:W-:Y:S01]  /*20e0*/  HMMA.16816.F32 R88, R172, R26, R88 ;  /* 0x0000001aac58723c */ /* 0x000fe20000001858 */
[----:B------:R-:W3:Y:S07]  /*20f0*/  LDSM.16.M88.4 R24, [R238+0xc100] ;  /* 0x00c10000ee18783b */ /* 0x000eee0000000200 */
[C---:B------:R-:W-:Y:S08]  /*2100*/  HMMA.16816.F32 R76, R140.reuse, R100, R76 ;  /* 0x000000648c4c723c */ /* 0x040ff0000000184c */
[----:B------:R-:W-:Y:S01]  /*2110*/  HMMA.16816.F32 R72, R140, R102, R72 ;  /* 0x000000668c48723c */ /* 0x000fe20000001848 */
[----:B------:R-:W-:Y:S07]  /*2120*/  LDSM.16.M88.4 R100, [R224+0x2800] ;  /* 0x00280000e064783b */ /* 0x000fee0000000200 */
[C---:B-1----:R-:W-:Y:S08]  /*2130*/  HMMA.16816.F32 R84, R172.reuse, R16, R84 ;  /* 0x00000010ac54723c */ /* 0x042ff00000001854 */
[C---:B------:R-:W-:Y:S01]  /*2140*/  HMMA.16816.F32 R80, R172.reuse, R18, R80 ;  /* 0x00000012ac50723c */ /* 0x040fe20000001850 */
[----:B------:R-:W1:Y:S07]  /*2150*/  LDSM.16.M88.4 R16, [R224+0x1800] ;  /* 0x00180000e010783b */ /* 0x000e6e0000000200 */
[C---:B------:R-:W-:Y:S08]  /*2160*/  HMMA.16816.F32 R40, R172.reuse, R68, R40 ;  /* 0x00000044ac28723c */ /* 0x040ff00000001828 */
[----:B------:R-:W-:Y:S01]  /*2170*/  HMMA.16816.F32 R32, R172, R70, R32 ;  /* 0x00000046ac20723c */ /* 0x000fe20000001820 */
[----:B------:R-:W4:Y:S07]  /*2180*/  LDSM.16.M88.4 R68, [R224+0x1000] ;  /* 0x00100000e044783b */ /* 0x000f2e0000000200 */
[----:B------:R-:W-:Y:S08]  /*2190*/  HMMA.16816.F32 R12, R184, R96, R12 ;  /* 0x00000060b80c723c */ /* 0x000ff0000000180c */
[C---:B------:R-:W-:Y:S08]  /*21a0*/  HMMA.16816.F32 R48, R172.reuse, R92, R48 ;  /* 0x0000005cac30723c */ /* 0x040ff00000001830 */
[C---:B------:R-:W-:Y:S01]  /*21b0*/  HMMA.16816.F32 R44, R172.reuse, R94, R44 ;  /* 0x0000005eac2c723c */ /* 0x040fe2000000182c */
[----:B------:R-:W5:Y:S07]  /*21c0*/  LDSM.16.M88.4 R92, [R224+0x800] ;  /* 0x00080000e05c783b */ /* 0x000f6e0000000200 */
[C---:B--2---:R-:W-:Y:S08]  /*21d0*/  HMMA.16816.F32 R76, R172.reuse, R8, R76 ;  /* 0x00000008ac4c723c */ /* 0x044ff0000000184c */
[----:B------:R-:W-:Y:S01]  /*21e0*/  HMMA.16816.F32 R72, R172, R10, R72 ;  /* 0x0000000aac48723c */ /* 0x000fe20000001848 */
[----:B------:R-:W2:Y:S07]  /*21f0*/  LDSM.16.M88.4 R8, [R224+0x2000] ;  /* 0x00200000e008783b */ /* 0x000eae0000000200 */
[----:B---3--:R-:W-:Y:S08]  /*2200*/  HMMA.16816.F32 R12, R188, R24, R12 ;  /* 0x00000018bc0c723c */ /* 0x008ff0000000180c */
[C---:B-1----:R-:W-:Y:S08]  /*2210*/  HMMA.16816.F32 R48, R184.reuse, R16, R48 ;  /* 0x00000010b830723c */ /* 0x042ff00000001830 */
[C---:B------:R-:W-:Y:S01]  /*2220*/  HMMA.16816.F32 R44, R184.reuse, R18, R44 ;  /* 0x00000012b82c723c */ /* 0x040fe2000000182c */
[----:B------:R-:W1:Y:S07]  /*2230*/  LDSM.16.M88.4 R16, [R235+0xc100] ;  /* 0x00c10000eb10783b */ /* 0x000e6e0000000200 */
[C---:B------:R-:W-:Y:S01]  /*2240*/  HMMA.16816.F32 R20, R184.reuse, R98, R20 ;  /* 0x00000062b814723c */ /* 0x040fe20000001814 */
[----:B------:R-:W-:Y:S07]  /*2250*/  LDSM.16.M88.4 R96, [R224+0x3000] ;  /* 0x00300000e060783b */ /* 0x000fee0000000200 */
[C---:B----4-:R-:W-:Y:S08]  /*2260*/  HMMA.16816.F32 R56, R184.reuse, R68, R56 ;  /* 0x00000044b838723c */ /* 0x050ff00000001838 */
[----:B------:R-:W-:Y:S01]  /*2270*/  HMMA.16816.F32 R52, R184, R70, R52 ;  /* 0x00000046b834723c */ /* 0x000fe20000001834 */
[----:B------:R-:W3:Y:S07]  /*2280*/  LDSM.16.M88.4 R68, [R238+0xc900] ;  /* 0x00c90000ee44783b */ /* 0x000eee0000000200 */
[----:B------:R-:W-:Y:S08]  /*2290*/  HMMA.16816.F32 R12, R192, R104, R12 ;  /* 0x00000068c00c723c */ /* 0x000ff0000000180c */
[C---:B-----5:R-:W-:Y:S08]  /*22a0*/  HMMA.16816.F32 R64, R184.reuse, R92, R64 ;  /* 0x0000005cb840723c */ /* 0x060ff00000001840 */
[C---:B--2---:R-:W-:Y:S08]  /*22b0*/  HMMA.16816.F32 R40, R184.reuse, R8, R40 ;  /* 0x00000008b828723c */ /* 0x044ff00000001828 */
[----:B------:R-:W-:Y:S01]  /*22c0*/  HMMA.16816.F32 R32, R184, R10, R32 ;  /* 0x0000000ab820723c */ /* 0x000fe20000001820 */
[----:B------:R-:W2:Y:S07]  /*22d0*/  LDSM.16.M88.4 R8, [R224+0x4000] ;  /* 0x00400000e008783b */ /* 0x000eae0000000200 */
[----:B------:R-:W-:Y:S01]  /*22e0*/  HMMA.16816.F32 R20, R188, R26, R20 ;  /* 0x0000001abc14723c */ /* 0x000fe20000001814 */
[----:B------:R-:W4:Y:S07]  /*22f0*/  LDSM.16.M88.4 R24, [R237+0x4800] ;  /* 0x00480000ed18783b */ /* 0x000f2e0000000200 */
[----:B------:R-:W-:Y:S01]  /*2300*/  HMMA.16816.F32 R60, R184, R94, R60 ;  /* 0x0000005eb83c723c */ /* 0x000fe2000000183c */
[----:B------:R-:W5:Y:S07]  /*2310*/  LDSM.16.M88.4 R92, [R224+0x3800] ;  /* 0x00380000e05c783b */ /* 0x000f6e0000000200 */
[----:B-1----:R-:W-:Y:S08]  /*2320*/  HMMA.16816.F32 R12, R196, R16, R12 ;  /* 0x00000010c40c723c */ /* 0x002ff0000000180c */
[----:B---3--:R-:W-:Y:S08]  /*2330*/  HMMA.16816.F32 R64, R188, R68, R64 ;  /* 0x00000044bc40723c */ /* 0x008ff00000001840 */
[----:B------:R-:W-:Y:S08]  /*2340*/  HMMA.16816.F32 R20, R192, R106, R20 ;  /* 0x0000006ac014723c */ /* 0x000ff00000001814 */
[C---:B------:R-:W-:Y:S01]  /*2350*/  HMMA.16816.F32 R104, R184.reuse, R96, R84 ;  /* 0x00000060b868723c */ /* 0x040fe20000001854 */
[----:B------:R-:W1:Y:S07]  /*2360*/  LDSM.16.M88.4 R84, [R235+0xc900] ;  /* 0x00c90000eb54783b */ /* 0x000e6e0000000200 */
[C---:B------:R-:W-:Y:S08]  /*2370*/  HMMA.16816.F32 R28, R184.reuse, R100, R28 ;  /* 0x00000064b81c723c */ /* 0x040ff0000000181c */
[----:B------:R-:W-:Y:S01]  /*2380*/  HMMA.16816.F32 R88, R184, R102, R88 ;  /* 0x00000066b858723c */ /* 0x000fe20000001858 */
[----:B------:R-:W3:Y:S07]  /*2390*/  LDSM.16.M88.4 R100, [R238+0xd100] ;  /* 0x00d10000ee64783b */ /* 0x000eee0000000200 */
[----:B--2---:R-:W-:Y:S08]  /*23a0*/  HMMA.16816.F32 R12, R212, R8, R12 ;  /* 0x00000008d40c723c */ /* 0x004ff0000000180c */
[----:B----4-:R-:W-:Y:S08]  /*23b0*/  HMMA.16816.F32 R64, R192, R24, R64 ;  /* 0x00000018c040723c */ /* 0x010ff00000001840 */
[C---:B-----5:R-:W-:Y:S08]  /*23c0*/  HMMA.16816.F32 R76, R184.reuse, R92, R76 ;  /* 0x0000005cb84c723c */ /* 0x060ff0000000184c */
[----:B------:R-:W-:Y:S01]  /*23d0*/  HMMA.16816.F32 R72, R184, R94, R72 ;  /* 0x0000005eb848723c */ /* 0x000fe20000001848 */
[----:B------:R-:W2:Y:S01]  /*23e0*/  LDSM.16.M88.4 R92, [R238+0xd900] ;  /* 0x00d90000ee5c783b */ /* 0x000ea20000000200 */
[----:B------:R-:W-:-:S02]  /*23f0*/  FMUL.FTZ R14, R14, c[0x0][0x320] ;  /* 0x0000c8000e0e7a20 */ /* 0x000fc40000410000 */
[----:B------:R-:W-:Y:S02]  /*2400*/  FMUL.FTZ R3, R12, c[0x0][0x320] ;  /* 0x0000c8000c037a20 */ /* 0x000fe40000410000 */
[----:B------:R-:W-:Y:S02]  /*2410*/  FMUL.FTZ R7, R13, c[0x0][0x320] ;  /* 0x0000c8000d077a20 */ /* 0x000fe40000410000 */
[C---:B------:R-:W-:Y:S01]  /*2420*/  HMMA.16816.F32 R20, R196.reuse, R18, R20 ;  /* 0x00000012c414723c */ /* 0x040fe20000001814 */
[----:B------:R-:W4:Y:S01]  /*2430*/  LDSM.16.M88.4 R16, [R237+0x5000] ;  /* 0x00500000ed10783b */ /* 0x000f220000000200 */
[----:B------:R-:W2:Y:S06]  /*2440*/  MUFU.TANH R3, R3 ;  /* 0x0000000300037308 */ /* 0x000eac0000002400 */
[----:B-1----:R-:W-:Y:S02]  /*2450*/  HMMA.16816.F32 R64, R196, R84, R64 ;  /* 0x00000054c440723c */ /* 0x002fe40000001840 */
[----:B------:R1:W1:Y:S05]  /*2460*/  MUFU.TANH R84, R14 ;  /* 0x0000000e00547308 */ /* 0x00026a0000002400 */
[----:B------:R-:W-:Y:S01]  /*2470*/  FMUL.FTZ R85, R15, c[0x0][0x320] ;  /* 0x0000c8000f557a20 */ /* 0x000fe20000410000 */
[C---:B---3--:R-:W-:Y:S02]  /*2480*/  HMMA.16816.F32 R56, R188.reuse, R100, R56 ;  /* 0x00000064bc38723c */ /* 0x048fe40000001838 */
[----:B------:R-:W3:Y:S06]  /*2490*/  MUFU.TANH R7, R7 ;  /* 0x0000000700077308 */ /* 0x000eec0000002400 */
[----:B------:R-:W-:Y:S01]  /*24a0*/  HMMA.16816.F32 R52, R188, R102, R52 ;  /* 0x00000066bc34723c */ /* 0x000fe20000001834 */
[----:B-1----:R-:W1:Y:S01]  /*24b0*/  LDSM.16.M88.4 R12, [R237+0x5800] ;  /* 0x00580000ed0c783b */ /* 0x002e620000000200 */
[----:B------:R-:W1:Y:S06]  /*24c0*/  MUFU.TANH R85, R85 ;  /* 0x0000005500557308 */ /* 0x000e6c0000002400 */
[----:B------:R-:W-:Y:S01]  /*24d0*/  HMMA.16816.F32 R20, R212, R10, R20 ;  /* 0x0000000ad414723c */ /* 0x000fe20000001814 */
[----:B------:R-:W5:Y:S07]  /*24e0*/  LDSM.16.M88.4 R8, [R235+0xd100] ;  /* 0x00d10000eb08783b */ /* 0x000f6e0000000200 */
[C---:B--2---:R-:W-:Y:S08]  /*24f0*/  HMMA.16816.F32 R48, R188.reuse, R92, R48 ;  /* 0x0000005cbc30723c */ /* 0x044ff00000001830 */
[C---:B------:R-:W-:Y:S08]  /*2500*/  HMMA.16816.F32 R44, R188.reuse, R94, R44 ;  /* 0x0000005ebc2c723c */ /* 0x040ff0000000182c */
[----:B------:R-:W-:Y:S01]  /*2510*/  HMMA.16816.F32 R60, R188, R70, R60 ;  /* 0x00000046bc3c723c */ /* 0x000fe2000000183c */
[----:B------:R-:W-:Y:S01]  /*2520*/  LDSM.16.M88.4 R68, [R224+0x4800] ;  /* 0x00480000e044783b */ /* 0x000fe20000000200 */
[----:B------:R-:W-:-:S02]  /*2530*/  FMUL.FTZ R20, R20, c[0x0][0x320] ;  /* 0x0000c80014147a20 */ /* 0x000fc40000410000 */
[----:B------:R-:W-:Y:S02]  /*2540*/  FMUL.FTZ R21, R21, c[0x0][0x320] ;  /* 0x0000c80015157a20 */ /* 0x000fe40000410000 */
[----:B------:R-:W-:Y:S02]  /*2550*/  FMUL.FTZ R22, R22, c[0x0][0x320] ;  /* 0x0000c80016167a20 */ /* 0x000fe40000410000 */
[----:B----4-:R-:W-:Y:S01]  /*2560*/  HMMA.16816.F32 R56, R192, R16, R56 ;  /* 0x00000010c038723c */ /* 0x010fe20000001838 */
[----:B------:R-:W-:-:S07]  /*2570*/  FMUL.FTZ R23, R23, c[0x0][0x320] ;  /* 0x0000c80017177a20 */ /* 0x000fce0000410000 */
[C---:B------:R-:W-:Y:S01]  /*2580*/  HMMA.16816.F32 R52, R192.reuse, R18, R52 ;  /* 0x00000012c034723c */ /* 0x040fe20000001834 */
[----:B------:R-:W2:Y:S07]  /*2590*/  LDSM.16.M88.4 R16, [R238+0xe100] ;  /* 0x00e10000ee10783b */ /* 0x000eae0000000200 */
[C---:B-1----:R-:W-:Y:S08]  /*25a0*/  HMMA.16816.F32 R48, R192.reuse, R12, R48 ;  /* 0x0000000cc030723c */ /* 0x042ff00000001830 */
[C---:B------:R-:W-:Y:S01]  /*25b0*/  HMMA.16816.F32 R44, R192.reuse, R14, R44 ;  /* 0x0000000ec02c723c */ /* 0x040fe2000000182c */
[----:B------:R-:W1:Y:S07]  /*25c0*/  LDSM.16.M88.4 R12, [R238+0xe900] ;  /* 0x00e90000ee0c783b */ /* 0x000e6e0000000200 */
[----:B------:R-:W-:Y:S01]  /*25d0*/  HMMA.16816.F32 R60, R192, R26, R60 ;  /* 0x0000001ac03c723c */ /* 0x000fe2000000183c */
[----:B------:R-:W4:Y:S07]  /*25e0*/  LDSM.16.M88.4 R24, [R224+0x5000] ;  /* 0x00500000e018783b */ /* 0x000f2e0000000200 */
[C---:B-----5:R-:W-:Y:S08]  /*25f0*/  HMMA.16816.F32 R56, R196.reuse, R8, R56 ;  /* 0x00000008c438723c */ /* 0x060ff00000001838 */
[----:B------:R-:W-:Y:S01]  /*2600*/  HMMA.16816.F32 R52, R196, R10, R52 ;  /* 0x0000000ac434723c */ /* 0x000fe20000001834 */
[----:B------:R-:W5:Y:S07]  /*2610*/  LDSM.16.M88.4 R8, [R237+0x6000] ;  /* 0x00600000ed08783b */ /* 0x000f6e0000000200 */
[C---:B--2---:R-:W-:Y:S08]  /*2620*/  HMMA.16816.F32 R40, R188.reuse, R16, R40 ;  /* 0x00000010bc28723c */ /* 0x044ff00000001828 */
[----:B------:R-:W-:Y:S01]  /*2630*/  HMMA.16816.F32 R32, R188, R18, R32 ;  /* 0x00000012bc20723c */ /* 0x000fe20000001820 */
[----:B------:R-:W2:Y:S07]  /*2640*/  LDSM.16.M88.4 R16, [R237+0x6800] ;  /* 0x00680000ed10783b */ /* 0x000eae0000000200 */
[----:B------:R-:W-:Y:S01]  /*2650*/  HMMA.16816.F32 R60, R196, R86, R60 ;  /* 0x00000056c43c723c */ /* 0x000fe2000000183c */
[----:B------:R-:W2:Y:S07]  /*2660*/  MUFU.TANH R86, R22 ;  /* 0x0000001600567308 */ /* 0x000eae0000002400 */
[----:B------:R-:W-:Y:S01]  /*2670*/  HMMA.16816.F32 R64, R212, R68, R64 ;  /* 0x00000044d440723c */ /* 0x000fe20000001840 */
[----:B------:R-:W2:Y:S07]  /*2680*/  MUFU.TANH R68, R20 ;  /* 0x0000001400447308 */ /* 0x000eae0000002400 */
[C---:B-1----:R-:W-:Y:S01]  /*2690*/  HMMA.16816.F32 R28, R188.reuse, R12, R28 ;  /* 0x0000000cbc1c723c */ /* 0x042fe2000000181c */
[----:B------:R-:W1:Y:S07]  /*26a0*/  MUFU.TANH R69, R21 ;  /* 0x0000001500457308 */ /* 0x000e6e0000002400 */
[----:B------:R-:W-:Y:S01]  /*26b0*/  HMMA.16816.F32 R88, R188, R14, R88 ;  /* 0x0000000ebc58723c */ /* 0x000fe20000001858 */
[----:B------:R1:W1:Y:S01]  /*26c0*/  MUFU.TANH R87, R23 ;  /* 0x0000001700577308 */ /* 0x0002620000002400 */
[----:B------:R-:W-:Y:S06]  /*26d0*/  LDSM.16.M88.4 R12, [R237+0x7000] ;  /* 0x00700000ed0c783b */ /* 0x000fec0000000200 */
[----:B----4-:R-:W-:Y:S01]  /*26e0*/  HMMA.16816.F32 R56, R212, R24, R56 ;  /* 0x00000018d438723c */ /* 0x010fe20000001838 */
[----:B------:R-:W-:-:S02]  /*26f0*/  FMUL.FTZ R64, R64, c[0x0][0x320] ;  /* 0x0000c80040407a20 */ /* 0x000fc40000410000 */
[----:B------:R-:W-:Y:S02]  /*2700*/  FMUL.FTZ R65, R65, c[0x0][0x320] ;  /* 0x0000c80041417a20 */ /* 0x000fe40000410000 */
[----:B------:R-:W-:Y:S02]  /*2710*/  FMUL.FTZ R66, R66, c[0x0][0x320] ;  /* 0x0000c80042427a20 */ /* 0x000fe40000410000 */
[----:B------:R-:W-:Y:S01]  /*2720*/  FMUL.FTZ R67, R67, c[0x0][0x320] ;  /* 0x0000c80043437a20 */ /* 0x000fe20000410000 */
[----:B------:R-:W-:Y:S01]  /*2730*/  HMMA.16816.F32 R52, R212, R26, R52 ;  /* 0x0000001ad434723c */ /* 0x000fe20000001834 */
[----:B-1----:R-:W1:Y:S01]  /*2740*/  LDSM.16.M88.4 R20, [R235+0xd900] ;  /* 0x00d90000eb14783b */ /* 0x002e620000000200 */
[----:B------:R-:W4:Y:S03]  /*2750*/  MUFU.TANH R92, R66 ;  /* 0x00000042005c7308 */ /* 0x000f260000002400 */
[----:B------:R-:W1:Y:S03]  /*2760*/  LDSM.16.M88.4 R24, [R235+0xe100] ;  /* 0x00e10000eb18783b */ /* 0x000e660000000200 */
[C---:B-----5:R-:W-:Y:S02]  /*2770*/  HMMA.16816.F32 R40, R192.reuse, R8, R40 ;  /* 0x00000008c028723c */ /* 0x060fe40000001828 */
[----:B------:R-:W1:Y:S06]  /*2780*/  MUFU.TANH R93, R67 ;  /* 0x00000043005d7308 */ /* 0x000e6c0000002400 */
[----:B------:R-:W-:Y:S01]  /*2790*/  HMMA.16816.F32 R32, R192, R10, R32 ;  /* 0x0000000ac020723c */ /* 0x000fe20000001820 */
[----:B------:R-:W5:Y:S01]  /*27a0*/  LDSM.16.M88.4 R8, [R238+0xf100] ;  /* 0x00f10000ee08783b */ /* 0x000f620000000200 */
[----:B------:R-:W-:-:S02]  /*27b0*/  FMUL.FTZ R56, R56, c[0x0][0x320] ;  /* 0x0000c80038387a20 */ /* 0x000fc40000410000 */
[----:B------:R-:W-:Y:S02]  /*27c0*/  FMUL.FTZ R57, R57, c[0x0][0x320] ;  /* 0x0000c80039397a20 */ /* 0x000fe40000410000 */
[----:B------:R-:W-:Y:S02]  /*27d0*/  FMUL.FTZ R58, R58, c[0x0][0x320] ;  /* 0x0000c8003a3a7a20 */ /* 0x000fe40000410000 */
[----:B------:R-:W-:Y:S01]  /*27e0*/  HMMA.16816.F32 R80, R184, R98, R80 ;  /* 0x00000062b850723c */ /* 0x000fe20000001850 */
[----:B------:R-:W-:Y:S01]  /*27f0*/  FMUL.FTZ R52, R52, c[0x0][0x320] ;  /* 0x0000c80034347a20 */ /* 0x000fe20000410000 */
[----:B------:R-:W1:Y:S01]  /*2800*/  MUFU.TANH R56, R56 ;  /* 0x0000003800387308 */ /* 0x000e620000002400 */
[----:B------:R-:W-:Y:S02]  /*2810*/  FMUL.FTZ R53, R53, c[0x0][0x320] ;  /* 0x0000c80035357a20 */ /* 0x000fe40000410000 */
[----:B------:R-:W-:Y:S02]  /*2820*/  FMUL.FTZ R54, R54, c[0x0][0x320] ;  /* 0x0000c80036367a20 */ /* 0x000fe40000410000 */
[----:B------:R-:W-:Y:S01]  /*2830*/  FMUL.FTZ R55, R55, c[0x0][0x320] ;  /* 0x0000c80037377a20 */ /* 0x000fe20000410000 */
[C---:B--2---:R-:W-:Y:S01]  /*2840*/  HMMA.16816.F32 R28, R192.reuse, R16, R28 ;  /* 0x00000010c01c723c */ /* 0x044fe2000000181c */
[----:B------:R-:W-:Y:S01]  /*2850*/  FMUL.FTZ R59, R59, c[0x0][0x320] ;  /* 0x0000c8003b3b7a20 */ /* 0x000fe20000410000 */
[----:B------:R-:W2:Y:S06]  /*2860*/  MUFU.TANH R94, R54 ;  /* 0x00000036005e7308 */ /* 0x000eac0000002400 */
[----:B------:R-:W-:Y:S01]  /*2870*/  HMMA.16816.F32 R88, R192, R18, R88 ;  /* 0x00000012c058723c */ /* 0x000fe20000001858 */
[----:B------:R-:W2:Y:S01]  /*2880*/  LDSM.16.M88.4 R16, [R238+0xf900] ;  /* 0x00f90000ee10783b */ /* 0x000ea20000000200 */
[----:B------:R-:W2:Y:S06]  /*2890*/  MUFU.TANH R181, R55 ;  /* 0x0000003700b57308 */ /* 0x000eac0000002400 */
[C---:B-1----:R-:W-:Y:S02]  /*28a0*/  HMMA.16816.F32 R48, R196.reuse, R20, R48 ;  /* 0x00000014c430723c */ /* 0x042fe40000001830 */
[----:B------:R-:W1:Y:S06]  /*28b0*/  MUFU.TANH R57, R57 ;  /* 0x0000003900397308 */ /* 0x000e6c0000002400 */
[----:B------:R-:W-:Y:S01]  /*28c0*/  HMMA.16816.F32 R44, R196, R22, R44 ;  /* 0x00000016c42c723c */ /* 0x000fe2000000182c */
[----:B------:R-:W1:Y:S01]  /*28d0*/  LDSM.16.M88.4 R20, [R224+0x6000] ;  /* 0x00600000e014783b */ /* 0x000e620000000200 */
[----:B------:R-:W1:Y:S06]  /*28e0*/  MUFU.TANH R58, R58 ;  /* 0x0000003a003a7308 */ /* 0x000e6c0000002400 */
[----:B------:R-:W-:Y:S02]  /*28f0*/  HMMA.16816.F32 R60, R212, R70, R60 ;  /* 0x00000046d43c723c */ /* 0x000fe4000000183c */
[----:B------:R-:W1:Y:S06]  /*2900*/  MUFU.TANH R70, R64 ;  /* 0x0000004000467308 */ /* 0x000e6c0000002400 */
[----:B------:R-:W-:Y:S02]  /*2910*/  HMMA.16816.F32 R40, R196, R24, R40 ;  /* 0x00000018c428723c */ /* 0x000fe40000001828 */
[----:B------:R2:W1:Y:S06]  /*2920*/  MUFU.TANH R71, R65 ;  /* 0x0000004100477308 */ /* 0x00046c0000002400 */
[C---:B-----5:R-:W-:Y:S02]  /*2930*/  HMMA.16816.F32 R104, R188.reuse, R8, R104 ;  /* 0x00000008bc68723c */ /* 0x060fe40000001868 */
[----:B------:R-:W1:Y:S06]  /*2940*/  MUFU.TANH R59, R59 ;  /* 0x0000003b003b7308 */ /* 0x000e6c0000002400 */
[----:B------:R-:W-:Y:S01]  /*2950*/  HMMA.16816.F32 R80, R188, R10, R80 ;  /* 0x0000000abc50723c */ /* 0x000fe20000001850 */
[----:B------:R-:W-:Y:S01]  /*2960*/  LDSM.16.M88.4 R8, [R237+0x7800] ;  /* 0x00780000ed08783b */ /* 0x000fe20000000200 */
[----:B------:R-:W-:-:S02]  /*2970*/  FMUL.FTZ R60, R60, c[0x0][0x320] ;  /* 0x0000c8003c3c7a20 */ /* 0x000fc40000410000 */
[----:B------:R-:W-:Y:S01]  /*2980*/  FMUL.FTZ R61, R61, c[0x0][0x320] ;  /* 0x0000c8003d3d7a20 */ /* 0x000fe20000410000 */
[----:B--2---:R-:W2:Y:S01]  /*2990*/  LDSM.16.M88.4 R64, [R224+0x5800] ;  /* 0x00580000e040783b */ /* 0x004ea20000000200 */
[----:B------:R-:W-:Y:S02]  /*29a0*/  FMUL.FTZ R62, R62, c[0x0][0x320] ;  /* 0x0000c8003e3e7a20 */ /* 0x000fe40000410000 */
[----:B------:R-:W-:Y:S01]  /*29b0*/  HMMA.16816.F32 R32, R196, R26, R32 ;  /* 0x0000001ac420723c */ /* 0x000fe20000001820 */
[----:B------:R-:W-:Y:S01]  /*29c0*/  LDSM.16.M88.4 R24, [R224+0x6800] ;  /* 0x00680000e018783b */ /* 0x000fe20000000200 */
[----:B------:R-:W-:Y:S01]  /*29d0*/  FMUL.FTZ R63, R63, c[0x0][0x320] ;  /* 0x0000c8003f3f7a20 */ /* 0x000fe20000410000 */
[----:B------:R-:W1:Y:S05]  /*29e0*/  MUFU.TANH R60, R60 ;  /* 0x0000003c003c7308 */ /* 0x000e6a0000002400 */
[C---:B------:R-:W-:Y:S03]  /*29f0*/  HMMA.16816.F32 R76, R188.reuse, R16, R76 ;  /* 0x00000010bc4c723c */ /* 0x040fe6000000184c */
[----:B------:R-:W2:Y:S05]  /*2a00*/  MUFU.TANH R61, R61 ;  /* 0x0000003d003d7308 */ /* 0x000eaa0000002400 */
[----:B------:R-:W-:Y:S01]  /*2a10*/  HMMA.16816.F32 R72, R188, R18, R72 ;  /* 0x00000012bc48723c */ /* 0x000fe20000001848 */
[----:B------:R-:W-:Y:S02]  /*2a20*/  LDSM.16.M88.4 R16, [R224+0x7800] ;  /* 0x00780000e010783b */ /* 0x000fe40000000200 */
[----:B------:R-:W2:Y:S05]  /*2a30*/  MUFU.TANH R62, R62 ;  /* 0x0000003e003e7308 */ /* 0x000eaa0000002400 */
[----:B-1----:R-:W-:Y:S03]  /*2a40*/  HMMA.16816.F32 R40, R212, R20, R40 ;  /* 0x00000014d428723c */ /* 0x002fe60000001828 */
[----:B------:R-:W1:Y:S05]  /*2a50*/  MUFU.TANH R63, R63 ;  /* 0x0000003f003f7308 */ /* 0x000e6a0000002400 */
[C---:B------:R-:W-:Y:S08]  /*2a60*/  HMMA.16816.F32 R104, R192.reuse, R12, R104 ;  /* 0x0000000cc068723c */ /* 0x040ff00000001868 */
[----:B------:R-:W-:Y:S01]  /*2a70*/  HMMA.16816.F32 R80, R192, R14, R80 ;  /* 0x0000000ec050723c */ /* 0x000fe20000001850 */
[----:B------:R-:W5:Y:S07]  /*2a80*/  LDSM.16.M88.4 R12, [R235+0xf900] ;  /* 0x00f90000eb0c783b */ /* 0x000f6e0000000200 */
[----:B--2---:R-:W-:Y:S01]  /*2a90*/  HMMA.16816.F32 R48, R212, R64, R48 ;  /* 0x00000040d430723c */ /* 0x004fe20000001830 */
[----:B------:R-:W2:Y:S01]  /*2aa0*/  MUFU.TANH R64, R52 ;  /* 0x0000003400407308 */ /* 0x000ea20000002400 */
[----:B------:R-:W-:-:S02]  /*2ab0*/  FMUL.FTZ R40, R40, c[0x0][0x320] ;  /* 0x0000c80028287a20 */ /* 0x000fc40000410000 */
[----:B------:R-:W-:Y:S02]  /*2ac0*/  FMUL.FTZ R41, R41, c[0x0][0x320] ;  /* 0x0000c80029297a20 */ /* 0x000fe40000410000 */
[----:B------:R-:W-:Y:S02]  /*2ad0*/  FMUL.FTZ R42, R42, c[0x0][0x320] ;  /* 0x0000c8002a2a7a20 */ /* 0x000fe40000410000 */
[----:B------:R-:W-:Y:S01]  /*2ae0*/  HMMA.16816.F32 R32, R212, R22, R32 ;  /* 0x00000016d420723c */ /* 0x000fe20000001820 */
[----:B------:R1:W1:Y:S01]  /*2af0*/  MUFU.TANH R65, R53 ;  /* 0x0000003500417308 */ /* 0x0002620000002400 */
[----:B------:R-:W2:Y:S01]  /*2b00*/  LDSM.16.M88.4 R20, [R235+0xf100] ;  /* 0x00f10000eb14783b */ /* 0x000ea20000000200 */
[----:B------:R-:W-:-:S05]  /*2b10*/  FMUL.FTZ R43, R43, c[0x0][0x320] ;  /* 0x0000c8002b2b7a20 */ /* 0x000fca0000410000 */
[C---:B------:R-:W-:Y:S01]  /*2b20*/  HMMA.16816.F32 R76, R192.reuse, R8, R76 ;  /* 0x00000008c04c723c */ /* 0x040fe2000000184c */
[----:B------:R-:W2:Y:S07]  /*2b30*/  MUFU.TANH R161, R40 ;  /* 0x0000002800a17308 */ /* 0x000eae0000002400 */
[----:B------:R-:W-:Y:S01]  /*2b40*/  HMMA.16816.F32 R72, R192, R10, R72 ;  /* 0x0000000ac048723c */ /* 0x000fe20000001848 */
[----:B-1----:R-:W1:Y:S01]  /*2b50*/  LDSM.16.M88.4 R52, [R235+0xe900] ;  /* 0x00e90000eb34783b */ /* 0x002e620000000200 */
[----:B------:R-:W1:Y:S01]  /*2b60*/  MUFU.TANH R162, R41 ;  /* 0x0000002900a27308 */ /* 0x000e620000002400 */
[----:B------:R-:W-:-:S02]  /*2b70*/  FMUL.FTZ R48, R48, c[0x0][0x320] ;  /* 0x0000c80030307a20 */ /* 0x000fc40000410000 */
[----:B------:R-:W-:Y:S02]  /*2b80*/  FMUL.FTZ R49, R49, c[0x0][0x320] ;  /* 0x0000c80031317a20 */ /* 0x000fe40000410000 */
[----:B------:R-:W-:Y:S01]  /*2b90*/  FMUL.FTZ R50, R50, c[0x0][0x320] ;  /* 0x0000c80032327a20 */ /* 0x000fe20000410000 */
[----:B------:R-:W-:Y:S01]  /*2ba0*/  HMMA.16816.F32 R44, R212, R66, R44 ;  /* 0x00000042d42c723c */ /* 0x000fe2000000182c */
[----:B------:R-:W-:Y:S01]  /*2bb0*/  FMUL.FTZ R51, R51, c[0x0][0x320] ;  /* 0x0000c80033337a20 */ /* 0x000fe20000410000 */
[----:B------:R-:W1:Y:S01]  /*2bc0*/  MUFU.TANH R166, R42 ;  /* 0x0000002a00a67308 */ /* 0x000e620000002400 */
[----:B------:R-:W-:Y:S02]  /*2bd0*/  FMUL.FTZ R32, R32, c[0x0][0x320] ;  /* 0x0000c80020207a20 */ /* 0x000fe40000410000 */
[----:B------:R-:W-:Y:S02]  /*2be0*/  FMUL.FTZ R33, R33, c[0x0][0x320] ;  /* 0x0000c80021217a20 */ /* 0x000fe40000410000 */
[----:B------:R-:W-:Y:S01]  /*2bf0*/  FMUL.FTZ R34, R34, c[0x0][0x320] ;  /* 0x0000c80022227a20 */ /* 0x000fe20000410000 */
[C---:B-----5:R-:W-:Y:S01]  /*2c00*/  HMMA.16816.F32 R76, R196.reuse, R12, R76 ;  /* 0x0000000cc44c723c */ /* 0x060fe2000000184c */
[----:B------:R-:W-:Y:S01]  /*2c10*/  FMUL.FTZ R35, R35, c[0x0][0x320] ;  /* 0x0000c80023237a20 */ /* 0x000fe20000410000 */
[----:B------:R5:W1:Y:S06]  /*2c20*/  MUFU.TANH R167, R43 ;  /* 0x0000002b00a77308 */ /* 0x000a6c0000002400 */
[C---:B------:R-:W-:Y:S02]  /*2c30*/  HMMA.16816.F32 R72, R196.reuse, R14, R72 ;  /* 0x0000000ec448723c */ /* 0x040fe40000001848 */
[----:B------:R1:W1:Y:S06]  /*2c40*/  MUFU.TANH R145, R48 ;  /* 0x0000003000917308 */ /* 0x00026c0000002400 */
[----:B--2---:R-:W-:Y:S01]  /*2c50*/  HMMA.16816.F32 R104, R196, R20, R104 ;  /* 0x00000014c468723c */ /* 0x004fe20000001868 */
[----:B------:R-:W-:Y:S01]  /*2c60*/  FMUL.FTZ R44, R44, c[0x0][0x320] ;  /* 0x0000c8002c2c7a20 */ /* 0x000fe20000410000 */
[----:B-----5:R-:W2:Y:S01]  /*2c70*/  LDSM.16.M88.4 R40, [R224+0x7000] ;  /* 0x00700000e028783b */ /* 0x020ea20000000200 */
[----:B------:R-:W-:Y:S01]  /*2c80*/  FMUL.FTZ R45, R45, c[0x0][0x320] ;  /* 0x0000c8002d2d7a20 */ /* 0x000fe20000410000 */
[----:B------:R2:W2:Y:S01]  /*2c90*/  MUFU.TANH R146, R49 ;  /* 0x0000003100927308 */ /* 0x0004a20000002400 */
[----:B------:R-:W-:Y:S01]  /*2ca0*/  FMUL.FTZ R46, R46, c[0x0][0x320] ;  /* 0x0000c8002e2e7a20 */ /* 0x000fe20000410000 */
[----:B------:R-:W-:-:S04]  /*2cb0*/  DEPBAR.LE SB0, 0x0 ;  /* 0x000080000000791a */ /* 0x000fc80000000000 */
[C---:B-1----:R-:W-:Y:S01]  /*2cc0*/  HMMA.16816.F32 R28, R196.reuse, R52, R28 ;  /* 0x00000034c41c723c */ /* 0x042fe2000000181c */
[----:B------:R-:W-:Y:S01]  /*2cd0*/  FMUL.FTZ R47, R47, c[0x0][0x320] ;  /* 0x0000c8002f2f7a20 */ /* 0x000fe20000410000 */
[----:B------:R1:W1:Y:S06]  /*2ce0*/  MUFU.TANH R151, R50 ;  /* 0x0000003200977308 */ /* 0x00026c0000002400 */
[C---:B------:R-:W-:Y:S02]  /*2cf0*/  HMMA.16816.F32 R88, R196.reuse, R54, R88 ;  /* 0x00000036c458723c */ /* 0x040fe40000001858 */
[----:B------:R1:W1:Y:S06]  /*2d00*/  MUFU.TANH R152, R51 ;  /* 0x0000003300987308 */ /* 0x00026c0000002400 */
[----:B------:R-:W-:Y:S02]  /*2d10*/  HMMA.16816.F32 R80, R196, R22, R80 ;  /* 0x00000016c450723c */ /* 0x000fe40000001850 */
[----:B------:R1:W1:Y:S06]  /*2d20*/  MUFU.TANH R148, R44 ;  /* 0x0000002c00947308 */ /* 0x00026c0000002400 */
[C---:B------:R-:W-:Y:S02]  /*2d30*/  HMMA.16816.F32 R76, R212.reuse, R16, R76 ;  /* 0x00000010d44c723c */ /* 0x040fe4000000184c */
[----:B------:R1:W1:Y:S06]  /*2d40*/  MUFU.TANH R147, R45 ;  /* 0x0000002d00937308 */ /* 0x00026c0000002400 */
[C---:B------:R-:W-:Y:S02]  /*2d50*/  HMMA.16816.F32 R72, R212.reuse, R18, R72 ;  /* 0x00000012d448723c */ /* 0x040fe40000001848 */
[----:B------:R1:W1:Y:S06]  /*2d60*/  MUFU.TANH R153, R46 ;  /* 0x0000002e00997308 */ /* 0x00026c0000002400 */
[C---:B------:R-:W-:Y:S02]  /*2d70*/  HMMA.16816.F32 R28, R212.reuse, R24, R28 ;  /* 0x00000018d41c723c */ /* 0x040fe4000000181c */
[----:B------:R1:W1:Y:S06]  /*2d80*/  MUFU.TANH R154, R47 ;  /* 0x0000002f009a7308 */ /* 0x00026c0000002400 */
[----:B------:R-:W-:Y:S01]  /*2d90*/  HMMA.16816.F32 R88, R212, R26, R88 ;  /* 0x0000001ad458723c */ /* 0x000fe20000001858 */
[----:B------:R-:W-:Y:S01]  /*2da0*/  FMUL.FTZ R66, R78, c[0x0][0x320] ;  /* 0x0000c8004e427a20 */ /* 0x000fe20000410000 */
[----:B------:R1:W1:Y:S01]  /*2db0*/  MUFU.TANH R164, R32 ;  /* 0x0000002000a47308 */ /* 0x0002620000002400 */
[----:B------:R-:W-:-:S02]  /*2dc0*/  FMUL.FTZ R13, R79, c[0x0][0x320] ;  /* 0x0000c8004f0d7a20 */ /* 0x000fc40000410000 */
[----:B------:R-:W-:Y:S02]  /*2dd0*/  FMUL.FTZ R76, R76, c[0x0][0x320] ;  /* 0x0000c8004c4c7a20 */ /* 0x000fe40000410000 */
[----:B------:R-:W-:Y:S01]  /*2de0*/  FMUL.FTZ R77, R77, c[0x0][0x320] ;  /* 0x0000c8004d4d7a20 */ /* 0x000fe20000410000 */
[C---:B--2---:R-:W-:Y:S01]  /*2df0*/  HMMA.16816.F32 R104, R212.reuse, R40, R104 ;  /* 0x00000028d468723c */ /* 0x044fe20000001868 */
[----:B------:R-:W-:Y:S01]  /*2e00*/  FMUL.FTZ R67, R73, c[0x0][0x320] ;  /* 0x0000c80049437a20 */ /* 0x000fe20000410000 */
[----:B------:R2:W1:Y:S01]  /*2e10*/  MUFU.TANH R163, R33 ;  /* 0x0000002100a37308 */ /* 0x0004620000002400 */
[----:B------:R-:W-:Y:S02]  /*2e20*/  FMUL.FTZ R15, R74, c[0x0][0x320] ;  /* 0x0000c8004a0f7a20 */ /* 0x000fe40000410000 */
[----:B------:R-:W-:Y:S02]  /*2e30*/  FMUL.FTZ R14, R75, c[0x0][0x320] ;  /* 0x0000c8004b0e7a20 */ /* 0x000fe40000410000 */
[----:B------:R-:W-:Y:S01]  /*2e40*/  FMUL.FTZ R72, R72, c[0x0][0x320] ;  /* 0x0000c80048487a20 */ /* 0x000fe20000410000 */
[----:B------:R-:W-:Y:S01]  /*2e50*/  HMMA.16816.F32 R80, R212, R42, R80 ;  /* 0x0000002ad450723c */ /* 0x000fe20000001850 */
[----:B------:R-:W-:Y:S01]  /*2e60*/  FMUL.FTZ R28, R28, c[0x0][0x320] ;  /* 0x0000c8001c1c7a20 */ /* 0x000fe20000410000 */
[----:B------:R2:W1:Y:S01]  /*2e70*/  MUFU.TANH R169, R34 ;  /* 0x0000002200a97308 */ /* 0x0004620000002400 */
[----:B------:R-:W-:-:S02]  /*2e80*/  FMUL.FTZ R29, R29, c[0x0][0x320] ;  /* 0x0000c8001d1d7a20 */ /* 0x000fc40000410000 */
[----:B------:R-:W-:Y:S02]  /*2e90*/  FMUL.FTZ R30, R30, c[0x0][0x320] ;  /* 0x0000c8001e1e7a20 */ /* 0x000fe40000410000 */
[----:B------:R-:W-:Y:S02]  /*2ea0*/  FMUL.FTZ R31, R31, c[0x0][0x320] ;  /* 0x0000c8001f1f7a20 */ /* 0x000fe40000410000 */
[----:B------:R-:W-:Y:S01]  /*2eb0*/  FMUL.FTZ R88, R88, c[0x0][0x320] ;  /* 0x0000c80058587a20 */ /* 0x000fe20000410000 */
[----:B------:R2:W1:Y:S01]  /*2ec0*/  MUFU.TANH R170, R35 ;  /* 0x0000002300aa7308 */ /* 0x0004620000002400 */
[----:B------:R-:W-:Y:S02]  /*2ed0*/  FMUL.FTZ R89, R89, c[0x0][0x320] ;  /* 0x0000c80059597a20 */ /* 0x000fe40000410000 */
[----:B------:R-:W-:Y:S02]  /*2ee0*/  FMUL.FTZ R90, R90, c[0x0][0x320] ;  /* 0x0000c8005a5a7a20 */ /* 0x000fe40000410000 */
[----:B------:R-:W-:-:S02]  /*2ef0*/  FMUL.FTZ R91, R91, c[0x0][0x320] ;  /* 0x0000c8005b5b7a20 */ /* 0x000fc40000410000 */
[----:B------:R-:W-:Y:S01]  /*2f00*/  FMUL.FTZ R104, R104, c[0x0][0x320] ;  /* 0x0000c80068687a20 */ /* 0x000fe20000410000 */
[----:B------:R2:W1:Y:S01]  /*2f10*/  MUFU.TANH R180, R28 ;  /* 0x0000001c00b47308 */ /* 0x0004620000002400 */
[----:B------:R-:W-:Y:S02]  /*2f20*/  FMUL.FTZ R105, R105, c[0x0][0x320] ;  /* 0x0000c80069697a20 */ /* 0x000fe40000410000 */
[----:B------:R-:W-:Y:S02]  /*2f30*/  FMUL.FTZ R106, R106, c[0x0][0x320] ;  /* 0x0000c8006a6a7a20 */ /* 0x000fe40000410000 */
[----:B------:R-:W-:Y:S02]  /*2f40*/  FMUL.FTZ R107, R107, c[0x0][0x320] ;  /* 0x0000c8006b6b7a20 */ /* 0x000fe40000410000 */
[----:B------:R-:W-:Y:S01]  /*2f50*/  FMUL.FTZ R80, R80, c[0x0][0x320] ;  /* 0x0000c80050507a20 */ /* 0x000fe20000410000 */
[----:B------:R2:W1:Y:S01]  /*2f60*/  MUFU.TANH R179, R29 ;  /* 0x0000001d00b37308 */ /* 0x0004620000002400 */
[----:B------:R-:W-:-:S02]  /*2f70*/  FMUL.FTZ R81, R81, c[0x0][0x320] ;  /* 0x0000c80051517a20 */ /* 0x000fc40000410000 */
[----:B------:R-:W-:Y:S02]  /*2f80*/  FMUL.FTZ R82, R82, c[0x0][0x320] ;  /* 0x0000c80052527a20 */ /* 0x000fe40000410000 */
[----:B------:R-:W-:-:S03]  /*2f90*/  FMUL.FTZ R83, R83, c[0x0][0x320] ;  /* 0x0000c80053537a20 */ /* 0x000fc60000410000 */
[----:B------:R2:W1:Y:S08]  /*2fa0*/  MUFU.TANH R176, R30 ;  /* 0x0000001e00b07308 */ /* 0x0004700000002400 */
        /* <DEDUP_REMOVED lines=15> */
[----:B------:R-:W1:Y:S08]  /*30a0*/  MUFU.TANH R66, R66 ;  /* 0x0000004200427308 */ /* 0x000e700000002400 */
[----:B------:R-:W1:Y:S08]  /*30b0*/  MUFU.TANH R13, R13 ;  /* 0x0000000d000d7308 */ /* 0x000e700000002400 */
[----:B------:R2:W1:Y:S08]  /*30c0*/  MUFU.TANH R134, R72 ;  /* 0x0000004800867308 */ /* 0x0004700000002400 */
[----:B------:R-:W1:Y:S08]  /*30d0*/  MUFU.TANH R67, R67 ;  /* 0x0000004300437308 */ /* 0x000e700000002400 */
[----:B------:R-:W1:Y:S08]  /*30e0*/  MUFU.TANH R15, R15 ;  /* 0x0000000f000f7308 */ /* 0x000e700000002400 */
[----:B------:R-:W1:Y:S01]  /*30f0*/  MUFU.TANH R14, R14 ;  /* 0x0000000e000e7308 */ /* 0x000e620000002400 */
[----:B------:R-:W-:Y:S06]  /*3100*/  BAR.SYNC.DEFER_BLOCKING 0x0 ;  /* 0x0000000000007b1d */ /* 0x000fec0000010000 */
[----:B------:R-:W-:Y:S05]  /*3110*/  @!P1 BRA `(.L_x_4) ;  /* 0x0000047000009947 */ /* 0x000fea0003800000 */
[----:B--234-:R-:W-:Y:S01]  /*3120*/  ULEA UR6, UR6, UR9, 0x7 ;  /* 0x0000000906067291 */ /* 0x01cfe2000f8e383f */
[----:B------:R-:W-:-:S05]  /*3130*/  IMAD.MOV.U32 R239, RZ, RZ, RZ ;  /* 0x000000ffffef7224 */ /* 0x000fca00078e00ff */
[----:B------:R-:W-:-:S05]  /*3140*/  IMAD.U32 R240, RZ, RZ, UR6 ;  /* 0x00000006fff07e24 */ /* 0x000fca000f8e00ff */
[----:B------:R-:W-:-:S05]  /*3150*/  IADD3 R240, R240, -0x80, R242 ;  /* 0xffffff80f0f07810 */ /* 0x000fca0007ffe0f2 */
[----:B------:R-:W-:-:S04]  /*3160*/  @P0 IMAD.HI.U32 R9, R240, c[0x0][0x2bc], RZ ;  /* 0x0000af00f0090a27 */ /* 0x000fc800078e00ff */
[----:B------:R-:W-:Y:S01]  /*3170*/  IMAD.MOV.U32 R8, RZ, RZ, R240 ;  /* 0x000000ffff087224 */ /* 0x000fe200078e00f0 */
[----:B------:R-:W-:-:S04]  /*3180*/  @P0 SHF.R.U32.HI R8, RZ, c[0x0][0x2c0], R9 ;  /* 0x0000b000ff080a19 */ /* 0x000fc80000011609 */
[----:B------:R-:W-:-:S04]  /*3190*/  @!P6 IADD3 R11, P1, R8, UR16, RZ ;  /* 0x00000010080bec10 */ /* 0x000fc8000ff3e0ff */
[----:B------:R-:W-:Y:S02]  /*31a0*/  @!P6 LEA.HI.X.SX32 R9, R8, UR11, 0x1, P1 ;  /* 0x0000000b0809ec11 */ /* 0x000fe400088f0eff */
[----:B------:R-:W-:-:S04]  /*31b0*/  @!P6 LEA R10, P1, R11, c[0x0][0x2a0], 0x2 ;  /* 0x0000a8000b0aea11 */ /* 0x000fc800078210ff */
[----:B------:R-:W-:-:S05]  /*31c0*/  @!P6 LEA.HI.X R11, R11, c[0x0][0x2a4], R9, 0x2, P1 ;  /* 0x0000a9000b0bea11 */ /* 0x000fca00008f1409 */
[----:B------:R2:W3:Y:S01]  /*31d0*/  @!P6 LDG.E R239, [R10.64] ;  /* 0x0000000c0aefe981 */ /* 0x0004e2000c1e1900 */
[----:B------:R-:W-:Y:S01]  /*31e0*/  IMAD.MOV R8, RZ, RZ, -R8 ;  /* 0x000000ffff087224 */ /* 0x000fe200078e0a08 */
[----:B------:R-:W-:Y:S02]  /*31f0*/  SEL R23, RZ, 0x10, P3 ;  /* 0x00000010ff177807 */ /* 0x000fe40001800000 */
[----:B------:R-:W-:Y:S01]  /*3200*/  SHF.L.U64.HI R12, R37, 0x1, R39 ;  /* 0x00000001250c7819 */ /* 0x000fe20000010227 */
[----:B------:R-:W-:Y:S01]  /*3210*/  IMAD R240, R8, c[0x0][0x2b8], R240 ;  /* 0x0000ae0008f07a24 */ /* 0x000fe200078e02f0 */
[----:B------:R-:W-:Y:S02]  /*3220*/  IADD3 R24, -R23, 0x10, RZ ;  /* 0x0000001017187810 */ /* 0x000fe40007ffe1ff */
[----:B------:R-:W-:Y:S02]  /*3230*/  SHF.L.U64.HI R9, R36, 0x1, R38 ;  /* 0x0000000124097819 */ /* 0x000fe40000010226 */
[----:B------:R-:W-:-:S02]  /*3240*/  SHF.R.S32.HI R8, RZ, 0x1f, R240 ;  /* 0x0000001fff087819 */ /* 0x000fc400000114f0 */
[----:B------:R-:W-:-:S03]  /*3250*/  LOP3.LUT R24, R24, 0xf, RZ, 0xc0, !PT ;  /* 0x0000000f18187812 */ /* 0x000fc600078ec0ff */
[----:B------:R-:W-:-:S04]  /*3260*/  IMAD R8, R8, c[0x0][0x1e0], RZ ;  /* 0x0000780008087a24 */ /* 0x000fc800078e02ff */
[C---:B------:R-:W-:Y:S02]  /*3270*/  IMAD R8, R240.reuse, c[0x0][0x1e4], R8 ;  /* 0x00007900f0087a24 */ /* 0x040fe400078e0208 */
[----:B--2---:R-:W-:-:S04]  /*3280*/  IMAD.WIDE.U32 R10, R240, c[0x0][0x1e0], RZ ;  /* 0x00007800f00a7a25 */ /* 0x004fc800078e00ff */
[----:B------:R-:W-:Y:S01]  /*3290*/  IMAD.IADD R11, R11, 0x1, R8 ;  /* 0x000000010b0b7824 */ /* 0x000fe200078e0208 */
[----:B---3--:R-:W-:-:S03]  /*32a0*/  SHF.R.S32.HI R8, RZ, 0x1f, R239 ;  /* 0x0000001fff087819 */ /* 0x008fc600000114ef */
[----:B------:R-:W-:-:S04]  /*32b0*/  IMAD.WIDE.U32 R10, R239, c[0x0][0x1f0], R10 ;  /* 0x00007c00ef0a7a25 */ /* 0x000fc800078e000a */
[----:B------:R-:W-:Y:S01]  /*32c0*/  IMAD R8, R8, c[0x0][0x1f0], RZ ;  /* 0x00007c0008087a24 */ /* 0x000fe200078e02ff */
[----:B------:R-:W-:Y:S02]  /*32d0*/  IADD3 R18, P1, R10, UR20, RZ ;  /* 0x000000140a127c10 */ /* 0x000fe4000ff3e0ff */
[----:B------:R-:W-:Y:S01]  /*32e0*/  SEL R10, RZ, 0x10, P4 ;  /* 0x00000010ff0a7807 */ /* 0x000fe20002000000 */
[----:B------:R-:W-:-:S03]  /*32f0*/  IMAD R8, R239, c[0x0][0x1f4], R8 ;  /* 0x00007d00ef087a24 */ /* 0x000fc600078e0208 */
[----:B------:R-:W-:Y:S02]  /*3300*/  IADD3 R26, -R10, 0x10, RZ ;  /* 0x000000100a1a7810 */ /* 0x000fe40007ffe1ff */
[----:B------:R-:W-:Y:S01]  /*3310*/  IADD3.X R8, R11, UR18, R8, P1, !PT ;  /* 0x000000120b087c10 */ /* 0x000fe20008ffe408 */
[----:B------:R-:W-:Y:S01]  /*3320*/  IMAD.SHL.U32 R11, R37, 0x2, RZ ;  /* 0x00000002250b7824 */ /* 0x000fe200078e00ff */
[----:B------:R-:W-:Y:S02]  /*3330*/  LEA R17, P1, R18, c[0x0][0x1c8], 0x1 ;  /* 0x0000720012117a11 */ /* 0x000fe400078208ff */
[----:B------:R-:W-:Y:S02]  /*3340*/  LOP3.LUT R26, R26, 0xf, RZ, 0xc0, !PT ;  /* 0x0000000f1a1a7812 */ /* 0x000fe400078ec0ff */
[----:B------:R-:W-:Y:S01]  /*3350*/  LEA.HI.X R18, R18, c[0x0][0x1cc], R8, 0x1, P1 ;  /* 0x0000730012127a11 */ /* 0x000fe200008f0c08 */
[----:B------:R-:W2:Y:S01]  /*3360*/  SHFL.IDX PT, R25, R17, 0x3, 0x181f ;  /* 0x00781f0011197f89 */ /* 0x000ea200000e0000 */
[----:B------:R-:W-:-:S03]  /*3370*/  IMAD.SHL.U32 R8, R36, 0x2, RZ ;  /* 0x0000000224087824 */ /* 0x000fc600078e00ff */
[----:B------:R-:W3:Y:S04]  /*3380*/  SHFL.IDX PT, R16, R18, 0x3, 0x181f ;  /* 0x00781f0012107f89 */ /* 0x000ee800000e0000 */
[----:B------:R-:W4:Y:S04]  /*3390*/  SHFL.IDX PT, R21, R17, RZ, 0x181f ;  /* 0x00181fff11157589 */ /* 0x000f2800000e0000 */
[----:B------:R-:W5:Y:S04]  /*33a0*/  SHFL.IDX PT, R19, R17, 0x1, 0x181f ;  /* 0x00381f0011137f89 */ /* 0x000f6800000e0000 */
[----:B------:R-:W1:Y:S04]  /*33b0*/  SHFL.IDX PT, R22, R18, RZ, 0x181f ;  /* 0x00181fff12167589 */ /* 0x000e6800000e0000 */
[----:B------:R-:W1:Y:S04]  /*33c0*/  SHFL.IDX PT, R17, R17, 0x2, 0x181f ;  /* 0x00581f0011117f89 */ /* 0x000e6800000e0000 */
[----:B------:R-:W1:Y:S01]  /*33d0*/  SHFL.IDX PT, R20, R18, 0x1, 0x181f ;  /* 0x00381f0012147f89 */ /* 0x000e6200000e0000 */
[----:B--2---:R-:W-:-:S03]  /*33e0*/  IADD3 R26, P2, P1, R26, R25, R11 ;  /* 0x000000191a1a7210 */ /* 0x004fc6000795e00b */
[----:B------:R-:W2:Y:S01]  /*33f0*/  SHFL.IDX PT, R18, R18, 0x2, 0x181f ;  /* 0x00581f0012127f89 */ /* 0x000ea200000e0000 */
[-C--:B---3--:R-:W-:Y:S02]  /*3400*/  IADD3.X R27, RZ, R16.reuse, R12, P2, P1 ;  /* 0x00000010ff1b7210 */ /* 0x088fe400017e240c */
[----:B------:R-:W-:Y:S02]  /*3410*/  IADD3 R24, P2, P1, R24, R25, R8 ;  /* 0x0000001918187210 */ /* 0x000fe4000795e008 */
[CC--:B----4-:R-:W-:Y:S02]  /*3420*/  IADD3 R28, P5, R21.reuse, R11.reuse, RZ ;  /* 0x0000000b151c7210 */ /* 0x0d0fe40007fbe0ff */
[--C-:B------:R-:W-:Y:S02]  /*3430*/  IADD3.X R25, RZ, R16, R9.reuse, P2, P1 ;  /* 0x00000010ff197210 */ /* 0x100fe400017e2409 */
[-C--:B-1----:R-:W-:Y:S02]  /*3440*/  IADD3 R32, P2, R21, R8.reuse, RZ ;  /* 0x0000000815207210 */ /* 0x082fe40007f5e0ff */
[CC--:B-----5:R-:W-:Y:S01]  /*3450*/  IADD3 R30, P1, R19.reuse, R11.reuse, RZ ;  /* 0x0000000b131e7210 */ /* 0x0e0fe20007f3e0ff */
[C---:B------:R-:W-:Y:S01]  /*3460*/  IMAD.X R29, R22.reuse, 0x1, R12, P5 ;  /* 0x00000001161d7824 */ /* 0x040fe200028e060c */
[----:B------:R-:W-:Y:S01]  /*3470*/  IADD3 R16, P5, R19, R8, RZ ;  /* 0x0000000813107210 */ /* 0x000fe20007fbe0ff */
[----:B------:R-:W-:Y:S01]  /*3480*/  IMAD.X R33, R22, 0x1, R9, P2 ;  /* 0x0000000116217824 */ /* 0x000fe200010e0609 */
[----:B------:R-:W-:-:S02]  /*3490*/  IADD3 R34, P2, R17, R11, RZ ;  /* 0x0000000b11227210 */ /* 0x000fc40007f5e0ff */
[----:B------:R1:W-:Y:S01]  /*34a0*/  LDGSTS.E.BYPASS.LTC128B.128 [R241+0x8100], [R28.64], !P4 ;  /* 0x081000001cf17fae */ /* 0x0003e2000e101d4c */
[C-C-:B------:R-:W-:Y:S01]  /*34b0*/  IMAD.X R31, R20.reuse, 0x1, R12.reuse, P1 ;  /* 0x00000001141f7824 */ /* 0x140fe200008e060c */
[----:B------:R-:W-:Y:S01]  /*34c0*/  IADD3 R8, P1, R17, R8, RZ ;  /* 0x0000000811087210 */ /* 0x000fe20007f3e0ff */
[--C-:B------:R-:W-:Y:S01]  /*34d0*/  IMAD.X R17, R20, 0x1, R9.reuse, P5 ;  /* 0x0000000114117824 */ /* 0x100fe200028e0609 */
[----:B------:R-:W-:Y:S01]  /*34e0*/  ISETP.NE.U32.AND P5, PT, R10, RZ, PT ;  /* 0x000000ff0a00720c */ /* 0x000fe20003fa5070 */
[C---:B--2---:R-:W-:Y:S01]  /*34f0*/  IMAD.X R35, R18.reuse, 0x1, R12, P2 ;  /* 0x0000000112237824 */ /* 0x044fe200010e060c */
[----:B------:R-:W-:Y:S01]  /*3500*/  ISETP.NE.U32.AND P2, PT, R23, RZ, PT ;  /* 0x000000ff1700720c */ /* 0x000fe20003f45070 */
[----:B------:R-:W-:Y:S01]  /*3510*/  IMAD.X R9, R18, 0x1, R9, P1 ;  /* 0x0000000112097824 */ /* 0x000fe200008e0609 */
[----:B------:R1:W-:Y:S04]  /*3520*/  LDGSTS.E.BYPASS.LTC128B.128 [R241+0xc100], [R32.64], !P3 ;  /* 0x0c10000020f17fae */ /* 0x0003e8000d901d4c */
[----:B------:R1:W-:Y:S04]  /*3530*/  LDGSTS.E.BYPASS.LTC128B.128 [R241+0x9100], [R30.64], !P4 ;  /* 0x091000001ef17fae */ /* 0x0003e8000e101d4c */
[----:B------:R1:W-:Y:S04]  /*3540*/  LDGSTS.E.BYPASS.LTC128B.128 [R241+0xd100], [R16.64], !P3 ;  /* 0x0d10000010f17fae */ /* 0x0003e8000d901d4c */
[----:B------:R1:W-:Y:S04]  /*3550*/  LDGSTS.E.BYPASS.LTC128B.128 [R241+0xa100], [R34.64], !P4 ;  /* 0x0a10000022f17fae */ /* 0x0003e8000e101d4c */
[----:B------:R1:W-:Y:S04]  /*3560*/  LDGSTS.E.BYPASS.LTC128B.128 [R241+0xe100], [R8.64], !P3 ;  /* 0x0e10000008f17fae */ /* 0x0003e8000d901d4c */
[----:B------:R1:W-:Y:S04]  /*3570*/  LDGSTS.E.BYPASS.LTC128B.128.ZFILL [R241+0xb100], [R26.64], P5 ;  /* 0x0b1000001af17fae */ /* 0x0003e8000a941d4c */
[----:B------:R1:W-:Y:S02]  /*3580*/  LDGSTS.E.BYPASS.LTC128B.128.ZFILL [R241+0xf100], [R24.64], P2 ;  /* 0x0f10000018f17fae */ /* 0x0003e40009141d4c */
.L_x_4:
[----:B--234-:R-:W-:Y:S01]  /*3590*/  LOP3.LUT R6, R6, 0xffffffe0, RZ, 0xc0, !PT ;  /* 0xffffffe006067812 */ /* 0x01cfe200078ec0ff */
[----:B-1----:R-:W-:Y:S01]  /*35a0*/  IMAD.MOV.U32 R17, RZ, RZ, -0x2 ;  /* 0xfffffffeff117424 */ /* 0x002fe200078e00ff */
[----:B------:R-:W-:Y:S01]  /*35b0*/  UIADD3 UR6, UR7, -0x2, URZ ;  /* 0xfffffffe07067890 */ /* 0x000fe2000fffe03f */
[----:B------:R-:W-:Y:S01]  /*35c0*/  IMAD.SHL.U32 R236, R4, 0x2, RZ ;  /* 0x0000000204ec7824 */ /* 0x000fe200078e00ff */
[----:B------:R-:W0:Y:S01]  /*35d0*/  LDGDEPBAR ;  /* 0x00000000000079af */ /* 0x000e220000000000 */
[----:B------:R-:W-:Y:S01]  /*35e0*/  IMAD.IADD R6, R5, 0x1, -R6 ;  /* 0x0000000105067824 */ /* 0x000fe200078e0a06 */
[----:B------:R-:W-:Y:S01]  /*35f0*/  UISETP.GE.AND UP0, UPT, UR6, UR8, UPT ;  /* 0x000000080600728c */ /* 0x000fe2000bf06270 */
[--C-:B------:R-:W-:Y:S01]  /*3600*/  IMAD R234, R2, 0x2, R236.reuse ;  /* 0x0000000202ea7824 */ /* 0x100fe200078e02ec */
[----:B------:R-:W-:Y:S01]  /*3610*/  LDSM.16.MT88.4 R124, [R236+0x100] ;  /* 0x00010000ec7c783b */ /* 0x000fe20000004200 */
[C---:B------:R-:W-:Y:S01]  /*3620*/  IMAD R233, R0.reuse, 0x2, R236 ;  /* 0x0000000200e97824 */ /* 0x040fe200078e02ec */
[----:B------:R-:W-:Y:S01]  /*3630*/  SHF.R.S32.HI R5, RZ, 0x1f, R6 ;  /* 0x0000001fff057819 */ /* 0x000fe20000011406 */
[----:B------:R-:W-:Y:S01]  /*3640*/  IMAD R232, R0, 0x2, R234 ;  /* 0x0000000200e87824 */ /* 0x000fe200078e02ea */
[----:B------:R-:W-:Y:S02]  /*3650*/  LDSM.16.MT88.4 R116, [R234+0x100] ;  /* 0x00010000ea74783b */ /* 0x000fe40000004200 */
[----:B------:R-:W-:-:S02]  /*3660*/  LEA.HI R5, R5, R6, RZ, 0x2 ;  /* 0x0000000605057211 */ /* 0x000fc400078f10ff */
[----:B------:R-:W-:Y:S02]  /*3670*/  LDSM.16.MT88.4 R100, [R232+0x100] ;  /* 0x00010000e864783b */ /* 0x000fe40000004200 */
[----:B------:R-:W-:Y:S02]  /*3680*/  LOP3.LUT R5, R5, 0x7ffffffc, RZ, 0xc0, !PT ;  /* 0x7ffffffc05057812 */ /* 0x000fe400078ec0ff */
[----:B------:R-:W-:Y:S03]  /*3690*/  LDSM.16.MT88.4 R108, [R233+0x100] ;  /* 0x00010000e96c783b */ /* 0x000fe60000004200 */
[----:B------:R-:W-:Y:S01]  /*36a0*/  IMAD.IADD R5, R6, 0x1, -R5 ;  /* 0x0000000106057824 */ /* 0x000fe200078e0a05 */
[----:B------:R-:W-:Y:S03]  /*36b0*/  LDSM.16.MT88.4 R76, [R233+0x4100] ;  /* 0x00410000e94c783b */ /* 0x000fe60000004200 */
[----:B------:R-:W-:Y:S01]  /*36c0*/  IMAD R17, R5, R17, UR15 ;  /* 0x0000000f05117e24 */ /* 0x000fe2000f8e0211 */
[----:B------:R-:W-:Y:S04]  /*36d0*/  LDSM.16.MT88.4 R24, [R236+0x900] ;  /* 0x00090000ec18783b */ /* 0x000fe80000004200 */
[C---:B------:R-:W-:Y:S01]  /*36e0*/  ISETP.GT.AND P2, PT, R17.reuse, RZ, PT ;  /* 0x000000ff1100720c */ /* 0x040fe20003f44270 */
[----:B------:R-:W-:Y:S01]  /*36f0*/  LDSM.16.MT88.4 R20, [R234+0x900] ;  /* 0x00090000ea14783b */ /* 0x000fe20000004200 */
[----:B------:R-:W-:-:S02]  /*3700*/  ISETP.GT.AND P1, PT, R17, 0x1, PT ;  /* 0x000000011100780c */ /* 0x000fc40003f24270 */
[----:B------:R-:W-:Y:S01]  /*3710*/  ISETP.GT.AND P5, PT, R17, 0x8, PT ;  /* 0x000000081100780c */ /* 0x000fe20003fa4270 */
[----:B------:R-:W-:Y:S01]  /*3720*/  LDSM.16.MT88.4 R32, [R234+0x4900] ;  /* 0x00490000ea20783b */ /* 0x000fe20000004200 */
[----:B------:R-:W-:Y:S02]  /*3730*/  FSEL R3, R3, -INF , P2 ;  /* 0xff80000003037808 */ /* 0x000fe40001000000 */
[----:B------:R-:W-:Y:S02]  /*3740*/  FSEL R16, R7, -INF , P1 ;  /* 0xff80000007107808 */ /* 0x000fe40000800000 */
[----:B------:R-:W-:Y:S02]  /*3750*/  FSEL R84, R84, -INF , P2 ;  /* 0xff80000054547808 */ /* 0x000fe40001000000 */
[----:B------:R-:W-:Y:S02]  /*3760*/  ISETP.GT.AND P2, PT, R17, 0x9, PT ;  /* 0x000000091100780c */ /* 0x000fe40003f44270 */
[----:B------:R-:W-:-:S02]  /*3770*/  FSEL R68, R68, -INF , P5 ;  /* 0xff80000044447808 */ /* 0x000fc40002800000 */
[----:B------:R-:W-:Y:S02]  /*3780*/  FMNMX.FTZ R18, R3, R16, !PT ;  /* 0x0000001003127209 */ /* 0x000fe40007810000 */
[----:B------:R-:W-:Y:S02]  /*3790*/  FSEL R85, R85, -INF , P1 ;  /* 0xff80000055557808 */ /* 0x000fe40000800000 */
[----:B------:R-:W-:Y:S02]  /*37a0*/  ISETP.GT.AND P1, PT, R17, 0x10, PT ;  /* 0x000000101100780c */ /* 0x000fe40003f24270 */
[----:B------:R-:W-:Y:S02]  /*37b0*/  FSEL R69, R69, -INF , P2 ;  /* 0xff80000045457808 */ /* 0x000fe40001000000 */
[----:B------:R-:W-:Y:S02]  /*37c0*/  FMNMX.FTZ R18, R68, R18, !PT ;  /* 0x0000001244127209 */ /* 0x000fe40007810000 */
[----:B------:R-:W-:-:S02]  /*37d0*/  FSEL R86, R86, -INF , P5 ;  /* 0xff80000056567808 */ /* 0x000fc40002800000 */
[----:B------:R-:W-:Y:S02]  /*37e0*/  ISETP.GT.AND P5, PT, R17, 0x11, PT ;  /* 0x000000111100780c */ /* 0x000fe40003fa4270 */
[----:B------:R-:W-:Y:S02]  /*37f0*/  FSEL R7, R70, -INF , P1 ;  /* 0xff80000046077808 */ /* 0x000fe40000800000 */
[----:B------:R-:W-:Y:S02]  /*3800*/  FMNMX.FTZ R18, R69, R18, !PT ;  /* 0x0000001245127209 */ /* 0x000fe40007810000 */
        /* <DEDUP_REMOVED lines=8> */
[----:B------:R-:W-:-:S02]  /*3890*/  FMNMX.FTZ R19, R84, R85, !PT ;  /* 0x0000005554137209 */ /* 0x000fc40007810000 */
[----:B------:R-:W-:Y:S02]  /*38a0*/  FSEL R10, R93, -INF , P5 ;  /* 0xff8000005d0a7808 */ /* 0x000fe40002800000 */
[----:B------:R-:W-:Y:S02]  /*38b0*/  ISETP.GT.AND P5, PT, R17, 0x20, PT ;  /* 0x000000201100780c */ /* 0x000fe40003fa4270 */
[----:B------:R-:W-:Y:S02]  /*38c0*/  FSEL R12, R61, -INF , P1 ;  /* 0xff8000003d0c7808 */ /* 0x000fe40000800000 */
[----:B------:R-:W-:Y:S02]  /*38d0*/  FMNMX.FTZ R18, R6, R18, !PT ;  /* 0x0000001206127209 */ /* 0x000fe40007810000 */
[----:B------:R-:W-:Y:S02]  /*38e0*/  FMNMX.FTZ R19, R86, R19, !PT ;  /* 0x0000001356137209 */ /* 0x000fe40007810000 */
[----:B------:R-:W-:-:S02]  /*38f0*/  FSEL R9, R62, -INF , P2 ;  /* 0xff8000003e097808 */ /* 0x000fc40001000000 */
[----:B------:R-:W-:Y:S02]  /*3900*/  ISETP.GT.AND P2, PT, R17, 0x21, PT ;  /* 0x000000211100780c */ /* 0x000fe40003f44270 */
[----:B------:R-:W-:Y:S02]  /*3910*/  FSEL R30, R56, -INF , P5 ;  /* 0xff800000381e7808 */ /* 0x000fe40002800000 */
[----:B------:R-:W-:Y:S02]  /*3920*/  FMNMX.FTZ R18, R12, R18, !PT ;  /* 0x000000120c127209 */ /* 0x000fe40007810000 */
[----:B------:R-:W-:Y:S02]  /*3930*/  FMNMX.FTZ R19, R87, R19, !PT ;  /* 0x0000001357137209 */ /* 0x000fe40007810000 */
[----:B------:R-:W-:Y:S02]  /*3940*/  FSEL R8, R63, -INF , P1 ;  /* 0xff8000003f087808 */ /* 0x000fe40000800000 */
[----:B------:R-:W-:-:S02]  /*3950*/  ISETP.GT.AND P1, PT, R17, 0x28, PT ;  /* 0x000000281100780c */ /* 0x000fc40003f24270 */
[----:B------:R-:W-:Y:S02]  /*3960*/  FSEL R28, R57, -INF , P2 ;  /* 0xff800000391c7808 */ /* 0x000fe40001000000 */
[----:B------:R-:W-:Y:S02]  /*3970*/  FMNMX.FTZ R18, R30, R18, !PT ;  /* 0x000000121e127209 */ /* 0x000fe40007810000 */
[----:B------:R-:W-:Y:S02]  /*3980*/  FMNMX.FTZ R19, R11, R19, !PT ;  /* 0x000000130b137209 */ /* 0x000fe40007810000 */
[----:B------:R-:W-:Y:S02]  /*3990*/  FSEL R41, R58, -INF , P5 ;  /* 0xff8000003a297808 */ /* 0x000fe40002800000 */
[----:B------:R-:W-:Y:S02]  /*39a0*/  ISETP.GT.AND P5, PT, R17, 0x29, PT ;  /* 0x000000291100780c */ /* 0x000fe40003fa4270 */
[----:B------:R-:W-:-:S02]  /*39b0*/  FSEL R29, R64, -INF , P1 ;  /* 0xff800000401d7808 */ /* 0x000fc40000800000 */
[----:B------:R-:W-:Y:S02]  /*39c0*/  FMNMX.FTZ R18, R28, R18, !PT ;  /* 0x000000121c127209 */ /* 0x000fe40007810000 */
[----:B------:R-:W-:Y:S02]  /*39d0*/  FMNMX.FTZ R19, R10, R19, !PT ;  /* 0x000000130a137209 */ /* 0x000fe40007810000 */
[----:B------:R-:W-:Y:S02]  /*39e0*/  FSEL R182, R59, -INF , P2 ;  /* 0xff8000003bb67808 */ /* 0x000fe40001000000 */
[----:B------:R-:W-:Y:S02]  /*39f0*/  ISETP.GT.AND P2, PT, R17, 0x30, PT ;  /* 0x000000301100780c */ /* 0x000fe40003f44270 */
[----:B------:R-:W-:Y:S02]  /*3a00*/  FSEL R44, R65, -INF , P5 ;  /* 0xff800000412c7808 */ /* 0x000fe40002800000 */
[----:B------:R-:W-:-:S02]  /*3a10*/  FMNMX.FTZ R18, R29, R18, !PT ;  /* 0x000000121d127209 */ /* 0x000fc40007810000 */
[----:B------:R-:W-:Y:S02]  /*3a20*/  FMNMX.FTZ R19, R9, R19, !PT ;  /* 0x0000001309137209 */ /* 0x000fe40007810000 */
[----:B------:R-:W-:Y:S02]  /*3a30*/  FSEL R40, R94, -INF , P1 ;  /* 0xff8000005e287808 */ /* 0x000fe40000800000 */
[----:B------:R-:W-:Y:S01]  /*3a40*/  ISETP.GT.AND P1, PT, R17, 0x31, PT ;  /* 0x000000311100780c */ /* 0x000fe20003f24270 */
[----:B------:R-:W-:Y:S01]  /*3a50*/  LDSM.16.MT88.4 R92, [R236+0x4100] ;  /* 0x00410000ec5c783b */ /* 0x000fe20000004200 */
        /* <DEDUP_REMOVED lines=9> */
[C---:B------:R-:W-:Y:S02]  /*3af0*/  ISETP.GT.AND P2, PT, R17.reuse, 0x39, PT ;  /* 0x000000391100780c */ /* 0x040fe40003f44270 */
        /* <DEDUP_REMOVED lines=84> */
[----:B------:R-:W-:Y:S02]  /*4040*/  FMNMX.FTZ R17, R134, R18, !PT ;  /* 0x0000001286117209 */ /* 0x000fe40007810000 */
[----:B------:R-:W-:Y:S02]  /*4050*/  FMNMX.FTZ R19, R150, R19, !PT ;  /* 0x0000001396137209 */ /* 0x000fe40007810000 */
[----:B------:R-:W-:Y:S02]  /*4060*/  FMNMX.FTZ R17, R67, R17, !PT ;  /* 0x0000001143117209 */ /* 0x000fe40007810000 */
[----:B------:R-:W-:Y:S02]  /*4070*/  FMNMX.FTZ R19, R149, R19, !PT ;  /* 0x0000001395137209 */ /* 0x000fe40007810000 */
[----:B------:R-:W-:Y:S01]  /*4080*/  FSEL R65, R13, -INF , P5 ;  /* 0xff8000000d417808 */ /* 0x000fe20002800000 */
[----:B------:R-:W1:Y:S01]  /*4090*/  SHFL.BFLY PT, R18, R17, 0x2, 0x1f ;  /* 0x0c401f0011127f89 */ /* 0x000e6200000e0000 */
[----:B------:R-:W-:-:S02]  /*40a0*/  FMNMX.FTZ R13, R66, R19, !PT ;  /* 0x00000013420d7209 */ /* 0x000fc40007810000 */
[----:B------:R-:W-:Y:S02]  /*40b0*/  FSEL R64, R15, -INF , P2 ;  /* 0xff8000000f407808 */ /* 0x000fe40001000000 */
[----:B------:R-:W-:Y:S02]  /*40c0*/  FMNMX.FTZ R13, R65, R13, !PT ;  /* 0x0000000d410d7209 */ /* 0x000fe40007810000 */
[----:B------:R-:W-:Y:S02]  /*40d0*/  FSEL R62, R14, -INF , P1 ;  /* 0xff8000000e3e7808 */ /* 0x000fe40000800000 */
[----:B------:R-:W-:-:S04]  /*40e0*/  FMNMX.FTZ R13, R64, R13, !PT ;  /* 0x0000000d400d7209 */ /* 0x000fc80007810000 */
[----:B------:R-:W-:-:S05]  /*40f0*/  FMNMX.FTZ R14, R62, R13, !PT ;  /* 0x0000000d3e0e7209 */ /* 0x000fca0007810000 */
[----:B------:R-:W2:Y:S01]  /*4100*/  SHFL.BFLY PT, R13, R14, 0x2, 0x1f ;  /* 0x0c401f000e0d7f89 */ /* 0x000ea200000e0000 */
[----:B-1----:R-:W-:-:S05]  /*4110*/  FMNMX.FTZ R18, R17, R18, !PT ;  /* 0x0000001211127209 */ /* 0x002fca0007810000 */
[----:B------:R-:W1:Y:S01]  /*4120*/  SHFL.BFLY PT, R132, R18, 0x1, 0x1f ;  /* 0x0c201f0012847f89 */ /* 0x000e6200000e0000 */
[----:B--2---:R-:W-:-:S05]  /*4130*/  FMNMX.FTZ R14, R14, R13, !PT ;  /* 0x0000000d0e0e7209 */ /* 0x004fca0007810000 */
[----:B------:R-:W2:Y:S01]  /*4140*/  SHFL.BFLY PT, R13, R14, 0x1, 0x1f ;  /* 0x0c201f000e0d7f89 */ /* 0x000ea200000e0000 */
[----:B-1----:R-:W-:-:S04]  /*4150*/  FMNMX.FTZ R132, R18, R132, !PT ;  /* 0x0000008412847209 */ /* 0x002fc80007810000 */
[C---:B------:R-:W-:Y:S01]  /*4160*/  FSETP.NEU.FTZ.AND P1, PT, R132.reuse, -INF , PT ;  /* 0xff8000008400780b */ /* 0x040fe20003f3d000 */
[----:B------:R-:W-:-:S05]  /*4170*/  FMUL.FTZ R133, R132, c[0x0][0x2d0] ;  /* 0x0000b40084857a20 */ /* 0x000fca0000410000 */
[----:B------:R-:W-:-:S05]  /*4180*/  FSEL R133, R133, RZ, P1 ;  /* 0x000000ff85857208 */ /* 0x000fca0000800000 */
[--C-:B------:R-:W-:Y:S02]  /*4190*/  FFMA.FTZ R58, R3, c[0x0][0x2d0], -R133.reuse ;  /* 0x0000b400033a7a23 */ /* 0x100fe40000010885 */
[--C-:B------:R-:W-:Y:S01]  /*41a0*/  FFMA.FTZ R57, R16, c[0x0][0x2d0], -R133.reuse ;  /* 0x0000b40010397a23 */ /* 0x100fe20000010885 */
[----:B--2---:R-:W-:Y:S01]  /*41b0*/  FMNMX.FTZ R3, R13, R14, !PT ;  /* 0x0000000e0d037209 */ /* 0x004fe20007810000 */
[--C-:B------:R-:W-:Y:S01]  /*41c0*/  FFMA.FTZ R56, R68, c[0x0][0x2d0], -R133.reuse ;  /* 0x0000b40044387a23 */ /* 0x100fe20000010885 */
[----:B------:R-:W-:Y:S01]  /*41d0*/  LDSM.16.MT88.4 R16, [R233+0x900] ;  /* 0x00090000e910783b */ /* 0x000fe20000004200 */
[--C-:B------:R-:W-:Y:S01]  /*41e0*/  FFMA.FTZ R52, R69, c[0x0][0x2d0], -R133.reuse ;  /* 0x0000b40045347a23 */ /* 0x100fe20000010885 */
[C---:B------:R-:W-:Y:S01]  /*41f0*/  FSETP.NEU.FTZ.AND P1, PT, R3.reuse, -INF , PT ;  /* 0xff8000000300780b */ /* 0x040fe20003f3d000 */
[----:B------:R-:W-:Y:S01]  /*4200*/  FMUL.FTZ R63, R3, c[0x0][0x2d0] ;  /* 0x0000b400033f7a20 */ /* 0x000fe20000410000 */
[----:B------:R-:W-:Y:S01]  /*4210*/  MUFU.EX2 R58, R58 ;  /* 0x0000003a003a7308 */ /* 0x000fe20000000800 */
[----:B------:R-:W-:-:S02]  /*4220*/  FFMA.FTZ R55, R7, c[0x0][0x2d0], -R133 ;  /* 0x0000b40007377a23 */ /* 0x000fc40000010885 */
[--C-:B------:R-:W-:Y:S01]  /*4230*/  FFMA.FTZ R51, R5, c[0x0][0x2d0], -R133.reuse ;  /* 0x0000b40005337a23 */ /* 0x100fe20000010885 */
[----:B------:R-:W-:Y:S01]  /*4240*/  FSEL R63, R63, RZ, P1 ;  /* 0x000000ff3f3f7208 */ /* 0x000fe20000800000 */
[----:B------:R-:W-:Y:S01]  /*4250*/  FFMA.FTZ R50, R6, c[0x0][0x2d0], -R133 ;  /* 0x0000b40006327a23 */ /* 0x000fe20000010885 */
[----:B------:R-:W-:Y:S01]  /*4260*/  PLOP3.LUT P1, PT, PT, PT, UP0, 0x80, 0x0 ;  /* 0x000000000000781c */ /* 0x000fe20003f2f008 */
[----:B------:R-:W-:Y:S01]  /*4270*/  LDSM.16.MT88.4 R4, [R232+0x4100] ;  /* 0x00410000e804783b */ /* 0x000fe20000004200 */
[----:B------:R-:W1:Y:S01]  /*4280*/  MUFU.EX2 R57, R57 ;  /* 0x0000003900397308 */ /* 0x000e620000000800 */
[--C-:B------:R-:W-:Y:S02]  /*4290*/  FFMA.FTZ R61, R84, c[0x0][0x2d0], -R63.reuse ;  /* 0x0000b400543d7a23 */ /* 0x100fe4000001083f */
[--C-:B------:R-:W-:Y:S02]  /*42a0*/  FFMA.FTZ R60, R85, c[0x0][0x2d0], -R63.reuse ;  /* 0x0000b400553c7a23 */ /* 0x100fe4000001083f */
[----:B------:R-:W-:-:S02]  /*42b0*/  FFMA.FTZ R59, R86, c[0x0][0x2d0], -R63 ;  /* 0x0000b400563b7a23 */ /* 0x000fc4000001083f */
[----:B------:R-:W-:Y:S01]  /*42c0*/  FFMA.FTZ R53, R87, c[0x0][0x2d0], -R63 ;  /* 0x0000b40057357a23 */ /* 0x000fe2000001083f */
[----:B------:R-:W-:Y:S01]  /*42d0*/  MUFU.EX2 R56, R56 ;  /* 0x0000003800387308 */ /* 0x000fe20000000800 */
[----:B------:R-:W2:Y:S01]  /*42e0*/  LDSM.16.MT88.4 R84, [R234+0x4100] ;  /* 0x00410000ea54783b */ /* 0x000ea20000004200 */
[----:B------:R-:W-:Y:S02]  /*42f0*/  FFMA.FTZ R47, R12, c[0x0][0x2d0], -R133 ;  /* 0x0000b4000c2f7a23 */ /* 0x000fe40000010885 */
[--C-:B------:R-:W-:Y:S01]  /*4300*/  FFMA.FTZ R54, R11, c[0x0][0x2d0], -R63.reuse ;  /* 0x0000b4000b367a23 */ /* 0x100fe2000001083f */
[----:B------:R-:W3:Y:S01]  /*4310*/  LDSM.16.MT88.4 R12, [R232+0x900] ;  /* 0x00090000e80c783b */ /* 0x000ee20000004200 */
[--C-:B------:R-:W-:Y:S02]  /*4320*/  FFMA.FTZ R49, R10, c[0x0][0x2d0], -R63.reuse ;  /* 0x0000b4000a317a23 */ /* 0x100fe4000001083f */
[----:B------:R-:W4:Y:S01]  /*4330*/  MUFU.EX2 R52, R52 ;  /* 0x0000003400347308 */ /* 0x000f220000000800 */
[--C-:B------:R-:W-:Y:S01]  /*4340*/  FFMA.FTZ R48, R9, c[0x0][0x2d0], -R63.reuse ;  /* 0x0000b40009307a23 */ /* 0x100fe2000001083f */
[----:B-1----:R-:W-:Y:S01]  /*4350*/  F2FP.PACK_AB R68, R57, R58 ;  /* 0x0000003a3944723e */ /* 0x002fe200000000ff */
[----:B------:R-:W-:-:S02]  /*4360*/  FFMA.FTZ R45, R8, c[0x0][0x2d0], -R63 ;  /* 0x0000b400082d7a23 */ /* 0x000fc4000001083f */
[----:B------:R-:W1:Y:S01]  /*4370*/  LDSM.16.MT88.4 R8, [R236+0x4900] ;  /* 0x00490000ec08783b */ /* 0x000e620000004200 */
[--C-:B------:R-:W-:Y:S02]  /*4380*/  FFMA.FTZ R46, R30, c[0x0][0x2d0], -R133.reuse ;  /* 0x0000b4001e2e7a23 */ /* 0x100fe40000010885 */
[----:B------:R-:W-:Y:S01]  /*4390*/  MUFU.EX2 R61, R61 ;  /* 0x0000003d003d7308 */ /* 0x000fe20000000800 */
[--C-:B------:R-:W-:Y:S02]  /*43a0*/  FFMA.FTZ R43, R28, c[0x0][0x2d0], -R133.reuse ;  /* 0x0000b4001c2b7a23 */ /* 0x100fe40000010885 */
[--C-:B------:R-:W-:Y:S02]  /*43b0*/  FFMA.FTZ R42, R29, c[0x0][0x2d0], -R133.reuse ;  /* 0x0000b4001d2a7a23 */ /* 0x100fe40000010885 */
[----:B------:R-:W5:Y:S01]  /*43c0*/  LDSM.16.MT88.4 R28, [R233+0x4900] ;  /* 0x00490000e91c783b */ /* 0x000f620000004200 */
[----:B------:R-:W-:Y:S02]  /*43d0*/  FFMA.FTZ R2, R44, c[0x0][0x2d0], -R133 ;  /* 0x0000b4002c027a23 */ /* 0x000fe40000010885 */
[----:B------:R-:W2:Y:S01]  /*43e0*/  MUFU.EX2 R60, R60 ;  /* 0x0000003c003c7308 */ /* 0x000ea20000000800 */
[----:B----4-:R-:W-:Y:S01]  /*43f0*/  F2FP.PACK_AB R70, R52, R56 ;  /* 0x000000383446723e */ /* 0x010fe200000000ff */
[----:B------:R-:W-:-:S02]  /*4400*/  FFMA.FTZ R44, R41, c[0x0][0x2d0], -R63 ;  /* 0x0000b400292c7a23 */ /* 0x000fc4000001083f */
[--C-:B------:R-:W-:Y:S02]  /*4410*/  FFMA.FTZ R41, R182, c[0x0][0x2d0], -R63.reuse ;  /* 0x0000b400b6297a23 */ /* 0x100fe4000001083f */
[--C-:B------:R-:W-:Y:S02]  /*4420*/  FFMA.FTZ R40, R40, c[0x0][0x2d0], -R63.reuse ;  /* 0x0000b40028287a23 */ /* 0x100fe4000001083f */
[----:B------:R-:W-:Y:S01]  /*4430*/  MUFU.EX2 R59, R59 ;  /* 0x0000003b003b7308 */ /* 0x000fe20000000800 */
[----:B------:R-:W-:Y:S02]  /*4440*/  FFMA.FTZ R0, R181, c[0x0][0x2d0], -R63 ;  /* 0x0000b400b5007a23 */ /* 0x000fe4000001083f */
[--C-:B------:R-:W-:Y:S02]  /*4450*/  FFMA.FTZ R145, R145, c[0x0][0x2d0], -R133.reuse ;  /* 0x0000b40091917a23 */ /* 0x100fe40000010885 */
[--C-:B------:R-:W-:Y:S02]  /*4460*/  FFMA.FTZ R146, R146, c[0x0][0x2d0], -R133.reuse ;  /* 0x0000b40092927a23 */ /* 0x100fe40000010885 */
[--C-:B------:R-:W-:Y:S01]  /*4470*/  FFMA.FTZ R148, R148, c[0x0][0x2d0], -R133.reuse ;  /* 0x0000b40094947a23 */ /* 0x100fe20000010885 */
[----:B------:R-:W4:Y:S01]  /*4480*/  MUFU.EX2 R53, R53 ;  /* 0x0000003500357308 */ /* 0x000f220000000800 */
[----:B--2---:R-:W-:Y:S01]  /*4490*/  F2FP.PACK_AB R69, R60, R61 ;  /* 0x0000003d3c45723e */ /* 0x004fe200000000ff */
[----:B------:R-:W-:-:S02]  /*44a0*/  FFMA.FTZ R147, R147, c[0x0][0x2d0], -R133 ;  /* 0x0000b40093937a23 */ /* 0x000fc40000010885 */
[--C-:B------:R-:W-:Y:S02]  /*44b0*/  FFMA.FTZ R151, R151, c[0x0][0x2d0], -R63.reuse ;  /* 0x0000b40097977a23 */ /* 0x100fe4000001083f */
[--C-:B------:R-:W-:Y:S02]  /*44c0*/  FFMA.FTZ R152, R152, c[0x0][0x2d0], -R63.reuse ;  /* 0x0000b40098987a23 */ /* 0x100fe4000001083f */
[----:B------:R-:W-:Y:S01]  /*44d0*/  MUFU.EX2 R55, R55 ;  /* 0x0000003700377308 */ /* 0x000fe20000000800 */
[--C-:B------:R-:W-:Y:S02]  /*44e0*/  FFMA.FTZ R153, R153, c[0x0][0x2d0], -R63.reuse ;  /* 0x0000b40099997a23 */ /* 0x100fe4000001083f */
[----:B------:R-:W-:Y:S02]  /*44f0*/  FFMA.FTZ R154, R154, c[0x0][0x2d0], -R63 ;  /* 0x0000b4009a9a7a23 */ /* 0x000fe4000001083f */
[--C-:B------:R-:W-:Y:S02]  /*4500*/  FFMA.FTZ R161, R161, c[0x0][0x2d0], -R133.reuse ;  /* 0x0000b400a1a17a23 */ /* 0x100fe40000010885 */
[--C-:B------:R-:W-:Y:S01]  /*4510*/  FFMA.FTZ R162, R162, c[0x0][0x2d0], -R133.reuse ;  /* 0x0000b400a2a27a23 */ /* 0x100fe20000010885 */
[----:B----4-:R-:W-:Y:S01]  /*4520*/  F2FP.PACK_AB R71, R53, R59 ;  /* 0x0000003b3547723e */ /* 0x010fe200000000ff */
[----:B------:R-:W2:Y:S01]  /*4530*/  MUFU.EX2 R51, R51 ;  /* 0x0000003300337308 */ /* 0x000ea20000000800 */
[----:B------:R-:W-:-:S02]  /*4540*/  FFMA.FTZ R164, R164, c[0x0][0x2d0], -R133 ;  /* 0x0000b400a4a47a23 */ /* 0x000fc40000010885 */
[----:B------:R-:W-:Y:S02]  /*4550*/  FFMA.FTZ R163, R163, c[0x0][0x2d0], -R133 ;  /* 0x0000b400a3a37a23 */ /* 0x000fe40000010885 */
[--C-:B------:R-:W-:Y:S01]  /*4560*/  FFMA.FTZ R166, R166, c[0x0][0x2d0], -R63.reuse ;  /* 0x0000b400a6a67a23 */ /* 0x100fe2000001083f */
[C---:B------:R-:W-:Y:S01]  /*4570*/  HMMA.16816.F32 R104, R68.reuse, R100, RZ ;  /* 0x000000644468723c */ /* 0x040fe200000018ff */
[--C-:B------:R-:W-:Y:S01]  /*4580*/  FFMA.FTZ R167, R167, c[0x0][0x2d0], -R63.reuse ;  /* 0x0000b400a7a77a23 */ /* 0x100fe2000001083f */
[----:B------:R-:W-:Y:S01]  /*4590*/  MUFU.EX2 R50, R50 ;  /* 0x0000003200327308 */ /* 0x000fe20000000800 */
[--C-:B------:R-:W-:Y:S02]  /*45a0*/  FFMA.FTZ R169, R169, c[0x0][0x2d0], -R63.reuse ;  /* 0x0000b400a9a97a23 */ /* 0x100fe4000001083f */
[----:B------:R-:W-:Y:S02]  /*45b0*/  FFMA.FTZ R170, R170, c[0x0][0x2d0], -R63 ;  /* 0x0000b400aaaa7a23 */ /* 0x000fe4000001083f */
[--C-:B------:R-:W-:Y:S01]  /*45c0*/  FFMA.FTZ R180, R180, c[0x0][0x2d0], -R133.reuse ;  /* 0x0000b400b4b47a23 */ /* 0x100fe20000010885 */
[----:B------:R-:W-:Y:S01]  /*45d0*/  HMMA.16816.F32 R100, R68, R102, RZ ;  /* 0x000000664464723c */ /* 0x000fe200000018ff */
[--C-:B------:R-:W-:Y:S01]  /*45e0*/  FFMA.FTZ R179, R179, c[0x0][0x2d0], -R133.reuse ;  /* 0x0000b400b3b37a23 */ /* 0x100fe20000010885 */
[----:B------:R-:W-:Y:S01]  /*45f0*/  MUFU.EX2 R47, R47 ;  /* 0x0000002f002f7308 */ /* 0x000fe20000000800 */
        /* <DEDUP_REMOVED lines=11> */
[----:B------:R-:W4:Y:S01]  /*46b0*/  MUFU.EX2 R49, R49 ;  /* 0x0000003100317308 */ /* 0x000f220000000800 */
        /* <DEDUP_REMOVED lines=8> */
[----:B------:R-:W-:Y:S01]  /*4740*/  FADD.FTZ R57, R58, R57 ;  /* 0x000000393a397221 */ /* 0x000fe20000010000 */
[----:B------:R-:W-:Y:S01]  /*4750*/  HMMA.16816.F32 R120, R68, R116, RZ ;  /* 0x000000744478723c */ /* 0x000fe200000018ff */
[----:B------:R-:W-:Y:S01]  /*4760*/  FADD.FTZ R60, R61, R60 ;  /* 0x0000003c3d3c7221 */ /* 0x000fe20000010000 */
[----:B------:R-:W1:Y:S01]  /*4770*/  MUFU.EX2 R45, R45 ;  /* 0x0000002d002d7308 */ /* 0x000e620000000800 */
[----:B------:R-:W-:-:S02]  /*4780*/  FADD.FTZ R56, R56, R57 ;  /* 0x0000003938387221 */ /* 0x000fc40000010000 */
[----:B------:R-:W-:Y:S02]  /*4790*/  FADD.FTZ R59, R59, R60 ;  /* 0x0000003c3b3b7221 */ /* 0x000fe40000010000 */
[----:B------:R-:W-:Y:S01]  /*47a0*/  FFMA.FTZ R249, R67, c[0x0][0x2d0], -R133 ;  /* 0x0000b40043f97a23 */ /* 0x000fe20000010885 */
[----:B------:R-:W-:Y:S01]  /*47b0*/  HMMA.16816.F32 R112, R68, R108, RZ ;  /* 0x0000006c4470723c */ /* 0x000fe200000018ff */
[----:B------:R-:W-:Y:S01]  /*47c0*/  FFMA.FTZ R248, R62, c[0x0][0x2d0], -R63 ;  /* 0x0000b4003ef87a23 */ /* 0x000fe2000001083f */
[----:B------:R-:W-:Y:S01]  /*47d0*/  MUFU.EX2 R46, R46 ;  /* 0x0000002e002e7308 */ /* 0x000fe20000000800 */
[----:B------:R-:W-:Y:S02]  /*47e0*/  FADD.FTZ R56, R52, R56 ;  /* 0x0000003834387221 */ /* 0x000fe40000010000 */
[----:B------:R-:W-:-:S03]  /*47f0*/  FADD.FTZ R59, R53, R59 ;  /* 0x0000003b353b7221 */ /* 0x000fc60000010000 */
[C---:B------:R-:W-:Y:S02]  /*4800*/  HMMA.16816.F32 R88, R68.reuse, R84, RZ ;  /* 0x000000544458723c */ /* 0x040fe400000018ff */
[----:B------:R-:W1:Y:S06]  /*4810*/  MUFU.EX2 R43, R43 ;  /* 0x0000002b002b7308 */ /* 0x000e6c0000000800 */
[C---:B------:R-:W-:Y:S02]  /*4820*/  HMMA.16816.F32 R80, R68.reuse, R76, RZ ;  /* 0x0000004c4450723c */ /* 0x040fe400000018ff */
[----:B------:R-:W-:Y:S06]  /*4830*/  MUFU.EX2 R42, R42 ;  /* 0x0000002a002a7308 */ /* 0x000fec0000000800 */
        /* <DEDUP_REMOVED lines=11> */
[----:B------:R-:W-:Y:S05]  /*48f0*/  MUFU.EX2 R145, R145 ;  /* 0x0000009100917308 */ /* 0x000fea0000000800 */
[----:B--2---:R-:W-:Y:S01]  /*4900*/  F2FP.PACK_AB R4, R51, R55 ;  /* 0x000000373304723e */ /* 0x004fe200000000ff */
[----:B------:R-:W-:Y:S01]  /*4910*/  HMMA.16816.F32 R68, R68, R6, RZ ;  /* 0x000000064444723c */ /* 0x000fe200000018ff */
[----:B----4-:R-:W-:Y:S01]  /*4920*/  F2FP.PACK_AB R5, R49, R54 ;  /* 0x000000363105723e */ /* 0x010fe200000000ff */
[----:B------:R-:W2:Y:S01]  /*4930*/  MUFU.EX2 R146, R146 ;  /* 0x0000009200927308 */ /* 0x000ea20000000800 */
[----:B------:R-:W-:-:S02]  /*4940*/  FADD.FTZ R55, R55, R56 ;  /* 0x0000003837377221 */ /* 0x000fc40000010000 */
[----:B------:R-:W-:Y:S02]  /*4950*/  FADD.FTZ R54, R54, R59 ;  /* 0x0000003b36367221 */ /* 0x000fe40000010000 */
[----:B------:R-:W-:Y:S01]  /*4960*/  F2FP.PACK_AB R6, R47, R50 ;  /* 0x000000322f06723e */ /* 0x000fe200000000ff */
[----:B------:R-:W-:Y:S01]  /*4970*/  FADD.FTZ R55, R51, R55 ;  /* 0x0000003733377221 */ /* 0x000fe20000010000 */
[----:B-1----:R-:W-:Y:S01]  /*4980*/  F2FP.PACK_AB R7, R45, R48 ;  /* 0x000000302d07723e */ /* 0x002fe200000000ff */
[----:B------:R-:W-:Y:S01]  /*4990*/  MUFU.EX2 R148, R148 ;  /* 0x0000009400947308 */ /* 0x000fe20000000800 */
[----:B------:R-:W-:Y:S02]  /*49a0*/  FADD.FTZ R54, R49, R54 ;  /* 0x0000003631367221 */ /* 0x000fe40000010000 */
[----:B------:R-:W-:Y:S02]  /*49b0*/  FADD.FTZ R50, R50, R55 ;  /* 0x0000003732327221 */ /* 0x000fe40000010000 */
[----:B------:R-:W-:Y:S01]  /*49c0*/  FADD.FTZ R48, R48, R54 ;  /* 0x0000003630307221 */ /* 0x000fe20000010000 */
[----:B---3--:R-:W-:Y:S01]  /*49d0*/  HMMA.16816.F32 R104, R4, R12, R104 ;  /* 0x0000000c0468723c */ /* 0x008fe20000001868 */
[----:B------:R-:W-:Y:S01]  /*49e0*/  FADD.FTZ R50, R47, R50 ;  /* 0x000000322f327221 */ /* 0x000fe20000010000 */
[----:B------:R-:W1:Y:S01]  /*49f0*/  MUFU.EX2 R147, R147 ;  /* 0x0000009300937308 */ /* 0x000e620000000800 */
[----:B------:R-:W-:-:S05]  /*4a00*/  FADD.FTZ R48, R45, R48 ;  /* 0x000000302d307221 */ /* 0x000fca0000010000 */
[C---:B------:R-:W-:Y:S01]  /*4a10*/  HMMA.16816.F32 R100, R4.reuse, R14, R100 ;  /* 0x0000000e0464723c */ /* 0x040fe20000001864 */
[----:B------:R-:W3:Y:S01]  /*4a20*/  LDSM.16.MT88.4 R12, [R232+0x4900] ;  /* 0x00490000e80c783b */ /* 0x000ee20000004200 */
[----:B------:R-:W-:Y:S06]  /*4a30*/  MUFU.EX2 R151, R151 ;  /* 0x0000009700977308 */ /* 0x000fec0000000800 */
[C---:B------:R-:W-:Y:S02]  /*4a40*/  HMMA.16816.F32 R96, R4.reuse, R8, R96 ;  /* 0x000000080460723c */ /* 0x040fe40000001860 */
[----:B------:R-:W4:Y:S06]  /*4a50*/  MUFU.EX2 R152, R152 ;  /* 0x0000009800987308 */ /* 0x000f2c0000000800 */
[C---:B------:R-:W-:Y:S01]  /*4a60*/  HMMA.16816.F32 R92, R4.reuse, R10, R92 ;  /* 0x0000000a045c723c */ /* 0x040fe2000000185c */
[----:B------:R-:W1:Y:S01]  /*4a70*/  LDSM.16.MT88.4 R8, [R232+0x1100] ;  /* 0x00110000e808783b */ /* 0x000e620000004200 */
[----:B------:R-:W-:Y:S06]  /*4a80*/  MUFU.EX2 R153, R153 ;  /* 0x0000009900997308 */ /* 0x000fec0000000800 */
[C---:B------:R-:W-:Y:S02]  /*4a90*/  HMMA.16816.F32 R128, R4.reuse, R24, R128 ;  /* 0x000000180480723c */ /* 0x040fe40000001880 */
[----:B------:R-:W1:Y:S06]  /*4aa0*/  MUFU.EX2 R154, R154 ;  /* 0x0000009a009a7308 */ /* 0x000e6c0000000800 */
[C---:B------:R-:W-:Y:S01]  /*4ab0*/  HMMA.16816.F32 R124, R4.reuse, R26, R124 ;  /* 0x0000001a047c723c */ /* 0x040fe2000000187c */
[----:B------:R-:W-:Y:S01]  /*4ac0*/  LDSM.16.MT88.4 R24, [R236+0x1100] ;  /* 0x00110000ec18783b */ /* 0x000fe20000004200 */
        /* <DEDUP_REMOVED lines=16> */
[C---:B-----5:R-:W-:Y:S02]  /*4bd0*/  HMMA.16816.F32 R80, R4.reuse, R28, R80 ;  /* 0x0000001c0450723c */ /* 0x060fe40000001850 */
[----:B------:R-:W5:Y:S06]  /*4be0*/  MUFU.EX2 R170, R170 ;  /* 0x000000aa00aa7308 */ /* 0x000f6c0000000800 */
[C---:B------:R-:W-:Y:S01]  /*4bf0*/  HMMA.16816.F32 R76, R4.reuse, R30, R76 ;  /* 0x0000001e044c723c */ /* 0x040fe2000000184c */
[----:B------:R-:W-:Y:S01]  /*4c00*/  LDSM.16.MT88.4 R28, [R233+0x5100] ;  /* 0x00510000e91c783b */ /* 0x000fe20000004200 */
[----:B------:R-:W-:Y:S06]  /*4c10*/  MUFU.EX2 R180, R180 ;  /* 0x000000b400b47308 */ /* 0x000fec0000000800 */
[C---:B---3--:R-:W-:Y:S02]  /*4c20*/  HMMA.16816.F32 R72, R4.reuse, R12, R72 ;  /* 0x0000000c0448723c */ /* 0x048fe40000001848 */
[----:B------:R-:W3:Y:S06]  /*4c30*/  MUFU.EX2 R179, R179 ;  /* 0x000000b300b37308 */ /* 0x000eec0000000800 */
[----:B------:R-:W-:Y:S01]  /*4c40*/  HMMA.16816.F32 R68, R4, R14, R68 ;  /* 0x0000000e0444723c */ /* 0x000fe20000001844 */
[----:B------:R-:W2:Y:S01]  /*4c50*/  LDSM.16.MT88.4 R12, [R236+0x5100] ;  /* 0x00510000ec0c783b */ /* 0x000ea20000004200 */
[----:B------:R-:W-:Y:S05]  /*4c60*/  MUFU.EX2 R178, R178 ;  /* 0x000000b200b27308 */ /* 0x000fea0000000800 */
[----:B------:R-:W-:Y:S01]  /*4c70*/  F2FP.PACK_AB R4, R43, R46 ;  /* 0x0000002e2b04723e */ /* 0x000fe200000000ff */
[----:B------:R-:W-:Y:S01]  /*4c80*/  FADD.FTZ R46, R46, R50 ;  /* 0x000000322e2e7221 */ /* 0x000fe20000010000 */
[----:B------:R-:W-:Y:S01]  /*4c90*/  F2FP.PACK_AB R6, R2, R42 ;  /* 0x0000002a0206723e */ /* 0x000fe200000000ff */
[----:B------:R-:W2:Y:S01]  /*4ca0*/  MUFU.EX2 R177, R177 ;  /* 0x000000b100b17308 */ /* 0x000ea20000000800 */
[----:B------:R-:W-:Y:S01]  /*4cb0*/  F2FP.PACK_AB R5, R41, R44 ;  /* 0x0000002c2905723e */ /* 0x000fe200000000ff */
[----:B------:R-:W-:Y:S01]  /*4cc0*/  FADD.FTZ R44, R44, R48 ;  /* 0x000000302c2c7221 */ /* 0x000fe20000010000 */
[----:B------:R-:W-:Y:S01]  /*4cd0*/  F2FP.PACK_AB R7, R0, R40 ;  /* 0x000000280007723e */ /* 0x000fe200000000ff */
[----:B------:R-:W-:-:S02]  /*4ce0*/  FADD.FTZ R46, R43, R46 ;  /* 0x0000002e2b2e7221 */ /* 0x000fc40000010000 */
[----:B------:R-:W-:Y:S02]  /*4cf0*/  FADD.FTZ R44, R41, R44 ;  /* 0x0000002c292c7221 */ /* 0x000fe40000010000 */
[----:B------:R-:W-:Y:S01]  /*4d00*/  MUFU.EX2 R176, R176 ;  /* 0x000000b000b07308 */ /* 0x000fe20000000800 */
[----:B------:R-:W-:Y:S01]  /*4d10*/  FADD.FTZ R42, R42, R46 ;  /* 0x0000002e2a2a7221 */ /* 0x000fe20000010000 */
[C---:B-1----:R-:W-:Y:S01]  /*4d20*/  HMMA.16816.F32 R104, R4.reuse, R8, R104 ;  /* 0x000000080468723c */ /* 0x042fe20000001868 */
[----:B------:R-:W-:Y:S02]  /*4d30*/  FADD.FTZ R40, R40, R44 ;  /* 0x0000002c28287221 */ /* 0x000fe40000010000 */
[----:B------:R-:W-:Y:S02]  /*4d40*/  FADD.FTZ R42, R2, R42 ;  /* 0x0000002a022a7221 */ /* 0x000fe40000010000 */
[----:B------:R-:W-:Y:S01]  /*4d50*/  FADD.FTZ R40, R0, R40 ;  /* 0x0000002800287221 */ /* 0x000fe20000010000 */
[----:B------:R-:W1:Y:S02]  /*4d60*/  MUFU.EX2 R171, R171 ;  /* 0x000000ab00ab7308 */ /* 0x000e640000000800 */
[C---:B------:R-:W-:Y:S01]  /*4d70*/  HMMA.16816.F32 R100, R4.reuse, R10, R100 ;  /* 0x0000000a0464723c */ /* 0x040fe20000001864 */
[----:B------:R-:W1:Y:S05]  /*4d80*/  LDSM.16.MT88.4 R8, [R232+0x5100] ;  /* 0x00510000e808783b */ /* 0x000e6a0000004200 */
[----:B------:R-:W-:Y:S02]  /*4d90*/  MUFU.EX2 R168, R168 ;  /* 0x000000a800a87308 */ /* 0x000fe40000000800 */
[C---:B------:R-:W-:Y:S06]  /*4da0*/  HMMA.16816.F32 R112, R4.reuse, R16, R112 ;  /* 0x000000100470723c */ /* 0x040fec0000001870 */
[----:B------:R-:W1:Y:S02]  /*4db0*/  MUFU.EX2 R165, R165 ;  /* 0x000000a500a57308 */ /* 0x000e640000000800 */
[C---:B------:R-:W-:Y:S01]  /*4dc0*/  HMMA.16816.F32 R108, R4.reuse, R18, R108 ;  /* 0x00000012046c723c */ /* 0x040fe2000000186c */
[----:B------:R-:W3:Y:S05]  /*4dd0*/  LDSM.16.MT88.4 R16, [R233+0x1900] ;  /* 0x00190000e910783b */ /* 0x000eea0000004200 */
[----:B------:R-:W-:Y:S02]  /*4de0*/  MUFU.EX2 R160, R160 ;  /* 0x000000a000a07308 */ /* 0x000fe40000000800 */
[C---:B--2---:R-:W-:Y:S06]  /*4df0*/  HMMA.16816.F32 R96, R4.reuse, R12, R96 ;  /* 0x0000000c0460723c */ /* 0x044fec0000001860 */
[----:B------:R-:W2:Y:S02]  /*4e00*/  MUFU.EX2 R159, R159 ;  /* 0x0000009f009f7308 */ /* 0x000ea40000000800 */
[C---:B------:R-:W-:Y:S01]  /*4e10*/  HMMA.16816.F32 R92, R4.reuse, R14, R92 ;  /* 0x0000000e045c723c */ /* 0x040fe2000000185c */
[----:B------:R-:W2:Y:S05]  /*4e20*/  LDSM.16.MT88.4 R12, [R232+0x1900] ;  /* 0x00190000e80c783b */ /* 0x000eaa0000004200 */
[----:B------:R-:W-:Y:S02]  /*4e30*/  MUFU.EX2 R158, R158 ;  /* 0x0000009e009e7308 */ /* 0x000fe40000000800 */
[C---:B------:R-:W-:Y:S06]  /*4e40*/  HMMA.16816.F32 R128, R4.reuse, R24, R128 ;  /* 0x000000180480723c */ /* 0x040fec0000001880 */
[----:B------:R-:W2:Y:S02]  /*4e50*/  MUFU.EX2 R157, R157 ;  /* 0x0000009d009d7308 */ /* 0x000ea40000000800 */
[C---:B-1----:R-:W-:Y:S06]  /*4e60*/  HMMA.16816.F32 R72, R4.reuse, R8, R72 ;  /* 0x000000080448723c */ /* 0x042fec0000001848 */
[----:B------:R-:W-:Y:S02]  /*4e70*/  MUFU.EX2 R156, R156 ;  /* 0x0000009c009c7308 */ /* 0x000fe40000000800 */
[C---:B------:R-:W-:Y:S01]  /*4e80*/  HMMA.16816.F32 R68, R4.reuse, R10, R68 ;  /* 0x0000000a0444723c */ /* 0x040fe20000001844 */
[----:B------:R-:W1:Y:S05]  /*4e90*/  LDSM.16.MT88.4 R8, [R236+0x5900] ;  /* 0x00590000ec08783b */ /* 0x000e6a0000004200 */
[----:B------:R-:W1:Y:S02]  /*4ea0*/  MUFU.EX2 R155, R155 ;  /* 0x0000009b009b7308 */ /* 0x000e640000000800 */
[C---:B------:R-:W-:Y:S01]  /*4eb0*/  HMMA.16816.F32 R124, R4.reuse, R26, R124 ;  /* 0x0000001a047c723c */ /* 0x040fe2000000187c */
[----:B------:R-:W1:Y:S05]  /*4ec0*/  LDSM.16.MT88.4 R24, [R236+0x1900] ;  /* 0x00190000ec18783b */ /* 0x000e6a0000004200 */
[----:B------:R-:W-:Y:S02]  /*4ed0*/  MUFU.EX2 R150, R150 ;  /* 0x0000009600967308 */ /* 0x000fe40000000800 */
[C---:B------:R-:W-:Y:S06]  /*4ee0*/  HMMA.16816.F32 R120, R4.reuse, R20, R120 ;  /* 0x000000140478723c */ /* 0x040fec0000001878 */
[----:B------:R-:W-:Y:S02]  /*4ef0*/  MUFU.EX2 R249, R249 ;  /* 0x000000f900f97308 */ /* 0x000fe40000000800 */
[C---:B------:R-:W-:Y:S01]  /*4f00*/  HMMA.16816.F32 R116, R4.reuse, R22, R116 ;  /* 0x000000160474723c */ /* 0x040fe20000001874 */
[----:B------:R-:W1:Y:S05]  /*4f10*/  LDSM.16.MT88.4 R20, [R234+0x1900] ;  /* 0x00190000ea14783b */ /* 0x000e6a0000004200 */
[----:B------:R-:W-:Y:S02]  /*4f20*/  MUFU.EX2 R248, R248 ;  /* 0x000000f800f87308 */ /* 0x000fe40000000800 */
[C---:B------:R-:W-:Y:S08]  /*4f30*/  HMMA.16816.F32 R88, R4.reuse, R32, R88 ;  /* 0x000000200458723c */ /* 0x040ff00000001858 */
[C---:B------:R-:W-:Y:S01]  /*4f40*/  HMMA.16816.F32 R84, R4.reuse, R34, R84 ;  /* 0x000000220454723c */ /* 0x040fe20000001854 */
[----:B------:R-:W-:Y:S07]  /*4f50*/  LDSM.16.MT88.4 R32, [R233+0x6900] ;  /* 0x00690000e920783b */ /* 0x000fee0000004200 */
[C---:B------:R-:W-:Y:S08]  /*4f60*/  HMMA.16816.F32 R80, R4.reuse, R28, R80 ;  /* 0x0000001c0450723c */ /* 0x040ff00000001850 */
[----:B------:R-:W-:Y:S01]  /*4f70*/  HMMA.16816.F32 R76, R4, R30, R76 ;  /* 0x0000001e044c723c */ /* 0x000fe2000000184c */
[----:B------:R-:W-:Y:S06]  /*4f80*/  LDSM.16.MT88.4 R28, [R233+0x5900] ;  /* 0x00590000e91c783b */ /* 0x000fec0000004200 */
[----:B------:R-:W-:Y:S01]  /*4f90*/  F2FP.PACK_AB R4, R146, R145 ;  /* 0x000000919204723e */ /* 0x000fe200000000ff */
[----:B------:R-:W-:Y:S01]  /*4fa0*/  FADD.FTZ R145, R145, R42 ;  /* 0x0000002a91917221 */ /* 0x000fe20000010000 */
[----:B------:R-:W-:-:S02]  /*4fb0*/  F2FP.PACK_AB R6, R147, R148 ;  /* 0x000000949306723e */ /* 0x000fc400000000ff */
[----:B----4-:R-:W-:Y:S01]  /*4fc0*/  F2FP.PACK_AB R5, R152, R151 ;  /* 0x000000979805723e */ /* 0x010fe200000000ff */
[----:B------:R-:W-:Y:S01]  /*4fd0*/  FADD.FTZ R151, R151, R40 ;  /* 0x0000002897977221 */ /* 0x000fe20000010000 */
[----:B------:R-:W-:Y:S01]  /*4fe0*/  F2FP.PACK_AB R7, R154, R153 ;  /* 0x000000999a07723e */ /* 0x000fe200000000ff */
[----:B------:R-:W-:Y:S02]  /*4ff0*/  FADD.FTZ R145, R146, R145 ;  /* 0x0000009192917221 */ /* 0x000fe40000010000 */
[----:B------:R-:W-:Y:S02]  /*5000*/  FADD.FTZ R151, R152, R151 ;  /* 0x0000009798977221 */ /* 0x000fe40000010000 */
[----:B------:R-:W-:Y:S02]  /*5010*/  FADD.FTZ R148, R148, R145 ;  /* 0x0000009194947221 */ /* 0x000fe40000010000 */
[----:B---3--:R-:W-:Y:S01]  /*5020*/  HMMA.16816.F32 R112, R4, R16, R112 ;  /* 0x000000100470723c */ /* 0x008fe20000001870 */
[----:B------:R-:W-:-:S02]  /*5030*/  FADD.FTZ R153, R153, R151 ;  /* 0x0000009799997221 */ /* 0x000fc40000010000 */
[----:B------:R-:W-:Y:S02]  /*5040*/  FADD.FTZ R148, R147, R148 ;  /* 0x0000009493947221 */ /* 0x000fe40000010000 */
[----:B------:R-:W-:-:S03]  /*5050*/  FADD.FTZ R153, R154, R153 ;  /* 0x000000999a997221 */ /* 0x000fc60000010000 */
[C---:B------:R-:W-:Y:S01]  /*5060*/  HMMA.16816.F32 R108, R4.reuse, R18, R108 ;  /* 0x00000012046c723c */ /* 0x040fe2000000186c */
[----:B------:R-:W3:Y:S07]  /*5070*/  LDSM.16.MT88.4 R16, [R234+0x5900] ;  /* 0x00590000ea10783b */ /* 0x000eee0000004200 */
[C---:B--2---:R-:W-:Y:S08]  /*5080*/  HMMA.16816.F32 R104, R4.reuse, R12, R104 ;  /* 0x0000000c0468723c */ /* 0x044ff00000001868 */
[C---:B------:R-:W-:Y:S01]  /*5090*/  HMMA.16816.F32 R100, R4.reuse, R14, R100 ;  /* 0x0000000e0464723c */ /* 0x040fe20000001864 */
[----:B------:R-:W2:Y:S07]  /*50a0*/  LDSM.16.MT88.4 R12, [R232+0x5900] ;  /* 0x00590000e80c783b */ /* 0x000eae0000004200 */
[C---:B-1----:R-:W-:Y:S08]  /*50b0*/  HMMA.16816.F32 R96, R4.reuse, R8, R96 ;  /* 0x000000080460723c */ /* 0x042ff00000001860 */
[C---:B------:R-:W-:Y:S01]  /*50c0*/  HMMA.16816.F32 R92, R4.reuse, R10, R92 ;  /* 0x0000000a045c723c */ /* 0x040fe2000000185c */
[----:B------:R-:W1:Y:S07]  /*50d0*/  LDSM.16.MT88.4 R8, [R233+0x2100] ;  /* 0x00210000e908783b */ /* 0x000e6e0000004200 */
[C---:B------:R-:W-:Y:S08]  /*50e0*/  HMMA.16816.F32 R128, R4.reuse, R24, R128 ;  /* 0x000000180480723c */ /* 0x040ff00000001880 */
[C---:B------:R-:W-:Y:S01]  /*50f0*/  HMMA.16816.F32 R124, R4.reuse, R26, R124 ;  /* 0x0000001a047c723c */ /* 0x040fe2000000187c */
[----:B------:R-:W-:Y:S07]  /*5100*/  LDSM.16.MT88.4 R24, [R236+0x2100] ;  /* 0x00210000ec18783b */ /* 0x000fee0000004200 */
[C---:B------:R-:W-:Y:S08]  /*5110*/  HMMA.16816.F32 R120, R4.reuse, R20, R120 ;  /* 0x000000140478723c */ /* 0x040ff00000001878 */
[C---:B------:R-:W-:Y:S01]  /*5120*/  HMMA.16816.F32 R116, R4.reuse, R22, R116 ;  /* 0x000000160474723c */ /* 0x040fe20000001874 */
[----:B------:R-:W4:Y:S07]  /*5130*/  LDSM.16.MT88.4 R20, [R234+0x2100] ;  /* 0x00210000ea14783b */ /* 0x000f2e0000004200 */
[C---:B---3--:R-:W-:Y:S08]  /*5140*/  HMMA.16816.F32 R88, R4.reuse, R16, R88 ;  /* 0x000000100458723c */ /* 0x048ff00000001858 */
[C---:B------:R-:W-:Y:S01]  /*5150*/  HMMA.16816.F32 R84, R4.reuse, R18, R84 ;  /* 0x000000120454723c */ /* 0x040fe20000001854 */
[----:B------:R-:W3:Y:S07]  /*5160*/  LDSM.16.MT88.4 R16, [R232+0x2100] ;  /* 0x00210000e810783b */ /* 0x000eee0000004200 */
[C---:B------:R-:W-:Y:S08]  /*5170*/  HMMA.16816.F32 R80, R4.reuse, R28, R80 ;  /* 0x0000001c0450723c */ /* 0x040ff00000001850 */
[C---:B------:R-:W-:Y:S01]  /*5180*/  HMMA.16816.F32 R76, R4.reuse, R30, R76 ;  /* 0x0000001e044c723c */ /* 0x040fe2000000184c */
[----:B------:R-:W-:Y:S07]  /*5190*/  LDSM.16.MT88.4 R28, [R236+0x3100] ;  /* 0x00310000ec1c783b */ /* 0x000fee0000004200 */
[C---:B--2---:R-:W-:Y:S08]  /*51a0*/  HMMA.16816.F32 R72, R4.reuse, R12, R72 ;  /* 0x0000000c0448723c */ /* 0x044ff00000001848 */
[----:B------:R-:W-:Y:S01]  /*51b0*/  HMMA.16816.F32 R68, R4, R14, R68 ;  /* 0x0000000e0444723c */ /* 0x000fe20000001844 */
[----:B------:R-:W2:Y:S06]  /*51c0*/  LDSM.16.MT88.4 R12, [R236+0x6100] ;  /* 0x00610000ec0c783b */ /* 0x000eac0000004200 */
[----:B------:R-:W-:Y:S01]  /*51d0*/  F2FP.PACK_AB R4, R162, R161 ;  /* 0x000000a1a204723e */ /* 0x000fe200000000ff */
[----:B------:R-:W-:Y:S01]  /*51e0*/  FADD.FTZ R161, R161, R148 ;  /* 0x00000094a1a17221 */ /* 0x000fe20000010000 */
[----:B------:R-:W-:-:S02]  /*51f0*/  F2FP.PACK_AB R6, R163, R164 ;  /* 0x000000a4a306723e */ /* 0x000fc400000000ff */
[C---:B------:R-:W-:Y:S01]  /*5200*/  F2FP.PACK_AB R5, R167.reuse, R166 ;  /* 0x000000a6a705723e */ /* 0x040fe200000000ff */
[----:B------:R-:W-:Y:S01]  /*5210*/  FADD.FTZ R166, R166, R153 ;  /* 0x00000099a6a67221 */ /* 0x000fe20000010000 */
[----:B-----5:R-:W-:Y:S01]  /*5220*/  F2FP.PACK_AB R7, R170, R169 ;  /* 0x000000a9aa07723e */ /* 0x020fe200000000ff */
[----:B------:R-:W-:Y:S02]  /*5230*/  FADD.FTZ R161, R162, R161 ;  /* 0x000000a1a2a17221 */ /* 0x000fe40000010000 */
[----:B------:R-:W-:Y:S02]  /*5240*/  FADD.FTZ R166, R167, R166 ;  /* 0x000000a6a7a67221 */ /* 0x000fe40000010000 */
[----:B------:R-:W-:Y:S02]  /*5250*/  FADD.FTZ R164, R164, R161 ;  /* 0x000000a1a4a47221 */ /* 0x000fe40000010000 */
[----:B-1----:R-:W-:Y:S01]  /*5260*/  HMMA.16816.F32 R112, R4, R8, R112 ;  /* 0x000000080470723c */ /* 0x002fe20000001870 */
[----:B------:R-:W-:-:S02]  /*5270*/  FADD.FTZ R169, R169, R166 ;  /* 0x000000a6a9a97221 */ /* 0x000fc40000010000 */
[----:B------:R-:W-:Y:S02]  /*5280*/  FADD.FTZ R164, R163, R164 ;  /* 0x000000a4a3a47221 */ /* 0x000fe40000010000 */
[----:B------:R-:W-:-:S03]  /*5290*/  FADD.FTZ R169, R170, R169 ;  /* 0x000000a9aaa97221 */ /* 0x000fc60000010000 */
[C---:B------:R-:W-:Y:S01]  /*52a0*/  HMMA.16816.F32 R108, R4.reuse, R10, R108 ;  /* 0x0000000a046c723c */ /* 0x040fe2000000186c */
[----:B------:R-:W1:Y:S07]  /*52b0*/  LDSM.16.MT88.4 R8, [R233+0x6100] ;  /* 0x00610000e908783b */ /* 0x000e6e0000004200 */
[C---:B----4-:R-:W-:Y:S08]  /*52c0*/  HMMA.16816.F32 R120, R4.reuse, R20, R120 ;  /* 0x000000140478723c */ /* 0x050ff00000001878 */
[C---:B------:R-:W-:Y:S01]  /*52d0*/  HMMA.16816.F32 R116, R4.reuse, R22, R116 ;  /* 0x000000160474723c */ /* 0x040fe20000001874 */
[----:B------:R-:W4:Y:S07]  /*52e0*/  LDSM.16.MT88.4 R20, [R234+0x6100] ;  /* 0x00610000ea14783b */ /* 0x000f2e0000004200 */
[C---:B---3--:R-:W-:Y:S08]  /*52f0*/  HMMA.16816.F32 R104, R4.reuse, R16, R104 ;  /* 0x000000100468723c */ /* 0x048ff00000001868 */
        /* <DEDUP_REMOVED lines=11> */
[C---:B----4-:R-:W-:Y:S08]  /*53b0*/  HMMA.16816.F32 R88, R4.reuse, R20, R88 ;  /* 0x000000140458723c */ /* 0x050ff00000001858 */
[C---:B------:R-:W-:Y:S01]  /*53c0*/  HMMA.16816.F32 R84, R4.reuse, R22, R84 ;  /* 0x000000160454723c */ /* 0x040fe20000001854 */
[----:B------:R-:W4:Y:S07]  /*53d0*/  LDSM.16.MT88.4 R20, [R233+0x2900] ;  /* 0x00290000e914783b */ /* 0x000f2e0000004200 */
[C---:B---3--:R-:W-:Y:S08]  /*53e0*/  HMMA.16816.F32 R72, R4.reuse, R16, R72 ;  /* 0x000000100448723c */ /* 0x048ff00000001848 */
[----:B------:R-:W-:Y:S01]  /*53f0*/  HMMA.16816.F32 R68, R4, R18, R68 ;  /* 0x000000120444723c */ /* 0x000fe20000001844 */
[----:B------:R-:W3:Y:S06]  /*5400*/  LDSM.16.MT88.4 R16, [R236+0x6900] ;  /* 0x00690000ec10783b */ /* 0x000eec0000004200 */
[----:B------:R-:W-:Y:S01]  /*5410*/  F2FP.PACK_AB R4, R179, R180 ;  /* 0x000000b4b304723e */ /* 0x000fe200000000ff */
[----:B------:R-:W-:Y:S01]  /*5420*/  FADD.FTZ R180, R180, R164 ;  /* 0x000000a4b4b47221 */ /* 0x000fe20000010000 */
[----:B------:R-:W-:-:S02]  /*5430*/  F2FP.PACK_AB R6, R177, R178 ;  /* 0x000000b2b106723e */ /* 0x000fc400000000ff */
[----:B------:R-:W-:Y:S01]  /*5440*/  F2FP.PACK_AB R5, R171, R176 ;  /* 0x000000b0ab05723e */ /* 0x000fe200000000ff */
[----:B------:R-:W-:Y:S01]  /*5450*/  FADD.FTZ R176, R176, R169 ;  /* 0x000000a9b0b07221 */ /* 0x000fe20000010000 */
[----:B------:R-:W-:Y:S01]  /*5460*/  F2FP.PACK_AB R7, R165, R168 ;  /* 0x000000a8a507723e */ /* 0x000fe200000000ff */
[----:B------:R-:W-:Y:S02]  /*5470*/  FADD.FTZ R180, R179, R180 ;  /* 0x000000b4b3b47221 */ /* 0x000fe40000010000 */
[----:B------:R-:W-:Y:S02]  /*5480*/  FADD.FTZ R176, R171, R176 ;  /* 0x000000b0abb07221 */ /* 0x000fe40000010000 */
[----:B------:R-:W-:Y:S02]  /*5490*/  FADD.FTZ R178, R178, R180 ;  /* 0x000000b4b2b27221 */ /* 0x000fe40000010000 */
[----:B--2---:R-:W-:Y:S01]  /*54a0*/  HMMA.16816.F32 R120, R4, R12, R120 ;  /* 0x0000000c0478723c */ /* 0x004fe20000001878 */
[----:B------:R-:W-:-:S02]  /*54b0*/  FADD.FTZ R168, R168, R176 ;  /* 0x000000b0a8a87221 */ /* 0x000fc40000010000 */
[----:B------:R-:W-:Y:S02]  /*54c0*/  FADD.FTZ R178, R177, R178 ;  /* 0x000000b2b1b27221 */ /* 0x000fe40000010000 */
[----:B------:R-:W-:-:S03]  /*54d0*/  FADD.FTZ R168, R165, R168 ;  /* 0x000000a8a5a87221 */ /* 0x000fc60000010000 */
[C---:B------:R-:W-:Y:S01]  /*54e0*/  HMMA.16816.F32 R116, R4.reuse, R14, R116 ;  /* 0x0000000e0474723c */ /* 0x040fe20000001874 */
[----:B------:R-:W2:Y:S07]  /*54f0*/  LDSM.16.MT88.4 R12, [R234+0x6900] ;  /* 0x00690000ea0c783b */ /* 0x000eae0000004200 */
[C---:B-1----:R-:W-:Y:S08]  /*5500*/  HMMA.16816.F32 R104, R4.reuse, R8, R104 ;  /* 0x000000080468723c */ /* 0x042ff00000001868 */
[C---:B------:R-:W-:Y:S01]  /*5510*/  HMMA.16816.F32 R100, R4.reuse, R10, R100 ;  /* 0x0000000a0464723c */ /* 0x040fe20000001864 */
[----:B------:R-:W1:Y:S07]  /*5520*/  LDSM.16.MT88.4 R8, [R232+0x6900] ;  /* 0x00690000e808783b */ /* 0x000e6e0000004200 */
[C---:B----4-:R-:W-:Y:S08]  /*5530*/  HMMA.16816.F32 R112, R4.reuse, R20, R112 ;  /* 0x000000140470723c */ /* 0x050ff00000001870 */
[C---:B------:R-:W-:Y:S01]  /*5540*/  HMMA.16816.F32 R108, R4.reuse, R22, R108 ;  /* 0x00000016046c723c */ /* 0x040fe2000000186c */
[----:B------:R-:W-:Y:S07]  /*5550*/  LDSM.16.MT88.4 R20, [R232+0x3100] ;  /* 0x00310000e814783b */ /* 0x000fee0000004200 */
        /* <DEDUP_REMOVED lines=9> */
[C---:B------:R-:W-:Y:S01]  /*55f0*/  HMMA.16816.F32 R80, R4.reuse, R32, R80 ;  /* 0x000000200450723c */ /* 0x040fe20000001850 */
[----:B------:R-:W4:Y:S07]  /*5600*/  MUFU.EX2 R32, R149 ;  /* 0x0000009500207308 */ /* 0x000f2e0000000800 */
[C---:B------:R-:W-:Y:S08]  /*5610*/  HMMA.16816.F32 R128, R4.reuse, R24, R128 ;  /* 0x000000180480723c */ /* 0x040ff00000001880 */
[C---:B------:R-:W-:Y:S01]  /*5620*/  HMMA.16816.F32 R124, R4.reuse, R26, R124 ;  /* 0x0000001a047c723c */ /* 0x040fe2000000187c */
[----:B------:R-:W5:Y:S07]  /*5630*/  LDSM.16.MT88.4 R24, [R234+0x3100] ;  /* 0x00310000ea18783b */ /* 0x000f6e0000004200 */
[----:B------:R-:W-:Y:S07]  /*5640*/  HMMA.16816.F32 R76, R4, R34, R76 ;  /* 0x00000022044c723c */ /* 0x000fee000000184c */
[----:B------:R-:W-:Y:S01]  /*5650*/  F2FP.PACK_AB R4, R159, R160 ;  /* 0x000000a09f04723e */ /* 0x000fe200000000ff */
[----:B------:R-:W-:Y:S01]  /*5660*/  FADD.FTZ R160, R160, R178 ;  /* 0x000000b2a0a07221 */ /* 0x000fe20000010000 */
[----:B------:R-:W-:-:S02]  /*5670*/  F2FP.PACK_AB R6, R157, R158 ;  /* 0x0000009e9d06723e */ /* 0x000fc400000000ff */
[----:B------:R-:W-:Y:S01]  /*5680*/  F2FP.PACK_AB R5, R155, R156 ;  /* 0x0000009c9b05723e */ /* 0x000fe200000000ff */
[----:B------:R-:W-:Y:S01]  /*5690*/  FADD.FTZ R156, R156, R168 ;  /* 0x000000a89c9c7221 */ /* 0x000fe20000010000 */
[----:B----4-:R-:W-:Y:S01]  /*56a0*/  F2FP.PACK_AB R7, R32, R150 ;  /* 0x000000962007723e */ /* 0x010fe200000000ff */
        /* <DEDUP_REMOVED lines=9> */
[C---:B------:R-:W-:Y:S08]  /*5740*/  HMMA.16816.F32 R104, R4.reuse, R20, R104 ;  /* 0x000000140468723c */ /* 0x040ff00000001868 */
[C---:B------:R-:W-:Y:S01]  /*5750*/  HMMA.16816.F32 R100, R4.reuse, R22, R100 ;  /* 0x000000160464723c */ /* 0x040fe20000001864 */
[----:B------:R-:W4:Y:S07]  /*5760*/  LDSM.16.MT88.4 R20, [R232+0x7100] ;  /* 0x00710000e814783b */ /* 0x000f2e0000004200 */
[C---:B--2---:R-:W-:Y:S08]  /*5770*/  HMMA.16816.F32 R96, R4.reuse, R12, R96 ;  /* 0x0000000c0460723c */ /* 0x044ff00000001860 */
[C---:B------:R-:W-:Y:S01]  /*5780*/  HMMA.16816.F32 R92, R4.reuse, R14, R92 ;  /* 0x0000000e045c723c */ /* 0x040fe2000000185c */
[----:B------:R-:W2:Y:S07]  /*5790*/  LDSM.16.MT88.4 R12, [R236+0x3900] ;  /* 0x00390000ec0c783b */ /* 0x000eae0000004200 */
[C---:B-1----:R-:W-:Y:S08]  /*57a0*/  HMMA.16816.F32 R88, R4.reuse, R8, R88 ;  /* 0x000000080458723c */ /* 0x042ff00000001858 */
[C---:B------:R-:W-:Y:S01]  /*57b0*/  HMMA.16816.F32 R84, R4.reuse, R10, R84 ;  /* 0x0000000a0454723c */ /* 0x040fe20000001854 */
[----:B------:R-:W1:Y:S07]  /*57c0*/  LDSM.16.MT88.4 R8, [R234+0x3900] ;  /* 0x00390000ea08783b */ /* 0x000e6e0000004200 */
[C---:B------:R-:W-:Y:S07]  /*57d0*/  HMMA.16816.F32 R128, R4.reuse, R28, R128 ;  /* 0x0000001c0480723c */ /* 0x040fee0000001880 */
[--C-:B------:R-:W-:Y:S01]  /*57e0*/  FFMA.FTZ R28, R65, c[0x0][0x2d0], -R63.reuse ;  /* 0x0000b400411c7a23 */ /* 0x100fe2000001083f */
[----:B-----5:R-:W-:Y:S01]  /*57f0*/  HMMA.16816.F32 R120, R4, R24, R120 ;  /* 0x000000180478723c */ /* 0x020fe20000001878 */
[----:B------:R-:W-:-:S04]  /*5800*/  FFMA.FTZ R29, R64, c[0x0][0x2d0], -R63 ;  /* 0x0000b400401d7a23 */ /* 0x000fc8000001083f */
[----:B------:R-:W-:Y:S02]  /*5810*/  MUFU.EX2 R28, R28 ;  /* 0x0000001c001c7308 */ /* 0x000fe40000000800 */
[--C-:B------:R-:W-:Y:S01]  /*5820*/  FFMA.FTZ R24, R144, c[0x0][0x2d0], -R133.reuse ;  /* 0x0000b40090187a23 */ /* 0x100fe20000010885 */
[----:B------:R-:W-:Y:S01]  /*5830*/  HMMA.16816.F32 R116, R4, R26, R116 ;  /* 0x0000001a0474723c */ /* 0x000fe20000001874 */
[----:B------:R-:W-:-:S04]  /*5840*/  FFMA.FTZ R25, R135, c[0x0][0x2d0], -R133 ;  /* 0x0000b40087197a23 */ /* 0x000fc80000010885 */
[----:B------:R-:W5:Y:S02]  /*5850*/  MUFU.EX2 R24, R24 ;  /* 0x0000001800187308 */ /* 0x000f640000000800 */
[----:B------:R-:W-:Y:S01]  /*5860*/  FFMA.FTZ R26, R134, c[0x0][0x2d0], -R133 ;  /* 0x0000b400861a7a23 */ /* 0x000fe20000010885 */
[----:B------:R-:W-:Y:S01]  /*5870*/  HMMA.16816.F32 R124, R4, R30, R124 ;  /* 0x0000001e047c723c */ /* 0x000fe2000000187c */
[----:B------:R-:W-:-:S04]  /*5880*/  FFMA.FTZ R27, R66, c[0x0][0x2d0], -R63 ;  /* 0x0000b400421b7a23 */ /* 0x000fc8000001083f */
[----:B------:R-:W1:Y:S03]  /*5890*/  MUFU.EX2 R25, R25 ;  /* 0x0000001900197308 */ /* 0x000e660000000800 */
[C---:B---3--:R-:W-:Y:S05]  /*58a0*/  HMMA.16816.F32 R80, R4.reuse, R16, R80 ;  /* 0x000000100450723c */ /* 0x048fea0000001850 */
[----:B------:R-:W3:Y:S01]  /*58b0*/  MUFU.EX2 R26, R26 ;  /* 0x0000001a001a7308 */ /* 0x000ee20000000800 */
[----:B-----5:R-:W-:Y:S02]  /*58c0*/  FADD.FTZ R158, R24, R158 ;  /* 0x0000009e189e7221 */ /* 0x020fe40000010000 */
[----:B------:R-:W-:Y:S01]  /*58d0*/  HMMA.16816.F32 R76, R4, R18, R76 ;  /* 0x00000012044c723c */ /* 0x000fe2000000184c */
[----:B------:R-:W5:Y:S04]  /*58e0*/  LDSM.16.MT88.4 R16, [R233+0x3900] ;  /* 0x00390000e910783b */ /* 0x000f680000004200 */
[----:B------:R-:W2:Y:S01]  /*58f0*/  MUFU.EX2 R27, R27 ;  /* 0x0000001b001b7308 */ /* 0x000ea20000000800 */
[----:B-1----:R-:W-:-:S02]  /*5900*/  FADD.FTZ R158, R25, R158 ;  /* 0x0000009e199e7221 */ /* 0x002fc40000010000 */
[C---:B----4-:R-:W-:Y:S05]  /*5910*/  HMMA.16816.F32 R72, R4.reuse, R20, R72 ;  /* 0x000000140448723c */ /* 0x050fea0000001848 */
[----:B------:R-:W1:Y:S01]  /*5920*/  MUFU.EX2 R29, R29 ;  /* 0x0000001d001d7308 */ /* 0x000e620000000800 */
[----:B---3--:R-:W-:Y:S02]  /*5930*/  FADD.FTZ R158, R26, R158 ;  /* 0x0000009e1a9e7221 */ /* 0x008fe40000010000 */
[----:B------:R-:W-:Y:S01]  /*5940*/  HMMA.16816.F32 R68, R4, R22, R68 ;  /* 0x000000160444723c */ /* 0x000fe20000001844 */
[----:B--2---:R-:W-:-:S06]  /*5950*/  FADD.FTZ R150, R27, R150 ;  /* 0x000000961b967221 */ /* 0x004fcc0000010000 */
[----:B------:R-:W-:Y:S02]  /*5960*/  F2FP.PACK_AB R4, R25, R24 ;  /* 0x000000181904723e */ /* 0x000fe400000000ff */
[C---:B------:R-:W-:Y:S01]  /*5970*/  F2FP.PACK_AB R6, R249.reuse, R26 ;  /* 0x0000001af906723e */ /* 0x040fe200000000ff */
[C---:B------:R-:W-:Y:S01]  /*5980*/  FADD.FTZ R150, R28.reuse, R150 ;  /* 0x000000961c967221 */ /* 0x040fe20000010000 */
[----:B------:R-:W-:Y:S01]  /*5990*/  F2FP.PACK_AB R5, R28, R27 ;  /* 0x0000001b1c05723e */ /* 0x000fe200000000ff */
[----:B------:R-:W-:Y:S01]  /*59a0*/  FADD.FTZ R249, R249, R158 ;  /* 0x0000009ef9f97221 */ /* 0x000fe20000010000 */
[----:B-1----:R-:W-:Y:S01]  /*59b0*/  F2FP.PACK_AB R7, R248, R29 ;  /* 0x0000001df807723e */ /* 0x002fe200000000ff */
[----:B------:R-:W-:-:S04]  /*59c0*/  FADD.FTZ R150, R29, R150 ;  /* 0x000000961d967221 */ /* 0x000fc80000010000 */
[----:B------:R-:W-:Y:S02]  /*59d0*/  FADD.FTZ R248, R248, R150 ;  /* 0x00000096f8f87221 */ /* 0x000fe40000010000 */
[C---:B------:R-:W-:Y:S08]  /*59e0*/  HMMA.16816.F32 R128, R4.reuse, R12, R128 ;  /* 0x0000000c0480723c */ /* 0x040ff00000001880 */
[C---:B------:R-:W-:Y:S01]  /*59f0*/  HMMA.16816.F32 R124, R4.reuse, R14, R124 ;  /* 0x0000000e047c723c */ /* 0x040fe2000000187c */
[----:B------:R-:W1:Y:S07]  /*5a00*/  LDSM.16.MT88.4 R12, [R232+0x3900] ;  /* 0x00390000e80c783b */ /* 0x000e6e0000004200 */
[C---:B------:R-:W-:Y:S08]  /*5a10*/  HMMA.16816.F32 R120, R4.reuse, R8, R120 ;  /* 0x000000080478723c */ /* 0x040ff00000001878 */
[C---:B------:R-:W-:Y:S01]  /*5a20*/  HMMA.16816.F32 R116, R4.reuse, R10, R116 ;  /* 0x0000000a0474723c */ /* 0x040fe20000001874 */
[----:B------:R-:W2:Y:S07]  /*5a30*/  LDSM.16.MT88.4 R8, [R236+0x7900] ;  /* 0x00790000ec08783b */ /* 0x000eae0000004200 */
[C---:B-----5:R-:W-:Y:S08]  /*5a40*/  HMMA.16816.F32 R112, R4.reuse, R16, R112 ;  /* 0x000000100470723c */ /* 0x060ff00000001870 */
[C---:B------:R-:W-:Y:S01]  /*5a50*/  HMMA.16816.F32 R108, R4.reuse, R18, R108 ;  /* 0x00000012046c723c */ /* 0x040fe2000000186c */
[----:B------:R-:W3:Y:S07]  /*5a60*/  LDSM.16.MT88.4 R16, [R234+0x7900] ;  /* 0x00790000ea10783b */ /* 0x000eee0000004200 */
[C---:B-1----:R-:W-:Y:S08]  /*5a70*/  HMMA.16816.F32 R104, R4.reuse, R12, R104 ;  /* 0x0000000c0468723c */ /* 0x042ff00000001868 */
[C---:B------:R-:W-:Y:S01]  /*5a80*/  HMMA.16816.F32 R100, R4.reuse, R14, R100 ;  /* 0x0000000e0464723c */ /* 0x040fe20000001864 */
[----:B------:R-:W1:Y:S07]  /*5a90*/  LDSM.16.MT88.4 R12, [R233+0x7900] ;  /* 0x00790000e90c783b */ /* 0x000e6e0000004200 */
[C---:B--2---:R-:W-:Y:S08]  /*5aa0*/  HMMA.16816.F32 R96, R4.reuse, R8, R96 ;  /* 0x000000080460723c */ /* 0x044ff00000001860 */
[C---:B------:R-:W-:Y:S01]  /*5ab0*/  HMMA.16816.F32 R92, R4.reuse, R10, R92 ;  /* 0x0000000a045c723c */ /* 0x040fe2000000185c */
[----:B------:R-:W2:Y:S07]  /*5ac0*/  LDSM.16.MT88.4 R8, [R232+0x7900] ;  /* 0x00790000e808783b */ /* 0x000eae0000004200 */
[C---:B---3--:R-:W-:Y:S08]  /*5ad0*/  HMMA.16816.F32 R88, R4.reuse, R16, R88 ;  /* 0x000000100458723c */ /* 0x048ff00000001858 */
[C---:B------:R-:W-:Y:S08]  /*5ae0*/  HMMA.16816.F32 R84, R4.reuse, R18, R84 ;  /* 0x000000120454723c */ /* 0x040ff00000001854 */
[C---:B-1----:R-:W-:Y:S08]  /*5af0*/  HMMA.16816.F32 R80, R4.reuse, R12, R80 ;  /* 0x0000000c0450723c */ /* 0x042ff00000001850 */
[C---:B------:R-:W-:Y:S08]  /*5b00*/  HMMA.16816.F32 R76, R4.reuse, R14, R76 ;  /* 0x0000000e044c723c */ /* 0x040ff0000000184c */
[C---:B--2---:R-:W-:Y:S08]  /*5b10*/  HMMA.16816.F32 R72, R4.reuse, R8, R72 ;  /* 0x000000080448723c */ /* 0x044ff00000001848 */
[----:B------:R-:W-:Y:S01]  /*5b20*/  HMMA.16816.F32 R68, R4, R10, R68 ;  /* 0x0000000a0444723c */ /* 0x000fe20000001844 */
[----:B------:R-:W-:Y:S11]  /*5b30*/  @!P1 BRA `(.L_x_5) ;  /* 0x0000416000009947 */ /* 0x000ff60003800000 */
[C---:B------:R-:W-:Y:S01]  /*5b40*/  SHF.L.U64.HI R247, R37.reuse, 0x1, R39 ;  /* 0x0000000125f77819 */ /* 0x040fe20000010227 */
[----:B------:R-:W-:Y:S01]  /*5b50*/  IMAD.SHL.U32 R246, R37, 0x2, RZ ;  /* 0x0000000225f67824 */ /* 0x000fe200078e00ff */
[C---:B------:R-:W-:Y:S01]  /*5b60*/  SHF.L.U64.HI R245, R36.reuse, 0x1, R38 ;  /* 0x0000000124f57819 */ /* 0x040fe20000010226 */
[----:B------:R-:W-:Y:S01]  /*5b70*/  IMAD.SHL.U32 R244, R36, 0x2, RZ ;  /* 0x0000000224f47824 */ /* 0x000fe200078e00ff */
[----:B------:R-:W-:Y:S01]  /*5b80*/  MOV R0, R3 ;  /* 0x0000000300007202 */ /* 0x000fe20000000f00 */
[----:B------:R-:W-:Y:S01]  /*5b90*/  IMAD.MOV.U32 R2, RZ, RZ, R132 ;  /* 0x000000ffff027224 */ /* 0x000fe200078e0084 */
[----:B------:R-:W-:Y:S06]  /*5ba0*/  BRA `(.L_x_6) ;  /* 0x000003c000007947 */ /* 0x000fec0003800000 */
.L_x_8:
[----:B------:R-:W-:Y:S01]  /*5bb0*/  ULEA UR5, UR6, UR9, 0x7 ;  /* 0x0000000906057291 */ /* 0x000fe2000f8e383f */
[----:B------:R-:W-:Y:S05]  /*5bc0*/  IMAD.MOV.U32 R239, RZ, RZ, RZ ;  /* 0x000000ffffef7224 */ /* 0x000fea00078e00ff */
[----:B------:R-:W-:Y:S05]  /*5bd0*/  IMAD.U32 R240, RZ, RZ, UR5 ;  /* 0x00000005fff07e24 */ /* 0x000fea000f8e00ff */
[----:B------:R-:W-:Y:S05]  /*5be0*/  IADD3 R240, R240, -0x80, R242 ;  /* 0xffffff80f0f07810 */ /* 0x000fea0007ffe0f2 */
[----:B------:R-:W-:Y:S04]  /*5bf0*/  @P0 IMAD.HI.U32 R4, R240, c[0x0][0x2bc], RZ ;  /* 0x0000af00f0040a27 */ /* 0x000fe800078e00ff */
[----:B------:R-:W-:Y:S01]  /*5c00*/  IMAD.MOV.U32 R3, RZ, RZ, R240 ;  /* 0x000000ffff037224 */ /* 0x000fe200078e00f0 */
[----:B------:R-:W-:Y:S04]  /*5c10*/  @P0 SHF.R.U32.HI R3, RZ, c[0x0][0x2c0], R4 ;  /* 0x0000b000ff030a19 */ /* 0x000fe80000011604 */
[C---:B------:R-:W-:Y:S04]  /*5c20*/  @!P6 IADD3 R6, P1, R3.reuse, UR16, RZ ;  /* 0x000000100306ec10 */ /* 0x040fe8000ff3e0ff */
[----:B------:R-:W-:Y:S01]  /*5c30*/  @!P6 LEA.HI.X.SX32 R5, R3, UR11, 0x1, P1 ;  /* 0x0000000b0305ec11 */ /* 0x000fe200088f0eff */
[----:B------:R-:W-:Y:S01]  /*5c40*/  IMAD.MOV R3, RZ, RZ, -R3 ;  /* 0x000000ffff037224 */ /* 0x000fe200078e0a03 */
[C---:B------:R-:W-:Y:S03]  /*5c50*/  @!P6 LEA R4, P1, R6.reuse, c[0x0][0x2a0], 0x2 ;  /* 0x0000a8000604ea11 */ /* 0x040fe600078210ff */
[----:B------:R-:W-:Y:S01]  /*5c60*/  IMAD R240, R3, c[0x0][0x2b8], R240 ;  /* 0x0000ae0003f07a24 */ /* 0x000fe200078e02f0 */
[----:B------:R-:W-:Y:S03]  /*5c70*/  @!P6 LEA.HI.X R5, R6, c[0x0][0x2a4], R5, 0x2, P1 ;  /* 0x0000a9000605ea11 */ /* 0x000fe600008f1405 */
[C---:B------:R-:W-:Y:S01]  /*5c80*/  IMAD.WIDE.U32 R6, R240.reuse, c[0x0][0x1e0], RZ ;  /* 0x00007800f0067a25 */ /* 0x040fe200078e00ff */
[----:B------:R-:W-:Y:S01]  /*5c90*/  SHF.R.S32.HI R3, RZ, 0x1f, R240 ;  /* 0x0000001fff037819 */ /* 0x000fe200000114f0 */
[----:B------:R-:W2:Y:S04]  /*5ca0*/  @!P6 LDG.E R239, [R4.64] ;  /* 0x0000000c04efe981 */ /* 0x000ea8000c1e1900 */
[----:B------:R-:W-:Y:S04]  /*5cb0*/  IMAD R3, R3, c[0x0][0x1e0], RZ ;  /* 0x0000780003037a24 */ /* 0x000fe800078e02ff */
[----:B------:R-:W-:Y:S04]  /*5cc0*/  IMAD R3, R240, c[0x0][0x1e4], R3 ;  /* 0x00007900f0037a24 */ /* 0x000fe800078e0203 */
[----:B------:R-:W-:Y:S01]  /*5cd0*/  IMAD.IADD R7, R7, 0x1, R3 ;  /* 0x0000000107077824 */ /* 0x000fe200078e0203 */
[----:B--2---:R-:W-:Y:S03]  /*5ce0*/  SHF.R.S32.HI R3, RZ, 0x1f, R239 ;  /* 0x0000001fff037819 */ /* 0x004fe600000114ef */
[----:B------:R-:W-:Y:S04]  /*5cf0*/  IMAD.WIDE.U32 R6, R239, c[0x0][0x1f0], R6 ;  /* 0x00007c00ef067a25 */ /* 0x000fe800078e0006 */
[----:B------:R-:W-:Y:S01]  /*5d00*/  IMAD R3, R3, c[0x0][0x1f0], RZ ;  /* 0x00007c0003037a24 */ /* 0x000fe200078e02ff */
[----:B------:R-:W-:Y:S03]  /*5d10*/  IADD3 R5, P1, R6, UR20, RZ ;  /* 0x0000001406057c10 */ /* 0x000fe6000ff3e0ff */
[----:B------:R-:W-:Y:S05]  /*5d20*/  IMAD R3, R239, c[0x0][0x1f4], R3 ;  /* 0x00007d00ef037a24 */ /* 0x000fea00078e0203 */
[----:B------:R-:W-:Y:S02]  /*5d30*/  IADD3.X R3, R7, UR18, R3, P1, !PT ;  /* 0x0000001207037c10 */ /* 0x000fe40008ffe403 */
[C---:B------:R-:W-:Y:S04]  /*5d40*/  LEA R4, P1, R5.reuse, c[0x0][0x1c8], 0x1 ;  /* 0x0000720005047a11 */ /* 0x040fe800078208ff */
[----:B------:R-:W-:Y:S01]  /*5d50*/  LEA.HI.X R3, R5, c[0x0][0x1cc], R3, 0x1, P1 ;  /* 0x0000730005037a11 */ /* 0x000fe200008f0c03 */
[----:B------:R-:W1:Y:S04]  /*5d60*/  SHFL.IDX PT, R9, R4, RZ, 0x181f ;  /* 0x00181fff04097589 */ /* 0x000e6800000e0000 */
[----:B------:R-:W2:Y:S04]  /*5d70*/  SHFL.IDX PT, R10, R3, RZ, 0x181f ;  /* 0x00181fff030a7589 */ /* 0x000ea800000e0000 */
[----:B------:R-:W3:Y:S04]  /*5d80*/  SHFL.IDX PT, R7, R4, 0x1, 0x181f ;  /* 0x00381f0004077f89 */ /* 0x000ee800000e0000 */
[----:B------:R-:W4:Y:S04]  /*5d90*/  SHFL.IDX PT, R8, R3, 0x1, 0x181f ;  /* 0x00381f0003087f89 */ /* 0x000f2800000e0000 */
[----:B------:R-:W-:Y:S04]  /*5da0*/  SHFL.IDX PT, R5, R4, 0x2, 0x181f ;  /* 0x00581f0004057f89 */ /* 0x000fe800000e0000 */
[----:B------:R-:W-:Y:S04]  /*5db0*/  SHFL.IDX PT, R6, R3, 0x2, 0x181f ;  /* 0x00581f0003067f89 */ /* 0x000fe800000e0000 */
[----:B------:R-:W5:Y:S01]  /*5dc0*/  SHFL.IDX PT, R4, R4, 0x3, 0x181f ;  /* 0x00781f0004047f89 */ /* 0x000f6200000e0000 */
[C---:B-1----:R-:W-:Y:S02]  /*5dd0*/  IADD3 R12, P5, R9.reuse, R246, RZ ;  /* 0x000000f6090c7210 */ /* 0x042fe40007fbe0ff */
[----:B------:R-:W-:Y:S01]  /*5de0*/  IADD3 R16, P2, R9, R244, RZ ;  /* 0x000000f409107210 */ /* 0x000fe20007f5e0ff */
[----:B------:R-:W1:Y:S02]  /*5df0*/  SHFL.IDX PT, R3, R3, 0x3, 0x181f ;  /* 0x00781f0003037f89 */ /* 0x000e6400000e0000 */
[C-C-:B--2---:R-:W-:Y:S01]  /*5e00*/  IMAD.X R13, R10.reuse, 0x1, R247.reuse, P5 ;  /* 0x000000010a0d7824 */ /* 0x144fe200028e06f7 */
[-C--:B------:R-:W-:Y:S02]  /*5e10*/  IADD3.X R17, R10, R245.reuse, RZ, P2, !PT ;  /* 0x000000f50a117210 */ /* 0x080fe400017fe4ff */
[C---:B---3--:R-:W-:Y:S02]  /*5e20*/  IADD3 R14, P1, R7.reuse, R246, RZ ;  /* 0x000000f6070e7210 */ /* 0x048fe40007f3e0ff */
[----:B------:R2:W-:Y:S01]  /*5e30*/  LDGSTS.E.BYPASS.LTC128B.128 [R241+0x8100], [R12.64], !P4 ;  /* 0x081000000cf17fae */ /* 0x0005e2000e101d4c */
[----:B------:R-:W-:Y:S02]  /*5e40*/  IADD3 R10, P2, R7, R244, RZ ;  /* 0x000000f4070a7210 */ /* 0x000fe40007f5e0ff */
[C---:B----4-:R-:W-:Y:S01]  /*5e50*/  IMAD.X R15, R8.reuse, 0x1, R247, P1 ;  /* 0x00000001080f7824 */ /* 0x050fe200008e06f7 */
[----:B------:R3:W-:Y:S02]  /*5e60*/  LDGSTS.E.BYPASS.LTC128B.128 [R241+0xc100], [R16.64], !P3 ;  /* 0x0c10000010f17fae */ /* 0x0007e4000d901d4c */
[----:B------:R-:W-:Y:S02]  /*5e70*/  IMAD.X R11, R8, 0x1, R245, P2 ;  /* 0x00000001080b7824 */ /* 0x000fe400010e06f5 */
[----:B------:R4:W-:Y:S04]  /*5e80*/  LDGSTS.E.BYPASS.LTC128B.128 [R241+0x9100], [R14.64], !P4 ;  /* 0x091000000ef17fae */ /* 0x0009e8000e101d4c */
[----:B------:R3:W-:Y:S01]  /*5e90*/  LDGSTS.E.BYPASS.LTC128B.128 [R241+0xd100], [R10.64], !P3 ;  /* 0x0d1000000af17fae */ /* 0x0007e2000d901d4c */
[-C--:B-----5:R-:W-:Y:S05]  /*5ea0*/  IADD3 R8, P2, R4, R246.reuse, RZ ;  /* 0x000000f604087210 */ /* 0x0a0fea0007f5e0ff */
[--C-:B-1----:R-:W-:Y:S01]  /*5eb0*/  IMAD.X R9, R3, 0x1, R247.reuse, P2 ;  /* 0x0000000103097824 */ /* 0x102fe200010e06f7 */
[C---:B--2---:R-:W-:Y:S05]  /*5ec0*/  IADD3 R12, P1, R5.reuse, R246, RZ ;  /* 0x000000f6050c7210 */ /* 0x044fea0007f3e0ff */
[----:B------:R-:W-:Y:S01]  /*5ed0*/  IMAD.X R13, R6, 0x1, R247, P1 ;  /* 0x00000001060d7824 */ /* 0x000fe200008e06f7 */
[-C--:B------:R-:W-:Y:S02]  /*5ee0*/  IADD3 R4, P1, R4, R244.reuse, RZ ;  /* 0x000000f404047210 */ /* 0x080fe40007f3e0ff */
[----:B----4-:R-:W-:Y:S02]  /*5ef0*/  IADD3 R14, P5, R5, R244, RZ ;  /* 0x000000f4050e7210 */ /* 0x010fe40007fbe0ff */
[----:B------:R3:W-:Y:S01]  /*5f00*/  LDGSTS.E.BYPASS.LTC128B.128 [R241+0xa100], [R12.64], !P4 ;  /* 0x0a1000000cf17fae */ /* 0x0007e2000e101d4c */
[----:B------:R-:W-:Y:S01]  /*5f10*/  IMAD.X R5, R3, 0x1, R245, P1 ;  /* 0x0000000103057824 */ /* 0x000fe200008e06f5 */
[----:B------:R-:W-:Y:S05]  /*5f20*/  IADD3.X R15, R6, R245, RZ, P5, !PT ;  /* 0x000000f5060f7210 */ /* 0x000fea0002ffe4ff */
[----:B------:R3:W-:Y:S04]  /*5f30*/  LDGSTS.E.BYPASS.LTC128B.128 [R241+0xe100], [R14.64], !P3 ;  /* 0x0e1000000ef17fae */ /* 0x0007e8000d901d4c */
[----:B------:R3:W-:Y:S04]  /*5f40*/  LDGSTS.E.BYPASS.LTC128B.128 [R241+0xb100], [R8.64], !P4 ;  /* 0x0b10000008f17fae */ /* 0x0007e8000e101d4c */
[----:B------:R3:W-:Y:S01]  /*5f50*/  LDGSTS.E.BYPASS.LTC128B.128 [R241+0xf100], [R4.64], !P3 ;  /* 0x0f10000004f17fae */ /* 0x0007e2000d901d4c */
[----:B------:R-:W-:-:S05]  /*5f60*/  BRA `(.L_x_7) ;  /* 0x0000180000007947 */ /* 0x000fca0003800000 */
.L_x_6:
[----:B------:R-:W-:Y:S04]  /*5f70*/  DEPBAR.LE SB0, 0x0 ;  /* 0x000080000000791a */ /* 0x000fe80000000000 */
[----:B------:R-:W-:Y:S01]  /*5f80*/  BAR.SYNC.DEFER_BLOCKING 0x0 ;  /* 0x0000000000007b1d */ /* 0x000fe20000010000 */
[----:B------:R-:W-:Y:S01]  /*5f90*/  SHF.R.S32.HI R3, RZ, 0x1f, R240 ;  /* 0x0000001fff037819 */ /* 0x000fe200000114f0 */
[C---:B------:R-:W-:Y:S01]  /*5fa0*/  IMAD.WIDE.U32 R36, R240.reuse, c[0x0][0x208], RZ ;  /* 0x00008200f0247a25 */ /* 0x040fe200078e00ff */
[----:B------:R-:W-:Y:S03]  /*5fb0*/  UISETP.GT.AND UP0, UPT, UR6, UR8, UPT ;  /* 0x000000080600728c */ /* 0x000fe6000bf04270 */
[----:B------:R-:W-:Y:S04]  /*5fc0*/  IMAD R3, R3, c[0x0][0x208], RZ ;  /* 0x0000820003037a24 */ /* 0x000fe800078e02ff */
[----:B------:R-:W-:Y:S05]  /*5fd0*/  IMAD R3, R240, c[0x0][0x20c], R3 ;  /* 0x00008300f0037a24 */ /* 0x000fea00078e0203 */
[----:B------:R-:W-:Y:S02]  /*5fe0*/  IADD3 R37, R37, R3, RZ ;  /* 0x0000000325257210 */ /* 0x000fe40007ffe0ff */
[----:B------:R-:W-:Y:S03]  /*5ff0*/  SHF.R.S32.HI R3, RZ, 0x1f, R239 ;  /* 0x0000001fff037819 */ /* 0x000fe600000114ef */
[----:B------:R-:W-:Y:S01]  /*6000*/  IMAD.WIDE.U32 R36, R239, c[0x0][0x218], R36 ;  /* 0x00008600ef247a25 */ /* 0x000fe200078e0024 */
[----:B------:R-:W1:Y:S04]  /*6010*/  LDSM.16.M88.4 R8, [R238+0x8100] ;  /* 0x00810000ee08783b */ /* 0x000e680000000200 */
[----:B------:R-:W-:Y:S01]  /*6020*/  IADD3 R176, P1, R36, UR22, RZ ;  /* 0x0000001624b07c10 */ /* 0x000fe2000ff3e0ff */
[----:B------:R-:W-:Y:S04]  /*6030*/  IMAD R3, R3, c[0x0][0x218], RZ ;  /* 0x0000860003037a24 */ /* 0x000fe800078e02ff */
[----:B------:R-:W-:Y:S01]  /*6040*/  IMAD R3, R239, c[0x0][0x21c], R3 ;  /* 0x00008700ef037a24 */ /* 0x000fe200078e0203 */
[----:B------:R-:W2:Y:S04]  /*6050*/  LDSM.16.M88.4 R16, [R238+0x8900] ;  /* 0x00890000ee10783b */ /* 0x000ea80000000200 */
[----:B------:R-:W-:Y:S02]  /*6060*/  IADD3.X R3, R37, UR4, R3, P1, !PT ;  /* 0x0000000425037c10 */ /* 0x000fe40008ffe403 */
[C---:B------:R-:W-:Y:S02]  /*6070*/  LEA R178, P1, R176.reuse, c[0x0][0x1f8], 0x1 ;  /* 0x00007e00b0b27a11 */ /* 0x040fe400078208ff */
[----:B------:R-:W3:Y:S02]  /*6080*/  LDSM.16.M88.4 R24, [R238+0x9100] ;  /* 0x00910000ee18783b */ /* 0x000ee40000000200 */
[----:B------:R-:W-:Y:S06]  /*6090*/  LEA.HI.X R176, R176, c[0x0][0x1fc], R3, 0x1, P1 ;  /* 0x00007f00b0b07a11 */ /* 0x000fec00008f0c03 */
[----:B------:R-:W4:Y:S08]  /*60a0*/  LDSM.16.M88.4 R32, [R238+0x9900] ;  /* 0x00990000ee20783b */ /* 0x000f300000000200 */
[----:B------:R-:W5:Y:S01]  /*60b0*/  LDSM.16.M88.4 R40, [R238+0xa100] ;  /* 0x00a10000ee28783b */ /* 0x000f620000000200 */
[C---:B-1----:R-:W-:Y:S07]  /*60c0*/  HMMA.16816.F32 R4, R136.reuse, R8, RZ ;  /* 0x000000088804723c */ /* 0x042fee00000018ff */
[----:B------:R-:W1:Y:S01]  /*60d0*/  LDSM.16.M88.4 R48, [R238+0xa900] ;  /* 0x00a90000ee30783b */ /* 0x000e620000000200 */
[C---:B------:R-:W-:Y:S07]  /*60e0*/  HMMA.16816.F32 R8, R136.reuse, R10, RZ ;  /* 0x0000000a8808723c */ /* 0x040fee00000018ff */
[----:B------:R-:W1:Y:S01]  /*60f0*/  LDSM.16.M88.4 R56, [R238+0xb100] ;  /* 0x00b10000ee38783b */ /* 0x000e620000000200 */
[C---:B--2---:R-:W-:Y:S07]  /*6100*/  HMMA.16816.F32 R12, R136.reuse, R16, RZ ;  /* 0x00000010880c723c */ /* 0x044fee00000018ff */
[----:B------:R-:W-:Y:S01]  /*6110*/  LDSM.16.M88.4 R64, [R238+0xb900] ;  /* 0x00b90000ee40783b */ /* 0x000fe20000000200 */
[C---:B------:R-:W-:Y:S07]  /*6120*/  HMMA.16816.F32 R16, R136.reuse, R18, RZ ;  /* 0x000000128810723c */ /* 0x040fee00000018ff */
[----:B------:R-:W-:Y:S01]  /*6130*/  LDSM.16.M88.4 R132, [R237] ;  /* 0x00000000ed84783b */ /* 0x000fe20000000200 */
[C---:B---3--:R-:W-:Y:S07]  /*6140*/  HMMA.16816.F32 R20, R136.reuse, R24, RZ ;  /* 0x000000188814723c */ /* 0x048fee00000018ff */
[----:B------:R-:W-:Y:S01]  /*6150*/  LDSM.16.M88.4 R144, [R231] ;  /* 0x00000000e790783b */ /* 0x000fe20000000200 */
[C---:B------:R-:W-:Y:S07]  /*6160*/  HMMA.16816.F32 R24, R136.reuse, R26, RZ ;  /* 0x0000001a8818723c */ /* 0x040fee00000018ff */
[----:B------:R-:W-:Y:S01]  /*6170*/  LDSM.16.M88.4 R148, [R230] ;  /* 0x00000000e694783b */ /* 0x000fe20000000200 */
[C---:B----4-:R-:W-:Y:S07]  /*6180*/  HMMA.16816.F32 R28, R136.reuse, R32, RZ ;  /* 0x00000020881c723c */ /* 0x050fee00000018ff */
[----:B------:R-:W-:Y:S01]  /*6190*/  LDSM.16.M88.4 R152, [R229] ;  /* 0x00000000e598783b */ /* 0x000fe20000000200 */
[C---:B------:R-:W-:Y:S07]  /*61a0*/  HMMA.16816.F32 R32, R136.reuse, R34, RZ ;  /* 0x000000228820723c */ /* 0x040fee00000018ff */
[----:B------:R-:W-:Y:S01]  /*61b0*/  LDSM.16.M88.4 R156, [R228] ;  /* 0x00000000e49c783b */ /* 0x000fe20000000200 */
[C---:B-----5:R-:W-:Y:S07]  /*61c0*/  HMMA.16816.F32 R36, R136.reuse, R40, RZ ;  /* 0x000000288824723c */ /* 0x060fee00000018ff */
[----:B------:R-:W-:Y:S01]  /*61d0*/  LDSM.16.M88.4 R160, [R227] ;  /* 0x00000000e3a0783b */ /* 0x000fe20000000200 */
[C---:B------:R-:W-:Y:S07]  /*61e0*/  HMMA.16816.F32 R40, R136.reuse, R42, RZ ;  /* 0x0000002a8828723c */ /* 0x040fee00000018ff */
[----:B------:R-:W2:Y:S01]  /*61f0*/  SHFL.IDX PT, R61, R178, RZ, 0x181f ;  /* 0x00181fffb23d7589 */ /* 0x000ea200000e0000 */
[C---:B-1----:R-:W-:Y:S07]  /*6200*/  HMMA.16816.F32 R44, R136.reuse, R48, RZ ;  /* 0x00000030882c723c */ /* 0x042fee00000018ff */
[----:B------:R-:W1:Y:S01]  /*6210*/  SHFL.IDX PT, R62, R178, 0x1, 0x181f ;  /* 0x00381f00b23e7f89 */ /* 0x000e6200000e0000 */
[C---:B------:R-:W-:Y:S07]  /*6220*/  HMMA.16816.F32 R48, R136.reuse, R50, RZ ;  /* 0x000000328830723c */ /* 0x040fee00000018ff */
[----:B------:R-:W3:Y:S01]  /*6230*/  SHFL.IDX PT, R63, R176, RZ, 0x181f ;  /* 0x00181fffb03f7589 */ /* 0x000ee200000e0000 */
[C---:B------:R-:W-:Y:S07]  /*6240*/  HMMA.16816.F32 R52, R136.reuse, R56, RZ ;  /* 0x000000388834723c */ /* 0x040fee00000018ff */
[----:B------:R-:W4:Y:S01]  /*6250*/  SHFL.IDX PT, R60, R176, 0x1, 0x181f ;  /* 0x00381f00b03c7f89 */ /* 0x000f2200000e0000 */
[C---:B--2---:R-:W-:Y:S04]  /*6260*/  IADD3 R180, P1, R61.reuse, R246, RZ ;  /* 0x000000f63db47210 */ /* 0x044fe80007f3e0ff */
[----:B------:R-:W-:Y:S01]  /*6270*/  IADD3 R200, P5, R61, R244, RZ ;  /* 0x000000f43dc87210 */ /* 0x000fe20007fbe0ff */
[C---:B------:R-:W-:Y:S02]  /*6280*/  HMMA.16816.F32 R56, R136.reuse, R58, RZ ;  /* 0x0000003a8838723c */ /* 0x040fe400000018ff */
[----:B------:R-:W-:Y:S01]  /*6290*/  LDSM.16.M88.4 R164, [R226] ;  /* 0x00000000e2a4783b */ /* 0x000fe20000000200 */
[C---:B-1----:R-:W-:Y:S07]  /*62a0*/  IADD3 R202, P2, R62.reuse, R246, RZ ;  /* 0x000000f63eca7210 */ /* 0x042fee0007f5e0ff */
[----:B------:R-:W-:Y:S02]  /*62b0*/  LDSM.16.M88.4 R168, [R225] ;  /* 0x00000000e1a8783b */ /* 0x000fe40000000200 */
[C---:B---3--:R-:W-:Y:S02]  /*62c0*/  IADD3.X R181, R63.reuse, R247, RZ, P1, !PT ;  /* 0x000000f73fb57210 */ /* 0x048fe40000ffe4ff */
[----:B------:R-:W-:Y:S02]  /*62d0*/  IADD3 R182, P1, R62, R244, RZ ;  /* 0x000000f43eb67210 */ /* 0x000fe40007f3e0ff */
[----:B------:R-:W-:Y:S02]  /*62e0*/  IADD3.X R201, R63, R245, RZ, P5, !PT ;  /* 0x000000f53fc97210 */ /* 0x000fe40002ffe4ff */
[----:B------:R-:W-:Y:S01]  /*62f0*/  @!PT LDS RZ, [RZ] ;  /* 0x00000000fffff984 */ /* 0x000fe20000000800 */
[----:B------:R-:W-:Y:S01]  /*6300*/  @!PT LDS RZ, [RZ] ;  /* 0x00000000fffff984 */ /* 0x000fe20000000800 */
[----:B------:R-:W-:Y:S01]  /*6310*/  @!PT LDS RZ, [RZ] ;  /* 0x00000000fffff984 */ /* 0x000fe20000000800 */
[----:B------:R1:W-:Y:S01]  /*6320*/  LDGSTS.E.BYPASS.LTC128B.128 [R243], [R180.64], !P4 ;  /* 0x00000000b4f37fae */ /* 0x0003e2000e101d4c */
[C---:B----4-:R-:W-:Y:S02]  /*6330*/  IADD3.X R203, R60.reuse, R247, RZ, P2, !PT ;  /* 0x000000f73ccb7210 */ /* 0x050fe400017fe4ff */
[----:B------:R-:W-:Y:S02]  /*6340*/  IADD3.X R183, R60, R245, RZ, P1, !PT ;  /* 0x000000f53cb77210 */ /* 0x000fe40000ffe4ff */
[C---:B------:R-:W-:Y:S03]  /*6350*/  HMMA.16816.F32 R60, R136.reuse, R64, RZ ;  /* 0x00000040883c723c */ /* 0x040fe600000018ff */
[----:B------:R2:W-:Y:S05]  /*6360*/  LDGSTS.E.BYPASS.LTC128B.128 [R241+0x4100], [R200.64], !P3 ;  /* 0x04100000c8f17fae */ /* 0x0005ea000d901d4c */
[----:B------:R-:W-:Y:S03]  /*6370*/  HMMA.16816.F32 R64, R136, R66, RZ ;  /* 0x000000428840723c */ /* 0x000fe600000018ff */
[----:B------:R3:W-:Y:S05]  /*6380*/  LDGSTS.E.BYPASS.LTC128B.128 [R241+0x1100], [R202.64], !P4 ;  /* 0x01100000caf17fae */ /* 0x0007ea000e101d4c */
[C---:B------:R-:W-:Y:S03]  /*6390*/  HMMA.16816.F32 R4, R140.reuse, R132, R4 ;  /* 0x000000848c04723c */ /* 0x040fe60000001804 */
[----:B------:R-:W2:Y:S05]  /*63a0*/  SHFL.IDX PT, R177, R178, 0x2, 0x181f ;  /* 0x00581f00b2b17f89 */ /* 0x000eaa00000e0000 */
[C---:B------:R-:W-:Y:S03]  /*63b0*/  HMMA.16816.F32 R8, R140.reuse, R134, R8 ;  /* 0x000000868c08723c */ /* 0x040fe60000001808 */
[----:B------:R-:W4:Y:S05]  /*63c0*/  SHFL.IDX PT, R3, R176, 0x2, 0x181f ;  /* 0x00581f00b0037f89 */ /* 0x000f2a00000e0000 */
[C---:B------:R-:W-:Y:S03]  /*63d0*/  HMMA.16816.F32 R12, R140.reuse, R144, R12 ;  /* 0x000000908c0c723c */ /* 0x040fe6000000180c */
[----:B------:R5:W-:Y:S05]  /*63e0*/  LDGSTS.E.BYPASS.LTC128B.128 [R241+0x5100], [R182.64], !P3 ;  /* 0x05100000b6f17fae */ /* 0x000bea000d901d4c */
[C---:B------:R-:W-:Y:S03]  /*63f0*/  HMMA.16816.F32 R16, R140.reuse, R146, R16 ;  /* 0x000000928c10723c */ /* 0x040fe60000001810 */
[----:B------:R-:W1:Y:S01]  /*6400*/  SHFL.IDX PT, R178, R178, 0x3, 0x181f ;  /* 0x00781f00b2b27f89 */ /* 0x000e6200000e0000 */
[----:B--2---:R-:W-:Y:S04]  /*6410*/  IADD3 R200, P1, R177, R246, RZ ;  /* 0x000000f6b1c87210 */ /* 0x004fe80007f3e0ff */
[C---:B------:R-:W-:Y:S03]  /*6420*/  HMMA.16816.F32 R20, R140.reuse, R148, R20 ;  /* 0x000000948c14723c */ /* 0x040fe60000001814 */
[----:B------:R-:W2:Y:S01]  /*6430*/  SHFL.IDX PT, R176, R176, 0x3, 0x181f ;  /* 0x00781f00b0b07f89 */ /* 0x000ea200000e0000 */
[----:B----4-:R-:W-:Y:S04]  /*6440*/  IADD3.X R201, R3, R247, RZ, P1, !PT ;  /* 0x000000f703c97210 */ /* 0x010fe80000ffe4ff */
[C---:B------:R-:W-:Y:S03]  /*6450*/  HMMA.16816.F32 R24, R140.reuse, R150, R24 ;  /* 0x000000968c18723c */ /* 0x040fe60000001818 */
[----:B------:R3:W-:Y:S01]  /*6460*/  LDGSTS.E.BYPASS.LTC128B.128 [R241+0x2100], [R200.64], !P4 ;  /* 0x02100000c8f17fae */ /* 0x0007e2000e101d4c */
[----:B-----5:R-:W-:Y:S04]  /*6470*/  IADD3 R182, P5, R177, R244, RZ ;  /* 0x000000f4b1b67210 */ /* 0x020fe80007fbe0ff */
[C---:B------:R-:W-:Y:S04]  /*6480*/  HMMA.16816.F32 R28, R140.reuse, R152, R28 ;  /* 0x000000988c1c723c */ /* 0x040fe8000000181c */
[----:B------:R-:W-:Y:S02]  /*6490*/  IADD3.X R183, R3, R245, RZ, P5, !PT ;  /* 0x000000f503b77210 */ /* 0x000fe40002ffe4ff */
[----:B-1----:R-:W-:Y:S02]  /*64a0*/  IADD3 R180, P2, R178, R246, RZ ;  /* 0x000000f6b2b47210 */ /* 0x002fe40007f5e0ff */
[C---:B------:R-:W-:Y:S01]  /*64b0*/  HMMA.16816.F32 R32, R140.reuse, R154, R32 ;  /* 0x0000009a8c20723c */ /* 0x040fe20000001820 */
[----:B------:R1:W-:Y:S03]  /*64c0*/  LDGSTS.E.BYPASS.LTC128B.128 [R241+0x6100], [R182.64], !P3 ;  /* 0x06100000b6f17fae */ /* 0x0003e6000d901d4c */
[----:B--2---:R-:W-:Y:S02]  /*64d0*/  IADD3.X R181, R176, R247, RZ, P2, !PT ;  /* 0x000000f7b0b57210 */ /* 0x004fe400017fe4ff */
[----:B------:R-:W-:Y:S02]  /*64e0*/  IADD3 R178, P1, R178, R244, RZ ;  /* 0x000000f4b2b27210 */ /* 0x000fe40007f3e0ff */
[C---:B------:R-:W-:Y:S01]  /*64f0*/  HMMA.16816.F32 R36, R140.reuse, R156, R36 ;  /* 0x0000009c8c24723c */ /* 0x040fe20000001824 */
[----:B------:R1:W-:Y:S03]  /*6500*/  LDGSTS.E.BYPASS.LTC128B.128 [R243+0x3000], [R180.64], !P4 ;  /* 0x03000000b4f37fae */ /* 0x0003e6000e101d4c */
[----:B------:R-:W-:Y:S02]  /*6510*/  IADD3.X R179, R176, R245, RZ, P1, !PT ;  /* 0x000000f5b0b37210 */ /* 0x000fe40000ffe4ff */
[----:B------:R-:W-:Y:S02]  /*6520*/  PLOP3.LUT P1, PT, PT, PT, UP0, 0x80, 0x0 ;  /* 0x000000000000781c */ /* 0x000fe40003f2f008 */
[C---:B------:R-:W-:Y:S01]  /*6530*/  HMMA.16816.F32 R40, R140.reuse, R158, R40 ;  /* 0x0000009e8c28723c */ /* 0x040fe20000001828 */
[----:B------:R2:W-:Y:S07]  /*6540*/  LDGSTS.E.BYPASS.LTC128B.128 [R243+0x7000], [R178.64], !P3 ;  /* 0x07000000b2f37fae */ /* 0x0005ee000d901d4c */
[C---:B------:R-:W-:Y:S01]  /*6550*/  HMMA.16816.F32 R44, R140.reuse, R160, R44 ;  /* 0x000000a08c2c723c */ /* 0x040fe2000000182c */
[----:B------:R-:W-:Y:S07]  /*6560*/  LDSM.16.M88.4 R132, [R235+0x9100] ;  /* 0x00910000eb84783b */ /* 0x000fee0000000200 */
[C---:B------:R-:W-:Y:S01]  /*6570*/  HMMA.16816.F32 R48, R140.reuse, R162, R48 ;  /* 0x000000a28c30723c */ /* 0x040fe20000001830 */
[----:B------:R-:W0:Y:S07]  /*6580*/  LDGDEPBAR ;  /* 0x00000000000079af */ /* 0x000e2e0000000000 */
[C---:B------:R-:W-:Y:S01]  /*6590*/  HMMA.16816.F32 R52, R140.reuse, R164, R52 ;  /* 0x000000a48c34723c */ /* 0x040fe20000001834 */
[----:B-1----:R-:W-:Y:S07]  /*65a0*/  LDSM.16.M88.4 R180, [R235+0x8900] ;  /* 0x00890000ebb4783b */ /* 0x002fee0000000200 */
[C---:B------:R-:W-:Y:S01]  /*65b0*/  HMMA.16816.F32 R56, R140.reuse, R166, R56 ;  /* 0x000000a68c38723c */ /* 0x040fe20000001838 */
[----:B--2---:R-:W1:Y:S07]  /*65c0*/  LDSM.16.M88.4 R176, [R235+0x8100] ;  /* 0x00810000ebb0783b */ /* 0x004e6e0000000200 */
[C---:B------:R-:W-:Y:S01]  /*65d0*/  HMMA.16816.F32 R60, R140.reuse, R168, R60 ;  /* 0x000000a88c3c723c */ /* 0x040fe2000000183c */
[----:B------:R-:W2:Y:S07]  /*65e0*/  LDSM.16.M88.4 R144, [R235+0x9900] ;  /* 0x00990000eb90783b */ /* 0x000eae0000000200 */
[----:B------:R-:W-:Y:S01]  /*65f0*/  HMMA.16816.F32 R64, R140, R170, R64 ;  /* 0x000000aa8c40723c */ /* 0x000fe20000001840 */
[----:B------:R-:W4:Y:S08]  /*6600*/  LDSM.16.M88.4 R148, [R235+0xa100] ;  /* 0x00a10000eb94783b */ /* 0x000f300000000200 */
[----:B------:R-:W5:Y:S08]  /*6610*/  LDSM.16.M88.4 R152, [R235+0xa900] ;  /* 0x00a90000eb98783b */ /* 0x000f700000000200 */
[----:B------:R-:W-:Y:S01]  /*6620*/  LDSM.16.M88.4 R156, [R224] ;  /* 0x00000000e09c783b */ /* 0x000fe20000000200 */
[C---:B-1----:R-:W-:Y:S07]  /*6630*/  HMMA.16816.F32 R4, R172.reuse, R176, R4 ;  /* 0x000000b0ac04723c */ /* 0x042fee0000001804 */
[----:B------:R-:W-:Y:S01]  /*6640*/  LDSM.16.M88.4 R160, [R224+0x800] ;  /* 0x00080000e0a0783b */ /* 0x000fe20000000200 */
[C---:B------:R-:W-:Y:S07]  /*6650*/  HMMA.16816.F32 R8, R172.reuse, R178, R8 ;  /* 0x000000b2ac08723c */ /* 0x040fee0000001808 */
        /* <DEDUP_REMOVED lines=8> */
[----:B------:R-:W1:Y:S01]  /*66e0*/  LDSM.16.M88.4 R132, [R235+0xb100] ;  /* 0x00b10000eb84783b */ /* 0x000e620000000200 */
[C---:B--2---:R-:W-:Y:S07]  /*66f0*/  HMMA.16816.F32 R28, R172.reuse, R144, R28 ;  /* 0x00000090ac1c723c */ /* 0x044fee000000181c */
[----:B---3--:R-:W-:Y:S01]  /*6700*/  LDSM.16.M88.4 R200, [R235+0xe900] ;  /* 0x00e90000ebc8783b */ /* 0x008fe20000000200 */
[C---:B------:R-:W-:Y:S07]  /*6710*/  HMMA.16816.F32 R32, R172.reuse, R146, R32 ;  /* 0x00000092ac20723c */ /* 0x040fee0000001820 */
[----:B------:R-:W2:Y:S01]  /*6720*/  LDSM.16.M88.4 R144, [R235+0xb900] ;  /* 0x00b90000eb90783b */ /* 0x000ea20000000200 */
[C---:B----4-:R-:W-:Y:S07]  /*6730*/  HMMA.16816.F32 R36, R172.reuse, R148, R36 ;  /* 0x00000094ac24723c */ /* 0x050fee0000001824 */
[----:B------:R-:W-:Y:S01]  /*6740*/  LDSM.16.M88.4 R204, [R235+0xf100] ;  /* 0x00f10000ebcc783b */ /* 0x000fe20000000200 */
[C---:B------:R-:W-:Y:S07]  /*6750*/  HMMA.16816.F32 R40, R172.reuse, R150, R40 ;  /* 0x00000096ac28723c */ /* 0x040fee0000001828 */
[----:B------:R-:W3:Y:S01]  /*6760*/  LDSM.16.M88.4 R148, [R224+0x1800] ;  /* 0x00180000e094783b */ /* 0x000ee20000000200 */
[C---:B-----5:R-:W-:Y:S07]  /*6770*/  HMMA.16816.F32 R44, R172.reuse, R152, R44 ;  /* 0x00000098ac2c723c */ /* 0x060fee000000182c */
[----:B------:R-:W-:Y:S01]  /*6780*/  LDSM.16.M88.4 R208, [R235+0xf900] ;  /* 0x00f90000ebd0783b */ /* 0x000fe20000000200 */
[C---:B------:R-:W-:Y:S07]  /*6790*/  HMMA.16816.F32 R48, R172.reuse, R154, R48 ;  /* 0x0000009aac30723c */ /* 0x040fee0000001830 */
[----:B------:R-:W4:Y:S01]  /*67a0*/  LDSM.16.M88.4 R152, [R224+0x2000] ;  /* 0x00200000e098783b */ /* 0x000f220000000200 */
[C---:B-1----:R-:W-:Y:S08]  /*67b0*/  HMMA.16816.F32 R52, R172.reuse, R132, R52 ;  /* 0x00000084ac34723c */ /* 0x042ff00000001834 */
[C---:B------:R-:W-:Y:S01]  /*67c0*/  HMMA.16816.F32 R56, R172.reuse, R134, R56 ;  /* 0x00000086ac38723c */ /* 0x040fe20000001838 */
[----:B------:R-:W1:Y:S07]  /*67d0*/  LDSM.16.M88.4 R132, [R238+0xc100] ;  /* 0x00c10000ee84783b */ /* 0x000e6e0000000200 */
[C---:B--2---:R-:W-:Y:S08]  /*67e0*/  HMMA.16816.F32 R60, R172.reuse, R144, R60 ;  /* 0x00000090ac3c723c */ /* 0x044ff0000000183c */
[----:B------:R-:W-:Y:S01]  /*67f0*/  HMMA.16816.F32 R64, R172, R146, R64 ;  /* 0x00000092ac40723c */ /* 0x000fe20000001840 */
[----:B------:R-:W2:Y:S07]  /*6800*/  LDSM.16.M88.4 R144, [R238+0xc900] ;  /* 0x00c90000ee90783b */ /* 0x000eae0000000200 */
[C---:B------:R-:W-:Y:S08]  /*6810*/  HMMA.16816.F32 R4, R184.reuse, R156, R4 ;  /* 0x0000009cb804723c */ /* 0x040ff00000001804 */
[C---:B------:R-:W-:Y:S01]  /*6820*/  HMMA.16816.F32 R8, R184.reuse, R158, R8 ;  /* 0x0000009eb808723c */ /* 0x040fe20000001808 */
[----:B------:R-:W5:Y:S07]  /*6830*/  LDSM.16.M88.4 R156, [R238+0xd100] ;  /* 0x00d10000ee9c783b */ /* 0x000f6e0000000200 */
[C---:B------:R-:W-:Y:S08]  /*6840*/  HMMA.16816.F32 R12, R184.reuse, R160, R12 ;  /* 0x000000a0b80c723c */ /* 0x040ff0000000180c */
[C---:B------:R-:W-:Y:S01]  /*6850*/  HMMA.16816.F32 R16, R184.reuse, R162, R16 ;  /* 0x000000a2b810723c */ /* 0x040fe20000001810 */
[----:B------:R-:W1:Y:S07]  /*6860*/  LDSM.16.M88.4 R160, [R238+0xd900] ;  /* 0x00d90000eea0783b */ /* 0x000e6e0000000200 */
[C---:B------:R-:W-:Y:S08]  /*6870*/  HMMA.16816.F32 R20, R184.reuse, R164, R20 ;  /* 0x000000a4b814723c */ /* 0x040ff00000001814 */
[C---:B------:R-:W-:Y:S01]  /*6880*/  HMMA.16816.F32 R24, R184.reuse, R166, R24 ;  /* 0x000000a6b818723c */ /* 0x040fe20000001818 */
[----:B------:R-:W1:Y:S07]  /*6890*/  LDSM.16.M88.4 R164, [R238+0xe100] ;  /* 0x00e10000eea4783b */ /* 0x000e6e0000000200 */
[C---:B---3--:R-:W-:Y:S08]  /*68a0*/  HMMA.16816.F32 R28, R184.reuse, R148, R28 ;  /* 0x00000094b81c723c */ /* 0x048ff0000000181c */
[C---:B------:R-:W-:Y:S01]  /*68b0*/  HMMA.16816.F32 R32, R184.reuse, R150, R32 ;  /* 0x00000096b820723c */ /* 0x040fe20000001820 */
[----:B------:R-:W3:Y:S07]  /*68c0*/  LDSM.16.M88.4 R148, [R238+0xe900] ;  /* 0x00e90000ee94783b */ /* 0x000eee0000000200 */
[C---:B----4-:R-:W-:Y:S08]  /*68d0*/  HMMA.16816.F32 R36, R184.reuse, R152, R36 ;  /* 0x00000098b824723c */ /* 0x050ff00000001824 */
[C---:B------:R-:W-:Y:S01]  /*68e0*/  HMMA.16816.F32 R40, R184.reuse, R154, R40 ;  /* 0x0000009ab828723c */ /* 0x040fe20000001828 */
[----:B------:R-:W4:Y:S07]  /*68f0*/  LDSM.16.M88.4 R152, [R238+0xf100] ;  /* 0x00f10000ee98783b */ /* 0x000f2e0000000200 */
[C---:B------:R-:W-:Y:S08]  /*6900*/  HMMA.16816.F32 R44, R184.reuse, R168, R44 ;  /* 0x000000a8b82c723c */ /* 0x040ff0000000182c */
[C---:B------:R-:W-:Y:S01]  /*6910*/  HMMA.16816.F32 R48, R184.reuse, R170, R48 ;  /* 0x000000aab830723c */ /* 0x040fe20000001830 */
[----:B------:R-:W2:Y:S07]  /*6920*/  LDSM.16.M88.4 R168, [R238+0xf900] ;  /* 0x00f90000eea8783b */ /* 0x000eae0000000200 */
[C---:B------:R-:W-:Y:S08]  /*6930*/  HMMA.16816.F32 R52, R184.reuse, R176, R52 ;  /* 0x000000b0b834723c */ /* 0x040ff00000001834 */
[C---:B------:R-:W-:Y:S01]  /*6940*/  HMMA.16816.F32 R56, R184.reuse, R178, R56 ;  /* 0x000000b2b838723c */ /* 0x040fe20000001838 */
[----:B------:R-:W3:Y:S07]  /*6950*/  LDSM.16.M88.4 R176, [R223] ;  /* 0x00000000dfb0783b */ /* 0x000eee0000000200 */
[C---:B------:R-:W-:Y:S08]  /*6960*/  HMMA.16816.F32 R60, R184.reuse, R180, R60 ;  /* 0x000000b4b83c723c */ /* 0x040ff0000000183c */
[----:B------:R-:W-:Y:S01]  /*6970*/  HMMA.16816.F32 R64, R184, R182, R64 ;  /* 0x000000b6b840723c */ /* 0x000fe20000001840 */
[----:B------:R-:W3:Y:S07]  /*6980*/  LDSM.16.M88.4 R180, [R222] ;  /* 0x00000000deb4783b */ /* 0x000eee0000000200 */
[C---:B-1----:R-:W-:Y:S08]  /*6990*/  HMMA.16816.F32 R4, R188.reuse, R132, R4 ;  /* 0x00000084bc04723c */ /* 0x042ff00000001804 */
[C---:B------:R-:W-:Y:S01]  /*69a0*/  HMMA.16816.F32 R8, R188.reuse, R134, R8 ;  /* 0x00000086bc08723c */ /* 0x040fe20000001808 */
[----:B------:R-:W1:Y:S07]  /*69b0*/  LDSM.16.M88.4 R132, [R221] ;  /* 0x00000000dd84783b */ /* 0x000e6e0000000200 */
[C---:B--2---:R-:W-:Y:S08]  /*69c0*/  HMMA.16816.F32 R12, R188.reuse, R144, R12 ;  /* 0x00000090bc0c723c */ /* 0x044ff0000000180c */
[C---:B------:R-:W-:Y:S01]  /*69d0*/  HMMA.16816.F32 R16, R188.reuse, R146, R16 ;  /* 0x00000092bc10723c */ /* 0x040fe20000001810 */
[----:B------:R-:W2:Y:S07]  /*69e0*/  LDSM.16.M88.4 R144, [R220] ;  /* 0x00000000dc90783b */ /* 0x000eae0000000200 */
[C---:B-----5:R-:W-:Y:S08]  /*69f0*/  HMMA.16816.F32 R20, R188.reuse, R156, R20 ;  /* 0x0000009cbc14723c */ /* 0x060ff00000001814 */
[C---:B------:R-:W-:Y:S01]  /*6a00*/  HMMA.16816.F32 R24, R188.reuse, R158, R24 ;  /* 0x0000009ebc18723c */ /* 0x040fe20000001818 */
[----:B------:R-:W-:Y:S07]  /*6a10*/  LDSM.16.M88.4 R156, [R217] ;  /* 0x00000000d99c783b */ /* 0x000fee0000000200 */
[C---:B------:R-:W-:Y:S08]  /*6a20*/  HMMA.16816.F32 R28, R188.reuse, R160, R28 ;  /* 0x000000a0bc1c723c */ /* 0x040ff0000000181c */
[C---:B------:R-:W-:Y:S01]  /*6a30*/  HMMA.16816.F32 R32, R188.reuse, R162, R32 ;  /* 0x000000a2bc20723c */ /* 0x040fe20000001820 */
[----:B------:R-:W-:Y:S07]  /*6a40*/  LDSM.16.M88.4 R160, [R216] ;  /* 0x00000000d8a0783b */ /* 0x000fee0000000200 */
[C---:B------:R-:W-:Y:S08]  /*6a50*/  HMMA.16816.F32 R36, R188.reuse, R164, R36 ;  /* 0x000000a4bc24723c */ /* 0x040ff00000001824 */
[C---:B------:R-:W-:Y:S01]  /*6a60*/  HMMA.16816.F32 R40, R188.reuse, R166, R40 ;  /* 0x000000a6bc28723c */ /* 0x040fe20000001828 */
[----:B------:R-:W-:Y:S07]  /*6a70*/  LDSM.16.M88.4 R164, [R235+0xc100] ;  /* 0x00c10000eba4783b */ /* 0x000fee0000000200 */
[C---:B---3--:R-:W-:Y:S08]  /*6a80*/  HMMA.16816.F32 R44, R188.reuse, R148, R44 ;  /* 0x00000094bc2c723c */ /* 0x048ff0000000182c */
[C---:B------:R-:W-:Y:S01]  /*6a90*/  HMMA.16816.F32 R48, R188.reuse, R150, R48 ;  /* 0x00000096bc30723c */ /* 0x040fe20000001830 */
[----:B------:R-:W3:Y:S07]  /*6aa0*/  LDSM.16.M88.4 R148, [R219] ;  /* 0x00000000db94783b */ /* 0x000eee0000000200 */
[C---:B----4-:R-:W-:Y:S08]  /*6ab0*/  HMMA.16816.F32 R52, R188.reuse, R152, R52 ;  /* 0x00000098bc34723c */ /* 0x050ff00000001834 */
[C---:B------:R-:W-:Y:S01]  /*6ac0*/  HMMA.16816.F32 R56, R188.reuse, R154, R56 ;  /* 0x0000009abc38723c */ /* 0x040fe20000001838 */
[----:B------:R-:W4:Y:S07]  /*6ad0*/  LDSM.16.M88.4 R152, [R218] ;  /* 0x00000000da98783b */ /* 0x000f2e0000000200 */
[C---:B------:R-:W-:Y:S08]  /*6ae0*/  HMMA.16816.F32 R60, R188.reuse, R168, R60 ;  /* 0x000000a8bc3c723c */ /* 0x040ff0000000183c */
[----:B------:R-:W-:Y:S01]  /*6af0*/  HMMA.16816.F32 R64, R188, R170, R64 ;  /* 0x000000aabc40723c */ /* 0x000fe20000001840 */
[----:B------:R-:W-:Y:S07]  /*6b00*/  LDSM.16.M88.4 R168, [R235+0xd100] ;  /* 0x00d10000eba8783b */ /* 0x000fee0000000200 */
[C---:B------:R-:W-:Y:S08]  /*6b10*/  HMMA.16816.F32 R4, R192.reuse, R176, R4 ;  /* 0x000000b0c004723c */ /* 0x040ff00000001804 */
[C---:B------:R-:W-:Y:S01]  /*6b20*/  HMMA.16816.F32 R8, R192.reuse, R178, R8 ;  /* 0x000000b2c008723c */ /* 0x040fe20000001808 */
[----:B------:R-:W-:Y:S07]  /*6b30*/  LDSM.16.M88.4 R176, [R235+0xd900] ;  /* 0x00d90000ebb0783b */ /* 0x000fee0000000200 */
[C---:B------:R-:W-:Y:S08]  /*6b40*/  HMMA.16816.F32 R12, R192.reuse, R180, R12 ;  /* 0x000000b4c00c723c */ /* 0x040ff0000000180c */
[C---:B------:R-:W-:Y:S01]  /*6b50*/  HMMA.16816.F32 R16, R192.reuse, R182, R16 ;  /* 0x000000b6c010723c */ /* 0x040fe20000001810 */
[----:B------:R-:W-:Y:S07]  /*6b60*/  LDSM.16.M88.4 R180, [R235+0xe100] ;  /* 0x00e10000ebb4783b */ /* 0x000fee0000000200 */
[C---:B-1----:R-:W-:Y:S08]  /*6b70*/  HMMA.16816.F32 R20, R192.reuse, R132, R20 ;  /* 0x00000084c014723c */ /* 0x042ff00000001814 */
[C---:B------:R-:W-:Y:S01]  /*6b80*/  HMMA.16816.F32 R24, R192.reuse, R134, R24 ;  /* 0x00000086c018723c */ /* 0x040fe20000001818 */
[----:B------:R-:W1:Y:S07]  /*6b90*/  LDSM.16.M88.4 R132, [R235+0xc900] ;  /* 0x00c90000eb84783b */ /* 0x000e6e0000000200 */
[C---:B--2---:R-:W-:Y:S08]  /*6ba0*/  HMMA.16816.F32 R28, R192.reuse, R144, R28 ;  /* 0x00000090c01c723c */ /* 0x044ff0000000181c */
[C---:B------:R-:W-:Y:S01]  /*6bb0*/  HMMA.16816.F32 R32, R192.reuse, R146, R32 ;  /* 0x00000092c020723c */ /* 0x040fe20000001820 */
[----:B------:R-:W2:Y:S07]  /*6bc0*/  LDSM.16.M88.4 R144, [R224+0x4000] ;  /* 0x00400000e090783b */ /* 0x000eae0000000200 */
[C---:B---3--:R-:W-:Y:S08]  /*6bd0*/  HMMA.16816.F32 R36, R192.reuse, R148, R36 ;  /* 0x00000094c024723c */ /* 0x048ff00000001824 */
[C---:B------:R-:W-:Y:S08]  /*6be0*/  HMMA.16816.F32 R40, R192.reuse, R150, R40 ;  /* 0x00000096c028723c */ /* 0x040ff00000001828 */
[C---:B----4-:R-:W-:Y:S08]  /*6bf0*/  HMMA.16816.F32 R44, R192.reuse, R152, R44 ;  /* 0x00000098c02c723c */ /* 0x050ff0000000182c */
[C---:B------:R-:W-:Y:S08]  /*6c00*/  HMMA.16816.F32 R48, R192.reuse, R154, R48 ;  /* 0x0000009ac030723c */ /* 0x040ff00000001830 */
[C---:B------:R-:W-:Y:S08]  /*6c10*/  HMMA.16816.F32 R52, R192.reuse, R156, R52 ;  /* 0x0000009cc034723c */ /* 0x040ff00000001834 */
[C---:B------:R-:W-:Y:S08]  /*6c20*/  HMMA.16816.F32 R56, R192.reuse, R158, R56 ;  /* 0x0000009ec038723c */ /* 0x040ff00000001838 */
[C---:B------:R-:W-:Y:S08]  /*6c30*/  HMMA.16816.F32 R60, R192.reuse, R160, R60 ;  /* 0x000000a0c03c723c */ /* 0x040ff0000000183c */
[----:B------:R-:W-:Y:S08]  /*6c40*/  HMMA.16816.F32 R64, R192, R162, R64 ;  /* 0x000000a2c040723c */ /* 0x000ff00000001840 */
[C---:B------:R-:W-:Y:S08]  /*6c50*/  HMMA.16816.F32 R4, R196.reuse, R164, R4 ;  /* 0x000000a4c404723c */ /* 0x040ff00000001804 */
[C---:B------:R-:W-:Y:S08]  /*6c60*/  HMMA.16816.F32 R8, R196.reuse, R166, R8 ;  /* 0x000000a6c408723c */ /* 0x040ff00000001808 */
[C---:B-1----:R-:W-:Y:S08]  /*6c70*/  HMMA.16816.F32 R12, R196.reuse, R132, R12 ;  /* 0x00000084c40c723c */ /* 0x042ff0000000180c */
[C---:B------:R-:W-:Y:S01]  /*6c80*/  HMMA.16816.F32 R16, R196.reuse, R134, R16 ;  /* 0x00000086c410723c */ /* 0x040fe20000001810 */
[----:B------:R-:W1:Y:S07]  /*6c90*/  LDSM.16.M88.4 R132, [R224+0x4800] ;  /* 0x00480000e084783b */ /* 0x000e6e0000000200 */
[C---:B------:R-:W-:Y:S08]  /*6ca0*/  HMMA.16816.F32 R20, R196.reuse, R168, R20 ;  /* 0x000000a8c414723c */ /* 0x040ff00000001814 */
        /* <DEDUP_REMOVED lines=10> */
[----:B------:R-:W-:Y:S08]  /*6d50*/  HMMA.16816.F32 R64, R196, R210, R64 ;  /* 0x000000d2c440723c */ /* 0x000ff00000001840 */
[C---:B--2---:R-:W-:Y:S08]  /*6d60*/  HMMA.16816.F32 R4, R212.reuse, R144, R4 ;  /* 0x00000090d404723c */ /* 0x044ff00000001804 */
[C---:B------:R-:W-:Y:S08]  /*6d70*/  HMMA.16816.F32 R8, R212.reuse, R146, R8 ;  /* 0x00000092d408723c */ /* 0x040ff00000001808 */
[C---:B-1----:R-:W-:Y:S08]  /*6d80*/  HMMA.16816.F32 R12, R212.reuse, R132, R12 ;  /* 0x00000084d40c723c */ /* 0x042ff0000000180c */
[----:B------:R-:W-:Y:S01]  /*6d90*/  FMUL.FTZ R4, R4, c[0x0][0x320] ;  /* 0x0000c80004047a20 */ /* 0x000fe20000410000 */
[C---:B------:R-:W-:Y:S03]  /*6da0*/  HMMA.16816.F32 R16, R212.reuse, R134, R16 ;  /* 0x00000086d410723c */ /* 0x040fe60000001810 */
[----:B------:R-:W-:Y:S01]  /*6db0*/  MUFU.TANH R147, R4 ;  /* 0x0000000400937308 */ /* 0x000fe20000002400 */
[----:B------:R-:W-:Y:S02]  /*6dc0*/  FMUL.FTZ R5, R5, c[0x0][0x320] ;  /* 0x0000c80005057a20 */ /* 0x000fe40000410000 */
[----:B------:R-:W-:Y:S02]  /*6dd0*/  FMUL.FTZ R6, R6, c[0x0][0x320] ;  /* 0x0000c80006067a20 */ /* 0x000fe40000410000 */
[----:B------:R-:W-:Y:S04]  /*6de0*/  FMUL.FTZ R10, R10, c[0x0][0x320] ;  /* 0x0000c8000a0a7a20 */ /* 0x000fe80000410000 */
[----:B------:R-:W-:Y:S01]  /*6df0*/  FMUL.FTZ R11, R11, c[0x0][0x320] ;  /* 0x0000c8000b0b7a20 */ /* 0x000fe20000410000 */
[----:B------:R-:W-:Y:S01]  /*6e00*/  MUFU.TANH R146, R5 ;  /* 0x0000000500927308 */ /* 0x000fe20000002400 */
[----:B------:R-:W-:Y:S02]  /*6e10*/  FMUL.FTZ R7, R7, c[0x0][0x320] ;  /* 0x0000c80007077a20 */ /* 0x000fe40000410000 */
[----:B------:R-:W-:Y:S02]  /*6e20*/  FMUL.FTZ R9, R9, c[0x0][0x320] ;  /* 0x0000c80009097a20 */ /* 0x000fe40000410000 */
[----:B------:R-:W-:Y:S02]  /*6e30*/  FMUL.FTZ R8, R8, c[0x0][0x320] ;  /* 0x0000c80008087a20 */ /* 0x000fe40000410000 */
[----:B------:R-:W-:Y:S02]  /*6e40*/  FMUL.FTZ R13, R13, c[0x0][0x320] ;  /* 0x0000c8000d0d7a20 */ /* 0x000fe40000410000 */
[----:B------:R-:W-:Y:S01]  /*6e50*/  FMUL.FTZ R15, R15, c[0x0][0x320] ;  /* 0x0000c8000f0f7a20 */ /* 0x000fe20000410000 */
[----:B------:R-:W-:Y:S01]  /*6e60*/  MUFU.TANH R148, R8 ;  /* 0x0000000800947308 */ /* 0x000fe20000002400 */
[----:B------:R-:W-:Y:S02]  /*6e70*/  FMUL.FTZ R16, R16, c[0x0][0x320] ;  /* 0x0000c80010107a20 */ /* 0x000fe40000410000 */
[----:B------:R-:W-:Y:S02]  /*6e80*/  FMUL.FTZ R12, R12, c[0x0][0x320] ;  /* 0x0000c8000c0c7a20 */ /* 0x000fe40000410000 */
[----:B------:R-:W-:Y:S02]  /*6e90*/  FMUL.FTZ R14, R14, c[0x0][0x320] ;  /* 0x0000c8000e0e7a20 */ /* 0x000fe40000410000 */
[----:B------:R-:W-:Y:S02]  /*6ea0*/  FMUL.FTZ R18, R18, c[0x0][0x320] ;  /* 0x0000c80012127a20 */ /* 0x000fe40000410000 */
[----:B------:R-:W-:Y:S01]  /*6eb0*/  FMUL.FTZ R19, R19, c[0x0][0x320] ;  /* 0x0000c80013137a20 */ /* 0x000fe20000410000 */
[----:B------:R-:W1:Y:S01]  /*6ec0*/  MUFU.TANH R8, R10 ;  /* 0x0000000a00087308 */ /* 0x000e620000002400 */
[----:B------:R-:W-:Y:S09]  /*6ed0*/  FMUL.FTZ R17, R17, c[0x0][0x320] ;  /* 0x0000c80011117a20 */ /* 0x000ff20000410000 */
[----:B------:R-:W2:Y:S10]  /*6ee0*/  MUFU.TANH R3, R11 ;  /* 0x0000000b00037308 */ /* 0x000eb40000002400 */
[----:B------:R-:W-:Y:S01]  /*6ef0*/  MUFU.TANH R145, R6 ;  /* 0x0000000600917308 */ /* 0x000fe20000002400 */
[----:B-1----:R1:W-:Y:S09]  /*6f00*/  STL [R1+0x18], R8 ;  /* 0x0000180801007387 */ /* 0x0023f20000100800 */
[----:B------:R3:W-:Y:S01]  /*6f10*/  MUFU.TANH R144, R7 ;  /* 0x0000000700907308 */ /* 0x0007e20000002400 */
[----:B--2---:R2:W-:Y:S09]  /*6f20*/  STL [R1+0x14], R3 ;  /* 0x0000140301007387 */ /* 0x0045f20000100800 */
[----:B------:R-:W-:Y:S10]  /*6f30*/  MUFU.TANH R151, R9 ;  /* 0x0000000900977308 */ /* 0x000ff40000002400 */
[----:B-1----:R-:W-:Y:S01]  /*6f40*/  MUFU.TANH R8, R13 ;  /* 0x0000000d00087308 */ /* 0x002fe20000002400 */
[----:B---3--:R-:W1:Y:S09]  /*6f50*/  LDSM.16.M88.4 R4, [R224+0x5000] ;  /* 0x00500000e004783b */ /* 0x008e720000000200 */
[----:B------:R-:W-:Y:S10]  /*6f60*/  MUFU.TANH R158, R17 ;  /* 0x00000011009e7308 */ /* 0x000ff40000002400 */
[----:B--2---:R-:W2:Y:S10]  /*6f70*/  MUFU.TANH R3, R12 ;  /* 0x0000000c00037308 */ /* 0x004eb40000002400 */
[----:B------:R-:W-:Y:S10]  /*6f80*/  MUFU.TANH R161, R18 ;  /* 0x0000001200a17308 */ /* 0x000ff40000002400 */
[----:B------:R-:W-:Y:S01]  /*6f90*/  MUFU.TANH R164, R19 ;  /* 0x0000001300a47308 */ /* 0x000fe20000002400 */
[----:B--2---:R2:W-:Y:S01]  /*6fa0*/  STL [R1+0x10], R3 ;  /* 0x0000100301007387 */ /* 0x0045e20000100800 */
[C---:B-1----:R-:W-:Y:S03]  /*6fb0*/  HMMA.16816.F32 R20, R212.reuse, R4, R20 ;  /* 0x00000004d414723c */ /* 0x042fe60000001814 */
[----:B------:R1:W-:Y:S05]  /*6fc0*/  STL [R1+0xc], R8 ;  /* 0x00000c0801007387 */ /* 0x0003ea0000100800 */
[C---:B------:R-:W-:Y:S01]  /*6fd0*/  HMMA.16816.F32 R24, R212.reuse, R6, R24 ;  /* 0x00000006d418723c */ /* 0x040fe20000001818 */
[----:B------:R-:W-:Y:S01]  /*6fe0*/  LDSM.16.M88.4 R4, [R224+0x6000] ;  /* 0x00600000e004783b */ /* 0x000fe20000000200 */
[----:B--2---:R-:W2:Y:S11]  /*6ff0*/  MUFU.TANH R3, R14 ;  /* 0x0000000e00037308 */ /* 0x004eb60000002400 */
[----:B------:R-:W-:Y:S03]  /*7000*/  @!UPT UIADD3 URZ, URZ, URZ, URZ ;  /* 0x0000003f3f3ff290 */ /* 0x000fe6000fffe03f */
[----:B------:R-:W-:Y:S02]  /*7010*/  FMUL.FTZ R20, R20, c[0x0][0x320] ;  /* 0x0000c80014147a20 */ /* 0x000fe40000410000 */
[----:B------:R-:W-:Y:S02]  /*7020*/  FMUL.FTZ R21, R21, c[0x0][0x320] ;  /* 0x0000c80015157a20 */ /* 0x000fe40000410000 */
[----:B------:R-:W-:Y:S02]  /*7030*/  FMUL.FTZ R22, R22, c[0x0][0x320] ;  /* 0x0000c80016167a20 */ /* 0x000fe40000410000 */
[----:B------:R-:W-:Y:S02]  /*7040*/  FMUL.FTZ R23, R23, c[0x0][0x320] ;  /* 0x0000c80017177a20 */ /* 0x000fe40000410000 */
[----:B------:R-:W-:Y:S01]  /*7050*/  FMUL.FTZ R24, R24, c[0x0][0x320] ;  /* 0x0000c80018187a20 */ /* 0x000fe20000410000 */
[----:B-1----:R-:W1:Y:S01]  /*7060*/  MUFU.TANH R8, R15 ;  /* 0x0000000f00087308 */ /* 0x002e620000002400 */
[----:B------:R-:W-:Y:S02]  /*7070*/  FMUL.FTZ R25, R25, c[0x0][0x320] ;  /* 0x0000c80019197a20 */ /* 0x000fe40000410000 */
[----:B------:R-:W-:Y:S02]  /*7080*/  FMUL.FTZ R26, R26, c[0x0][0x320] ;  /* 0x0000c8001a1a7a20 */ /* 0x000fe40000410000 */
[----:B------:R-:W-:Y:S05]  /*7090*/  FMUL.FTZ R27, R27, c[0x0][0x320] ;  /* 0x0000c8001b1b7a20 */ /* 0x000fea0000410000 */
[----:B------:R-:W-:Y:S01]  /*70a0*/  MUFU.TANH R170, R20 ;  /* 0x0000001400aa7308 */ /* 0x000fe20000002400 */
[----:B--2---:R2:W-:Y:S09]  /*70b0*/  STL [R1+0x8], R3 ;  /* 0x0000080301007387 */ /* 0x0045f20000100800 */
[----:B------:R-:W-:Y:S01]  /*70c0*/  MUFU.TANH R171, R21 ;  /* 0x0000001500ab7308 */ /* 0x000fe20000002400 */
[----:B-1----:R-:W-:Y:S04]  /*70d0*/  STL [R1+0x4], R8 ;  /* 0x0000040801007387 */ /* 0x002fe80000100800 */
[----:B------:R-:W1:Y:S05]  /*70e0*/  LDSM.16.M88.4 R8, [R224+0x5800] ;  /* 0x00580000e008783b */ /* 0x000e6a0000000200 */
[----:B------:R-:W-:Y:S10]  /*70f0*/  MUFU.TANH R176, R22 ;  /* 0x0000001600b07308 */ /* 0x000ff40000002400 */
[----:B--2---:R-:W2:Y:S10]  /*7100*/  MUFU.TANH R3, R16 ;  /* 0x0000001000037308 */ /* 0x004eb40000002400 */
[----:B------:R3:W4:Y:S10]  /*7110*/  MUFU.TANH R177, R23 ;  /* 0x0000001700b17308 */ /* 0x0007340000002400 */
[----:B------:R3:W3:Y:S01]  /*7120*/  MUFU.TANH R178, R24 ;  /* 0x0000001800b27308 */ /* 0x0006e20000002400 */
[----:B--2---:R-:W-:Y:S01]  /*7130*/  STL [R1], R3 ;  /* 0x0000000301007387 */ /* 0x004fe20000100800 */
[C---:B-1----:R-:W-:Y:S08]  /*7140*/  HMMA.16816.F32 R28, R212.reuse, R8, R28 ;  /* 0x00000008d41c723c */ /* 0x042ff0000000181c */
[----:B------:R1:W2:Y:S01]  /*7150*/  MUFU.TANH R179, R25 ;  /* 0x0000001900b37308 */ /* 0x0002a20000002400 */
[C---:B------:R-:W-:Y:S01]  /*7160*/  HMMA.16816.F32 R32, R212.reuse, R10, R32 ;  /* 0x0000000ad420723c */ /* 0x040fe20000001820 */
[----:B------:R-:W5:Y:S08]  /*7170*/  LDSM.16.M88.4 R8, [R224+0x6800] ;  /* 0x00680000e008783b */ /* 0x000f700000000200 */
[----:B------:R1:W1:Y:S01]  /*7180*/  MUFU.TANH R180, R26 ;  /* 0x0000001a00b47308 */ /* 0x0002620000002400 */
[C---:B------:R-:W-:Y:S09]  /*7190*/  HMMA.16816.F32 R36, R212.reuse, R4, R36 ;  /* 0x00000004d424723c */ /* 0x040ff20000001824 */
[----:B------:R1:W1:Y:S01]  /*71a0*/  MUFU.TANH R181, R27 ;  /* 0x0000001b00b57308 */ /* 0x0002620000002400 */
[C---:B------:R-:W-:Y:S01]  /*71b0*/  HMMA.16816.F32 R40, R212.reuse, R6, R40 ;  /* 0x00000006d428723c */ /* 0x040fe20000001828 */
[----:B------:R-:W1:Y:S02]  /*71c0*/  LDSM.16.M88.4 R4, [R224+0x7000] ;  /* 0x00700000e004783b */ /* 0x000e640000000200 */
[----:B------:R-:W-:Y:S02]  /*71d0*/  FMUL.FTZ R28, R28, c[0x0][0x320] ;  /* 0x0000c8001c1c7a20 */ /* 0x000fe40000410000 */
[----:B------:R-:W-:Y:S04]  /*71e0*/  FMUL.FTZ R29, R29, c[0x0][0x320] ;  /* 0x0000c8001d1d7a20 */ /* 0x000fe80000410000 */
[----:B------:R1:W1:Y:S03]  /*71f0*/  MUFU.TANH R206, R28 ;  /* 0x0000001c00ce7308 */ /* 0x0002660000002400 */
[----:B------:R-:W-:Y:S02]  /*7200*/  FMUL.FTZ R30, R30, c[0x0][0x320] ;  /* 0x0000c8001e1e7a20 */ /* 0x000fe40000410000 */
[----:B------:R-:W-:Y:S02]  /*7210*/  FMUL.FTZ R31, R31, c[0x0][0x320] ;  /* 0x0000c8001f1f7a20 */ /* 0x000fe40000410000 */
[----:B------:R-:W-:Y:S02]  /*7220*/  FMUL.FTZ R32, R32, c[0x0][0x320] ;  /* 0x0000c80020207a20 */ /* 0x000fe40000410000 */
[----:B------:R-:W-:Y:S01]  /*7230*/  FMUL.FTZ R33, R33, c[0x0][0x320] ;  /* 0x0000c80021217a20 */ /* 0x000fe20000410000 */
[----:B------:R2:W2:Y:S01]  /*7240*/  MUFU.TANH R204, R29 ;  /* 0x0000001d00cc7308 */ /* 0x0004a20000002400 */
[----:B------:R-:W-:Y:S02]  /*7250*/  FMUL.FTZ R34, R34, c[0x0][0x320] ;  /* 0x0000c80022227a20 */ /* 0x000fe40000410000 */
[----:B------:R-:W-:Y:S02]  /*7260*/  FMUL.FTZ R35, R35, c[0x0][0x320] ;  /* 0x0000c80023237a20 */ /* 0x000fe40000410000 */
[----:B------:R-:W-:Y:S01]  /*7270*/  FMUL.FTZ R36, R36, c[0x0][0x320] ;  /* 0x0000c80024247a20 */ /* 0x000fe20000410000 */
[C---:B-----5:R-:W-:Y:S04]  /*7280*/  HMMA.16816.F32 R44, R212.reuse, R8, R44 ;  /* 0x00000008d42c723c */ /* 0x060fe8000000182c */
[----:B------:R2:W2:Y:S01]  /*7290*/  MUFU.TANH R207, R30 ;  /* 0x0000001e00cf7308 */ /* 0x0004a20000002400 */
[----:B------:R-:W-:Y:S02]  /*72a0*/  FMUL.FTZ R37, R37, c[0x0][0x320] ;  /* 0x0000c80025257a20 */ /* 0x000fe40000410000 */
[----:B------:R-:W-:Y:S01]  /*72b0*/  FMUL.FTZ R38, R38, c[0x0][0x320] ;  /* 0x0000c80026267a20 */ /* 0x000fe20000410000 */
[C---:B------:R-:W-:Y:S01]  /*72c0*/  HMMA.16816.F32 R48, R212.reuse, R10, R48 ;  /* 0x0000000ad430723c */ /* 0x040fe20000001830 */
[----:B------:R-:W5:Y:S01]  /*72d0*/  LDSM.16.M88.4 R8, [R224+0x7800] ;  /* 0x00780000e008783b */ /* 0x000f620000000200 */
[----:B------:R-:W-:Y:S04]  /*72e0*/  DEPBAR.LE SB0, 0x0 ;  /* 0x000080000000791a */ /* 0x000fe80000000000 */
[----:B------:R2:W2:Y:S01]  /*72f0*/  MUFU.TANH R209, R31 ;  /* 0x0000001f00d17308 */ /* 0x0004a20000002400 */
[----:B------:R-:W-:Y:S01]  /*7300*/  FMUL.FTZ R39, R39, c[0x0][0x320] ;  /* 0x0000c80027277a20 */ /* 0x000fe20000410000 */
[C---:B-1----:R-:W-:Y:S01]  /*7310*/  HMMA.16816.F32 R52, R212.reuse, R4, R52 ;  /* 0x00000004d434723c */ /* 0x042fe20000001834 */
[----:B------:R-:W-:Y:S04]  /*7320*/  BAR.SYNC.DEFER_BLOCKING 0x0 ;  /* 0x0000000000007b1d */ /* 0x000fe80000010000 */
[----:B------:R-:W-:Y:S02]  /*7330*/  FMUL.FTZ R40, R40, c[0x0][0x320] ;  /* 0x0000c80028287a20 */ /* 0x000fe40000410000 */
[----:B------:R-:W-:Y:S01]  /*7340*/  FMUL.FTZ R41, R41, c[0x0][0x320] ;  /* 0x0000c80029297a20 */ /* 0x000fe20000410000 */
[----:B------:R1:W1:Y:S01]  /*7350*/  MUFU.TANH R210, R32 ;  /* 0x0000002000d27308 */ /* 0x0002620000002400 */
[C---:B------:R-:W-:Y:S03]  /*7360*/  HMMA.16816.F32 R56, R212.reuse, R6, R56 ;  /* 0x00000006d438723c */ /* 0x040fe60000001838 */
[----:B------:R-:W-:Y:S02]  /*7370*/  FMUL.FTZ R42, R42, c[0x0][0x320] ;  /* 0x0000c8002a2a7a20 */ /* 0x000fe40000410000 */
[----:B------:R-:W-:Y:S02]  /*7380*/  FMUL.FTZ R43, R43, c[0x0][0x320] ;  /* 0x0000c8002b2b7a20 */ /* 0x000fe40000410000 */
[----:B------:R-:W-:Y:S02]  /*7390*/  FMUL.FTZ R44, R44, c[0x0][0x320] ;  /* 0x0000c8002c2c7a20 */ /* 0x000fe40000410000 */
[----:B------:R1:W1:Y:S03]  /*73a0*/  MUFU.TANH R211, R33 ;  /* 0x0000002100d37308 */ /* 0x0002660000002400 */
[----:B------:R-:W-:Y:S02]  /*73b0*/  FMUL.FTZ R45, R45, c[0x0][0x320] ;  /* 0x0000c8002d2d7a20 */ /* 0x000fe40000410000 */
[----:B------:R-:W-:Y:S02]  /*73c0*/  FMUL.FTZ R46, R46, c[0x0][0x320] ;  /* 0x0000c8002e2e7a20 */ /* 0x000fe40000410000 */
[----:B------:R-:W-:Y:S02]  /*73d0*/  FMUL.FTZ R47, R47, c[0x0][0x320] ;  /* 0x0000c8002f2f7a20 */ /* 0x000fe40000410000 */
[----:B------:R-:W-:Y:S01]  /*73e0*/  FMUL.FTZ R48, R48, c[0x0][0x320] ;  /* 0x0000c80030307a20 */ /* 0x000fe20000410000 */
[----:B------:R1:W1:Y:S01]  /*73f0*/  MUFU.TANH R250, R34 ;  /* 0x0000002200fa7308 */ /* 0x0002620000002400 */
[----:B------:R-:W-:Y:S02]  /*7400*/  FMUL.FTZ R49, R49, c[0x0][0x320] ;  /* 0x0000c80031317a20 */ /* 0x000fe40000410000 */
[----:B------:R-:W-:Y:S01]  /*7410*/  FMUL.FTZ R50, R50, c[0x0][0x320] ;  /* 0x0000c80032327a20 */ /* 0x000fe20000410000 */
[C---:B-----5:R-:W-:Y:S03]  /*7420*/  HMMA.16816.F32 R60, R212.reuse, R8, R60 ;  /* 0x00000008d43c723c */ /* 0x060fe6000000183c */
[----:B------:R-:W-:Y:S03]  /*7430*/  FMUL.FTZ R51, R51, c[0x0][0x320] ;  /* 0x0000c80033337a20 */ /* 0x000fe60000410000 */
[----:B------:R1:W1:Y:S01]  /*7440*/  MUFU.TANH R251, R35 ;  /* 0x0000002300fb7308 */ /* 0x0002620000002400 */
[----:B------:R-:W-:Y:S01]  /*7450*/  FMUL.FTZ R52, R52, c[0x0][0x320] ;  /* 0x0000c80034347a20 */ /* 0x000fe20000410000 */
[----:B------:R-:W-:Y:S04]  /*7460*/  HMMA.16816.F32 R64, R212, R10, R64 ;  /* 0x0000000ad440723c */ /* 0x000fe80000001840 */
[----:B------:R-:W-:Y:S02]  /*7470*/  FMUL.FTZ R53, R53, c[0x0][0x320] ;  /* 0x0000c80035357a20 */ /* 0x000fe40000410000 */
[----:B------:R-:W-:Y:S02]  /*7480*/  FMUL.FTZ R54, R54, c[0x0][0x320] ;  /* 0x0000c80036367a20 */ /* 0x000fe40000410000 */
[----:B------:R1:W1:Y:S01]  /*7490*/  MUFU.TANH R19, R36 ;  /* 0x0000002400137308 */ /* 0x0002620000002400 */
[----:B------:R-:W-:Y:S03]  /*74a0*/  FMUL.FTZ R55, R55, c[0x0][0x320] ;  /* 0x0000c80037377a20 */ /* 0x000fe60000410000 */
[----:B------:R-:W-:Y:S02]  /*74b0*/  FMUL.FTZ R56, R56, c[0x0][0x320] ;  /* 0x0000c80038387a20 */ /* 0x000fe40000410000 */
[----:B------:R-:W-:Y:S02]  /*74c0*/  FMUL.FTZ R57, R57, c[0x0][0x320] ;  /* 0x0000c80039397a20 */ /* 0x000fe40000410000 */
[----:B------:R-:W-:Y:S02]  /*74d0*/  FMUL.FTZ R58, R58, c[0x0][0x320] ;  /* 0x0000c8003a3a7a20 */ /* 0x000fe40000410000 */
[----:B------:R1:W1:Y:S01]  /*74e0*/  MUFU.TANH R18, R37 ;  /* 0x0000002500127308 */ /* 0x0002620000002400 */
[----:B------:R-:W-:Y:S02]  /*74f0*/  FMUL.FTZ R59, R59, c[0x0][0x320] ;  /* 0x0000c8003b3b7a20 */ /* 0x000fe40000410000 */
[----:B------:R-:W-:Y:S02]  /*7500*/  FMUL.FTZ R60, R60, c[0x0][0x320] ;  /* 0x0000c8003c3c7a20 */ /* 0x000fe40000410000 */
[----:B------:R-:W-:Y:S02]  /*7510*/  FMUL.FTZ R61, R61, c[0x0][0x320] ;  /* 0x0000c8003d3d7a20 */ /* 0x000fe40000410000 */
[----:B------:R-:W-:Y:S02]  /*7520*/  FMUL.FTZ R62, R62, c[0x0][0x320] ;  /* 0x0000c8003e3e7a20 */ /* 0x000fe40000410000 */
[----:B------:R-:W-:Y:S01]  /*7530*/  FMUL.FTZ R63, R63, c[0x0][0x320] ;  /* 0x0000c8003f3f7a20 */ /* 0x000fe20000410000 */
[----:B------:R1:W1:Y:S01]  /*7540*/  MUFU.TANH R135, R38 ;  /* 0x0000002600877308 */ /* 0x0002620000002400 */
[----:B------:R-:W-:Y:S02]  /*7550*/  FMUL.FTZ R64, R64, c[0x0][0x320] ;  /* 0x0000c80040407a20 */ /* 0x000fe40000410000 */
[----:B------:R-:W-:Y:S02]  /*7560*/  FMUL.FTZ R65, R65, c[0x0][0x320] ;  /* 0x0000c80041417a20 */ /* 0x000fe40000410000 */
[----:B------:R-:W-:Y:S02]  /*7570*/  FMUL.FTZ R66, R66, c[0x0][0x320] ;  /* 0x0000c80042427a20 */ /* 0x000fe40000410000 */
[----:B------:R-:W-:Y:S03]  /*7580*/  FMUL.FTZ R3, R67, c[0x0][0x320] ;  /* 0x0000c80043037a20 */ /* 0x000fe60000410000 */
[----:B------:R1:W1:Y:S10]  /*7590*/  MUFU.TANH R132, R39 ;  /* 0x0000002700847308 */ /* 0x0002740000002400 */
        /* <DEDUP_REMOVED lines=27> */
[----:B------:R1:W1:Y:S02]  /*7750*/  MUFU.TANH R133, R3 ;  /* 0x0000000300857308 */ /* 0x0002640000002400 */
[----:B-1234-:R-:W-:-:S05]  /*7760*/  @P1 BRA `(.L_x_8) ;  /* 0xffffe44000001947 */ /* 0x01efca000383ffff */
.L_x_7:
[----:B---3--:R-:W2:Y:S01]  /*7770*/  LDL.LU R8, [R1+0x18] ;  /* 0x0000180001087983 */ /* 0x008ea20000300800 */
[----:B------:R-:W-:Y:S01]  /*7780*/  FMNMX.FTZ R5, R147, R2, !PT ;  /* 0x0000000293057209 */ /* 0x000fe20007810000 */
[----:B------:R-:W-:Y:S01]  /*7790*/  UISETP.GT.AND UP0, UPT, UR6, UR8, UPT ;  /* 0x000000080600728c */ /* 0x000fe2000bf04270 */
[----:B------:R-:W-:Y:S01]  /*77a0*/  FMNMX.FTZ R3, R145, R0, !PT ;  /* 0x0000000091037209 */ /* 0x000fe20007810000 */
[----:B------:R-:W3:Y:S01]  /*77b0*/  LDL.LU R7, [R1+0x14] ;  /* 0x0000140001077983 */ /* 0x000ee20000300800 */
[----:B------:R-:W-:Y:S01]  /*77c0*/  FMNMX.FTZ R5, R146, R5, !PT ;  /* 0x0000000592057209 */ /* 0x000fe20007810000 */
[----:B------:R-:W-:Y:S01]  /*77d0*/  UIADD3 UR6, UR6, -0x1, URZ ;  /* 0xffffffff06067890 */ /* 0x000fe2000fffe03f */
[----:B------:R-:W-:Y:S01]  /*77e0*/  FMNMX.FTZ R3, R144, R3, !PT ;  /* 0x0000000390037209 */ /* 0x000fe20007810000 */
[----:B------:R-:W4:Y:S01]  /*77f0*/  LDL.LU R32, [R1+0x10] ;  /* 0x0000100001207983 */ /* 0x000f220000300800 */
[----:B------:R-:W-:Y:S02]  /*7800*/  FMNMX.FTZ R5, R148, R5, !PT ;  /* 0x0000000594057209 */ /* 0x000fe40007810000 */
[----:B------:R-:W-:Y:S01]  /*7810*/  MOV R48, R19 ;  /* 0x0000001300307202 */ /* 0x000fe20000000f00 */
[----:B------:R-:W5:Y:S01]  /*7820*/  LDL.LU R41, [R1+0xc] ;  /* 0x00000c0001297983 */ /* 0x000f620000300800 */
[----:B------:R-:W-:Y:S02]  /*7830*/  FMNMX.FTZ R5, R151, R5, !PT ;  /* 0x0000000597057209 */ /* 0x000fe40007810000 */
[----:B------:R-:W-:Y:S01]  /*7840*/  MOV R49, R18 ;  /* 0x0000001200317202 */ /* 0x000fe20000000f00 */
[----:B------:R-:W5:Y:S01]  /*7850*/  LDL.LU R40, [R1+0x8] ;  /* 0x0000080001287983 */ /* 0x000f620000300800 */
[----:B------:R-:W-:Y:S02]  /*7860*/  MOV R50, R135 ;  /* 0x0000008700327202 */ /* 0x000fe40000000f00 */
[----:B------:R-:W-:Y:S01]  /*7870*/  MOV R51, R132 ;  /* 0x0000008400337202 */ /* 0x000fe20000000f00 */
[----:B------:R-:W5:Y:S01]  /*7880*/  LDL.LU R64, [R1+0x4] ;  /* 0x0000040001407983 */ /* 0x000f620000300800 */
[----:B------:R-:W-:Y:S02]  /*7890*/  MOV R56, R153 ;  /* 0x0000009900387202 */ /* 0x000fe40000000f00 */
[----:B------:R-:W-:Y:S01]  /*78a0*/  MOV R57, R150 ;  /* 0x0000009600397202 */ /* 0x000fe20000000f00 */
[----:B------:R-:W5:Y:S01]  /*78b0*/  LDL.LU R59, [R1] ;  /* 0x00000000013b7983 */ /* 0x000f620000300800 */
[----:B------:R-:W-:Y:S02]  /*78c0*/  MOV R58, R149 ;  /* 0x00000095003a7202 */ /* 0x000fe40000000f00 */
[----:B------:R-:W-:Y:S01]  /*78d0*/  PLOP3.LUT P1, PT, PT, PT, UP0, 0x80, 0x0 ;  /* 0x000000000000781c */ /* 0x000fe20003f2f008 */
[----:B------:R-:W-:Y:S08]  /*78e0*/  LDSM.16.MT88.4 R12, [R236+0x100] ;  /* 0x00010000ec0c783b */ /* 0x000ff00000004200 */
[----:B------:R-:W-:Y:S08]  /*78f0*/  LDSM.16.MT88.4 R20, [R234+0x100] ;  /* 0x00010000ea14783b */ /* 0x000ff00000004200 */
[----:B------:R-:W-:Y:S08]  /*7900*/  LDSM.16.MT88.4 R28, [R233+0x100] ;  /* 0x00010000e91c783b */ /* 0x000ff00000004200 */
[----:B------:R-:W-:Y:S08]  /*7910*/  LDSM.16.MT88.4 R36, [R232+0x100] ;  /* 0x00010000e824783b */ /* 0x000ff00000004200 */
[----:B------:R-:W-:Y:S08]  /*7920*/  LDSM.16.MT88.4 R44, [R236+0x4100] ;  /* 0x00410000ec2c783b */ /* 0x000ff00000004200 */
[----:B------:R-:W-:Y:S08]  /*7930*/  LDSM.16.MT88.4 R52, [R234+0x4100] ;  /* 0x00410000ea34783b */ /* 0x000ff00000004200 */
[----:B------:R-:W-:Y:S08]  /*7940*/  LDSM.16.MT88.4 R60, [R233+0x4100] ;  /* 0x00410000e93c783b */ /* 0x000ff00000004200 */
[----:B------:R-:W0:Y:S01]  /*7950*/  LDGDEPBAR ;  /* 0x00000000000079af */ /* 0x000e220000000000 */
[----:B--2---:R-:W-:Y:S04]  /*7960*/  FMNMX.FTZ R3, R8, R3, !PT ;  /* 0x0000000308037209 */ /* 0x004fe80007810000 */
[----:B---3--:R-:W-:Y:S02]  /*7970*/  FMNMX.FTZ R3, R7, R3, !PT ;  /* 0x0000000307037209 */ /* 0x008fe40007810000 */
[----:B----4-:R-:W-:Y:S04]  /*7980*/  FMNMX.FTZ R5, R32, R5, !PT ;  /* 0x0000000520057209 */ /* 0x010fe80007810000 */
[----:B-----5:R-:W-:Y:S02]  /*7990*/  FMNMX.FTZ R5, R41, R5, !PT ;  /* 0x0000000529057209 */ /* 0x020fe40007810000 */
[----:B------:R-:W-:Y:S04]  /*79a0*/  FMNMX.FTZ R3, R40, R3, !PT ;  /* 0x0000000328037209 */ /* 0x000fe80007810000 */
[----:B------:R-:W-:Y:S02]  /*79b0*/  FMNMX.FTZ R3, R64, R3, !PT ;  /* 0x0000000340037209 */ /* 0x000fe40007810000 */
        /* <DEDUP_REMOVED lines=51> */
[----:B------:R-:W-:Y:S03]  /*7cf0*/  FMNMX.FTZ R3, R133, R3, !PT ;  /* 0x0000000385037209 */ /* 0x000fe60007810000 */
[----:B------:R-:W1:Y:S08]  /*7d00*/  SHFL.BFLY PT, R6, R5, 0x2, 0x1f ;  /* 0x0c401f0005067f89 */ /* 0x000e7000000e0000 */
[----:B------:R-:W2:Y:S01]  /*7d10*/  SHFL.BFLY PT, R4, R3, 0x2, 0x1f ;  /* 0x0c401f0003047f89 */ /* 0x000ea200000e0000 */
[----:B-1----:R-:W-:Y:S07]  /*7d20*/  FMNMX.FTZ R5, R5, R6, !PT ;  /* 0x0000000605057209 */ /* 0x002fee0007810000 */
[----:B------:R-:W1:Y:S01]  /*7d30*/  SHFL.BFLY PT, R132, R5, 0x1, 0x1f ;  /* 0x0c201f0005847f89 */ /* 0x000e6200000e0000 */
[----:B--2---:R-:W-:Y:S07]  /*7d40*/  FMNMX.FTZ R4, R3, R4, !PT ;  /* 0x0000000403047209 */ /* 0x004fee0007810000 */
[----:B------:R-:W2:Y:S01]  /*7d50*/  SHFL.BFLY PT, R3, R4, 0x1, 0x1f ;  /* 0x0c201f0004037f89 */ /* 0x000ea200000e0000 */
[----:B-1----:R-:W-:Y:S05]  /*7d60*/  FMNMX.FTZ R132, R5, R132, !PT ;  /* 0x0000008405847209 */ /* 0x002fea0007810000 */
[C---:B------:R-:W-:Y:S02]  /*7d70*/  FMUL.FTZ R153, R132.reuse, c[0x0][0x2d0] ;  /* 0x0000b40084997a20 */ /* 0x040fe40000410000 */
[----:B------:R-:W-:Y:S01]  /*7d80*/  FADD.FTZ R2, -R132, R2 ;  /* 0x0000000284027221 */ /* 0x000fe20000010100 */
[----:B--2---:R-:W-:Y:S01]  /*7d90*/  FMNMX.FTZ R3, R3, R4, !PT ;  /* 0x0000000403037209 */ /* 0x004fe20007810000 */
[--C-:B------:R-:W-:Y:S02]  /*7da0*/  FFMA.FTZ R150, R147, c[0x0][0x2d0], -R153.reuse ;  /* 0x0000b40093967a23 */ /* 0x100fe40000010899 */
[--C-:B------:R-:W-:Y:S02]  /*7db0*/  FFMA.FTZ R147, R151, c[0x0][0x2d0], -R153.reuse ;  /* 0x0000b40097937a23 */ /* 0x100fe40000010899 */
[C---:B------:R-:W-:Y:S02]  /*7dc0*/  FMUL.FTZ R151, R3.reuse, c[0x0][0x2d0] ;  /* 0x0000b40003977a20 */ /* 0x040fe40000410000 */
[----:B------:R-:W-:Y:S01]  /*7dd0*/  FADD.FTZ R0, -R3, R0 ;  /* 0x0000000003007221 */ /* 0x000fe20000010100 */
[----:B------:R-:W-:Y:S01]  /*7de0*/  MUFU.EX2 R150, R150 ;  /* 0x0000009600967308 */ /* 0x000fe20000000800 */
[----:B------:R-:W-:Y:S02]  /*7df0*/  FMUL.FTZ R2, R2, c[0x0][0x2d0] ;  /* 0x0000b40002027a20 */ /* 0x000fe40000410000 */
[----:B------:R-:W-:Y:S02]  /*7e00*/  FMUL.FTZ R0, R0, c[0x0][0x2d0] ;  /* 0x0000b40000007a20 */ /* 0x000fe40000410000 */
[--C-:B------:R-:W-:Y:S02]  /*7e10*/  FFMA.FTZ R149, R146, c[0x0][0x2d0], -R153.reuse ;  /* 0x0000b40092957a23 */ /* 0x100fe40000010899 */
[----:B------:R-:W-:Y:S02]  /*7e20*/  FFMA.FTZ R148, R148, c[0x0][0x2d0], -R153 ;  /* 0x0000b40094947a23 */ /* 0x000fe40000010899 */
[--C-:B------:R-:W-:Y:S01]  /*7e30*/  FFMA.FTZ R146, R145, c[0x0][0x2d0], -R151.reuse ;  /* 0x0000b40091927a23 */ /* 0x100fe20000010897 */
[----:B------:R-:W1:Y:S01]  /*7e40*/  MUFU.EX2 R2, R2 ;  /* 0x0000000200027308 */ /* 0x000e620000000800 */
[--C-:B------:R-:W-:Y:S02]  /*7e50*/  FFMA.FTZ R145, R144, c[0x0][0x2d0], -R151.reuse ;  /* 0x0000b40090917a23 */ /* 0x100fe40000010897 */
[--C-:B------:R-:W-:Y:S02]  /*7e60*/  FFMA.FTZ R144, R8, c[0x0][0x2d0], -R151.reuse ;  /* 0x0000b40008907a23 */ /* 0x100fe40000010897 */
[----:B------:R-:W-:Y:S02]  /*7e70*/  FFMA.FTZ R135, R7, c[0x0][0x2d0], -R151 ;  /* 0x0000b40007877a23 */ /* 0x000fe40000010897 */
[--C-:B------:R-:W-:Y:S02]  /*7e80*/  FFMA.FTZ R158, R158, c[0x0][0x2d0], -R153.reuse ;  /* 0x0000b4009e9e7a23 */ /* 0x100fe40000010899 */
[--C-:B------:R-:W-:Y:S01]  /*7e90*/  FFMA.FTZ R170, R170, c[0x0][0x2d0], -R153.reuse ;  /* 0x0000b400aaaa7a23 */ /* 0x100fe20000010899 */
[----:B------:R-:W2:Y:S01]  /*7ea0*/  MUFU.EX2 R0, R0 ;  /* 0x0000000000007308 */ /* 0x000ea20000000800 */
[--C-:B------:R-:W-:Y:S02]  /*7eb0*/  FFMA.FTZ R171, R171, c[0x0][0x2d0], -R153.reuse ;  /* 0x0000b400abab7a23 */ /* 0x100fe40000010899 */
[--C-:B------:R-:W-:Y:S02]  /*7ec0*/  FFMA.FTZ R178, R178, c[0x0][0x2d0], -R153.reuse ;  /* 0x0000b400b2b27a23 */ /* 0x100fe40000010899 */
[--C-:B------:R-:W-:Y:S02]  /*7ed0*/  FFMA.FTZ R179, R179, c[0x0][0x2d0], -R153.reuse ;  /* 0x0000b400b3b37a23 */ /* 0x100fe40000010899 */
[--C-:B------:R-:W-:Y:S02]  /*7ee0*/  FFMA.FTZ R206, R206, c[0x0][0x2d0], -R153.reuse ;  /* 0x0000b400cece7a23 */ /* 0x100fe40000010899 */
[--C-:B------:R-:W-:Y:S01]  /*7ef0*/  FFMA.FTZ R204, R204, c[0x0][0x2d0], -R153.reuse ;  /* 0x0000b400cccc7a23 */ /* 0x100fe20000010899 */
[----:B------:R-:W3:Y:S01]  /*7f00*/  MUFU.EX2 R149, R149 ;  /* 0x0000009500957308 */ /* 0x000ee20000000800 */
[--C-:B------:R-:W-:Y:S02]  /*7f10*/  FFMA.FTZ R210, R210, c[0x0][0x2d0], -R153.reuse ;  /* 0x0000b400d2d27a23 */ /* 0x100fe40000010899 */
[----:B------:R-:W-:Y:S02]  /*7f20*/  FFMA.FTZ R211, R211, c[0x0][0x2d0], -R153 ;  /* 0x0000b400d3d37a23 */ /* 0x000fe40000010899 */
[C---:B-1----:R-:W-:Y:S02]  /*7f30*/  FMUL.FTZ R4, R2.reuse, R128 ;  /* 0x0000008002047220 */ /* 0x042fe40000410000 */
[C---:B------:R-:W-:Y:S02]  /*7f40*/  FMUL.FTZ R5, R2.reuse, R129 ;  /* 0x0000008102057220 */ /* 0x040fe40000410000 */
[C---:B------:R-:W-:Y:S01]  /*7f50*/  FMUL.FTZ R8, R2.reuse, R124 ;  /* 0x0000007c02087220 */ /* 0x040fe20000410000 */
[----:B------:R-:W-:Y:S01]  /*7f60*/  MUFU.EX2 R148, R148 ;  /* 0x0000009400947308 */ /* 0x000fe20000000800 */
[C---:B------:R-:W-:Y:S01]  /*7f70*/  FMUL.FTZ R9, R2.reuse, R125 ;  /* 0x0000007d02097220 */ /* 0x040fe20000410000 */
[----:B------:R-:W-:Y:S01]  /*7f80*/  MOV R124, R58 ;  /* 0x0000003a007c7202 */ /* 0x000fe20000000f00 */
[----:B------:R-:W-:Y:S01]  /*7f90*/  FMUL.FTZ R16, R2, R116 ;  /* 0x0000007402107220 */ /* 0x000fe20000410000 */
[----:B------:R-:W-:Y:S01]  /*7fa0*/  MOV R125, R57 ;  /* 0x00000039007d7202 */ /* 0x000fe20000000f00 */
[C---:B--2---:R-:W-:Y:S02]  /*7fb0*/  FMUL.FTZ R6, R0.reuse, R130 ;  /* 0x0000008200067220 */ /* 0x044fe40000410000 */
[C---:B------:R-:W-:Y:S02]  /*7fc0*/  FMUL.FTZ R7, R0.reuse, R131 ;  /* 0x0000008300077220 */ /* 0x040fe40000410000 */
[C---:B------:R-:W-:Y:S01]  /*7fd0*/  FMUL.FTZ R10, R0.reuse, R126 ;  /* 0x0000007e000a7220 */ /* 0x040fe20000410000 */
[----:B------:R-:W1:Y:S01]  /*7fe0*/  MUFU.EX2 R147, R147 ;  /* 0x0000009300937308 */ /* 0x000e620000000800 */
[----:B------:R-:W-:Y:S01]  /*7ff0*/  FMUL.FTZ R11, R0, R127 ;  /* 0x0000007f000b7220 */ /* 0x000fe20000410000 */
[----:B------:R-:W-:Y:S01]  /*8000*/  MOV R127, R51 ;  /* 0x00000033007f7202 */ /* 0x000fe20000000f00 */
[----:B------:R-:W-:Y:S01]  /*8010*/  FMUL.FTZ R17, R2, R117 ;  /* 0x0000007502117220 */ /* 0x000fe20000410000 */
[----:B---3--:R-:W-:Y:S01]  /*8020*/  F2FP.PACK_AB R128, R149, R150 ;  /* 0x000000969580723e */ /* 0x008fe200000000ff */
[C---:B------:R-:W-:Y:S01]  /*8030*/  FMUL.FTZ R18, R0.reuse, R118 ;  /* 0x0000007600127220 */ /* 0x040fe20000410000 */
[----:B------:R-:W-:Y:S01]  /*8040*/  MOV R126, R56 ;  /* 0x00000038007e7202 */ /* 0x000fe20000000f00 */
[----:B------:R-:W-:Y:S02]  /*8050*/  FMUL.FTZ R19, R0, R119 ;  /* 0x0000007700137220 */ /* 0x000fe40000410000 */
[----:B------:R-:W-:Y:S01]  /*8060*/  FMUL.FTZ R25, R2, R109 ;  /* 0x0000006d02197220 */ /* 0x000fe20000410000 */
[----:B------:R-:W-:Y:S01]  /*8070*/  MUFU.EX2 R146, R146 ;  /* 0x0000009200927308 */ /* 0x000fe20000000800 */
[C---:B------:R-:W-:Y:S01]  /*8080*/  FMUL.FTZ R26, R0.reuse, R110 ;  /* 0x0000006e001a7220 */ /* 0x040fe20000410000 */
[----:B------:R-:W-:Y:S01]  /*8090*/  LDSM.16.MT88.4 R116, [R234+0x3900] ;  /* 0x00390000ea74783b */ /* 0x000fe20000004200 */
[----:B------:R-:W-:Y:S02]  /*80a0*/  FMUL.FTZ R27, R0, R111 ;  /* 0x0000006f001b7220 */ /* 0x000fe40000410000 */
[C---:B------:R-:W-:Y:S02]  /*80b0*/  FMUL.FTZ R24, R2.reuse, R108 ;  /* 0x0000006c02187220 */ /* 0x040fe40000410000 */
[----:B------:R-:W-:Y:S02]  /*80c0*/  FMUL.FTZ R33, R2, R101 ;  /* 0x0000006502217220 */ /* 0x000fe40000410000 */
[C---:B------:R-:W-:Y:S01]  /*80d0*/  FMUL.FTZ R34, R0.reuse, R102 ;  /* 0x0000006600227220 */ /* 0x040fe20000410000 */
[----:B------:R-:W2:Y:S01]  /*80e0*/  MUFU.EX2 R145, R145 ;  /* 0x0000009100917308 */ /* 0x000ea20000000800 */
[C---:B------:R-:W-:Y:S02]  /*80f0*/  FMUL.FTZ R35, R0.reuse, R103 ;  /* 0x0000006700237220 */ /* 0x040fe40000410000 */
[C---:B------:R-:W-:Y:S01]  /*8100*/  FMUL.FTZ R42, R0.reuse, R94 ;  /* 0x0000005e002a7220 */ /* 0x040fe20000410000 */
[----:B-1----:R-:W-:Y:S01]  /*8110*/  F2FP.PACK_AB R130, R147, R148 ;  /* 0x000000949382723e */ /* 0x002fe200000000ff */
[C---:B------:R-:W-:Y:S02]  /*8120*/  FMUL.FTZ R43, R0.reuse, R95 ;  /* 0x0000005f002b7220 */ /* 0x040fe40000410000 */
[----:B------:R-:W-:Y:S02]  /*8130*/  FMUL.FTZ R51, R0, R87 ;  /* 0x0000005700337220 */ /* 0x000fe40000410000 */
[C---:B------:R-:W-:Y:S01]  /*8140*/  FMUL.FTZ R56, R2.reuse, R76 ;  /* 0x0000004c02387220 */ /* 0x040fe20000410000 */
[----:B------:R-:W-:Y:S01]  /*8150*/  MUFU.EX2 R144, R144 ;  /* 0x0000009000907308 */ /* 0x000fe20000000800 */
[----:B------:R-:W-:Y:S02]  /*8160*/  FMUL.FTZ R57, R2, R77 ;  /* 0x0000004d02397220 */ /* 0x000fe40000410000 */
[----:B------:R-:W-:Y:S02]  /*8170*/  FMUL.FTZ R58, R0, R78 ;  /* 0x0000004e003a7220 */ /* 0x000fe40000410000 */
[----:B------:R-:W-:Y:S02]  /*8180*/  FMUL.FTZ R65, R2, R69 ;  /* 0x0000004502417220 */ /* 0x000fe40000410000 */
[C---:B------:R-:W-:Y:S02]  /*8190*/  FMUL.FTZ R66, R0.reuse, R70 ;  /* 0x0000004600427220 */ /* 0x040fe40000410000 */
[----:B------:R-:W-:Y:S01]  /*81a0*/  FMUL.FTZ R67, R0, R71 ;  /* 0x0000004700437220 */ /* 0x000fe20000410000 */
[----:B------:R-:W1:Y:S01]  /*81b0*/  MUFU.EX2 R135, R135 ;  /* 0x0000008700877308 */ /* 0x000e620000000800 */
[----:B------:R-:W-:Y:S02]  /*81c0*/  FFMA.FTZ R252, R252, c[0x0][0x2d0], -R151 ;  /* 0x0000b400fcfc7a23 */ /* 0x000fe40000010897 */
[--C-:B------:R-:W-:Y:S01]  /*81d0*/  FFMA.FTZ R208, R208, c[0x0][0x2d0], -R153.reuse ;  /* 0x0000b400d0d07a23 */ /* 0x100fe20000010899 */
[----:B--2---:R-:W-:Y:S01]  /*81e0*/  F2FP.PACK_AB R129, R145, R146 ;  /* 0x000000929181723e */ /* 0x004fe200000000ff */
[--C-:B------:R-:W-:Y:S02]  /*81f0*/  FFMA.FTZ R205, R205, c[0x0][0x2d0], -R153.reuse ;  /* 0x0000b400cdcd7a23 */ /* 0x100fe40000010899 */
[--C-:B------:R-:W-:Y:S02]  /*8200*/  FFMA.FTZ R201, R201, c[0x0][0x2d0], -R153.reuse ;  /* 0x0000b400c9c97a23 */ /* 0x100fe40000010899 */
[--C-:B------:R-:W-:Y:S01]  /*8210*/  FFMA.FTZ R200, R200, c[0x0][0x2d0], -R153.reuse ;  /* 0x0000b400c8c87a23 */ /* 0x100fe20000010899 */
[----:B------:R-:W-:Y:S01]  /*8220*/  MUFU.EX2 R252, R252 ;  /* 0x000000fc00fc7308 */ /* 0x000fe20000000800 */
[--C-:B------:R-:W-:Y:S02]  /*8230*/  FFMA.FTZ R168, R168, c[0x0][0x2d0], -R153.reuse ;  /* 0x0000b400a8a87a23 */ /* 0x100fe40000010899 */
[--C-:B------:R-:W-:Y:S02]  /*8240*/  FFMA.FTZ R169, R169, c[0x0][0x2d0], -R153.reuse ;  /* 0x0000b400a9a97a23 */ /* 0x100fe40000010899 */
[--C-:B------:R-:W-:Y:S02]  /*8250*/  FFMA.FTZ R165, R165, c[0x0][0x2d0], -R153.reuse ;  /* 0x0000b400a5a57a23 */ /* 0x100fe40000010899 */
[--C-:B------:R-:W-:Y:S02]  /*8260*/  FFMA.FTZ R163, R163, c[0x0][0x2d0], -R153.reuse ;  /* 0x0000b400a3a37a23 */ /* 0x100fe40000010899 */
[--C-:B------:R-:W-:Y:S01]  /*8270*/  FFMA.FTZ R157, R157, c[0x0][0x2d0], -R153.reuse ;  /* 0x0000b4009d9d7a23 */ /* 0x100fe20000010899 */
[----:B------:R-:W-:Y:S01]  /*8280*/  MUFU.EX2 R158, R158 ;  /* 0x0000009e009e7308 */ /* 0x000fe20000000800 */
[--C-:B------:R-:W-:Y:S02]  /*8290*/  FFMA.FTZ R159, R159, c[0x0][0x2d0], -R153.reuse ;  /* 0x0000b4009f9f7a23 */ /* 0x100fe40000010899 */
[----:B------:R-:W-:Y:S01]  /*82a0*/  FFMA.FTZ R154, R154, c[0x0][0x2d0], -R153 ;  /* 0x0000b4009a9a7a23 */ /* 0x000fe20000010899 */
[----:B-1----:R-:W-:Y:S01]  /*82b0*/  F2FP.PACK_AB R131, R135, R144 ;  /* 0x000000908783723e */ /* 0x002fe200000000ff */
[--C-:B------:R-:W-:Y:S02]  /*82c0*/  FFMA.FTZ R161, R161, c[0x0][0x2d0], -R151.reuse ;  /* 0x0000b400a1a17a23 */ /* 0x100fe40000010897 */
[--C-:B------:R-:W-:Y:S02]  /*82d0*/  FFMA.FTZ R164, R164, c[0x0][0x2d0], -R151.reuse ;  /* 0x0000b400a4a47a23 */ /* 0x100fe40000010897 */
[--C-:B------:R-:W-:Y:S01]  /*82e0*/  FFMA.FTZ R176, R176, c[0x0][0x2d0], -R151.reuse ;  /* 0x0000b400b0b07a23 */ /* 0x100fe20000010897 */
[----:B------:R-:W-:Y:S01]  /*82f0*/  MUFU.EX2 R170, R170 ;  /* 0x000000aa00aa7308 */ /* 0x000fe20000000800 */
[C---:B------:R-:W-:Y:S05]  /*8300*/  HMMA.16816.F32 R4, R128.reuse, R12, R4 ;  /* 0x0000000c8004723c */ /* 0x040fea0000001804 */
[--C-:B------:R-:W-:Y:S02]  /*8310*/  FFMA.FTZ R177, R177, c[0x0][0x2d0], -R151.reuse ;  /* 0x0000b400b1b17a23 */ /* 0x100fe40000010897 */
[C---:B------:R-:W-:Y:S01]  /*8320*/  FMUL.FTZ R12, R2.reuse, R120 ;  /* 0x00000078020c7220 */ /* 0x040fe20000410000 */
[C---:B------:R-:W-:Y:S01]  /*8330*/  HMMA.16816.F32 R8, R128.reuse, R14, R8 ;  /* 0x0000000e8008723c */ /* 0x040fe20000001808 */
[----:B------:R-:W-:Y:S03]  /*8340*/  MUFU.EX2 R161, R161 ;  /* 0x000000a100a17308 */ /* 0x000fe60000000800 */
[----:B------:R-:W-:Y:S01]  /*8350*/  FMUL.FTZ R13, R2, R121 ;  /* 0x00000079020d7220 */ /* 0x000fe20000410000 */
[----:B------:R-:W-:Y:S01]  /*8360*/  MOV R120, R50 ;  /* 0x0000003200787202 */ /* 0x000fe20000000f00 */
[C---:B------:R-:W-:Y:S01]  /*8370*/  FMUL.FTZ R50, R0.reuse, R86 ;  /* 0x0000005600327220 */ /* 0x040fe20000410000 */
[----:B------:R-:W-:Y:S01]  /*8380*/  MOV R121, R49 ;  /* 0x0000003100797202 */ /* 0x000fe20000000f00 */
[C---:B------:R-:W-:Y:S01]  /*8390*/  FMUL.FTZ R14, R0.reuse, R122 ;  /* 0x0000007a000e7220 */ /* 0x040fe20000410000 */
[----:B------:R-:W-:Y:S02]  /*83a0*/  MOV R122, R48 ;  /* 0x00000030007a7202 */ /* 0x000fe40000000f00 */
[----:B------:R-:W1:Y:S01]  /*83b0*/  MUFU.EX2 R164, R164 ;  /* 0x000000a400a47308 */ /* 0x000e620000000800 */
[----:B------:R-:W-:Y:S02]  /*83c0*/  FMUL.FTZ R15, R0, R123 ;  /* 0x0000007b000f7220 */ /* 0x000fe40000410000 */
[C---:B------:R-:W-:Y:S02]  /*83d0*/  FMUL.FTZ R48, R2.reuse, R84 ;  /* 0x0000005402307220 */ /* 0x040fe40000410000 */
[----:B------:R-:W-:Y:S02]  /*83e0*/  FMUL.FTZ R49, R2, R85 ;  /* 0x0000005502317220 */ /* 0x000fe40000410000 */
[----:B------:R-:W2:Y:S01]  /*83f0*/  LDSM.16.MT88.4 R84, [R232+0x4100] ;  /* 0x00410000e854783b */ /* 0x000ea20000004200 */
[C---:B------:R-:W-:Y:S02]  /*8400*/  HMMA.16816.F32 R12, R128.reuse, R20, R12 ;  /* 0x00000014800c723c */ /* 0x040fe4000000180c */
[----:B------:R-:W-:Y:S01]  /*8410*/  MUFU.EX2 R171, R171 ;  /* 0x000000ab00ab7308 */ /* 0x000fe20000000800 */
[--C-:B------:R-:W-:Y:S02]  /*8420*/  FFMA.FTZ R180, R180, c[0x0][0x2d0], -R151.reuse ;  /* 0x0000b400b4b47a23 */ /* 0x100fe40000010897 */
[----:B------:R-:W-:Y:S02]  /*8430*/  FFMA.FTZ R181, R181, c[0x0][0x2d0], -R151 ;  /* 0x0000b400b5b57a23 */ /* 0x000fe40000010897 */
[C---:B------:R-:W-:Y:S01]  /*8440*/  FMUL.FTZ R20, R2.reuse, R112 ;  /* 0x0000007002147220 */ /* 0x040fe20000410000 */
[C---:B------:R-:W-:Y:S04]  /*8450*/  HMMA.16816.F32 R16, R128.reuse, R22, R16 ;  /* 0x000000168010723c */ /* 0x040fe80000001810 */
[----:B------:R-:W-:Y:S01]  /*8460*/  FMUL.FTZ R21, R2, R113 ;  /* 0x0000007102157220 */ /* 0x000fe20000410000 */
[----:B------:R-:W-:Y:S01]  /*8470*/  MUFU.EX2 R176, R176 ;  /* 0x000000b000b07308 */ /* 0x000fe20000000800 */
[----:B------:R-:W-:Y:S02]  /*8480*/  FFMA.FTZ R112, R59, c[0x0][0x2d0], -R153 ;  /* 0x0000b4003b707a23 */ /* 0x000fe40000010899 */
[----:B------:R-:W-:Y:S01]  /*8490*/  FMUL.FTZ R22, R0, R114 ;  /* 0x0000007200167220 */ /* 0x000fe20000410000 */
[----:B-1----:R-:W-:Y:S03]  /*84a0*/  F2FP.PACK_AB R71, R164, R161 ;  /* 0x000000a1a447723e */ /* 0x002fe600000000ff */
[C---:B------:R-:W-:Y:S02]  /*84b0*/  FMUL.FTZ R23, R0.reuse, R115 ;  /* 0x0000007300177220 */ /* 0x040fe40000410000 */
[----:B------:R-:W-:Y:S01]  /*84c0*/  FMUL.FTZ R59, R0, R79 ;  /* 0x0000004f003b7220 */ /* 0x000fe20000410000 */
[----:B------:R-:W1:Y:S01]  /*84d0*/  MUFU.EX2 R112, R112 ;  /* 0x0000007000707308 */ /* 0x000e620000000800 */
[----:B------:R-:W3:Y:S01]  /*84e0*/  LDSM.16.MT88.4 R76, [R236+0x900] ;  /* 0x00090000ec4c783b */ /* 0x000ee20000004200 */
[--C-:B------:R-:W-:Y:S02]  /*84f0*/  FFMA.FTZ R207, R207, c[0x0][0x2d0], -R151.reuse ;  /* 0x0000b400cfcf7a23 */ /* 0x100fe40000010897 */
[C---:B------:R-:W-:Y:S03]  /*8500*/  HMMA.16816.F32 R20, R128.reuse, R28, R20 ;  /* 0x0000001c8014723c */ /* 0x040fe60000001814 */
[--C-:B------:R-:W-:Y:S02]  /*8510*/  FFMA.FTZ R209, R209, c[0x0][0x2d0], -R151.reuse ;  /* 0x0000b400d1d17a23 */ /* 0x100fe40000010897 */
[----:B------:R-:W-:Y:S01]  /*8520*/  FFMA.FTZ R250, R250, c[0x0][0x2d0], -R151 ;  /* 0x0000b400fafa7a23 */ /* 0x000fe20000010897 */
[----:B------:R-:W-:Y:S01]  /*8530*/  MUFU.EX2 R177, R177 ;  /* 0x000000b100b17308 */ /* 0x000fe20000000800 */
[C---:B------:R-:W-:Y:S01]  /*8540*/  FMUL.FTZ R28, R2.reuse, R104 ;  /* 0x00000068021c7220 */ /* 0x040fe20000410000 */
[C---:B------:R-:W-:Y:S04]  /*8550*/  HMMA.16816.F32 R24, R128.reuse, R30, R24 ;  /* 0x0000001e8018723c */ /* 0x040fe80000001818 */
[----:B------:R-:W-:Y:S02]  /*8560*/  FMUL.FTZ R29, R2, R105 ;  /* 0x00000069021d7220 */ /* 0x000fe40000410000 */
[--C-:B------:R-:W-:Y:S02]  /*8570*/  FFMA.FTZ R104, R32, c[0x0][0x2d0], -R153.reuse ;  /* 0x0000b40020687a23 */ /* 0x100fe40000010899 */
[C---:B------:R-:W-:Y:S01]  /*8580*/  FMUL.FTZ R30, R0.reuse, R106 ;  /* 0x0000006a001e7220 */ /* 0x040fe20000410000 */
[----:B------:R-:W-:Y:S03]  /*8590*/  MUFU.EX2 R178, R178 ;  /* 0x000000b200b27308 */ /* 0x000fe60000000800 */
[----:B------:R-:W-:Y:S01]  /*85a0*/  FMUL.FTZ R31, R0, R107 ;  /* 0x0000006b001f7220 */ /* 0x000fe20000410000 */
[----:B-1----:R-:W-:Y:S01]  /*85b0*/  F2FP.PACK_AB R70, R158, R112 ;  /* 0x000000709e46723e */ /* 0x002fe200000000ff */
[C---:B------:R-:W-:Y:S02]  /*85c0*/  FMUL.FTZ R32, R2.reuse, R100 ;  /* 0x0000006402207220 */ /* 0x040fe40000410000 */
[----:B------:R-:W-:Y:S02]  /*85d0*/  FFMA.FTZ R105, R41, c[0x0][0x2d0], -R153 ;  /* 0x0000b40029697a23 */ /* 0x000fe40000010899 */
[----:B------:R-:W-:Y:S01]  /*85e0*/  FMUL.FTZ R41, R2, R93 ;  /* 0x0000005d02297220 */ /* 0x000fe20000410000 */
[C---:B------:R-:W-:Y:S01]  /*85f0*/  HMMA.16816.F32 R28, R128.reuse, R36, R28 ;  /* 0x00000024801c723c */ /* 0x040fe2000000181c */
[----:B------:R-:W-:Y:S02]  /*8600*/  MUFU.EX2 R104, R104 ;  /* 0x0000006800687308 */ /* 0x000fe40000000800 */
[--C-:B------:R-:W-:Y:S02]  /*8610*/  FFMA.FTZ R106, R40, c[0x0][0x2d0], -R151.reuse ;  /* 0x0000b400286a7a23 */ /* 0x100fe40000010897 */
[C---:B------:R-:W-:Y:S02]  /*8620*/  FMUL.FTZ R40, R2.reuse, R92 ;  /* 0x0000005c02287220 */ /* 0x040fe40000410000 */
[----:B------:R-:W-:Y:S01]  /*8630*/  LDSM.16.MT88.4 R92, [R232+0x5100] ;  /* 0x00510000e85c783b */ /* 0x000fe20000004200 */
[C---:B------:R-:W-:Y:S03]  /*8640*/  HMMA.16816.F32 R32, R128.reuse, R38, R32 ;  /* 0x000000268020723c */ /* 0x040fe60000001820 */
[----:B------:R-:W1:Y:S01]  /*8650*/  MUFU.EX2 R105, R105 ;  /* 0x0000006900697308 */ /* 0x000e620000000800 */
[C---:B------:R-:W-:Y:S02]  /*8660*/  FMUL.FTZ R36, R2.reuse, R96 ;  /* 0x0000006002247220 */ /* 0x040fe40000410000 */
[----:B------:R-:W-:Y:S02]  /*8670*/  FMUL.FTZ R37, R2, R97 ;  /* 0x0000006102257220 */ /* 0x000fe40000410000 */
[C---:B------:R-:W-:Y:S04]  /*8680*/  FMUL.FTZ R38, R0.reuse, R98 ;  /* 0x0000006200267220 */ /* 0x040fe80000410000 */
[----:B------:R-:W-:Y:S01]  /*8690*/  FMUL.FTZ R39, R0, R99 ;  /* 0x0000006300277220 */ /* 0x000fe20000410000 */
[----:B------:R-:W-:Y:S01]  /*86a0*/  MUFU.EX2 R106, R106 ;  /* 0x0000006a006a7308 */ /* 0x000fe20000000800 */
[--C-:B------:R-:W-:Y:S02]  /*86b0*/  FFMA.FTZ R107, R64, c[0x0][0x2d0], -R151.reuse ;  /* 0x0000b400406b7a23 */ /* 0x100fe40000010897 */
[----:B------:R-:W-:Y:S02]  /*86c0*/  FMUL.FTZ R64, R2, R68 ;  /* 0x0000004402407220 */ /* 0x000fe40000410000 */
[--C-:B------:R-:W-:Y:S01]  /*86d0*/  FFMA.FTZ R251, R251, c[0x0][0x2d0], -R151.reuse ;  /* 0x0000b400fbfb7a23 */ /* 0x100fe20000010897 */
[C---:B------:R-:W-:Y:S03]  /*86e0*/  HMMA.16816.F32 R36, R128.reuse, R44, R36 ;  /* 0x0000002c8024723c */ /* 0x040fe60000001824 */
[--C-:B------:R-:W-:Y:S01]  /*86f0*/  FFMA.FTZ R203, R203, c[0x0][0x2d0], -R151.reuse ;  /* 0x0000b400cbcb7a23 */ /* 0x100fe20000010897 */
[----:B------:R-:W4:Y:S01]  /*8700*/  MUFU.EX2 R107, R107 ;  /* 0x0000006b006b7308 */ /* 0x000f220000000800 */
[--C-:B------:R-:W-:Y:S02]  /*8710*/  FFMA.FTZ R202, R202, c[0x0][0x2d0], -R151.reuse ;  /* 0x0000b400caca7a23 */ /* 0x100fe40000010897 */
[C---:B------:R-:W-:Y:S01]  /*8720*/  FMUL.FTZ R44, R2.reuse, R88 ;  /* 0x00000058022c7220 */ /* 0x040fe20000410000 */
[C---:B------:R-:W-:Y:S04]  /*8730*/  HMMA.16816.F32 R40, R128.reuse, R46, R40 ;  /* 0x0000002e8028723c */ /* 0x040fe80000001828 */
[----:B------:R-:W-:Y:S01]  /*8740*/  FMUL.FTZ R45, R2, R89 ;  /* 0x00000059022d7220 */ /* 0x000fe20000410000 */
[----:B-1----:R-:W-:Y:S01]  /*8750*/  F2FP.PACK_AB R68, R105, R104 ;  /* 0x000000686944723e */ /* 0x002fe200000000ff */
[----:B------:R-:W1:Y:S01]  /*8760*/  MUFU.EX2 R179, R179 ;  /* 0x000000b300b37308 */ /* 0x000e620000000800 */
[C---:B------:R-:W-:Y:S02]  /*8770*/  FMUL.FTZ R46, R0.reuse, R90 ;  /* 0x0000005a002e7220 */ /* 0x040fe40000410000 */
[----:B------:R-:W-:Y:S02]  /*8780*/  FMUL.FTZ R47, R0, R91 ;  /* 0x0000005b002f7220 */ /* 0x000fe40000410000 */
[----:B------:R-:W-:Y:S01]  /*8790*/  LDSM.16.MT88.4 R88, [R232+0x4900] ;  /* 0x00490000e858783b */ /* 0x000fe20000004200 */
[--C-:B------:R-:W-:Y:S02]  /*87a0*/  FFMA.FTZ R183, R183, c[0x0][0x2d0], -R151.reuse ;  /* 0x0000b400b7b77a23 */ /* 0x100fe40000010897 */
[--C-:B------:R-:W-:Y:S02]  /*87b0*/  FFMA.FTZ R182, R182, c[0x0][0x2d0], -R151.reuse ;  /* 0x0000b400b6b67a23 */ /* 0x100fe40000010897 */
[C---:B------:R-:W-:Y:S01]  /*87c0*/  HMMA.16816.F32 R44, R128.reuse, R52, R44 ;  /* 0x00000034802c723c */ /* 0x040fe2000000182c */
[----:B------:R-:W-:Y:S02]  /*87d0*/  MUFU.EX2 R180, R180 ;  /* 0x000000b400b47308 */ /* 0x000fe40000000800 */
[--C-:B------:R-:W-:Y:S01]  /*87e0*/  FFMA.FTZ R167, R167, c[0x0][0x2d0], -R151.reuse ;  /* 0x0000b400a7a77a23 */ /* 0x100fe20000010897 */
[----:B----4-:R-:W-:Y:S01]  /*87f0*/  F2FP.PACK_AB R69, R107, R106 ;  /* 0x0000006a6b45723e */ /* 0x010fe200000000ff */
[--C-:B------:R-:W-:Y:S02]  /*8800*/  FFMA.FTZ R166, R166, c[0x0][0x2d0], -R151.reuse ;  /* 0x0000b400a6a67a23 */ /* 0x100fe40000010897 */
[C---:B------:R-:W-:Y:S01]  /*8810*/  FMUL.FTZ R52, R2.reuse, R80 ;  /* 0x0000005002347220 */ /* 0x040fe20000410000 */
[C---:B------:R-:W-:Y:S03]  /*8820*/  HMMA.16816.F32 R48, R128.reuse, R54, R48 ;  /* 0x000000368030723c */ /* 0x040fe60000001830 */
[----:B------:R-:W4:Y:S01]  /*8830*/  MUFU.EX2 R181, R181 ;  /* 0x000000b500b57308 */ /* 0x000f220000000800 */
[----:B------:R-:W-:Y:S02]  /*8840*/  FMUL.FTZ R53, R2, R81 ;  /* 0x0000005102357220 */ /* 0x000fe40000410000 */
[--C-:B------:R-:W-:Y:S02]  /*8850*/  FFMA.FTZ R162, R162, c[0x0][0x2d0], -R151.reuse ;  /* 0x0000b400a2a27a23 */ /* 0x100fe40000010897 */
[C---:B------:R-:W-:Y:S04]  /*8860*/  FMUL.FTZ R54, R0.reuse, R82 ;  /* 0x0000005200367220 */ /* 0x040fe80000410000 */
[----:B------:R-:W-:Y:S01]  /*8870*/  FMUL.FTZ R55, R0, R83 ;  /* 0x0000005300377220 */ /* 0x000fe20000410000 */
[----:B------:R-:W-:Y:S01]  /*8880*/  MUFU.EX2 R206, R206 ;  /* 0x000000ce00ce7308 */ /* 0x000fe20000000800 */
[----:B------:R-:W-:Y:S01]  /*8890*/  LDSM.16.MT88.4 R80, [R233+0x900] ;  /* 0x00090000e950783b */ /* 0x000fe20000004200 */
[--C-:B------:R-:W-:Y:S02]  /*88a0*/  FFMA.FTZ R160, R160, c[0x0][0x2d0], -R151.reuse ;  /* 0x0000b400a0a07a23 */ /* 0x100fe40000010897 */
[--C-:B------:R-:W-:Y:S02]  /*88b0*/  FFMA.FTZ R156, R156, c[0x0][0x2d0], -R151.reuse ;  /* 0x0000b4009c9c7a23 */ /* 0x100fe40000010897 */
[C---:B------:R-:W-:Y:S03]  /*88c0*/  HMMA.16816.F32 R52, R128.reuse, R60, R52 ;  /* 0x0000003c8034723c */ /* 0x040fe60000001834 */
[--C-:B------:R-:W-:Y:S01]  /*88d0*/  FFMA.FTZ R155, R155, c[0x0][0x2d0], -R151.reuse ;  /* 0x0000b4009b9b7a23 */ /* 0x100fe20000010897 */
[----:B------:R-:W-:Y:S01]  /*88e0*/  MUFU.EX2 R204, R204 ;  /* 0x000000cc00cc7308 */ /* 0x000fe20000000800 */
[----:B------:R-:W-:Y:S02]  /*88f0*/  FFMA.FTZ R134, R134, c[0x0][0x2d0], -R151 ;  /* 0x0000b40086867a23 */ /* 0x000fe40000010897 */
[C---:B------:R-:W-:Y:S01]  /*8900*/  FMUL.FTZ R60, R2.reuse, R72 ;  /* 0x00000048023c7220 */ /* 0x040fe20000410000 */
[C---:B------:R-:W-:Y:S04]  /*8910*/  HMMA.16816.F32 R56, R128.reuse, R62, R56 ;  /* 0x0000003e8038723c */ /* 0x040fe80000001838 */
[----:B------:R-:W-:Y:S02]  /*8920*/  FMUL.FTZ R61, R2, R73 ;  /* 0x00000049023d7220 */ /* 0x000fe40000410000 */
[----:B------:R-:W5:Y:S01]  /*8930*/  MUFU.EX2 R207, R207 ;  /* 0x000000cf00cf7308 */ /* 0x000f620000000800 */
[C---:B------:R-:W-:Y:S02]  /*8940*/  FMUL.FTZ R62, R0.reuse, R74 ;  /* 0x0000004a003e7220 */ /* 0x040fe40000410000 */
[----:B------:R-:W-:Y:S02]  /*8950*/  FMUL.FTZ R63, R0, R75 ;  /* 0x0000004b003f7220 */ /* 0x000fe40000410000 */
[----:B------:R-:W1:Y:S01]  /*8960*/  LDSM.16.MT88.4 R72, [R234+0x900] ;  /* 0x00090000ea48783b */ /* 0x000e620000004200 */
[----:B------:R-:W-:Y:S02]  /*8970*/  FFMA.FTZ R150, R2, R249, R150 ;  /* 0x000000f902967223 */ /* 0x000fe40000010096 */
[----:B------:R-:W-:Y:S02]  /*8980*/  FFMA.FTZ R146, R0, R248, R146 ;  /* 0x000000f800927223 */ /* 0x000fe40000010092 */
[C---:B--2---:R-:W-:Y:S01]  /*8990*/  HMMA.16816.F32 R60, R128.reuse, R84, R60 ;  /* 0x00000054803c723c */ /* 0x044fe2000000183c */
[----:B------:R-:W2:Y:S02]  /*89a0*/  MUFU.EX2 R209, R209 ;  /* 0x000000d100d17308 */ /* 0x000ea40000000800 */
[----:B------:R-:W-:Y:S02]  /*89b0*/  FADD.FTZ R150, R149, R150 ;  /* 0x0000009695967221 */ /* 0x000fe40000010000 */
[----:B------:R-:W-:Y:S02]  /*89c0*/  FADD.FTZ R146, R145, R146 ;  /* 0x0000009291927221 */ /* 0x000fe40000010000 */
[----:B------:R-:W-:Y:S01]  /*89d0*/  FADD.FTZ R148, R148, R150 ;  /* 0x0000009694947221 */ /* 0x000fe20000010000 */
[----:B------:R-:W-:Y:S01]  /*89e0*/  HMMA.16816.F32 R64, R128, R86, R64 ;  /* 0x000000568040723c */ /* 0x000fe20000001840 */
[----:B------:R-:W2:Y:S02]  /*89f0*/  LDSM.16.MT88.4 R84, [R232+0x900] ;  /* 0x00090000e854783b */ /* 0x000ea40000004200 */
[----:B------:R-:W-:Y:S01]  /*8a00*/  MUFU.EX2 R210, R210 ;  /* 0x000000d200d27308 */ /* 0x000fe20000000800 */
[----:B------:R-:W-:Y:S02]  /*8a10*/  FADD.FTZ R148, R147, R148 ;  /* 0x0000009493947221 */ /* 0x000fe40000010000 */
[----:B------:R-:W-:Y:S02]  /*8a20*/  FADD.FTZ R146, R144, R146 ;  /* 0x0000009290927221 */ /* 0x000fe40000010000 */
[C---:B---3--:R-:W-:Y:S05]  /*8a30*/  HMMA.16816.F32 R4, R68.reuse, R76, R4 ;  /* 0x0000004c4404723c */ /* 0x048fea0000001804 */
[----:B------:R-:W3:Y:S01]  /*8a40*/  MUFU.EX2 R211, R211 ;  /* 0x000000d300d37308 */ /* 0x000ee20000000800 */
[----:B------:R-:W-:Y:S02]  /*8a50*/  FADD.FTZ R104, R104, R148 ;  /* 0x0000009468687221 */ /* 0x000fe40000010000 */
[C---:B------:R-:W-:Y:S01]  /*8a60*/  HMMA.16816.F32 R8, R68.reuse, R78, R8 ;  /* 0x0000004e4408723c */ /* 0x040fe20000001808 */
[----:B------:R-:W2:Y:S03]  /*8a70*/  LDSM.16.MT88.4 R76, [R236+0x4900] ;  /* 0x00490000ec4c783b */ /* 0x000ea60000004200 */
[----:B------:R-:W-:Y:S02]  /*8a80*/  FADD.FTZ R135, R135, R146 ;  /* 0x0000009287877221 */ /* 0x000fe40000010000 */
[----:B------:R-:W-:Y:S01]  /*8a90*/  FADD.FTZ R0, R105, R104 ;  /* 0x0000006869007221 */ /* 0x000fe20000010000 */
[----:B------:R-:W-:Y:S01]  /*8aa0*/  MUFU.EX2 R250, R250 ;  /* 0x000000fa00fa7308 */ /* 0x000fe20000000800 */
[----:B------:R-:W-:Y:S01]  /*8ab0*/  FADD.FTZ R135, R106, R135 ;  /* 0x000000876a877221 */ /* 0x000fe20000010000 */
[C---:B-1----:R-:W-:Y:S03]  /*8ac0*/  HMMA.16816.F32 R12, R68.reuse, R72, R12 ;  /* 0x00000048440c723c */ /* 0x042fe6000000180c */
[----:B------:R-:W-:Y:S02]  /*8ad0*/  FADD.FTZ R0, R112, R0 ;  /* 0x0000000070007221 */ /* 0x000fe40000010000 */
[----:B------:R-:W-:Y:S03]  /*8ae0*/  FADD.FTZ R107, R107, R135 ;  /* 0x000000876b6b7221 */ /* 0x000fe60000010000 */
[----:B------:R-:W1:Y:S01]  /*8af0*/  MUFU.EX2 R251, R251 ;  /* 0x000000fb00fb7308 */ /* 0x000e620000000800 */
[----:B------:R-:W-:Y:S01]  /*8b00*/  FADD.FTZ R0, R158, R0 ;  /* 0x000000009e007221 */ /* 0x000fe20000010000 */
[C---:B------:R-:W-:Y:S01]  /*8b10*/  HMMA.16816.F32 R16, R68.reuse, R74, R16 ;  /* 0x0000004a4410723c */ /* 0x040fe20000001810 */
[----:B------:R-:W1:Y:S02]  /*8b20*/  LDSM.16.MT88.4 R72, [R234+0x4900] ;  /* 0x00490000ea48783b */ /* 0x000e640000004200 */
[----:B------:R-:W-:Y:S05]  /*8b30*/  FADD.FTZ R107, R161, R107 ;  /* 0x0000006ba16b7221 */ /* 0x000fea0000010000 */
[C---:B------:R-:W-:Y:S01]  /*8b40*/  HMMA.16816.F32 R20, R68.reuse, R80, R20 ;  /* 0x000000504414723c */ /* 0x040fe20000001814 */
[----:B------:R-:W-:Y:S03]  /*8b50*/  MUFU.EX2 R208, R208 ;  /* 0x000000d000d07308 */ /* 0x000fe60000000800 */
[----:B------:R-:W-:Y:S04]  /*8b60*/  FADD.FTZ R164, R164, R107 ;  /* 0x0000006ba4a47221 */ /* 0x000fe80000010000 */
[C---:B------:R-:W-:Y:S01]  /*8b70*/  HMMA.16816.F32 R24, R68.reuse, R82, R24 ;  /* 0x000000524418723c */ /* 0x040fe20000001818 */
[----:B------:R-:W3:Y:S02]  /*8b80*/  LDSM.16.MT88.4 R80, [R233+0x4900] ;  /* 0x00490000e950783b */ /* 0x000ee40000004200 */
[----:B------:R-:W-:Y:S01]  /*8b90*/  MUFU.EX2 R205, R205 ;  /* 0x000000cd00cd7308 */ /* 0x000fe20000000800 */
[----:B------:R-:W-:Y:S04]  /*8ba0*/  FADD.FTZ R164, R176, R164 ;  /* 0x000000a4b0a47221 */ /* 0x000fe80000010000 */
[C---:B--2---:R-:W-:Y:S05]  /*8bb0*/  HMMA.16816.F32 R28, R68.reuse, R84, R28 ;  /* 0x00000054441c723c */ /* 0x044fea000000181c */
[----:B------:R-:W-:Y:S03]  /*8bc0*/  MUFU.EX2 R203, R203 ;  /* 0x000000cb00cb7308 */ /* 0x000fe60000000800 */
[C---:B------:R-:W-:Y:S01]  /*8bd0*/  HMMA.16816.F32 R32, R68.reuse, R86, R32 ;  /* 0x000000564420723c */ /* 0x040fe20000001820 */
[----:B------:R-:W2:Y:S06]  /*8be0*/  LDSM.16.MT88.4 R84, [R236+0x1100] ;  /* 0x00110000ec54783b */ /* 0x000eac0000004200 */
[----:B------:R-:W-:Y:S01]  /*8bf0*/  MUFU.EX2 R202, R202 ;  /* 0x000000ca00ca7308 */ /* 0x000fe20000000800 */
[C---:B------:R-:W-:Y:S08]  /*8c00*/  HMMA.16816.F32 R36, R68.reuse, R76, R36 ;  /* 0x0000004c4424723c */ /* 0x040ff00000001824 */
[C---:B------:R-:W-:Y:S01]  /*8c10*/  HMMA.16816.F32 R40, R68.reuse, R78, R40 ;  /* 0x0000004e4428723c */ /* 0x040fe20000001828 */
[----:B------:R-:W2:Y:S01]  /*8c20*/  LDSM.16.MT88.4 R76, [R234+0x1100] ;  /* 0x00110000ea4c783b */ /* 0x000ea20000004200 */
[----:B------:R-:W-:Y:S06]  /*8c30*/  MUFU.EX2 R201, R201 ;  /* 0x000000c900c97308 */ /* 0x000fec0000000800 */
[C---:B-1----:R-:W-:Y:S04]  /*8c40*/  HMMA.16816.F32 R44, R68.reuse, R72, R44 ;  /* 0x00000048442c723c */ /* 0x042fe8000000182c */
[----:B------:R-:W-:Y:S04]  /*8c50*/  MUFU.EX2 R200, R200 ;  /* 0x000000c800c87308 */ /* 0x000fe80000000800 */
[C---:B------:R-:W-:Y:S01]  /*8c60*/  HMMA.16816.F32 R48, R68.reuse, R74, R48 ;  /* 0x0000004a4430723c */ /* 0x040fe20000001830 */
[----:B------:R-:W1:Y:S05]  /*8c70*/  LDSM.16.MT88.4 R72, [R233+0x1100] ;  /* 0x00110000e948783b */ /* 0x000e6a0000004200 */
[----:B------:R-:W-:Y:S02]  /*8c80*/  MUFU.EX2 R183, R183 ;  /* 0x000000b700b77308 */ /* 0x000fe40000000800 */
[C---:B---3--:R-:W-:Y:S08]  /*8c90*/  HMMA.16816.F32 R52, R68.reuse, R80, R52 ;  /* 0x000000504434723c */ /* 0x048ff00000001834 */
[C---:B------:R-:W-:Y:S01]  /*8ca0*/  HMMA.16816.F32 R56, R68.reuse, R82, R56 ;  /* 0x000000524438723c */ /* 0x040fe20000001838 */
[----:B------:R-:W3:Y:S01]  /*8cb0*/  LDSM.16.MT88.4 R80, [R232+0x1100] ;  /* 0x00110000e850783b */ /* 0x000ee20000004200 */
[----:B------:R-:W-:Y:S06]  /*8cc0*/  MUFU.EX2 R182, R182 ;  /* 0x000000b600b67308 */ /* 0x000fec0000000800 */
[C---:B------:R-:W-:Y:S04]  /*8cd0*/  HMMA.16816.F32 R60, R68.reuse, R88, R60 ;  /* 0x00000058443c723c */ /* 0x040fe8000000183c */
[----:B------:R-:W-:Y:S04]  /*8ce0*/  MUFU.EX2 R168, R168 ;  /* 0x000000a800a87308 */ /* 0x000fe80000000800 */
[----:B------:R-:W-:Y:S01]  /*8cf0*/  HMMA.16816.F32 R64, R68, R90, R64 ;  /* 0x0000005a4440723c */ /* 0x000fe20000001840 */
[----:B------:R-:W-:Y:S05]  /*8d00*/  LDSM.16.MT88.4 R88, [R233+0x5100] ;  /* 0x00510000e958783b */ /* 0x000fea0000004200 */
[----:B------:R-:W-:Y:S01]  /*8d10*/  MUFU.EX2 R169, R169 ;  /* 0x000000a900a97308 */ /* 0x000fe20000000800 */
[----:B------:R-:W-:Y:S01]  /*8d20*/  F2FP.PACK_AB R68, R171, R170 ;  /* 0x000000aaab44723e */ /* 0x000fe200000000ff */
[----:B------:R-:W-:Y:S01]  /*8d30*/  FADD.FTZ R170, R170, R0 ;  /* 0x00000000aaaa7221 */ /* 0x000fe20000010000 */
[----:B------:R-:W-:Y:S03]  /*8d40*/  F2FP.PACK_AB R69, R177, R176 ;  /* 0x000000b0b145723e */ /* 0x000fe600000000ff */
[----:B------:R-:W-:Y:S01]  /*8d50*/  F2FP.PACK_AB R70, R179, R178 ;  /* 0x000000b2b346723e */ /* 0x000fe200000000ff */
[----:B------:R-:W-:Y:S01]  /*8d60*/  FADD.FTZ R170, R171, R170 ;  /* 0x000000aaabaa7221 */ /* 0x000fe20000010000 */
[----:B----4-:R-:W-:Y:S01]  /*8d70*/  F2FP.PACK_AB R71, R181, R180 ;  /* 0x000000b4b547723e */ /* 0x010fe200000000ff */
[----:B------:R-:W-:Y:S01]  /*8d80*/  FADD.FTZ R177, R177, R164 ;  /* 0x000000a4b1b17221 */ /* 0x000fe20000010000 */
[----:B------:R-:W-:Y:S01]  /*8d90*/  MUFU.EX2 R167, R167 ;  /* 0x000000a700a77308 */ /* 0x000fe20000000800 */
[----:B------:R-:W-:Y:S02]  /*8da0*/  FADD.FTZ R178, R178, R170 ;  /* 0x000000aab2b27221 */ /* 0x000fe40000010000 */
[----:B------:R-:W-:Y:S02]  /*8db0*/  FADD.FTZ R177, R180, R177 ;  /* 0x000000b1b4b17221 */ /* 0x000fe40000010000 */
[C---:B--2---:R-:W-:Y:S03]  /*8dc0*/  HMMA.16816.F32 R4, R68.reuse, R84, R4 ;  /* 0x000000544404723c */ /* 0x044fe60000001804 */
[----:B------:R-:W-:Y:S02]  /*8dd0*/  FADD.FTZ R178, R179, R178 ;  /* 0x000000b2b3b27221 */ /* 0x000fe40000010000 */
[----:B------:R-:W-:Y:S01]  /*8de0*/  MUFU.EX2 R166, R166 ;  /* 0x000000a600a67308 */ /* 0x000fe20000000800 */
[----:B------:R-:W-:Y:S02]  /*8df0*/  FADD.FTZ R181, R181, R177 ;  /* 0x000000b1b5b57221 */ /* 0x000fe40000010000 */
[C---:B------:R-:W-:Y:S01]  /*8e00*/  HMMA.16816.F32 R8, R68.reuse, R86, R8 ;  /* 0x000000564408723c */ /* 0x040fe20000001808 */
[----:B------:R-:W2:Y:S03]  /*8e10*/  LDSM.16.MT88.4 R84, [R236+0x5100] ;  /* 0x00510000ec54783b */ /* 0x000ea60000004200 */
[----:B-----5:R-:W-:Y:S03]  /*8e20*/  FADD.FTZ R181, R207, R181 ;  /* 0x000000b5cfb57221 */ /* 0x020fe60000010000 */
[----:B------:R-:W-:Y:S01]  /*8e30*/  MUFU.EX2 R165, R165 ;  /* 0x000000a500a57308 */ /* 0x000fe20000000800 */
[C---:B------:R-:W-:Y:S08]  /*8e40*/  HMMA.16816.F32 R12, R68.reuse, R76, R12 ;  /* 0x0000004c440c723c */ /* 0x040ff0000000180c */
[C---:B------:R-:W-:Y:S01]  /*8e50*/  HMMA.16816.F32 R16, R68.reuse, R78, R16 ;  /* 0x0000004e4410723c */ /* 0x040fe20000001810 */
[----:B------:R-:W4:Y:S01]  /*8e60*/  LDSM.16.MT88.4 R76, [R234+0x5100] ;  /* 0x00510000ea4c783b */ /* 0x000f220000004200 */
        /* <DEDUP_REMOVED lines=10> */
[C---:B--2---:R-:W-:Y:S04]  /*8f10*/  HMMA.16816.F32 R36, R68.reuse, R84, R36 ;  /* 0x000000544424723c */ /* 0x044fe80000001824 */
[----:B------:R-:W-:Y:S04]  /*8f20*/  MUFU.EX2 R159, R159 ;  /* 0x0000009f009f7308 */ /* 0x000fe80000000800 */
[C---:B------:R-:W-:Y:S01]  /*8f30*/  HMMA.16816.F32 R40, R68.reuse, R86, R40 ;  /* 0x000000564428723c */ /* 0x040fe20000001828 */
[----:B------:R-:W-:Y:S05]  /*8f40*/  LDSM.16.MT88.4 R84, [R232+0x1900] ;  /* 0x00190000e854783b */ /* 0x000fea0000004200 */
[----:B------:R-:W-:Y:S02]  /*8f50*/  MUFU.EX2 R156, R156 ;  /* 0x0000009c009c7308 */ /* 0x000fe40000000800 */
[C---:B----4-:R-:W-:Y:S08]  /*8f60*/  HMMA.16816.F32 R44, R68.reuse, R76, R44 ;  /* 0x0000004c442c723c */ /* 0x050ff0000000182c */
[C---:B------:R-:W-:Y:S01]  /*8f70*/  HMMA.16816.F32 R48, R68.reuse, R78, R48 ;  /* 0x0000004e4430723c */ /* 0x040fe20000001830 */
[----:B------:R-:W2:Y:S01]  /*8f80*/  LDSM.16.MT88.4 R76, [R233+0x1900] ;  /* 0x00190000e94c783b */ /* 0x000ea20000004200 */
[----:B------:R-:W-:Y:S06]  /*8f90*/  MUFU.EX2 R155, R155 ;  /* 0x0000009b009b7308 */ /* 0x000fec0000000800 */
[C---:B------:R-:W-:Y:S04]  /*8fa0*/  HMMA.16816.F32 R52, R68.reuse, R88, R52 ;  /* 0x000000584434723c */ /* 0x040fe80000001834 */
[----:B------:R-:W-:Y:S04]  /*8fb0*/  MUFU.EX2 R154, R154 ;  /* 0x0000009a009a7308 */ /* 0x000fe80000000800 */
[C---:B------:R-:W-:Y:S01]  /*8fc0*/  HMMA.16816.F32 R56, R68.reuse, R90, R56 ;  /* 0x0000005a4438723c */ /* 0x040fe20000001838 */
[----:B------:R-:W-:Y:S05]  /*8fd0*/  LDSM.16.MT88.4 R88, [R233+0x5900] ;  /* 0x00590000e958783b */ /* 0x000fea0000004200 */
[----:B------:R-:W-:Y:S02]  /*8fe0*/  MUFU.EX2 R134, R134 ;  /* 0x0000008600867308 */ /* 0x000fe40000000800 */
[C---:B------:R-:W-:Y:S07]  /*8ff0*/  HMMA.16816.F32 R60, R68.reuse, R92, R60 ;  /* 0x0000005c443c723c */ /* 0x040fee000000183c */
[----:B------:R-:W-:Y:S01]  /*9000*/  FFMA.FTZ R92, R125, c[0x0][0x2d0], -R153 ;  /* 0x0000b4007d5c7a23 */ /* 0x000fe20000010899 */
[----:B------:R-:W-:Y:S03]  /*9010*/  HMMA.16816.F32 R64, R68, R94, R64 ;  /* 0x0000005e4440723c */ /* 0x000fe60000001840 */
[----:B------:R4:W-:Y:S04]  /*9020*/  MUFU.EX2 R97, R92 ;  /* 0x0000005c00617308 */ /* 0x0009e80000000800 */
[----:B------:R-:W-:Y:S01]  /*9030*/  F2FP.PACK_AB R68, R204, R206 ;  /* 0x000000cecc44723e */ /* 0x000fe200000000ff */
[----:B------:R-:W-:Y:S01]  /*9040*/  FADD.FTZ R206, R206, R178 ;  /* 0x000000b2cece7221 */ /* 0x000fe20000010000 */
[----:B------:R-:W-:Y:S03]  /*9050*/  F2FP.PACK_AB R69, R209, R207 ;  /* 0x000000cfd145723e */ /* 0x000fe600000000ff */
[----:B------:R-:W-:Y:S01]  /*9060*/  F2FP.PACK_AB R70, R211, R210 ;  /* 0x000000d2d346723e */ /* 0x000fe200000000ff */
[----:B------:R-:W-:Y:S01]  /*9070*/  FADD.FTZ R206, R204, R206 ;  /* 0x000000ceccce7221 */ /* 0x000fe20000010000 */
[----:B------:R-:W-:Y:S01]  /*9080*/  F2FP.PACK_AB R71, R251, R250 ;  /* 0x000000fafb47723e */ /* 0x000fe200000000ff */
[----:B------:R-:W-:Y:S02]  /*9090*/  FADD.FTZ R209, R209, R181 ;  /* 0x000000b5d1d17221 */ /* 0x000fe40000010000 */
[----:B------:R-:W-:Y:S02]  /*90a0*/  FADD.FTZ R210, R210, R206 ;  /* 0x000000ced2d27221 */ /* 0x000fe40000010000 */
[----:B------:R-:W-:Y:S02]  /*90b0*/  FADD.FTZ R209, R250, R209 ;  /* 0x000000d1fad17221 */ /* 0x000fe40000010000 */
[C---:B-1----:R-:W-:Y:S03]  /*90c0*/  HMMA.16816.F32 R4, R68.reuse, R72, R4 ;  /* 0x000000484404723c */ /* 0x042fe60000001804 */
[----:B------:R-:W-:Y:S02]  /*90d0*/  FADD.FTZ R0, R211, R210 ;  /* 0x000000d2d3007221 */ /* 0x000fe40000010000 */
[----:B------:R-:W-:Y:S01]  /*90e0*/  FADD.FTZ R251, R251, R209 ;  /* 0x000000d1fbfb7221 */ /* 0x000fe20000010000 */
[----:B----4-:R-:W-:Y:S01]  /*90f0*/  LDSM.16.MT88.4 R92, [R232+0x6100] ;  /* 0x00610000e85c783b */ /* 0x010fe20000004200 */
[----:B------:R-:W-:Y:S01]  /*9100*/  FFMA.FTZ R72, R122, c[0x0][0x2d0], -R153 ;  /* 0x0000b4007a487a23 */ /* 0x000fe20000010899 */
[C---:B------:R-:W-:Y:S03]  /*9110*/  HMMA.16816.F32 R8, R68.reuse, R74, R8 ;  /* 0x0000004a4408723c */ /* 0x040fe60000001808 */
[----:B------:R1:W-:Y:S05]  /*9120*/  MUFU.EX2 R100, R72 ;  /* 0x0000004800647308 */ /* 0x0003ea0000000800 */
[C---:B---3--:R-:W-:Y:S07]  /*9130*/  HMMA.16816.F32 R12, R68.reuse, R80, R12 ;  /* 0x00000050440c723c */ /* 0x048fee000000180c */
[----:B------:R-:W-:Y:S01]  /*9140*/  FFMA.FTZ R80, R120, c[0x0][0x2d0], -R151 ;  /* 0x0000b40078507a23 */ /* 0x000fe20000010897 */
[C---:B------:R-:W-:Y:S03]  /*9150*/  HMMA.16816.F32 R16, R68.reuse, R82, R16 ;  /* 0x000000524410723c */ /* 0x040fe60000001810 */
[----:B------:R3:W-:Y:S05]  /*9160*/  MUFU.EX2 R101, R80 ;  /* 0x0000005000657308 */ /* 0x0007ea0000000800 */
[C---:B--2---:R-:W-:Y:S04]  /*9170*/  HMMA.16816.F32 R20, R68.reuse, R76, R20 ;  /* 0x0000004c4414723c */ /* 0x044fe80000001814 */
[--C-:B-1----:R-:W-:Y:S03]  /*9180*/  FFMA.FTZ R72, R121, c[0x0][0x2d0], -R153.reuse ;  /* 0x0000b40079487a23 */ /* 0x102fe60000010899 */
[--C-:B------:R-:W-:Y:S01]  /*9190*/  FFMA.FTZ R76, R126, c[0x0][0x2d0], -R153.reuse ;  /* 0x0000b4007e4c7a23 */ /* 0x100fe20000010899 */
[C---:B------:R-:W-:Y:S01]  /*91a0*/  HMMA.16816.F32 R24, R68.reuse, R78, R24 ;  /* 0x0000004e4418723c */ /* 0x040fe20000001818 */
[----:B------:R1:W-:Y:S03]  /*91b0*/  MUFU.EX2 R102, R72 ;  /* 0x0000004800667308 */ /* 0x0003e60000000800 */
[----:B------:R-:W-:Y:S04]  /*91c0*/  FFMA.FTZ R153, R152, c[0x0][0x2d0], -R153 ;  /* 0x0000b40098997a23 */ /* 0x000fe80000010899 */
[C---:B------:R-:W-:Y:S03]  /*91d0*/  HMMA.16816.F32 R28, R68.reuse, R84, R28 ;  /* 0x00000054441c723c */ /* 0x040fe6000000181c */
[----:B------:R2:W4:Y:S01]  /*91e0*/  MUFU.EX2 R108, R76 ;  /* 0x0000004c006c7308 */ /* 0x0005220000000800 */
[--C-:B---3--:R-:W-:Y:S03]  /*91f0*/  FFMA.FTZ R80, R127, c[0x0][0x2d0], -R151.reuse ;  /* 0x0000b4007f507a23 */ /* 0x108fe60000010897 */
[--C-:B------:R-:W-:Y:S01]  /*9200*/  FFMA.FTZ R84, R124, c[0x0][0x2d0], -R151.reuse ;  /* 0x0000b4007c547a23 */ /* 0x100fe20000010897 */
[C---:B------:R-:W-:Y:S01]  /*9210*/  HMMA.16816.F32 R32, R68.reuse, R86, R32 ;  /* 0x000000564420723c */ /* 0x040fe20000001820 */
[----:B------:R-:W-:Y:S03]  /*9220*/  LDSM.16.MT88.4 R124, [R236+0x3900] ;  /* 0x00390000ec7c783b */ /* 0x000fe60000004200 */
[----:B------:R-:W-:Y:S01]  /*9230*/  FFMA.FTZ R151, R133, c[0x0][0x2d0], -R151 ;  /* 0x0000b40085977a23 */ /* 0x000fe20000010897 */
[----:B------:R3:W5:Y:S04]  /*9240*/  MUFU.EX2 R103, R80 ;  /* 0x0000005000677308 */ /* 0x0007680000000800 */
[----:B-1----:R-:W1:Y:S06]  /*9250*/  LDSM.16.MT88.4 R72, [R236+0x5900] ;  /* 0x00590000ec48783b */ /* 0x002e6c0000004200 */
[----:B------:R5:W1:Y:S02]  /*9260*/  MUFU.EX2 R96, R84 ;  /* 0x0000005400607308 */ /* 0x000a640000000800 */
[----:B--2---:R-:W-:Y:S01]  /*9270*/  LDSM.16.MT88.4 R76, [R232+0x5900] ;  /* 0x00590000e84c783b */ /* 0x004fe20000004200 */
[----:B----4-:R-:W-:Y:S07]  /*9280*/  MOV R152, R108 ;  /* 0x0000006c00987202 */ /* 0x010fee0000000f00 */
[----:B------:R-:W2:Y:S01]  /*9290*/  MUFU.EX2 R153, R153 ;  /* 0x0000009900997308 */ /* 0x000ea20000000800 */
[----:B---3--:R-:W3:Y:S09]  /*92a0*/  LDSM.16.MT88.4 R80, [R234+0x5900] ;  /* 0x00590000ea50783b */ /* 0x008ef20000004200 */
[----:B------:R-:W4:Y:S01]  /*92b0*/  MUFU.EX2 R151, R151 ;  /* 0x0000009700977308 */ /* 0x000f220000000800 */
[----:B-----5:R-:W5:Y:S01]  /*92c0*/  LDSM.16.MT88.4 R84, [R236+0x2100] ;  /* 0x00210000ec54783b */ /* 0x020f620000004200 */
[C---:B-1----:R-:W-:Y:S08]  /*92d0*/  HMMA.16816.F32 R36, R68.reuse, R72, R36 ;  /* 0x000000484424723c */ /* 0x042ff00000001824 */
[C---:B------:R-:W-:Y:S01]  /*92e0*/  HMMA.16816.F32 R40, R68.reuse, R74, R40 ;  /* 0x0000004a4428723c */ /* 0x040fe20000001828 */
[----:B------:R-:W1:Y:S07]  /*92f0*/  LDSM.16.MT88.4 R72, [R234+0x2100] ;  /* 0x00210000ea48783b */ /* 0x000e6e0000004200 */
[C---:B---3--:R-:W-:Y:S08]  /*9300*/  HMMA.16816.F32 R44, R68.reuse, R80, R44 ;  /* 0x00000050442c723c */ /* 0x048ff0000000182c */
[C---:B------:R-:W-:Y:S01]  /*9310*/  HMMA.16816.F32 R48, R68.reuse, R82, R48 ;  /* 0x000000524430723c */ /* 0x040fe20000001830 */
[----:B------:R-:W-:Y:S07]  /*9320*/  LDSM.16.MT88.4 R80, [R232+0x2100] ;  /* 0x00210000e850783b */ /* 0x000fee0000004200 */
[C---:B------:R-:W-:Y:S08]  /*9330*/  HMMA.16816.F32 R52, R68.reuse, R88, R52 ;  /* 0x000000584434723c */ /* 0x040ff00000001834 */
[C---:B------:R-:W-:Y:S01]  /*9340*/  HMMA.16816.F32 R56, R68.reuse, R90, R56 ;  /* 0x0000005a4438723c */ /* 0x040fe20000001838 */
[----:B------:R-:W-:Y:S07]  /*9350*/  LDSM.16.MT88.4 R88, [R233+0x6100] ;  /* 0x00610000e958783b */ /* 0x000fee0000004200 */
[C---:B------:R-:W-:Y:S08]  /*9360*/  HMMA.16816.F32 R60, R68.reuse, R76, R60 ;  /* 0x0000004c443c723c */ /* 0x040ff0000000183c */
[----:B------:R-:W-:Y:S01]  /*9370*/  HMMA.16816.F32 R64, R68, R78, R64 ;  /* 0x0000004e4440723c */ /* 0x000fe20000001840 */
[----:B------:R-:W3:Y:S06]  /*9380*/  LDSM.16.MT88.4 R76, [R233+0x2100] ;  /* 0x00210000e94c783b */ /* 0x000eec0000004200 */
[----:B------:R-:W-:Y:S02]  /*9390*/  F2FP.PACK_AB R68, R102, R100 ;  /* 0x000000646644723e */ /* 0x000fe400000000ff */
[----:B------:R-:W-:Y:S03]  /*93a0*/  F2FP.PACK_AB R69, R103, R101 ;  /* 0x000000656745723e */ /* 0x000fe600000000ff */
[----:B------:R-:W-:Y:S02]  /*93b0*/  F2FP.PACK_AB R70, R97, R108 ;  /* 0x0000006c6146723e */ /* 0x000fe400000000ff */
[----:B------:R-:W-:Y:S01]  /*93c0*/  F2FP.PACK_AB R71, R252, R96 ;  /* 0x00000060fc47723e */ /* 0x000fe200000000ff */
[----:B------:R-:W-:Y:S06]  /*93d0*/  LDSM.16.MT88.4 R108, [R233+0x3900] ;  /* 0x00390000e96c783b */ /* 0x000fec0000004200 */
[C---:B-----5:R-:W-:Y:S08]  /*93e0*/  HMMA.16816.F32 R4, R68.reuse, R84, R4 ;  /* 0x000000544404723c */ /* 0x060ff00000001804 */
[C---:B------:R-:W-:Y:S01]  /*93f0*/  HMMA.16816.F32 R8, R68.reuse, R86, R8 ;  /* 0x000000564408723c */ /* 0x040fe20000001808 */
[----:B------:R-:W5:Y:S07]  /*9400*/  LDSM.16.MT88.4 R84, [R236+0x6100] ;  /* 0x00610000ec54783b */ /* 0x000f6e0000004200 */
[C---:B-1----:R-:W-:Y:S08]  /*9410*/  HMMA.16816.F32 R12, R68.reuse, R72, R12 ;  /* 0x00000048440c723c */ /* 0x042ff0000000180c */
[C---:B------:R-:W-:Y:S01]  /*9420*/  HMMA.16816.F32 R16, R68.reuse, R74, R16 ;  /* 0x0000004a4410723c */ /* 0x040fe20000001810 */
[----:B------:R-:W1:Y:S07]  /*9430*/  LDSM.16.MT88.4 R72, [R234+0x6100] ;  /* 0x00610000ea48783b */ /* 0x000e6e0000004200 */
[C---:B---3--:R-:W-:Y:S08]  /*9440*/  HMMA.16816.F32 R20, R68.reuse, R76, R20 ;  /* 0x0000004c4414723c */ /* 0x048ff00000001814 */
[C---:B------:R-:W-:Y:S01]  /*9450*/  HMMA.16816.F32 R24, R68.reuse, R78, R24 ;  /* 0x0000004e4418723c */ /* 0x040fe20000001818 */
[----:B------:R-:W3:Y:S07]  /*9460*/  LDSM.16.MT88.4 R76, [R236+0x2900] ;  /* 0x00290000ec4c783b */ /* 0x000eee0000004200 */
[C---:B------:R-:W-:Y:S08]  /*9470*/  HMMA.16816.F32 R28, R68.reuse, R80, R28 ;  /* 0x00000050441c723c */ /* 0x040ff0000000181c */
[C---:B------:R-:W-:Y:S01]  /*9480*/  HMMA.16816.F32 R32, R68.reuse, R82, R32 ;  /* 0x000000524420723c */ /* 0x040fe20000001820 */
[----:B------:R-:W2:Y:S07]  /*9490*/  LDSM.16.MT88.4 R80, [R234+0x2900] ;  /* 0x00290000ea50783b */ /* 0x000eae0000004200 */
[C---:B-----5:R-:W-:Y:S08]  /*94a0*/  HMMA.16816.F32 R36, R68.reuse, R84, R36 ;  /* 0x000000544424723c */ /* 0x060ff00000001824 */
[C---:B------:R-:W-:Y:S01]  /*94b0*/  HMMA.16816.F32 R40, R68.reuse, R86, R40 ;  /* 0x000000564428723c */ /* 0x040fe20000001828 */
[----:B------:R-:W5:Y:S07]  /*94c0*/  LDSM.16.MT88.4 R84, [R233+0x2900] ;  /* 0x00290000e954783b */ /* 0x000f6e0000004200 */
[C---:B-1----:R-:W-:Y:S08]  /*94d0*/  HMMA.16816.F32 R44, R68.reuse, R72, R44 ;  /* 0x00000048442c723c */ /* 0x042ff0000000182c */
[C---:B------:R-:W-:Y:S01]  /*94e0*/  HMMA.16816.F32 R48, R68.reuse, R74, R48 ;  /* 0x0000004a4430723c */ /* 0x040fe20000001830 */
[----:B------:R-:W1:Y:S07]  /*94f0*/  LDSM.16.MT88.4 R72, [R232+0x2900] ;  /* 0x00290000e848783b */ /* 0x000e6e0000004200 */
[C---:B------:R-:W-:Y:S08]  /*9500*/  HMMA.16816.F32 R52, R68.reuse, R88, R52 ;  /* 0x000000584434723c */ /* 0x040ff00000001834 */
[C---:B------:R-:W-:Y:S01]  /*9510*/  HMMA.16816.F32 R56, R68.reuse, R90, R56 ;  /* 0x0000005a4438723c */ /* 0x040fe20000001838 */
[----:B------:R-:W1:Y:S07]  /*9520*/  LDSM.16.MT88.4 R88, [R236+0x6900] ;  /* 0x00690000ec58783b */ /* 0x000e6e0000004200 */
[C---:B------:R-:W-:Y:S08]  /*9530*/  HMMA.16816.F32 R60, R68.reuse, R92, R60 ;  /* 0x0000005c443c723c */ /* 0x040ff0000000183c */
[----:B------:R-:W-:Y:S01]  /*9540*/  HMMA.16816.F32 R64, R68, R94, R64 ;  /* 0x0000005e4440723c */ /* 0x000fe20000001840 */
[----:B------:R-:W-:Y:S06]  /*9550*/  LDSM.16.MT88.4 R92, [R233+0x7100] ;  /* 0x00710000e95c783b */ /* 0x000fec0000004200 */
[----:B------:R-:W-:Y:S02]  /*9560*/  F2FP.PACK_AB R68, R205, R208 ;  /* 0x000000d0cd44723e */ /* 0x000fe400000000ff */
[----:B------:R-:W-:Y:S03]  /*9570*/  F2FP.PACK_AB R69, R202, R203 ;  /* 0x000000cbca45723e */ /* 0x000fe600000000ff */
[----:B------:R-:W-:Y:S02]  /*9580*/  F2FP.PACK_AB R70, R200, R201 ;  /* 0x000000c9c846723e */ /* 0x000fe400000000ff */
[----:B------:R-:W-:Y:S07]  /*9590*/  F2FP.PACK_AB R71, R182, R183 ;  /* 0x000000b7b647723e */ /* 0x000fee00000000ff */
[C---:B---3--:R-:W-:Y:S08]  /*95a0*/  HMMA.16816.F32 R4, R68.reuse, R76, R4 ;  /* 0x0000004c4404723c */ /* 0x048ff00000001804 */
[C---:B------:R-:W-:Y:S01]  /*95b0*/  HMMA.16816.F32 R8, R68.reuse, R78, R8 ;  /* 0x0000004e4408723c */ /* 0x040fe20000001808 */
[----:B------:R-:W3:Y:S07]  /*95c0*/  LDSM.16.MT88.4 R76, [R234+0x6900] ;  /* 0x00690000ea4c783b */ /* 0x000eee0000004200 */
[C---:B--2---:R-:W-:Y:S08]  /*95d0*/  HMMA.16816.F32 R12, R68.reuse, R80, R12 ;  /* 0x00000050440c723c */ /* 0x044ff0000000180c */
[C---:B------:R-:W-:Y:S01]  /*95e0*/  HMMA.16816.F32 R16, R68.reuse, R82, R16 ;  /* 0x000000524410723c */ /* 0x040fe20000001810 */
[----:B------:R-:W2:Y:S07]  /*95f0*/  LDSM.16.MT88.4 R80, [R233+0x6900] ;  /* 0x00690000e950783b */ /* 0x000eae0000004200 */
[C---:B-----5:R-:W-:Y:S08]  /*9600*/  HMMA.16816.F32 R20, R68.reuse, R84, R20 ;  /* 0x000000544414723c */ /* 0x060ff00000001814 */
[C---:B------:R-:W-:Y:S01]  /*9610*/  HMMA.16816.F32 R24, R68.reuse, R86, R24 ;  /* 0x000000564418723c */ /* 0x040fe20000001818 */
[----:B------:R-:W-:Y:S07]  /*9620*/  LDSM.16.MT88.4 R84, [R232+0x3100] ;  /* 0x00310000e854783b */ /* 0x000fee0000004200 */
[C---:B-1----:R-:W-:Y:S08]  /*9630*/  HMMA.16816.F32 R28, R68.reuse, R72, R28 ;  /* 0x00000048441c723c */ /* 0x042ff0000000181c */
[C---:B------:R-:W-:Y:S01]  /*9640*/  HMMA.16816.F32 R32, R68.reuse, R74, R32 ;  /* 0x0000004a4420723c */ /* 0x040fe20000001820 */
[----:B------:R-:W1:Y:S07]  /*9650*/  LDSM.16.MT88.4 R72, [R232+0x6900] ;  /* 0x00690000e848783b */ /* 0x000e6e0000004200 */
[C---:B------:R-:W-:Y:S08]  /*9660*/  HMMA.16816.F32 R36, R68.reuse, R88, R36 ;  /* 0x000000584424723c */ /* 0x040ff00000001824 */
        /* <DEDUP_REMOVED lines=9> */
[----:B------:R-:W-:Y:S01]  /*9700*/  HMMA.16816.F32 R64, R68, R74, R64 ;  /* 0x0000004a4440723c */ /* 0x000fe20000001840 */
[----:B------:R-:W1:Y:S06]  /*9710*/  LDSM.16.MT88.4 R72, [R233+0x3100] ;  /* 0x00310000e948783b */ /* 0x000e6c0000004200 */
[----:B------:R-:W-:Y:S02]  /*9720*/  F2FP.PACK_AB R68, R169, R168 ;  /* 0x000000a8a944723e */ /* 0x000fe400000000ff */
[----:B------:R-:W-:Y:S03]  /*9730*/  F2FP.PACK_AB R69, R166, R167 ;  /* 0x000000a7a645723e */ /* 0x000fe600000000ff */
[----:B------:R-:W-:Y:S02]  /*9740*/  F2FP.PACK_AB R70, R163, R165 ;  /* 0x000000a5a346723e */ /* 0x000fe400000000ff */
[----:B------:R-:W-:Y:S07]  /*9750*/  F2FP.PACK_AB R71, R160, R162 ;  /* 0x000000a2a047723e */ /* 0x000fee00000000ff */
[C---:B---3--:R-:W-:Y:S08]  /*9760*/  HMMA.16816.F32 R4, R68.reuse, R76, R4 ;  /* 0x0000004c4404723c */ /* 0x048ff00000001804 */
[C---:B------:R-:W-:Y:S01]  /*9770*/  HMMA.16816.F32 R8, R68.reuse, R78, R8 ;  /* 0x0000004e4408723c */ /* 0x040fe20000001808 */
[----:B------:R-:W3:Y:S07]  /*9780*/  LDSM.16.MT88.4 R76, [R236+0x7100] ;  /* 0x00710000ec4c783b */ /* 0x000eee0000004200 */
[C---:B--2---:R-:W-:Y:S07]  /*9790*/  HMMA.16816.F32 R12, R68.reuse, R80, R12 ;  /* 0x00000050440c723c */ /* 0x044fee000000180c */
[----:B------:R-:W-:Y:S01]  /*97a0*/  MOV R81, R97 ;  /* 0x0000006100517202 */ /* 0x000fe20000000f00 */
[C---:B------:R-:W-:Y:S04]  /*97b0*/  HMMA.16816.F32 R16, R68.reuse, R82, R16 ;  /* 0x000000524410723c */ /* 0x040fe80000001810 */
[----:B------:R-:W-:Y:S02]  /*97c0*/  MOV R80, R96 ;  /* 0x0000006000507202 */ /* 0x000fe40000000f00 */
[----:B------:R-:W2:Y:S01]  /*97d0*/  LDSM.16.MT88.4 R96, [R232+0x7100] ;  /* 0x00710000e860783b */ /* 0x000ea20000004200 */
[----:B------:R-:W-:Y:S01]  /*97e0*/  MOV R83, R103 ;  /* 0x0000006700537202 */ /* 0x000fe20000000f00 */
[C---:B-1----:R-:W-:Y:S04]  /*97f0*/  HMMA.16816.F32 R20, R68.reuse, R72, R20 ;  /* 0x000000484414723c */ /* 0x042fe80000001814 */
[----:B------:R-:W-:Y:S03]  /*9800*/  MOV R82, R102 ;  /* 0x0000006600527202 */ /* 0x000fe60000000f00 */
[----:B------:R-:W-:Y:S01]  /*9810*/  MOV R73, R101 ;  /* 0x0000006500497202 */ /* 0x000fe20000000f00 */
[C---:B------:R-:W-:Y:S04]  /*9820*/  HMMA.16816.F32 R24, R68.reuse, R74, R24 ;  /* 0x0000004a4418723c */ /* 0x040fe80000001818 */
[----:B------:R-:W-:Y:S01]  /*9830*/  MOV R72, R100 ;  /* 0x0000006400487202 */ /* 0x000fe20000000f00 */
[----:B------:R-:W-:Y:S01]  /*9840*/  FADD.FTZ R251, R73, R251 ;  /* 0x000000fb49fb7221 */ /* 0x000fe20000010000 */
[----:B------:R-:W1:Y:S02]  /*9850*/  LDSM.16.MT88.4 R100, [R232+0x3900] ;  /* 0x00390000e864783b */ /* 0x000e640000004200 */
[C---:B------:R-:W-:Y:S04]  /*9860*/  HMMA.16816.F32 R28, R68.reuse, R84, R28 ;  /* 0x00000054441c723c */ /* 0x040fe8000000181c */
[----:B------:R-:W-:Y:S04]  /*9870*/  FADD.FTZ R0, R72, R0 ;  /* 0x0000000048007221 */ /* 0x000fe80000010000 */
[C---:B------:R-:W-:Y:S01]  /*9880*/  HMMA.16816.F32 R32, R68.reuse, R86, R32 ;  /* 0x000000564420723c */ /* 0x040fe20000001820 */
[----:B------:R-:W-:Y:S03]  /*9890*/  LDSM.16.MT88.4 R84, [R234+0x7900] ;  /* 0x00790000ea54783b */ /* 0x000fe60000004200 */
[----:B------:R-:W-:Y:S02]  /*98a0*/  FADD.FTZ R2, R82, R0 ;  /* 0x0000000052027221 */ /* 0x000fe40000010000 */
[----:B------:R-:W-:Y:S02]  /*98b0*/  FADD.FTZ R0, R83, R251 ;  /* 0x000000fb53007221 */ /* 0x000fe40000010000 */
[C---:B---3--:R-:W-:Y:S04]  /*98c0*/  HMMA.16816.F32 R36, R68.reuse, R76, R36 ;  /* 0x0000004c4424723c */ /* 0x048fe80000001824 */
[----:B------:R-:W-:Y:S02]  /*98d0*/  FADD.FTZ R2, R152, R2 ;  /* 0x0000000298027221 */ /* 0x000fe40000010000 */
[----:B------:R-:W-:Y:S02]  /*98e0*/  FADD.FTZ R0, R80, R0 ;  /* 0x0000000050007221 */ /* 0x000fe40000010000 */
[C---:B------:R-:W-:Y:S01]  /*98f0*/  HMMA.16816.F32 R40, R68.reuse, R78, R40 ;  /* 0x0000004e4428723c */ /* 0x040fe20000001828 */
[----:B------:R-:W-:Y:S03]  /*9900*/  LDSM.16.MT88.4 R76, [R233+0x7900] ;  /* 0x00790000e94c783b */ /* 0x000fe60000004200 */
[----:B------:R-:W-:Y:S02]  /*9910*/  FADD.FTZ R2, R81, R2 ;  /* 0x0000000251027221 */ /* 0x000fe40000010000 */
[----:B------:R-:W-:Y:S01]  /*9920*/  FADD.FTZ R252, R252, R0 ;  /* 0x00000000fcfc7221 */ /* 0x000fe20000010000 */
[----:B------:R-:W-:Y:S01]  /*9930*/  MOV R0, R3 ;  /* 0x0000000300007202 */ /* 0x000fe20000000f00 */
[C---:B------:R-:W-:Y:S04]  /*9940*/  HMMA.16816.F32 R44, R68.reuse, R88, R44 ;  /* 0x00000058442c723c */ /* 0x040fe8000000182c */
[----:B------:R-:W-:Y:S01]  /*9950*/  FADD.FTZ R208, R208, R2 ;  /* 0x00000002d0d07221 */ /* 0x000fe20000010000 */
[----:B------:R-:W-:Y:S01]  /*9960*/  MOV R2, R132 ;  /* 0x0000008400027202 */ /* 0x000fe20000000f00 */
[----:B------:R-:W-:Y:S02]  /*9970*/  FADD.FTZ R252, R203, R252 ;  /* 0x000000fccbfc7221 */ /* 0x000fe40000010000 */
[C---:B------:R-:W-:Y:S04]  /*9980*/  HMMA.16816.F32 R48, R68.reuse, R90, R48 ;  /* 0x0000005a4430723c */ /* 0x040fe80000001830 */
[----:B------:R-:W-:Y:S02]  /*9990*/  FADD.FTZ R208, R205, R208 ;  /* 0x000000d0cdd07221 */ /* 0x000fe40000010000 */
[----:B------:R-:W-:Y:S02]  /*99a0*/  FADD.FTZ R202, R202, R252 ;  /* 0x000000fccaca7221 */ /* 0x000fe40000010000 */
[C---:B------:R-:W-:Y:S04]  /*99b0*/  HMMA.16816.F32 R52, R68.reuse, R92, R52 ;  /* 0x0000005c4434723c */ /* 0x040fe80000001834 */
[----:B------:R-:W-:Y:S02]  /*99c0*/  FADD.FTZ R201, R201, R208 ;  /* 0x000000d0c9c97221 */ /* 0x000fe40000010000 */
[----:B------:R-:W-:Y:S02]  /*99d0*/  FADD.FTZ R202, R183, R202 ;  /* 0x000000cab7ca7221 */ /* 0x000fe40000010000 */
[C---:B------:R-:W-:Y:S01]  /*99e0*/  HMMA.16816.F32 R56, R68.reuse, R94, R56 ;  /* 0x0000005e4438723c */ /* 0x040fe20000001838 */
[----:B------:R-:W3:Y:S03]  /*99f0*/  LDSM.16.MT88.4 R92, [R236+0x7900] ;  /* 0x00790000ec5c783b */ /* 0x000ee60000004200 */
[----:B------:R-:W-:Y:S02]  /*9a00*/  FADD.FTZ R201, R200, R201 ;  /* 0x000000c9c8c97221 */ /* 0x000fe40000010000 */
[----:B------:R-:W-:Y:S02]  /*9a10*/  FADD.FTZ R182, R182, R202 ;  /* 0x000000cab6b67221 */ /* 0x000fe40000010000 */
[C---:B--2---:R-:W-:Y:S04]  /*9a20*/  HMMA.16816.F32 R60, R68.reuse, R96, R60 ;  /* 0x00000060443c723c */ /* 0x044fe8000000183c */
[----:B------:R-:W-:Y:S02]  /*9a30*/  FADD.FTZ R168, R168, R201 ;  /* 0x000000c9a8a87221 */ /* 0x000fe40000010000 */
[----:B------:R-:W-:Y:S02]  /*9a40*/  FADD.FTZ R182, R167, R182 ;  /* 0x000000b6a7b67221 */ /* 0x000fe40000010000 */
[----:B------:R-:W-:Y:S04]  /*9a50*/  HMMA.16816.F32 R64, R68, R98, R64 ;  /* 0x000000624440723c */ /* 0x000fe80000001840 */
[----:B------:R-:W-:Y:S02]  /*9a60*/  FADD.FTZ R168, R169, R168 ;  /* 0x000000a8a9a87221 */ /* 0x000fe40000010000 */
[----:B------:R-:W-:Y:S01]  /*9a70*/  FADD.FTZ R166, R166, R182 ;  /* 0x000000b6a6a67221 */ /* 0x000fe20000010000 */
[----:B------:R-:W-:Y:S01]  /*9a80*/  F2FP.PACK_AB R68, R159, R157 ;  /* 0x0000009d9f44723e */ /* 0x000fe200000000ff */
[----:B------:R-:W-:Y:S01]  /*9a90*/  FADD.FTZ R165, R165, R168 ;  /* 0x000000a8a5a57221 */ /* 0x000fe20000010000 */
[----:B------:R-:W-:Y:S03]  /*9aa0*/  F2FP.PACK_AB R69, R155, R156 ;  /* 0x0000009c9b45723e */ /* 0x000fe600000000ff */
[----:B------:R-:W-:Y:S01]  /*9ab0*/  F2FP.PACK_AB R70, R153, R154 ;  /* 0x0000009a9946723e */ /* 0x000fe200000000ff */
[----:B------:R-:W-:Y:S01]  /*9ac0*/  FADD.FTZ R166, R162, R166 ;  /* 0x000000a6a2a67221 */ /* 0x000fe20000010000 */
[----:B----4-:R-:W-:Y:S01]  /*9ad0*/  F2FP.PACK_AB R71, R151, R134 ;  /* 0x000000869747723e */ /* 0x010fe200000000ff */
[----:B------:R-:W-:Y:S02]  /*9ae0*/  FADD.FTZ R165, R163, R165 ;  /* 0x000000a5a3a57221 */ /* 0x000fe40000010000 */
[----:B------:R-:W-:Y:S02]  /*9af0*/  FADD.FTZ R160, R160, R166 ;  /* 0x000000a6a0a07221 */ /* 0x000fe40000010000 */
[----:B------:R-:W-:Y:S02]  /*9b00*/  FADD.FTZ R157, R157, R165 ;  /* 0x000000a59d9d7221 */ /* 0x000fe40000010000 */
[C---:B------:R-:W-:Y:S01]  /*9b10*/  HMMA.16816.F32 R128, R68.reuse, R124, R4 ;  /* 0x0000007c4480723c */ /* 0x040fe20000001804 */
[----:B------:R-:W2:Y:S02]  /*9b20*/  LDSM.16.MT88.4 R4, [R232+0x7900] ;  /* 0x00790000e804783b */ /* 0x000ea40000004200 */
[----:B------:R-:W-:Y:S02]  /*9b30*/  FADD.FTZ R160, R156, R160 ;  /* 0x000000a09ca07221 */ /* 0x000fe40000010000 */
[----:B------:R-:W-:Y:S02]  /*9b40*/  FADD.FTZ R157, R159, R157 ;  /* 0x0000009d9f9d7221 */ /* 0x000fe40000010000 */
[----:B------:R-:W-:Y:S01]  /*9b50*/  FADD.FTZ R160, R155, R160 ;  /* 0x000000a09ba07221 */ /* 0x000fe20000010000 */
[C---:B------:R-:W-:Y:S04]  /*9b60*/  HMMA.16816.F32 R124, R68.reuse, R126, R8 ;  /* 0x0000007e447c723c */ /* 0x040fe80000001808 */
[----:B------:R-:W-:Y:S02]  /*9b70*/  FADD.FTZ R157, R154, R157 ;  /* 0x0000009d9a9d7221 */ /* 0x000fe40000010000 */
[----:B------:R-:W-:Y:S02]  /*9b80*/  FADD.FTZ R160, R134, R160 ;  /* 0x000000a086a07221 */ /* 0x000fe40000010000 */
[C---:B------:R-:W-:Y:S04]  /*9b90*/  HMMA.16816.F32 R120, R68.reuse, R116, R12 ;  /* 0x000000744478723c */ /* 0x040fe8000000180c */
[----:B------:R-:W-:Y:S02]  /*9ba0*/  FADD.FTZ R249, R153, R157 ;  /* 0x0000009d99f97221 */ /* 0x000fe40000010000 */
[----:B------:R-:W-:Y:S02]  /*9bb0*/  FADD.FTZ R248, R151, R160 ;  /* 0x000000a097f87221 */ /* 0x000fe40000010000 */
[C---:B------:R-:W-:Y:S08]  /*9bc0*/  HMMA.16816.F32 R116, R68.reuse, R118, R16 ;  /* 0x000000764474723c */ /* 0x040ff00000001810 */
[C---:B------:R-:W-:Y:S08]  /*9bd0*/  HMMA.16816.F32 R112, R68.reuse, R108, R20 ;  /* 0x0000006c4470723c */ /* 0x040ff00000001814 */
[C---:B------:R-:W-:Y:S08]  /*9be0*/  HMMA.16816.F32 R108, R68.reuse, R110, R24 ;  /* 0x0000006e446c723c */ /* 0x040ff00000001818 */
[C---:B-1----:R-:W-:Y:S08]  /*9bf0*/  HMMA.16816.F32 R104, R68.reuse, R100, R28 ;  /* 0x000000644468723c */ /* 0x042ff0000000181c */
[C---:B------:R-:W-:Y:S08]  /*9c00*/  HMMA.16816.F32 R100, R68.reuse, R102, R32 ;  /* 0x000000664464723c */ /* 0x040ff00000001820 */
[C---:B---3--:R-:W-:Y:S08]  /*9c10*/  HMMA.16816.F32 R96, R68.reuse, R92, R36 ;  /* 0x0000005c4460723c */ /* 0x048ff00000001824 */
[C---:B------:R-:W-:Y:S08]  /*9c20*/  HMMA.16816.F32 R92, R68.reuse, R94, R40 ;  /* 0x0000005e445c723c */ /* 0x040ff00000001828 */
[C---:B------:R-:W-:Y:S08]  /*9c30*/  HMMA.16816.F32 R88, R68.reuse, R84, R44 ;  /* 0x000000544458723c */ /* 0x040ff0000000182c */
[C---:B------:R-:W-:Y:S08]  /*9c40*/  HMMA.16816.F32 R84, R68.reuse, R86, R48 ;  /* 0x000000564454723c */ /* 0x040ff00000001830 */
[C---:B------:R-:W-:Y:S08]  /*9c50*/  HMMA.16816.F32 R80, R68.reuse, R76, R52 ;  /* 0x0000004c4450723c */ /* 0x040ff00000001834 */
[C---:B------:R-:W-:Y:S08]  /*9c60*/  HMMA.16816.F32 R76, R68.reuse, R78, R56 ;  /* 0x0000004e444c723c */ /* 0x040ff00000001838 */
[C---:B--2---:R-:W-:Y:S08]  /*9c70*/  HMMA.16816.F32 R72, R68.reuse, R4, R60 ;  /* 0x000000044448723c */ /* 0x044ff0000000183c */
[----:B------:R-:W-:Y:S01]  /*9c80*/  HMMA.16816.F32 R68, R68, R6, R64 ;  /* 0x000000064444723c */ /* 0x000fe20000001840 */
[----:B------:R-:W-:-:S07]  /*9c90*/  @P1 BRA `(.L_x_6) ;  /* 0xffffc2d000001947 */ /* 0x000fce000383ffff */
.L_x_5:
[----:B------:R-:W1:Y:S01]  /*9ca0*/  SHFL.BFLY PT, R4, R249, 0x2, 0x1f ;  /* 0x0c401f00f9047f89 */ /* 0x000e6200000e0000 */
[----:B------:R-:W-:-:S02]  /*9cb0*/  MOV R5, RZ ;  /* 0x000000ff00057202 */ /* 0x000fc40000000f00 */
[----:B------:R-:W-:Y:S01]  /*9cc0*/  MOV R6, 0xff800000 ;  /* 0xff80000000067802 */ /* 0x000fe20000000f00 */
[----:B------:R-:W2:Y:S01]  /*9cd0*/  SHFL.BFLY PT, R2, R248, 0x2, 0x1f ;  /* 0x0c401f00f8027f89 */ /* 0x000ea200000e0000 */
[----:B------:R-:W-:Y:S01]  /*9ce0*/  PLOP3.LUT P2, PT, PT, PT, PT, 0x8, 0x0 ;  /* 0x000000000000781c */ /* 0x000fe20003f4e170 */
[----:B-1----:R-:W-:Y:S02]  /*9cf0*/  FADD.FTZ R4, R4, R249 ;  /* 0x000000f904047221 */ /* 0x002fe40000010000 */
[----:B--2---:R-:W-:-:S03]  /*9d00*/  FADD.FTZ R248, R2, R248 ;  /* 0x000000f802f87221 */ /* 0x004fc60000010000 */
[----:B------:R-:W1:Y:S04]  /*9d10*/  SHFL.BFLY PT, R0, R4, 0x1, 0x1f ;  /* 0x0c201f0004007f89 */ /* 0x000e6800000e0000 */
[----:B------:R-:W2:Y:S01]  /*9d20*/  SHFL.BFLY PT, R2, R248, 0x1, 0x1f ;  /* 0x0c201f00f8027f89 */ /* 0x000ea200000e0000 */
[----:B-1----:R-:W-:Y:S01]  /*9d30*/  FADD.FTZ R4, R4, R0 ;  /* 0x0000000004047221 */ /* 0x002fe20000010000 */
[----:B------:R-:W-:Y:S01]  /*9d40*/  MOV R0, RZ ;  /* 0x000000ff00007202 */ /* 0x000fe20000000f00 */
[----:B--2---:R-:W-:-:S03]  /*9d50*/  FADD.FTZ R2, R2, R248 ;  /* 0x000000f802027221 */ /* 0x004fc60000010000 */
[----:B------:R-:W-:Y:S02]  /*9d60*/  FSETP.NE.FTZ.AND P1, PT, R4, RZ, PT ;  /* 0x000000ff0400720b */ /* 0x000fe40003f35000 */
[----:B------:R-:W-:-:S11]  /*9d70*/  FSETP.NE.FTZ.AND P0, PT, R2, RZ, PT ;  /* 0x000000ff0200720b */ /* 0x000fd60003f15000 */
[----:B------:R-:W1:Y:S01]  /*9d80*/  @P1 MUFU.RCP R5, R4 ;  /* 0x0000000400051308 */ /* 0x000e620000001000 */
[----:B------:R-:W-:Y:S02]  /*9d90*/  @P1 MOV R7, 0x3f317218 ;  /* 0x3f31721800071802 */ /* 0x000fe40000000f00 */
[----:B------:R-:W-:-:S03]  /*9da0*/  @P0 MOV R9, 0x3f317218 ;  /* 0x3f31721800090802 */ /* 0x000fc60000000f00 */
[----:B------:R-:W-:Y:S02]  /*9db0*/  @P1 FMUL.FTZ R7, R7, c[0x0][0x2d0] ;  /* 0x0000b40007071a20 */ /* 0x000fe40000410000 */
[----:B------:R-:W2:Y:S01]  /*9dc0*/  @P1 MUFU.LG2 R4, R4 ;  /* 0x0000000400041308 */ /* 0x000ea20000000c00 */
[----:B-1----:R-:W-:-:S07]  /*9dd0*/  FMUL.FTZ R128, R5, R128 ;  /* 0x0000008005807220 */ /* 0x002fce0000410000 */
[----:B------:R-:W1:Y:S01]  /*9de0*/  @P0 MUFU.RCP R0, R2 ;  /* 0x0000000200000308 */ /* 0x000e620000001000 */
[C---:B------:R-:W-:Y:S02]  /*9df0*/  FMUL.FTZ R129, R5.reuse, R129 ;  /* 0x0000008105817220 */ /* 0x040fe40000410000 */
[C---:B------:R-:W-:Y:S02]  /*9e00*/  FMUL.FTZ R124, R5.reuse, R124 ;  /* 0x0000007c057c7220 */ /* 0x040fe40000410000 */
[C---:B------:R-:W-:Y:S02]  /*9e10*/  FMUL.FTZ R125, R5.reuse, R125 ;  /* 0x0000007d057d7220 */ /* 0x040fe40000410000 */
[C---:B------:R-:W-:Y:S02]  /*9e20*/  FMUL.FTZ R120, R5.reuse, R120 ;  /* 0x0000007805787220 */ /* 0x040fe40000410000 */
[C---:B------:R-:W-:Y:S02]  /*9e30*/  FMUL.FTZ R121, R5.reuse, R121 ;  /* 0x0000007905797220 */ /* 0x040fe40000410000 */
[----:B------:R-:W-:-:S02]  /*9e40*/  FMUL.FTZ R116, R5, R116 ;  /* 0x0000007405747220 */ /* 0x000fc40000410000 */
        /* <DEDUP_REMOVED lines=24> */
[----:B------:R-:W-:Y:S02]  /*9fd0*/  FMUL.FTZ R69, R5, R69 ;  /* 0x0000004505457220 */ /* 0x000fe40000410000 */
[----:B------:R3:W4:Y:S01]  /*9fe0*/  @P0 MUFU.LG2 R5, R2 ;  /* 0x0000000200050308 */ /* 0x0007220000000c00 */
[----:B--2---:R-:W-:Y:S02]  /*9ff0*/  @P1 FMUL.FTZ R4, R4, 0.69314718246459960938 ;  /* 0x3f31721804041820 */ /* 0x004fe40000410000 */
[C---:B-1----:R-:W-:Y:S02]  /*a000*/  FMUL.FTZ R130, R0.reuse, R130 ;  /* 0x0000008200827220 */ /* 0x042fe40000410000 */
[C---:B------:R-:W-:Y:S02]  /*a010*/  FMUL.FTZ R131, R0.reuse, R131 ;  /* 0x0000008300837220 */ /* 0x040fe40000410000 */
[C---:B------:R-:W-:Y:S02]  /*a020*/  FMUL.FTZ R126, R0.reuse, R126 ;  /* 0x0000007e007e7220 */ /* 0x040fe40000410000 */
[----:B------:R-:W-:-:S02]  /*a030*/  FMUL.FTZ R127, R0, R127 ;  /* 0x0000007f007f7220 */ /* 0x000fc40000410000 */
[C---:B------:R-:W-:Y:S02]  /*a040*/  FMUL.FTZ R122, R0.reuse, R122 ;  /* 0x0000007a007a7220 */ /* 0x040fe40000410000 */
[C---:B------:R-:W-:Y:S02]  /*a050*/  FMUL.FTZ R123, R0.reuse, R123 ;  /* 0x0000007b007b7220 */ /* 0x040fe40000410000 */
[C---:B------:R-:W-:Y:S01]  /*a060*/  FMUL.FTZ R118, R0.reuse, R118 ;  /* 0x0000007600767220 */ /* 0x040fe20000410000 */
[----:B---3--:R-:W-:Y:S01]  /*a070*/  MOV R2, 0xff800000 ;  /* 0xff80000000027802 */ /* 0x008fe20000000f00 */
[----:B----4-:R-:W-:Y:S02]  /*a080*/  @P0 FMUL.FTZ R8, R5, 0.69314718246459960938 ;  /* 0x3f31721805080820 */ /* 0x010fe40000410000 */
[----:B------:R-:W-:Y:S02]  /*a090*/  @P0 FMUL.FTZ R5, R9, c[0x0][0x2d0] ;  /* 0x0000b40009050a20 */ /* 0x000fe40000410000 */
        /* <DEDUP_REMOVED lines=25> */
[----:B------:R-:W-:Y:S02]  /*a230*/  @P1 FFMA.FTZ R2, R7, R132, R4 ;  /* 0x0000008407021223 */ /* 0x000fe40000010004 */
[----:B------:R-:W-:Y:S02]  /*a240*/  @P0 FFMA.FTZ R6, R5, R3, R8 ;  /* 0x0000000305060223 */ /* 0x000fe40000010008 */
.L_x_3:
[----:B------:R-:W-:Y:S05]  /*a250*/  @P2 BRA `(.L_x_9) ;  /* 0x0000135000002947 */ /* 0x000fea0003800000 */
[----:B------:R-:W1:Y:S01]  /*a260*/  S2R R0, SR_CTAID.Y ;  /* 0x0000000000007919 */ /* 0x000e620000002600 */
[----:B------:R-:W-:Y:S01]  /*a270*/  IMAD R5, RZ, RZ, -UR10 ;  /* 0x8000000aff057e24 */ /* 0x000fe2000f8e02ff */
[----:B------:R-:W-:Y:S01]  /*a280*/  USHF.R.S32.HI UR6, URZ, 0x1f, UR10 ;  /* 0x0000001f3f067899 */ /* 0x000fe2000801140a */
[----:B------:R-:W-:Y:S01]  /*a290*/  IMAD.MOV.U32 R9, RZ, RZ, c[0x0][0x4e8] ;  /* 0x00013a00ff097624 */ /* 0x000fe200078e00ff */
[----:B------:R-:W2:Y:S01]  /*a2a0*/  S2R R11, SR_TID.X ;  /* 0x00000000000b7919 */ /* 0x000ea20000002100 */
[----:B------:R-:W-:Y:S01]  /*a2b0*/  ULDC.64 UR4, c[0x0][0x4d0] ;  /* 0x0001340000047ab9 */ /* 0x000fe20000000a00 */
[----:B------:R-:W-:Y:S01]  /*a2c0*/  BSSY B0, `(.L_x_10) ;  /* 0x00000cc000007945 */ /* 0x000fe20003800000 */
[----:B------:R-:W-:Y:S01]  /*a2d0*/  UIMAD UR7, UR6, UR4, URZ ;  /* 0x00000004060772a4 */ /* 0x000fe2000f8e023f */
[----:B------:R-:W3:Y:S01]  /*a2e0*/  S2R R8, SR_CTAID.Z ;  /* 0x0000000000087919 */ /* 0x000ee20000002700 */
[----:B------:R-:W-:-:S03]  /*a2f0*/  UIMAD.WIDE.U32 UR8, UR10, UR4, URZ ;  /* 0x000000040a0872a5 */ /* 0x000fc6000f8e003f */
[----:B------:R-:W-:Y:S01]  /*a300*/  BAR.SYNC.DEFER_BLOCKING 0x1, 0x100 ;  /* 0x0044000000007b1d */ /* 0x000fe20000010000 */
[----:B------:R-:W-:Y:S01]  /*a310*/  UIMAD UR7, UR10, UR5, UR7 ;  /* 0x000000050a0772a4 */ /* 0x000fe2000f8e0207 */
[C---:B------:R-:W-:Y:S01]  /*a320*/  ISETP.NE.AND P1, PT, R9.reuse, 0x1, PT ;  /* 0x000000010900780c */ /* 0x040fe20003f25270 */
[----:B------:R-:W-:Y:S01]  /*a330*/  IMAD.U32 R16, RZ, RZ, UR8 ;  /* 0x00000008ff107e24 */ /* 0x000fe2000f8e00ff */
[----:B------:R-:W-:Y:S01]  /*a340*/  MOV R17, UR9 ;  /* 0x0000000900117c02 */ /* 0x000fe20008000f00 */
[----:B------:R-:W-:Y:S01]  /*a350*/  UIADD3 UR7, UR9, UR7, URZ ;  /* 0x0000000709077290 */ /* 0x000fe2000fffe03f */
[----:B------:R-:W-:Y:S01]  /*a360*/  IMAD R9, R9, c[0x0][0x388], RZ ;  /* 0x0000e20009097a24 */ /* 0x000fe200078e02ff */
[----:B------:R-:W-:Y:S02]  /*a370*/  ULDC.64 UR4, c[0x0][0x438] ;  /* 0x00010e0000047ab9 */ /* 0x000fe40000000a00 */
[----:B------:R-:W-:Y:S02]  /*a380*/  UIMAD.WIDE.U32 UR14, UR10, UR4, URZ ;  /* 0x000000040a0e72a5 */ /* 0x000fe4000f8e003f */
[----:B------:R-:W-:Y:S01]  /*a390*/  UIMAD UR4, UR6, UR4, URZ ;  /* 0x00000004060472a4 */ /* 0x000fe2000f8e023f */
[----:B-1----:R-:W-:-:S02]  /*a3a0*/  IMAD R5, R5, c[0x0][0x550], R0 ;  /* 0x0001540005057a24 */ /* 0x002fc400078e0200 */
[----:B------:R-:W-:Y:S01]  /*a3b0*/  IMAD.U32 R17, RZ, RZ, UR7 ;  /* 0x00000007ff117e24 */ /* 0x000fe2000f8e00ff */
[----:B------:R-:W-:Y:S01]  /*a3c0*/  UIMAD UR4, UR10, UR5, UR4 ;  /* 0x000000050a0472a4 */ /* 0x000fe2000f8e0204 */
[----:B--2---:R-:W-:Y:S01]  /*a3d0*/  SHF.R.S32.HI R0, RZ, 0x1f, R11 ;  /* 0x0000001fff007819 */ /* 0x004fe2000001140b */
[----:B------:R-:W-:Y:S01]  /*a3e0*/  IMAD.U32 R15, RZ, RZ, UR15 ;  /* 0x0000000fff0f7e24 */ /* 0x000fe2000f8e00ff */
[----:B------:R-:W-:Y:S01]  /*a3f0*/  MOV R14, UR14 ;  /* 0x0000000e000e7c02 */ /* 0x000fe20008000f00 */
[----:B------:R-:W-:Y:S01]  /*a400*/  UIADD3 UR4, UR15, UR4, URZ ;  /* 0x000000040f047290 */ /* 0x000fe2000fffe03f */
[-C--:B------:R-:W-:Y:S01]  /*a410*/  LEA.HI R13, R0, R11.reuse, RZ, 0x5 ;  /* 0x0000000b000d7211 */ /* 0x080fe200078f28ff */
[----:B---3--:R-:W-:Y:S01]  /*a420*/  IMAD.WIDE.U32 R16, R8, c[0x0][0x4d8], R16 ;  /* 0x0001360008107a25 */ /* 0x008fe200078e0010 */
[----:B------:R-:W-:Y:S02]  /*a430*/  LEA.HI R0, R0, R11, RZ, 0x2 ;  /* 0x0000000b00007211 */ /* 0x000fe400078f10ff */
[----:B------:R-:W-:Y:S01]  /*a440*/  LOP3.LUT R4, R13, 0xffffffe0, RZ, 0xc0, !PT ;  /* 0xffffffe00d047812 */ /* 0x000fe200078ec0ff */
[----:B------:R-:W-:Y:S01]  /*a450*/  IMAD.U32 R15, RZ, RZ, UR4 ;  /* 0x00000004ff0f7e24 */ /* 0x000fe2000f8e00ff */
[----:B------:R-:W-:-:S02]  /*a460*/  LOP3.LUT R0, R0, 0xfffffffc, RZ, 0xc0, !PT ;  /* 0xfffffffc00007812 */ /* 0x000fc400078ec0ff */
[--C-:B------:R-:W-:Y:S01]  /*a470*/  SHF.R.S32.HI R7, RZ, 0x5, R13.reuse ;  /* 0x00000005ff077819 */ /* 0x100fe2000001140d */
[----:B------:R-:W-:Y:S01]  /*a480*/  IMAD.IADD R4, R11, 0x1, -R4 ;  /* 0x000000010b047824 */ /* 0x000fe200078e0a04 */
[----:B------:R-:W-:Y:S01]  /*a490*/  SHF.R.S32.HI R13, RZ, 0x1f, R13 ;  /* 0x0000001fff0d7819 */ /* 0x000fe2000001140d */
[----:B------:R-:W-:Y:S01]  /*a4a0*/  IMAD.WIDE.U32 R14, R8, c[0x0][0x440], R14 ;  /* 0x00011000080e7a25 */ /* 0x000fe200078e000e */
[----:B------:R-:W-:Y:S02]  /*a4b0*/  IADD3 R11, -R0, R11, RZ ;  /* 0x0000000b000b7210 */ /* 0x000fe40007ffe1ff */
[----:B------:R-:W1:Y:S01]  /*a4c0*/  S2R R0, SR_CTAID.X ;  /* 0x0000000000007919 */ /* 0x000e620000002500 */
[----:B------:R-:W-:Y:S02]  /*a4d0*/  LEA.HI R13, R13, R7, RZ, 0x3 ;  /* 0x000000070d0d7211 */ /* 0x000fe400078f18ff */
[----:B------:R-:W-:Y:S02]  /*a4e0*/  SHF.R.S32.HI R3, RZ, 0x1f, R4 ;  /* 0x0000001fff037819 */ /* 0x000fe40000011404 */
[----:B------:R-:W-:-:S02]  /*a4f0*/  LOP3.LUT R13, R13, 0xffffff8, RZ, 0xc0, !PT ;  /* 0x0ffffff80d0d7812 */ /* 0x000fc400078ec0ff */
[----:B------:R-:W-:Y:S02]  /*a500*/  LEA.HI R10, R11, R11, RZ, 0x1 ;  /* 0x0000000b0b0a7211 */ /* 0x000fe400078f08ff */
[----:B------:R-:W-:Y:S01]  /*a510*/  LEA.HI R3, R3, R4, RZ, 0x2 ;  /* 0x0000000403037211 */ /* 0x000fe200078f10ff */
[----:B------:R-:W-:Y:S01]  /*a520*/  IMAD.IADD R13, R7, 0x1, -R13 ;  /* 0x00000001070d7824 */ /* 0x000fe200078e0a0d */
[----:B------:R-:W-:Y:S02]  /*a530*/  LOP3.LUT R10, R10, 0x1ffffffe, RZ, 0xc0, !PT ;  /* 0x1ffffffe0a0a7812 */ /* 0x000fe400078ec0ff */
[----:B------:R-:W-:Y:S02]  /*a540*/  SHF.R.S32.HI R12, RZ, 0x2, R3 ;  /* 0x00000002ff0c7819 */ /* 0x000fe40000011403 */
[----:B------:R-:W-:Y:S02]  /*a550*/  SHF.R.S32.HI R7, RZ, 0x1f, R8 ;  /* 0x0000001fff077819 */ /* 0x000fe40000011408 */
[----:B------:R-:W-:Y:S01]  /*a560*/  IADD3 R10, R11, -R10, RZ ;  /* 0x8000000a0b0a7210 */ /* 0x000fe20007ffe0ff */
[----:B------:R-:W-:Y:S01]  /*a570*/  IMAD R12, R13, 0x10, R12 ;  /* 0x000000100d0c7824 */ /* 0x000fe200078e020c */
[----:B------:R-:W-:Y:S01]  /*a580*/  LOP3.LUT R3, R3, 0x7ffffffc, RZ, 0xc0, !PT ;  /* 0x7ffffffc03037812 */ /* 0x000fe200078ec0ff */
[----:B------:R-:W-:-:S02]  /*a590*/  IMAD R11, R7, c[0x0][0x4d8], RZ ;  /* 0x00013600070b7a24 */ /* 0x000fc400078e02ff */
[----:B------:R-:W-:Y:S02]  /*a5a0*/  IMAD R10, R10, 0x8, R12 ;  /* 0x000000080a0a7824 */ /* 0x000fe400078e020c */
[----:B------:R-:W-:Y:S02]  /*a5b0*/  IMAD R7, R7, c[0x0][0x440], RZ ;  /* 0x0001100007077a24 */ /* 0x000fe400078e02ff */
[----:B------:R-:W-:Y:S01]  /*a5c0*/  IMAD R11, R8, c[0x0][0x4dc], R11 ;  /* 0x00013700080b7a24 */ /* 0x000fe200078e020b */
[----:B-1----:R-:W-:Y:S01]  /*a5d0*/  LEA R10, R0, R10, 0x7 ;  /* 0x0000000a000a7211 */ /* 0x002fe200078e38ff */
[----:B------:R-:W-:Y:S01]  /*a5e0*/  IMAD R7, R8, c[0x0][0x444], R7 ;  /* 0x0001110008077a24 */ /* 0x000fe200078e0207 */
[----:B------:R-:W-:Y:S01]  /*a5f0*/  SHF.R.S32.HI R8, RZ, 0x1f, R5 ;  /* 0x0000001fff087819 */ /* 0x000fe20000011405 */
[----:B------:R-:W-:Y:S01]  /*a600*/  IMAD.IADD R17, R17, 0x1, R11 ;  /* 0x0000000111117824 */ /* 0x000fe200078e020b */
[----:B------:R-:W-:Y:S01]  /*a610*/  MOV R11, R10 ;  /* 0x0000000a000b7202 */ /* 0x000fe20000000f00 */
[----:B------:R-:W-:Y:S01]  /*a620*/  IMAD.IADD R15, R15, 0x1, R7 ;  /* 0x000000010f0f7824 */ /* 0x000fe200078e0207 */
[----:B------:R-:W-:Y:S01]  /*a630*/  LEA R0, R0, R12, 0x7 ;  /* 0x0000000c00007211 */ /* 0x000fe200078e38ff */
[----:B------:R-:W-:-:S04]  /*a640*/  @P1 IMAD.HI.U32 R7, R10, c[0x0][0x4ec], RZ ;  /* 0x00013b000a071a27 */ /* 0x000fc800078e00ff */
[C---:B------:R-:W-:Y:S01]  /*a650*/  IMAD R13, R8.reuse, c[0x0][0x4e0], RZ ;  /* 0x00013800080d7a24 */ /* 0x040fe200078e02ff */
[----:B------:R-:W-:Y:S01]  /*a660*/  @P1 SHF.R.U32.HI R11, RZ, c[0x0][0x4f0], R7 ;  /* 0x00013c00ff0b1a19 */ /* 0x000fe20000011607 */
[----:B------:R-:W-:Y:S02]  /*a670*/  IMAD R8, R8, c[0x0][0x448], RZ ;  /* 0x0001120008087a24 */ /* 0x000fe400078e02ff */
[C---:B------:R-:W-:Y:S02]  /*a680*/  IMAD R13, R5.reuse, c[0x0][0x4e4], R13 ;  /* 0x00013900050d7a24 */ /* 0x040fe400078e020d */
[----:B------:R-:W-:Y:S02]  /*a690*/  IMAD.MOV R7, RZ, RZ, -R11 ;  /* 0x000000ffff077224 */ /* 0x000fe400078e0a0b */
[C---:B------:R-:W-:Y:S02]  /*a6a0*/  IMAD R8, R5.reuse, c[0x0][0x44c], R8 ;  /* 0x0001130005087a24 */ /* 0x040fe400078e0208 */
[----:B------:R-:W-:-:S04]  /*a6b0*/  IMAD.WIDE.U32 R14, R5, c[0x0][0x448], R14 ;  /* 0x00011200050e7a25 */ /* 0x000fc800078e000e */
[----:B------:R-:W-:Y:S01]  /*a6c0*/  IMAD.WIDE.U32 R18, R5, c[0x0][0x4e0], R16 ;  /* 0x0001380005127a25 */ /* 0x000fe200078e0010 */
[----:B------:R-:W-:-:S03]  /*a6d0*/  MOV R16, R10 ;  /* 0x0000000a00107202 */ /* 0x000fc60000000f00 */
[----:B------:R-:W-:Y:S01]  /*a6e0*/  @P1 IMAD.HI.U32 R5, R10, c[0x0][0x4ec], RZ ;  /* 0x00013b000a051a27 */ /* 0x000fe200078e00ff */
[----:B------:R-:W-:-:S03]  /*a6f0*/  IADD3 R18, P0, R11, R18, RZ ;  /* 0x000000120b127210 */ /* 0x000fc60007f1e0ff */
[----:B------:R-:W-:Y:S01]  /*a700*/  IMAD R7, R7, c[0x0][0x4e8], R10 ;  /* 0x00013a0007077a24 */ /* 0x000fe200078e020a */
[----:B------:R-:W-:Y:S01]  /*a710*/  @P1 SHF.R.U32.HI R16, RZ, c[0x0][0x4f0], R5 ;  /* 0x00013c00ff101a19 */ /* 0x000fe20000011605 */
[----:B------:R-:W-:Y:S01]  /*a720*/  IMAD.IADD R15, R15, 0x1, R8 ;  /* 0x000000010f0f7824 */ /* 0x000fe200078e0208 */
[----:B------:R-:W-:Y:S01]  /*a730*/  SHF.R.S32.HI R8, RZ, 0x1f, R11 ;  /* 0x0000001fff087819 */ /* 0x000fe2000001140b */
[----:B------:R-:W-:Y:S01]  /*a740*/  IMAD.IADD R3, R4, 0x1, -R3 ;  /* 0x0000000104037824 */ /* 0x000fe200078e0a03 */
[----:B------:R-:W-:Y:S01]  /*a750*/  SHF.R.S32.HI R5, RZ, 0x1f, R7 ;  /* 0x0000001fff057819 */ /* 0x000fe20000011407 */
[----:B------:R-:W-:Y:S01]  /*a760*/  IMAD.WIDE.U32 R14, R16, c[0x0][0x430], R14 ;  /* 0x00010c00100e7a25 */ /* 0x000fe200078e000e */
[----:B------:R-:W-:Y:S02]  /*a770*/  IADD3.X R19, R8, R19, R13, P0, !PT ;  /* 0x0000001308137210 */ /* 0x000fe400007fe40d */
[----:B------:R-:W-:Y:S01]  /*a780*/  SHF.R.S32.HI R11, RZ, 0x1f, R16 ;  /* 0x0000001fff0b7819 */ /* 0x000fe20000011410 */
[----:B------:R-:W-:Y:S01]  /*a790*/  IMAD R5, R5, c[0x0][0x4c8], RZ ;  /* 0x0001320005057a24 */ /* 0x000fe200078e02ff */
[----:B------:R-:W-:Y:S01]  /*a7a0*/  IADD3 R8, -R16, RZ, RZ ;  /* 0x000000ff10087210 */ /* 0x000fe20007ffe1ff */
[----:B------:R-:W-:Y:S01]  /*a7b0*/  IMAD.WIDE.U32 R18, R7, c[0x0][0x4c8], R18 ;  /* 0x0001320007127a25 */ /* 0x000fe200078e0012 */
[----:B------:R-:W-:-:S03]  /*a7c0*/  LOP3.LUT P1, RZ, R4, 0x3, RZ, 0xc0, !PT ;  /* 0x0000000304ff7812 */ /* 0x000fc6000782c0ff */
[----:B------:R-:W-:Y:S01]  /*a7d0*/  IMAD R5, R7, c[0x0][0x4cc], R5 ;  /* 0x0001330007057a24 */ /* 0x000fe200078e0205 */
[----:B------:R-:W-:Y:S01]  /*a7e0*/  LEA R7, P0, R18, c[0x0][0x4a8], 0x2 ;  /* 0x00012a0012077a11 */ /* 0x000fe200078010ff */
[----:B------:R-:W-:Y:S01]  /*a7f0*/  IMAD R11, R11, c[0x0][0x430], RZ ;  /* 0x00010c000b0b7a24 */ /* 0x000fe200078e02ff */
[----:B------:R-:W-:Y:S01]  /*a800*/  ISETP.GE.OR P2, PT, R0, R9, P1 ;  /* 0x000000090000720c */ /* 0x000fe20000f46670 */
[----:B------:R-:W-:Y:S02]  /*a810*/  IMAD.IADD R5, R19, 0x1, R5 ;  /* 0x0000000113057824 */ /* 0x000fe400078e0205 */
[----:B------:R-:W-:Y:S01]  /*a820*/  IMAD R11, R16, c[0x0][0x434], R11 ;  /* 0x00010d00100b7a24 */ /* 0x000fe200078e020b */
[----:B------:R-:W-:Y:S01]  /*a830*/  SHFL.IDX PT, R12, R7, RZ, 0x1c1f ;  /* 0x001c1fff070c7589 */ /* 0x000fe200000e0000 */
[----:B------:R-:W-:Y:S01]  /*a840*/  IMAD R8, R8, c[0x0][0x4e8], R10 ;  /* 0x00013a0008087a24 */ /* 0x000fe200078e020a */
[----:B------:R-:W-:Y:S01]  /*a850*/  LEA.HI.X R5, R18, c[0x0][0x4ac], R5, 0x2, P0 ;  /* 0x00012b0012057a11 */ /* 0x000fe200000f1405 */
[----:B------:R-:W-:Y:S01]  /*a860*/  IMAD.IADD R15, R15, 0x1, R11 ;  /* 0x000000010f0f7824 */ /* 0x000fe200078e020b */
[----:B------:R1:W-:Y:S02]  /*a870*/  SHFL.IDX PT, R16, R7, 0x1, 0x1c1f ;  /* 0x003c1f0007107f89 */ /* 0x0003e400000e0000 */
[----:B------:R-:W-:Y:S01]  /*a880*/  SHF.R.S32.HI R10, RZ, 0x1f, R8 ;  /* 0x0000001fff0a7819 */ /* 0x000fe20000011408 */
[----:B------:R-:W-:Y:S01]  /*a890*/  IMAD.WIDE.U32 R14, R8, c[0x0][0x428], R14 ;  /* 0x00010a00080e7a25 */ /* 0x000fe200078e000e */
[----:B------:R-:W2:Y:S03]  /*a8a0*/  SHFL.IDX PT, R13, R5, RZ, 0x1c1f ;  /* 0x001c1fff050d7589 */ /* 0x000ea600000e0000 */
[----:B------:R-:W-:Y:S01]  /*a8b0*/  IMAD R10, R10, c[0x0][0x428], RZ ;  /* 0x00010a000a0a7a24 */ /* 0x000fe200078e02ff */
[----:B------:R3:W4:Y:S03]  /*a8c0*/  SHFL.IDX PT, R17, R5, 0x1, 0x1c1f ;  /* 0x003c1f0005117f89 */ /* 0x00072600000e0000 */
[----:B------:R-:W-:-:S05]  /*a8d0*/  IMAD R10, R8, c[0x0][0x42c], R10 ;  /* 0x00010b00080a7a24 */ /* 0x000fca00078e020a */
[----:B------:R-:W-:Y:S02]  /*a8e0*/  IADD3 R10, R15, R10, RZ ;  /* 0x0000000a0f0a7210 */ /* 0x000fe40007ffe0ff */
[----:B-1----:R-:W-:-:S04]  /*a8f0*/  LEA R7, P0, R14, c[0x0][0x400], 0x2 ;  /* 0x000100000e077a11 */ /* 0x002fc800078010ff */
[----:B------:R-:W-:Y:S01]  /*a900*/  LEA.HI.X R10, R14, c[0x0][0x404], R10, 0x2, P0 ;  /* 0x000101000e0a7a11 */ /* 0x000fe200000f140a */
[----:B--2---:R1:W-:Y:S01]  /*a910*/  @!P2 ST.E [R12.64], R2 ;  /* 0x000000020c00a985 */ /* 0x0043e2000c10190c */
[----:B---3--:R-:W-:-:S03]  /*a920*/  IADD3 R5, R0, 0x8, RZ ;  /* 0x0000000800057810 */ /* 0x008fc60007ffe0ff */
[----:B------:R1:W2:Y:S01]  /*a930*/  SHFL.IDX PT, R14, R7, RZ, 0x1c1f ;  /* 0x001c1fff070e7589 */ /* 0x0002a200000e0000 */
[----:B------:R-:W-:-:S03]  /*a940*/  ISETP.GE.OR P1, PT, R5, R9, P1 ;  /* 0x000000090500720c */ /* 0x000fc60000f26670 */
[----:B------:R1:W3:Y:S01]  /*a950*/  SHFL.IDX PT, R15, R10, RZ, 0x1c1f ;  /* 0x001c1fff0a0f7589 */ /* 0x0002e200000e0000 */
[----:B------:R-:W-:Y:S02]  /*a960*/  ISETP.GE.AND P0, PT, R5, R9, PT ;  /* 0x000000090500720c */ /* 0x000fe40003f06270 */
[----:B------:R-:W-:-:S07]  /*a970*/  SHF.L.U32 R5, R3, 0x1, RZ ;  /* 0x0000000103057819 */ /* 0x000fce00000006ff */
[----:B----4-:R1:W-:Y:S01]  /*a980*/  @!P1 ST.E [R16.64], R6 ;  /* 0x0000000610009985 */ /* 0x0103e2000c10190c */
[----:B------:R-:W-:-:S13]  /*a990*/  ISETP.GE.AND P1, PT, R0, R9, PT ;  /* 0x000000090000720c */ /* 0x000fda0003f26270 */
[----:B------:R-:W-:Y:S05]  /*a9a0*/  @P1 BRA `(.L_x_11) ;  /* 0x000005d000001947 */ /* 0x000fea0003800000 */
[C---:B--23--:R-:W-:Y:S02]  /*a9b0*/  IADD3 R4, R5.reuse, 0x8, RZ ;  /* 0x0000000805047810 */ /* 0x04cfe40007ffe0ff */
[C---:B------:R-:W-:Y:S02]  /*a9c0*/  IADD3 R3, R5.reuse, 0x10, RZ ;  /* 0x0000001005037810 */ /* 0x040fe40007ffe0ff */
[----:B------:R-:W-:Y:S02]  /*a9d0*/  ISETP.GE.AND P3, PT, R4, c[0x0][0x3c8], PT ;  /* 0x0000f20004007a0c */ /* 0x000fe40003f66270 */
[----:B-1----:R-:W-:Y:S02]  /*a9e0*/  IADD3 R2, R5, 0x18, RZ ;  /* 0x0000001805027810 */ /* 0x002fe40007ffe0ff */
[----:B------:R-:W-:Y:S02]  /*a9f0*/  ISETP.GE.AND P2, PT, R3, c[0x0][0x3c8], PT ;  /* 0x0000f20003007a0c */ /* 0x000fe40003f46270 */
[----:B------:R-:W-:-:S02]  /*aa00*/  ISETP.GE.AND P4, PT, R5, c[0x0][0x3c8], PT ;  /* 0x0000f20005007a0c */ /* 0x000fc40003f86270 */
[----:B------:R-:W-:Y:S02]  /*aa10*/  ISETP.GE.AND P1, PT, R2, c[0x0][0x3c8], PT ;  /* 0x0000f20002007a0c */ /* 0x000fe40003f26270 */
[C---:B------:R-:W-:Y:S02]  /*aa20*/  IADD3 R0, R5.reuse, 0x20, RZ ;  /* 0x0000002005007810 */ /* 0x040fe40007ffe0ff */
[----:B------:R-:W-:Y:S02]  /*aa30*/  IADD3 R6, R5, 0x28, RZ ;  /* 0x0000002805067810 */ /* 0x000fe40007ffe0ff */
[----:B------:R-:W-:Y:S02]  /*aa40*/  @!P3 LEA.HI R4, R4, R4, RZ, 0x1 ;  /* 0x000000040404b211 */ /* 0x000fe400078f08ff */
[----:B------:R-:W-:Y:S02]  /*aa50*/  ISETP.GE.AND P6, PT, R0, c[0x0][0x3c8], PT ;  /* 0x0000f20000007a0c */ /* 0x000fe40003fc6270 */
[----:B------:R-:W-:Y:S01]  /*aa60*/  @!P2 LEA.HI R3, R3, R3, RZ, 0x1 ;  /* 0x000000030303a211 */ /* 0x000fe200078f08ff */
[----:B------:R-:W-:Y:S01]  /*aa70*/  @!P4 IMAD.WIDE R8, R5, 0x4, R14 ;  /* 0x000000040508c825 */ /* 0x000fe200078e020e */
[----:B------:R-:W-:-:S02]  /*aa80*/  @!P3 LOP3.LUT R4, R4, 0xfffffffe, RZ, 0xc0, !PT ;  /* 0xfffffffe0404b812 */ /* 0x000fc400078ec0ff */
[----:B------:R-:W-:Y:S02]  /*aa90*/  @!P1 LEA.HI R2, R2, R2, RZ, 0x1 ;  /* 0x0000000202029211 */ /* 0x000fe400078f08ff */
[----:B------:R-:W-:Y:S01]  /*aaa0*/  @!P2 LOP3.LUT R3, R3, 0xfffffffe, RZ, 0xc0, !PT ;  /* 0xfffffffe0303a812 */ /* 0x000fe200078ec0ff */
[--C-:B------:R-:W-:Y:S01]  /*aab0*/  @!P3 IMAD.WIDE R12, R4, 0x4, R14.reuse ;  /* 0x00000004040cb825 */ /* 0x100fe200078e020e */
[----:B------:R1:W-:Y:S01]  /*aac0*/  @!P4 ST.E.64 [R8.64], R128 ;  /* 0x000000800800c985 */ /* 0x0003e2000c101b0c */
[----:B------:R-:W-:Y:S02]  /*aad0*/  IADD3 R4, R5, 0x30, RZ ;  /* 0x0000003005047810 */ /* 0x000fe40007ffe0ff */
[----:B------:R-:W-:Y:S01]  /*aae0*/  @!P2 IMAD.WIDE R16, R3, 0x4, R14 ;  /* 0x000000040310a825 */ /* 0x000fe200078e020e */
[----:B------:R2:W-:Y:S01]  /*aaf0*/  @!P3 ST.E.64 [R12.64], R124 ;  /* 0x0000007c0c00b985 */ /* 0x0005e2000c101b0c */
[----:B------:R-:W-:Y:S02]  /*ab00*/  IADD3 R3, R5, 0x38, RZ ;  /* 0x0000003805037810 */ /* 0x000fe40007ffe0ff */
[----:B------:R-:W-:Y:S01]  /*ab10*/  ISETP.GE.AND P5, PT, R6, c[0x0][0x3c8], PT ;  /* 0x0000f20006007a0c */ /* 0x000fe20003fa6270 */
[----:B------:R3:W-:Y:S01]  /*ab20*/  @!P2 ST.E.64 [R16.64], R120 ;  /* 0x000000781000a985 */ /* 0x0007e2000c101b0c */
[----:B------:R-:W-:-:S02]  /*ab30*/  ISETP.GE.AND P4, PT, R4, c[0x0][0x3c8], PT ;  /* 0x0000f20004007a0c */ /* 0x000fc40003f86270 */
[----:B------:R-:W-:Y:S02]  /*ab40*/  ISETP.GE.AND P3, PT, R3, c[0x0][0x3c8], PT ;  /* 0x0000f20003007a0c */ /* 0x000fe40003f66270 */
[----:B------:R-:W-:-:S04]  /*ab50*/  @!P6 LEA.HI R0, R0, R0, RZ, 0x1 ;  /* 0x000000000000e211 */ /* 0x000fc800078f08ff */
[----:B------:R-:W-:-:S03]  /*ab60*/  @!P6 LOP3.LUT R0, R0, 0xfffffffe, RZ, 0xc0, !PT ;  /* 0xfffffffe0000e812 */ /* 0x000fc600078ec0ff */
[----:B------:R-:W-:Y:S02]  /*ab70*/  @!P5 LEA.HI R6, R6, R6, RZ, 0x1 ;  /* 0x000000060606d211 */ /* 0x000fe400078f08ff */
[----:B------:R-:W-:Y:S02]  /*ab80*/  @!P4 LEA.HI R4, R4, R4, RZ, 0x1 ;  /* 0x000000040404c211 */ /* 0x000fe400078f08ff */
[----:B------:R-:W-:Y:S02]  /*ab90*/  @!P3 LEA.HI R3, R3, R3, RZ, 0x1 ;  /* 0x000000030303b211 */ /* 0x000fe400078f08ff */
[----:B------:R-:W-:Y:S02]  /*aba0*/  @!P5 LOP3.LUT R6, R6, 0xfffffffe, RZ, 0xc0, !PT ;  /* 0xfffffffe0606d812 */ /* 0x000fe400078ec0ff */
[----:B------:R-:W-:Y:S02]  /*abb0*/  @!P4 LOP3.LUT R4, R4, 0xfffffffe, RZ, 0xc0, !PT ;  /* 0xfffffffe0404c812 */ /* 0x000fe400078ec0ff */
[----:B-1----:R-:W-:-:S02]  /*abc0*/  @!P1 LOP3.LUT R9, R2, 0xfffffffe, RZ, 0xc0, !PT ;  /* 0xfffffffe02099812 */ /* 0x002fc400078ec0ff */
[C---:B------:R-:W-:Y:S02]  /*abd0*/  IADD3 R8, R5.reuse, 0x40, RZ ;  /* 0x0000004005087810 */ /* 0x040fe40007ffe0ff */
[----:B------:R-:W-:Y:S01]  /*abe0*/  IADD3 R2, R5, 0x48, RZ ;  /* 0x0000004805027810 */ /* 0x000fe20007ffe0ff */
[--C-:B--2---:R-:W-:Y:S01]  /*abf0*/  @!P1 IMAD.WIDE R12, R9, 0x4, R14.reuse ;  /* 0x00000004090c9825 */ /* 0x104fe200078e020e */
[----:B------:R-:W-:Y:S02]  /*ac00*/  ISETP.GE.AND P2, PT, R8, c[0x0][0x3c8], PT ;  /* 0x0000f20008007a0c */ /* 0x000fe40003f46270 */
[----:B------:R-:W-:Y:S01]  /*ac10*/  @!P3 LOP3.LUT R3, R3, 0xfffffffe, RZ, 0xc0, !PT ;  /* 0xfffffffe0303b812 */ /* 0x000fe200078ec0ff */
[--C-:B---3--:R-:W-:Y:S01]  /*ac20*/  @!P4 IMAD.WIDE R16, R4, 0x4, R14.reuse ;  /* 0x000000040410c825 */ /* 0x108fe200078e020e */
[----:B------:R1:W-:Y:S01]  /*ac30*/  @!P1 ST.E.64 [R12.64], R116 ;  /* 0x000000740c009985 */ /* 0x0003e2000c101b0c */
[----:B------:R-:W-:Y:S02]  /*ac40*/  ISETP.GE.AND P1, PT, R2, c[0x0][0x3c8], PT ;  /* 0x0000f20002007a0c */ /* 0x000fe40003f26270 */
[----:B------:R-:W-:Y:S01]  /*ac50*/  @!P3 IMAD.WIDE R18, R3, 0x4, R14 ;  /* 0x000000040312b825 */ /* 0x000fe200078e020e */
[----:B------:R-:W-:-:S05]  /*ac60*/  IADD3 R4, R5, 0x58, RZ ;  /* 0x0000005805047810 */ /* 0x000fca0007ffe0ff */
[----:B------:R-:W-:-:S04]  /*ac70*/  @!P2 LEA.HI R8, R8, R8, RZ, 0x1 ;  /* 0x000000080808a211 */ /* 0x000fc800078f08ff */
[----:B------:R-:W-:Y:S02]  /*ac80*/  @!P2 LOP3.LUT R8, R8, 0xfffffffe, RZ, 0xc0, !PT ;  /* 0xfffffffe0808a812 */ /* 0x000fe400078ec0ff */
[----:B------:R-:W-:-:S03]  /*ac90*/  @!P1 LEA.HI R2, R2, R2, RZ, 0x1 ;  /* 0x0000000202029211 */ /* 0x000fc600078f08ff */
[----:B------:R-:W-:Y:S01]  /*aca0*/  @!P2 IMAD.WIDE R8, R8, 0x4, R14 ;  /* 0x000000040808a825 */ /* 0x000fe200078e020e */
[----:B------:R-:W-:-:S05]  /*acb0*/  @!P1 LOP3.LUT R2, R2, 0xfffffffe, RZ, 0xc0, !PT ;  /* 0xfffffffe02029812 */ /* 0x000fca00078ec0ff */
[----:B------:R-:W-:-:S04]  /*acc0*/  @!P1 IMAD.WIDE R2, R2, 0x4, R14 ;  /* 0x0000000402029825 */ /* 0x000fc800078e020e */
[----:B-1----:R-:W-:Y:S01]  /*acd0*/  @!P6 IMAD.WIDE R12, R0, 0x4, R14 ;  /* 0x00000004000ce825 */ /* 0x002fe200078e020e */
[----:B------:R-:W-:-:S04]  /*ace0*/  IADD3 R0, R5, 0x50, RZ ;  /* 0x0000005005007810 */ /* 0x000fc80007ffe0ff */
[----:B------:R1:W-:Y:S01]  /*acf0*/  @!P6 ST.E.64 [R12.64], R112 ;  /* 0x000000700c00e985 */ /* 0x0003e2000c101b0c */
[----:B------:R-:W-:-:S13]  /*ad00*/  ISETP.GE.AND P6, PT, R0, c[0x0][0x3c8], PT ;  /* 0x0000f20000007a0c */ /* 0x000fda0003fc6270 */
[----:B------:R-:W-:-:S04]  /*ad10*/  @!P6 LEA.HI R0, R0, R0, RZ, 0x1 ;  /* 0x000000000000e211 */ /* 0x000fc800078f08ff */
[----:B------:R-:W-:Y:S01]  /*ad20*/  @!P6 LOP3.LUT R0, R0, 0xfffffffe, RZ, 0xc0, !PT ;  /* 0xfffffffe0000e812 */ /* 0x000fe200078ec0ff */
[----:B-1----:R-:W-:Y:S01]  /*ad30*/  @!P5 IMAD.WIDE R12, R6, 0x4, R14 ;  /* 0x00000004060cd825 */ /* 0x002fe200078e020e */
[----:B------:R-:W-:-:S04]  /*ad40*/  IADD3 R6, R5, 0x68, RZ ;  /* 0x0000006805067810 */ /* 0x000fc80007ffe0ff */
[----:B------:R1:W-:Y:S01]  /*ad50*/  @!P5 ST.E.64 [R12.64], R108 ;  /* 0x0000006c0c00d985 */ /* 0x0003e2000c101b0c */
[----:B------:R-:W-:-:S03]  /*ad60*/  ISETP.GE.AND P5, PT, R4, c[0x0][0x3c8], PT ;  /* 0x0000f20004007a0c */ /* 0x000fc60003fa6270 */
[----:B------:R2:W-:Y:S04]  /*ad70*/  @!P4 ST.E.64 [R16.64], R104 ;  /* 0x000000681000c985 */ /* 0x0005e8000c101b0c */
[----:B------:R3:W-:Y:S01]  /*ad80*/  @!P3 ST.E.64 [R18.64], R100 ;  /* 0x000000641200b985 */ /* 0x0007e2000c101b0c */
[----:B------:R-:W-:-:S03]  /*ad90*/  ISETP.GE.AND P3, PT, R6, c[0x0][0x3c8], PT ;  /* 0x0000f20006007a0c */ /* 0x000fc60003f66270 */
[----:B------:R4:W-:Y:S02]  /*ada0*/  @!P2 ST.E.64 [R8.64], R96 ;  /* 0x000000600800a985 */ /* 0x0009e4000c101b0c */
[----:B------:R-:W-:Y:S02]  /*adb0*/  @!P5 LEA.HI R4, R4, R4, RZ, 0x1 ;  /* 0x000000040404d211 */ /* 0x000fe400078f08ff */
[----:B------:R5:W-:Y:S02]  /*adc0*/  @!P1 ST.E.64 [R2.64], R92 ;  /* 0x0000005c02009985 */ /* 0x000be4000c101b0c */
[----:B------:R-:W-:-:S04]  /*add0*/  @!P5 LOP3.LUT R4, R4, 0xfffffffe, RZ, 0xc0, !PT ;  /* 0xfffffffe0404d812 */ /* 0x000fc800078ec0ff */
[----:B------:R-:W-:-:S04]  /*ade0*/  @!P3 LEA.HI R6, R6, R6, RZ, 0x1 ;  /* 0x000000060606b211 */ /* 0x000fc800078f08ff */
[----:B------:R-:W-:Y:S01]  /*adf0*/  @!P3 LOP3.LUT R6, R6, 0xfffffffe, RZ, 0xc0, !PT ;  /* 0xfffffffe0606b812 */ /* 0x000fe200078ec0ff */
[----:B-1----:R-:W-:-:S04]  /*ae00*/  @!P6 IMAD.WIDE R12, R0, 0x4, R14 ;  /* 0x00000004000ce825 */ /* 0x002fc800078e020e */
[--C-:B--2---:R-:W-:Y:S01]  /*ae10*/  @!P5 IMAD.WIDE R16, R4, 0x4, R14.reuse ;  /* 0x000000040410d825 */ /* 0x104fe200078e020e */
[----:B------:R1:W-:Y:S03]  /*ae20*/  @!P6 ST.E.64 [R12.64], R88 ;  /* 0x000000580c00e985 */ /* 0x0003e6000c101b0c */
[----:B---3--:R-:W-:Y:S01]  /*ae30*/  @!P3 IMAD.WIDE R18, R6, 0x4, R14 ;  /* 0x000000040612b825 */ /* 0x008fe200078e020e */
[----:B------:R1:W-:Y:S01]  /*ae40*/  @!P5 ST.E.64 [R16.64], R84 ;  /* 0x000000541000d985 */ /* 0x0003e2000c101b0c */
[C---:B----4-:R-:W-:Y:S02]  /*ae50*/  IADD3 R8, R5.reuse, 0x60, RZ ;  /* 0x0000006005087810 */ /* 0x050fe40007ffe0ff */
[C---:B-----5:R-:W-:Y:S02]  /*ae60*/  IADD3 R3, R5.reuse, 0x70, RZ ;  /* 0x0000007005037810 */ /* 0x060fe40007ffe0ff */
[----:B------:R-:W-:-:S02]  /*ae70*/  IADD3 R2, R5, 0x78, RZ ;  /* 0x0000007805027810 */ /* 0x000fc40007ffe0ff */
[----:B------:R-:W-:Y:S02]  /*ae80*/  ISETP.GE.AND P4, PT, R8, c[0x0][0x3c8], PT ;  /* 0x0000f20008007a0c */ /* 0x000fe40003f86270 */
[----:B------:R-:W-:Y:S02]  /*ae90*/  ISETP.GE.AND P2, PT, R3, c[0x0][0x3c8], PT ;  /* 0x0000f20003007a0c */ /* 0x000fe40003f46270 */
[----:B------:R-:W-:-:S09]  /*aea0*/  ISETP.GE.AND P1, PT, R2, c[0x0][0x3c8], PT ;  /* 0x0000f20002007a0c */ /* 0x000fd20003f26270 */
[----:B------:R-:W-:Y:S02]  /*aeb0*/  @!P4 LEA.HI R8, R8, R8, RZ, 0x1 ;  /* 0x000000080808c211 */ /* 0x000fe400078f08ff */
[----:B------:R-:W-:Y:S02]  /*aec0*/  @!P2 LEA.HI R3, R3, R3, RZ, 0x1 ;  /* 0x000000030303a211 */ /* 0x000fe400078f08ff */
[----:B------:R-:W-:Y:S02]  /*aed0*/  @!P1 LEA.HI R2, R2, R2, RZ, 0x1 ;  /* 0x0000000202029211 */ /* 0x000fe400078f08ff */
[----:B------:R-:W-:Y:S02]  /*aee0*/  @!P4 LOP3.LUT R8, R8, 0xfffffffe, RZ, 0xc0, !PT ;  /* 0xfffffffe0808c812 */ /* 0x000fe400078ec0ff */
[----:B------:R-:W-:Y:S02]  /*aef0*/  @!P2 LOP3.LUT R3, R3, 0xfffffffe, RZ, 0xc0, !PT ;  /* 0xfffffffe0303a812 */ /* 0x000fe400078ec0ff */
[----:B------:R-:W-:Y:S01]  /*af00*/  @!P1 LOP3.LUT R2, R2, 0xfffffffe, RZ, 0xc0, !PT ;  /* 0xfffffffe02029812 */ /* 0x000fe200078ec0ff */
[----:B------:R-:W-:-:S04]  /*af10*/  @!P4 IMAD.WIDE R8, R8, 0x4, R14 ;  /* 0x000000040808c825 */ /* 0x000fc800078e020e */
[--C-:B------:R-:W-:Y:S01]  /*af20*/  @!P2 IMAD.WIDE R20, R3, 0x4, R14.reuse ;  /* 0x000000040314a825 */ /* 0x100fe200078e020e */
[----:B------:R1:W-:Y:S03]  /*af30*/  @!P4 ST.E.64 [R8.64], R80 ;  /* 0x000000500800c985 */ /* 0x0003e6000c101b0c */
[----:B------:R-:W-:Y:S01]  /*af40*/  @!P1 IMAD.WIDE R2, R2, 0x4, R14 ;  /* 0x0000000402029825 */ /* 0x000fe200078e020e */
[----:B------:R1:W-:Y:S04]  /*af50*/  @!P3 ST.E.64 [R18.64], R76 ;  /* 0x0000004c1200b985 */ /* 0x0003e8000c101b0c */
[----:B------:R1:W-:Y:S04]  /*af60*/  @!P2 ST.E.64 [R20.64], R72 ;  /* 0x000000481400a985 */ /* 0x0003e8000c101b0c */
[----:B------:R1:W-:Y:S02]  /*af70*/  @!P1 ST.E.64 [R2.64], R68 ;  /* 0x0000004402009985 */ /* 0x0003e4000c101b0c */
.L_x_11:
[----:B--23--:R-:W-:Y:S05]  /*af80*/  BSYNC B0 ;  /* 0x0000000000007941 */ /* 0x00cfea0003800000 */
.L_x_10:
[----:B------:R2:W3:Y:S04]  /*af90*/  SHFL.IDX PT, R11, R10, 0x1, 0x1c1f ;  /* 0x003c1f000a0b7f89 */ /* 0x0004e800000e0000 */
[----:B-1----:R2:W1:Y:S01]  /*afa0*/  SHFL.IDX PT, R10, R7, 0x1, 0x1c1f ;  /* 0x003c1f00070a7f89 */ /* 0x00246200000e0000 */
[----:B------:R-:W-:Y:S05]  /*afb0*/  @P0 EXIT ;  /* 0x000000000000094d */ /* 0x000fea0003800000 */
[C---:B------:R-:W-:Y:S02]  /*afc0*/  ISETP.GE.AND P0, PT, R5.reuse, c[0x0][0x3c8], PT ;  /* 0x0000f20005007a0c */ /* 0x040fe40003f06270 */
[----:B------:R-:W-:-:S02]  /*afd0*/  IADD3 R2, R5, 0x8, RZ ;  /* 0x0000000805027810 */ /* 0x000fc40007ffe0ff */
[C---:B------:R-:W-:Y:S02]  /*afe0*/  IADD3 R0, R5.reuse, 0x10, RZ ;  /* 0x0000001005007810 */ /* 0x040fe40007ffe0ff */
[----:B------:R-:W-:Y:S02]  /*aff0*/  ISETP.GE.AND P6, PT, R2, c[0x0][0x3c8], PT ;  /* 0x0000f20002007a0c */ /* 0x000fe40003fc6270 */
[C---:B------:R-:W-:Y:S02]  /*b000*/  IADD3 R8, R5.reuse, 0x18, RZ ;  /* 0x0000001805087810 */ /* 0x040fe40007ffe0ff */
[----:B------:R-:W-:Y:S02]  /*b010*/  ISETP.GE.AND P5, PT, R0, c[0x0][0x3c8], PT ;  /* 0x0000f20000007a0c */ /* 0x000fe40003fa6270 */
[----:B------:R-:W-:Y:S01]  /*b020*/  ISETP.GE.AND P4, PT, R8, c[0x0][0x3c8], PT ;  /* 0x0000f20008007a0c */ /* 0x000fe20003f86270 */
[C---:B-123--:R-:W-:Y:S01]  /*b030*/  @!P0 IMAD.WIDE R6, R5.reuse, 0x4, R10 ;  /* 0x0000000405068825 */ /* 0x04efe200078e020a */
[----:B------:R-:W-:-:S02]  /*b040*/  IADD3 R4, R5, 0x30, RZ ;  /* 0x0000003005047810 */ /* 0x000fc40007ffe0ff */
[----:B------:R-:W-:Y:S02]  /*b050*/  IADD3 R3, R5, 0x38, RZ ;  /* 0x0000003805037810 */ /* 0x000fe40007ffe0ff */
[----:B------:R1:W-:Y:S01]  /*b060*/  @!P0 ST.E.64 [R6.64], R130 ;  /* 0x0000008206008985 */ /* 0x0003e2000c101b0c */
[----:B------:R-:W-:Y:S02]  /*b070*/  @!P6 LEA.HI R2, R2, R2, RZ, 0x1 ;  /* 0x000000020202e211 */ /* 0x000fe400078f08ff */
[----:B------:R-:W-:Y:S02]  /*b080*/  ISETP.GE.AND P1, PT, R4, c[0x0][0x3c8], PT ;  /* 0x0000f20004007a0c */ /* 0x000fe40003f26270 */
[----:B------:R-:W-:Y:S02]  /*b090*/  ISETP.GE.AND P0, PT, R3, c[0x0][0x3c8], PT ;  /* 0x0000f20003007a0c */ /* 0x000fe40003f06270 */
[----:B------:R-:W-:Y:S02]  /*b0a0*/  @!P5 LEA.HI R0, R0, R0, RZ, 0x1 ;  /* 0x000000000000d211 */ /* 0x000fe400078f08ff */
[----:B------:R-:W-:-:S02]  /*b0b0*/  @!P6 LOP3.LUT R2, R2, 0xfffffffe, RZ, 0xc0, !PT ;  /* 0xfffffffe0202e812 */ /* 0x000fc400078ec0ff */
[----:B------:R-:W-:Y:S02]  /*b0c0*/  @!P4 LEA.HI R8, R8, R8, RZ, 0x1 ;  /* 0x000000080808c211 */ /* 0x000fe400078f08ff */
[----:B------:R-:W-:Y:S01]  /*b0d0*/  @!P5 LOP3.LUT R0, R0, 0xfffffffe, RZ, 0xc0, !PT ;  /* 0xfffffffe0000d812 */ /* 0x000fe200078ec0ff */
[--C-:B------:R-:W-:Y:S01]  /*b0e0*/  @!P6 IMAD.WIDE R12, R2, 0x4, R10.reuse ;  /* 0x00000004020ce825 */ /* 0x100fe200078e020a */
[----:B------:R-:W-:Y:S02]  /*b0f0*/  @!P4 LOP3.LUT R8, R8, 0xfffffffe, RZ, 0xc0, !PT ;  /* 0xfffffffe0808c812 */ /* 0x000fe400078ec0ff */
[----:B------:R-:W-:Y:S01]  /*b100*/  @!P1 LEA.HI R4, R4, R4, RZ, 0x1 ;  /* 0x0000000404049211 */ /* 0x000fe200078f08ff */
[--C-:B------:R-:W-:Y:S01]  /*b110*/  @!P5 IMAD.WIDE R14, R0, 0x4, R10.reuse ;  /* 0x00000004000ed825 */ /* 0x100fe200078e020a */
[----:B------:R-:W-:Y:S01]  /*b120*/  @!P6 ST.E.64 [R12.64], R126 ;  /* 0x0000007e0c00e985 */ /* 0x000fe2000c101b0c */
[----:B------:R-:W-:Y:S02]  /*b130*/  @!P0 LEA.HI R3, R3, R3, RZ, 0x1 ;  /* 0x0000000303038211 */ /* 0x000fe400078f08ff */
[----:B------:R-:W-:Y:S01]  /*b140*/  @!P4 IMAD.WIDE R8, R8, 0x4, R10 ;  /* 0x000000040808c825 */ /* 0x000fe200078e020a */
[----:B------:R-:W-:Y:S01]  /*b150*/  IADD3 R2, R5, 0x40, RZ ;  /* 0x0000004005027810 */ /* 0x000fe20007ffe0ff */
[----:B------:R2:W-:Y:S01]  /*b160*/  @!P5 ST.E.64 [R14.64], R122 ;  /* 0x0000007a0e00d985 */ /* 0x0005e2000c101b0c */
[----:B------:R-:W-:-:S02]  /*b170*/  @!P1 LOP3.LUT R4, R4, 0xfffffffe, RZ, 0xc0, !PT ;  /* 0xfffffffe04049812 */ /* 0x000fc400078ec0ff */
[C---:B------:R-:W-:Y:S01]  /*b180*/  IADD3 R0, R5.reuse, 0x48, RZ ;  /* 0x0000004805007810 */ /* 0x040fe20007ffe0ff */
[----:B------:R3:W-:Y:S01]  /*b190*/  @!P4 ST.E.64 [R8.64], R118 ;  /* 0x000000760800c985 */ /* 0x0007e2000c101b0c */
[C---:B-1----:R-:W-:Y:S02]  /*b1a0*/  IADD3 R7, R5.reuse, 0x20, RZ ;  /* 0x0000002005077810 */ /* 0x042fe40007ffe0ff */
[----:B------:R-:W-:Y:S02]  /*b1b0*/  IADD3 R6, R5, 0x28, RZ ;  /* 0x0000002805067810 */ /* 0x000fe40007ffe0ff */
[----:B------:R-:W-:Y:S02]  /*b1c0*/  ISETP.GE.AND P3, PT, R7, c[0x0][0x3c8], PT ;  /* 0x0000f20007007a0c */ /* 0x000fe40003f66270 */
[----:B------:R-:W-:Y:S02]  /*b1d0*/  ISETP.GE.AND P2, PT, R6, c[0x0][0x3c8], PT ;  /* 0x0000f20006007a0c */ /* 0x000fe40003f46270 */
[----:B------:R-:W-:-:S02]  /*b1e0*/  @!P0 LOP3.LUT R3, R3, 0xfffffffe, RZ, 0xc0, !PT ;  /* 0xfffffffe03038812 */ /* 0x000fc400078ec0ff */
[----:B------:R-:W-:Y:S02]  /*b1f0*/  ISETP.GE.AND P6, PT, R2, c[0x0][0x3c8], PT ;  /* 0x0000f20002007a0c */ /* 0x000fe40003fc6270 */
[----:B------:R-:W-:Y:S01]  /*b200*/  ISETP.GE.AND P5, PT, R0, c[0x0][0x3c8], PT ;  /* 0x0000f20000007a0c */ /* 0x000fe20003fa6270 */
[----:B------:R-:W-:Y:S01]  /*b210*/  @!P0 IMAD.WIDE R16, R3, 0x4, R10 ;  /* 0x0000000403108825 */ /* 0x000fe200078e020a */
[----:B------:R-:W-:-:S03]  /*b220*/  IADD3 R3, R5, 0x70, RZ ;  /* 0x0000007005037810 */ /* 0x000fc60007ffe0ff */
[----:B------:R-:W-:Y:S02]  /*b230*/  @!P3 LEA.HI R7, R7, R7, RZ, 0x1 ;  /* 0x000000070707b211 */ /* 0x000fe400078f08ff */
[----:B------:R-:W-:Y:S02]  /*b240*/  @!P2 LEA.HI R6, R6, R6, RZ, 0x1 ;  /* 0x000000060606a211 */ /* 0x000fe400078f08ff */
[----:B------:R-:W-:Y:S02]  /*b250*/  @!P3 LOP3.LUT R7, R7, 0xfffffffe, RZ, 0xc0, !PT ;  /* 0xfffffffe0707b812 */ /* 0x000fe400078ec0ff */
[----:B------:R-:W-:Y:S01]  /*b260*/  @!P2 LOP3.LUT R6, R6, 0xfffffffe, RZ, 0xc0, !PT ;  /* 0xfffffffe0606a812 */ /* 0x000fe200078ec0ff */
[--C-:B--2---:R-:W-:Y:S01]  /*b270*/  @!P1 IMAD.WIDE R14, R4, 0x4, R10.reuse ;  /* 0x00000004040e9825 */ /* 0x104fe200078e020a */
[----:B------:R-:W-:Y:S02]  /*b280*/  IADD3 R4, R5, 0x68, RZ ;  /* 0x0000006805047810 */ /* 0x000fe40007ffe0ff */
[----:B------:R-:W-:Y:S01]  /*b290*/  @!P6 LEA.HI R2, R2, R2, RZ, 0x1 ;  /* 0x000000020202e211 */ /* 0x000fe200078f08ff */
[----:B------:R-:W-:Y:S01]  /*b2a0*/  @!P3 IMAD.WIDE R12, R7, 0x4, R10 ;  /* 0x00000004070cb825 */ /* 0x000fe200078e020a */
[----:B---3--:R-:W-:-:S02]  /*b2b0*/  IADD3 R8, R5, 0x50, RZ ;  /* 0x0000005005087810 */ /* 0x008fc40007ffe0ff */
[----:B------:R-:W-:Y:S01]  /*b2c0*/  @!P5 LEA.HI R0, R0, R0, RZ, 0x1 ;  /* 0x000000000000d211 */ /* 0x000fe200078f08ff */
[----:B------:R-:W-:Y:S01]  /*b2d0*/  @!P2 IMAD.WIDE R6, R6, 0x4, R10 ;  /* 0x000000040606a825 */ /* 0x000fe200078e020a */
[----:B------:R1:W-:Y:S01]  /*b2e0*/  @!P3 ST.E.64 [R12.64], R114 ;  /* 0x000000720c00b985 */ /* 0x0003e2000c101b0c */
[----:B------:R-:W-:Y:S02]  /*b2f0*/  ISETP.GE.AND P4, PT, R8, c[0x0][0x3c8], PT ;  /* 0x0000f20008007a0c */ /* 0x000fe40003f86270 */
[----:B------:R-:W-:Y:S01]  /*b300*/  @!P6 LOP3.LUT R2, R2, 0xfffffffe, RZ, 0xc0, !PT ;  /* 0xfffffffe0202e812 */ /* 0x000fe200078ec0ff */
[----:B------:R2:W-:Y:S01]  /*b310*/  @!P2 ST.E.64 [R6.64], R110 ;  /* 0x0000006e0600a985 */ /* 0x0005e2000c101b0c */
[----:B------:R-:W-:-:S03]  /*b320*/  @!P5 LOP3.LUT R0, R0, 0xfffffffe, RZ, 0xc0, !PT ;  /* 0xfffffffe0000d812 */ /* 0x000fc600078ec0ff */
[----:B------:R3:W-:Y:S01]  /*b330*/  @!P1 ST.E.64 [R14.64], R106 ;  /* 0x0000006a0e009985 */ /* 0x0007e2000c101b0c */
[----:B------:R-:W-:-:S03]  /*b340*/  ISETP.GE.AND P1, PT, R4, c[0x0][0x3c8], PT ;  /* 0x0000f20004007a0c */ /* 0x000fc60003f26270 */
[----:B------:R-:W-:Y:S01]  /*b350*/  @!P0 ST.E.64 [R16.64], R102 ;  /* 0x0000006610008985 */ /* 0x000fe2000c101b0c */
[----:B------:R-:W-:Y:S02]  /*b360*/  ISETP.GE.AND P0, PT, R3, c[0x0][0x3c8], PT ;  /* 0x0000f20003007a0c */ /* 0x000fe40003f06270 */
[----:B------:R-:W-:-:S04]  /*b370*/  @!P4 LEA.HI R8, R8, R8, RZ, 0x1 ;  /* 0x000000080808c211 */ /* 0x000fc800078f08ff */
[----:B------:R-:W-:-:S03]  /*b380*/  @!P4 LOP3.LUT R8, R8, 0xfffffffe, RZ, 0xc0, !PT ;  /* 0xfffffffe0808c812 */ /* 0x000fc600078ec0ff */
[----:B------:R-:W-:Y:S02]  /*b390*/  @!P1 LEA.HI R4, R4, R4, RZ, 0x1 ;  /* 0x0000000404049211 */ /* 0x000fe400078f08ff */
[--C-:B------:R-:W-:Y:S02]  /*b3a0*/  @!P4 IMAD.WIDE R8, R8, 0x4, R10.reuse ;  /* 0x000000040808c825 */ /* 0x100fe400078e020a */
[----:B------:R-:W-:Y:S02]  /*b3b0*/  @!P0 LEA.HI R3, R3, R3, RZ, 0x1 ;  /* 0x0000000303038211 */ /* 0x000fe400078f08ff */
[----:B------:R-:W-:Y:S01]  /*b3c0*/  @!P1 LOP3.LUT R4, R4, 0xfffffffe, RZ, 0xc0, !PT ;  /* 0xfffffffe04049812 */ /* 0x000fe200078ec0ff */
[----:B-1----:R-:W-:Y:S01]  /*b3d0*/  @!P6 IMAD.WIDE R12, R2, 0x4, R10 ;  /* 0x00000004020ce825 */ /* 0x002fe200078e020a */
[----:B------:R-:W-:Y:S02]  /*b3e0*/  @!P0 LOP3.LUT R3, R3, 0xfffffffe, RZ, 0xc0, !PT ;  /* 0xfffffffe03038812 */ /* 0x000fe400078ec0ff */
[----:B--2---:R-:W-:-:S02]  /*b3f0*/  IADD3 R7, R5, 0x58, RZ ;  /* 0x0000005805077810 */ /* 0x004fc40007ffe0ff */
[----:B------:R1:W-:Y:S01]  /*b400*/  @!P6 ST.E.64 [R12.64], R98 ;  /* 0x000000620c00e985 */ /* 0x0003e2000c101b0c */
[----:B------:R-:W-:Y:S01]  /*b410*/  IADD3 R6, R5, 0x60, RZ ;  /* 0x0000006005067810 */ /* 0x000fe20007ffe0ff */
[--C-:B------:R-:W-:Y:S01]  /*b420*/  @!P0 IMAD.WIDE R2, R3, 0x4, R10.reuse ;  /* 0x0000000403028825 */ /* 0x100fe200078e020a */
[----:B------:R-:W-:Y:S02]  /*b430*/  ISETP.GE.AND P3, PT, R7, c[0x0][0x3c8], PT ;  /* 0x0000f20007007a0c */ /* 0x000fe40003f66270 */
[----:B------:R-:W-:Y:S01]  /*b440*/  ISETP.GE.AND P2, PT, R6, c[0x0][0x3c8], PT ;  /* 0x0000f20006007a0c */ /* 0x000fe20003f46270 */
[----:B---3--:R-:W-:Y:S01]  /*b450*/  @!P5 IMAD.WIDE R14, R0, 0x4, R10 ;  /* 0x00000004000ed825 */ /* 0x008fe200078e020a */
[----:B------:R-:W-:-:S04]  /*b460*/  IADD3 R0, R5, 0x78, RZ ;  /* 0x0000007805007810 */ /* 0x000fc80007ffe0ff */
[----:B------:R2:W-:Y:S04]  /*b470*/  @!P5 ST.E.64 [R14.64], R94 ;  /* 0x0000005e0e00d985 */ /* 0x0005e8000c101b0c */
[----:B------:R3:W-:Y:S01]  /*b480*/  @!P4 ST.E.64 [R8.64], R90 ;  /* 0x0000005a0800c985 */ /* 0x0007e2000c101b0c */
[----:B------:R-:W-:Y:S02]  /*b490*/  @!P3 LEA.HI R7, R7, R7, RZ, 0x1 ;  /* 0x000000070707b211 */ /* 0x000fe400078f08ff */
[----:B------:R-:W-:Y:S02]  /*b4a0*/  @!P2 LEA.HI R6, R6, R6, RZ, 0x1 ;  /* 0x000000060606a211 */ /* 0x000fe400078f08ff */
[----:B------:R-:W-:Y:S02]  /*b4b0*/  @!P3 LOP3.LUT R7, R7, 0xfffffffe, RZ, 0xc0, !PT ;  /* 0xfffffffe0707b812 */ /* 0x000fe400078ec0ff */
[----:B------:R-:W-:-:S03]  /*b4c0*/  @!P2 LOP3.LUT R6, R6, 0xfffffffe, RZ, 0xc0, !PT ;  /* 0xfffffffe0606a812 */ /* 0x000fc600078ec0ff */
[----:B-1----:R-:W-:-:S04]  /*b4d0*/  @!P3 IMAD.WIDE R12, R7, 0x4, R10 ;  /* 0x00000004070cb825 */ /* 0x002fc800078e020a */
[--C-:B------:R-:W-:Y:S01]  /*b4e0*/  @!P2 IMAD.WIDE R6, R6, 0x4, R10.reuse ;  /* 0x000000040606a825 */ /* 0x100fe200078e020a */
[----:B------:R3:W-:Y:S04]  /*b4f0*/  @!P3 ST.E.64 [R12.64], R86 ;  /* 0x000000560c00b985 */ /* 0x0007e8000c101b0c */
[----:B------:R3:W-:Y:S01]  /*b500*/  @!P2 ST.E.64 [R6.64], R82 ;  /* 0x000000520600a985 */ /* 0x0007e2000c101b0c */
[----:B--2---:R-:W-:-:S05]  /*b510*/  @!P1 IMAD.WIDE R14, R4, 0x4, R10 ;  /* 0x00000004040e9825 */ /* 0x004fca00078e020a */
[----:B------:R3:W-:Y:S04]  /*b520*/  @!P1 ST.E.64 [R14.64], R78 ;  /* 0x0000004e0e009985 */ /* 0x0007e8000c101b0c */
[----:B------:R3:W-:Y:S01]  /*b530*/  @!P0 ST.E.64 [R2.64], R74 ;  /* 0x0000004a02008985 */ /* 0x0007e2000c101b0c */
[----:B------:R-:W-:-:S13]  /*b540*/  ISETP.GE.AND P0, PT, R0, c[0x0][0x3c8], PT ;  /* 0x0000f20000007a0c */ /* 0x000fda0003f06270 */
[----:B------:R-:W-:Y:S05]  /*b550*/  @P0 EXIT ;  /* 0x000000000000094d */ /* 0x000fea0003800000 */
[----:B------:R-:W-:-:S04]  /*b560*/  LEA.HI R0, R0, R0, RZ, 0x1 ;  /* 0x0000000000007211 */ /* 0x000fc800078f08ff */
[----:B------:R-:W-:-:S05]  /*b570*/  LOP3.LUT R0, R0, 0xfffffffe, RZ, 0xc0, !PT ;  /* 0xfffffffe00007812 */ /* 0x000fca00078ec0ff */
[----:B------:R-:W-:-:S05]  /*b580*/  IMAD.WIDE R10, R0, 0x4, R10 ;  /* 0x00000004000a7825 */ /* 0x000fca00078e020a */
[----:B------:R-:W-:Y:S01]  /*b590*/  ST.E.64 [R10.64], R70 ;  /* 0x000000460a007985 */ /* 0x000fe2000c101b0c */
[----:B------:R-:W-:Y:S05]  /*b5a0*/  EXIT ;  /* 0x000000000000794d */ /* 0x000fea0003800000 */
.L_x_9:
[----:B------:R-:W1:Y:S02]  /*b5b0*/  S2R R3, SR_TID.X ;  /* 0x0000000000037919 */ /* 0x000e640000002100 */
[----:B-1----:R-:W-:-:S13]  /*b5c0*/  ISETP.GT.AND P0, PT, R3, 0x7f, PT ;  /* 0x0000007f0300780c */ /* 0x002fda0003f04270 */
[----:B------:R-:W-:Y:S05]  /*b5d0*/  @P0 EXIT ;  /* 0x000000000000094d */ /* 0x000fea0003800000 */
[----:B------:R-:W1:Y:S01]  /*b5e0*/  S2R R7, SR_CTAID.X ;  /* 0x0000000000077919 */ /* 0x000e620000002500 */
[----:B------:R-:W-:-:S05]  /*b5f0*/  MOV R0, c[0x0][0x4e8] ;  /* 0x00013a0000007a02 */ /* 0x000fca0000000f00 */
[----:B------:R-:W-:Y:S01]  /*b600*/  IMAD R2, R0, c[0x0][0x388], RZ ;  /* 0x0000e20000027a24 */ /* 0x000fe200078e02ff */
[----:B-1----:R-:W-:-:S04]  /*b610*/  LEA R7, R7, R3, 0x7 ;  /* 0x0000000307077211 */ /* 0x002fc800078e38ff */
[----:B------:R-:W-:-:S13]  /*b620*/  ISETP.GE.AND P0, PT, R7, R2, PT ;  /* 0x000000020700720c */ /* 0x000fda0003f06270 */
[----:B------:R-:W-:Y:S05]  /*b630*/  @P0 EXIT ;  /* 0x000000000000094d */ /* 0x000fea0003800000 */
[----:B------:R-:W1:Y:S01]  /*b640*/  S2R R4, SR_CTAID.Z ;  /* 0x0000000000047919 */ /* 0x000e620000002700 */
[----:B------:R-:W-:Y:S01]  /*b650*/  USHF.R.S32.HI UR6, URZ, 0x1f, UR10 ;  /* 0x0000001f3f067899 */ /* 0x000fe2000801140a */
[----:B------:R-:W-:Y:S01]  /*b660*/  ISETP.NE.AND P0, PT, R0, 0x1, PT ;  /* 0x000000010000780c */ /* 0x000fe20003f05270 */
[----:B------:R-:W-:Y:S01]  /*b670*/  ULDC.64 UR4, c[0x0][0x4d0] ;  /* 0x0001340000047ab9 */ /* 0x000fe20000000a00 */
[----:B------:R-:W2:Y:S01]  /*b680*/  S2R R3, SR_CTAID.Y ;  /* 0x0000000000037919 */ /* 0x000ea20000002600 */
[----:B------:R-:W-:Y:S01]  /*b690*/  UIMAD UR6, UR6, UR4, URZ ;  /* 0x00000004060672a4 */ /* 0x000fe2000f8e023f */
[----:B------:R-:W-:Y:S01]  /*b6a0*/  IADD3 R2, RZ, -UR10, RZ ;  /* 0x8000000aff027c10 */ /* 0x000fe2000fffe0ff */
[----:B------:R-:W-:Y:S01]  /*b6b0*/  UIMAD.WIDE.U32 UR8, UR10, UR4, URZ ;  /* 0x000000040a0872a5 */ /* 0x000fe2000f8e003f */
[----:B------:R-:W-:Y:S01]  /*b6c0*/  MOV R6, R7 ;  /* 0x0000000700067202 */ /* 0x000fe20000000f00 */
[----:B------:R-:W-:-:S04]  /*b6d0*/  UIMAD UR4, UR10, UR5, UR6 ;  /* 0x000000050a0472a4 */ /* 0x000fc8000f8e0206 */
[----:B------:R-:W-:Y:S01]  /*b6e0*/  UIADD3 UR4, UR9, UR4, URZ ;  /* 0x0000000409047290 */ /* 0x000fe2000fffe03f */
[----:B------:R-:W-:Y:S01]  /*b6f0*/  MOV R9, UR9 ;  /* 0x0000000900097c02 */ /* 0x000fe20008000f00 */
[----:B------:R-:W-:-:S04]  /*b700*/  @P0 IMAD.HI.U32 R5, R7, c[0x0][0x4ec], RZ ;  /* 0x00013b0007050a27 */ /* 0x000fc800078e00ff */
[----:B------:R-:W-:Y:S01]  /*b710*/  IMAD.U32 R8, RZ, RZ, UR8 ;  /* 0x00000008ff087e24 */ /* 0x000fe2000f8e00ff */
[----:B------:R-:W-:Y:S01]  /*b720*/  @P0 SHF.R.U32.HI R6, RZ, c[0x0][0x4f0], R5 ;  /* 0x00013c00ff060a19 */ /* 0x000fe20000011605 */
[----:B------:R-:W-:Y:S01]  /*b730*/  IMAD.U32 R9, RZ, RZ, UR4 ;  /* 0x00000004ff097e24 */ /* 0x000fe2000f8e00ff */
[----:B-1----:R-:W-:-:S03]  /*b740*/  SHF.R.S32.HI R0, RZ, 0x1f, R4 ;  /* 0x0000001fff007819 */ /* 0x002fc60000011404 */
[----:B------:R-:W-:-:S04]  /*b750*/  IMAD.WIDE.U32 R8, R4, c[0x0][0x4d8], R8 ;  /* 0x0001360004087a25 */ /* 0x000fc800078e0008 */
[----:B------:R-:W-:Y:S02]  /*b760*/  IMAD R0, R0, c[0x0][0x4d8], RZ ;  /* 0x0001360000007a24 */ /* 0x000fe400078e02ff */
[----:B--2---:R-:W-:Y:S02]  /*b770*/  IMAD R2, R2, c[0x0][0x550], R3 ;  /* 0x0001540002027a24 */ /* 0x004fe400078e0203 */
[----:B------:R-:W-:Y:S01]  /*b780*/  IMAD R0, R4, c[0x0][0x4dc], R0 ;  /* 0x0001370004007a24 */ /* 0x000fe200078e0200 */
[----:B------:R-:W-:Y:S02]  /*b790*/  IADD3 R4, -R6, RZ, RZ ;  /* 0x000000ff06047210 */ /* 0x000fe40007ffe1ff */
[----:B------:R-:W-:Y:S01]  /*b7a0*/  SHF.R.S32.HI R3, RZ, 0x1f, R2 ;  /* 0x0000001fff037819 */ /* 0x000fe20000011402 */
[----:B------:R-:W-:Y:S01]  /*b7b0*/  IMAD.IADD R9, R0, 0x1, R9 ;  /* 0x0000000100097824 */ /* 0x000fe200078e0209 */
[----:B------:R-:W-:Y:S01]  /*b7c0*/  SHF.R.S32.HI R0, RZ, 0x1f, R6 ;  /* 0x0000001fff007819 */ /* 0x000fe20000011406 */
[----:B------:R-:W-:-:S02]  /*b7d0*/  IMAD R4, R4, c[0x0][0x4e8], R7 ;  /* 0x00013a0004047a24 */ /* 0x000fc400078e0207 */
[----:B------:R-:W-:Y:S02]  /*b7e0*/  IMAD R3, R3, c[0x0][0x4e0], RZ ;  /* 0x0001380003037a24 */ /* 0x000fe400078e02ff */
[----:B------:R-:W-:-:S04]  /*b7f0*/  IMAD.WIDE.U32 R8, R2, c[0x0][0x4e0], R8 ;  /* 0x0001380002087a25 */ /* 0x000fc800078e0008 */
[----:B------:R-:W-:Y:S01]  /*b800*/  IMAD R3, R2, c[0x0][0x4e4], R3 ;  /* 0x0001390002037a24 */ /* 0x000fe200078e0203 */
[----:B------:R-:W-:Y:S02]  /*b810*/  SHF.R.S32.HI R2, RZ, 0x1f, R4 ;  /* 0x0000001fff027819 */ /* 0x000fe40000011404 */
[----:B------:R-:W-:-:S03]  /*b820*/  IADD3 R6, P0, R6, R8, RZ ;  /* 0x0000000806067210 */ /* 0x000fc60007f1e0ff */
[----:B------:R-:W-:Y:S01]  /*b830*/  IMAD R2, R2, c[0x0][0x4c8], RZ ;  /* 0x0001320002027a24 */ /* 0x000fe200078e02ff */
[----:B------:R-:W-:Y:S02]  /*b840*/  IADD3.X R7, R0, R9, R3, P0, !PT ;  /* 0x0000000900077210 */ /* 0x000fe400007fe403 */
[----:B------:R-:W-:Y:S01]  /*b850*/  MOV R0, 0xff800000 ;  /* 0xff80000000007802 */ /* 0x000fe20000000f00 */
[C---:B------:R-:W-:Y:S02]  /*b860*/  IMAD R2, R4.reuse, c[0x0][0x4cc], R2 ;  /* 0x0001330004027a24 */ /* 0x040fe400078e0202 */
[----:B------:R-:W-:-:S05]  /*b870*/  IMAD.WIDE.U32 R6, R4, c[0x0][0x4c8], R6 ;  /* 0x0001320004067a25 */ /* 0x000fca00078e0006 */
[----:B------:R-:W-:Y:S02]  /*b880*/  IADD3 R2, R7, R2, RZ ;  /* 0x0000000207027210 */ /* 0x000fe40007ffe0ff */
[----:B------:R-:W-:-:S04]  /*b890*/  LEA R4, P0, R6, c[0x0][0x4a8], 0x2 ;  /* 0x00012a0006047a11 */ /* 0x000fc800078010ff */
[----:B------:R-:W-:-:S05]  /*b8a0*/  LEA.HI.X R5, R6, c[0x0][0x4ac], R2, 0x2, P0 ;  /* 0x00012b0006057a11 */ /* 0x000fca00000f1402 */
[----:B------:R-:W-:Y:S01]  /*b8b0*/  STG.E [R4.64], R0 ;  /* 0x0000000004007986 */ /* 0x000fe2000c10190c */
[----:B------:R-:W-:Y:S05]  /*b8c0*/  EXIT ;  /* 0x000000000000794d */ /* 0x000fea0003800000 */
.L_x_12:
[----:B------:R-:W-:-:S00]  /*b8d0*/  BRA `(.L_x_12) ;  /* 0xfffffff000007947 */ /* 0x000fc0000383ffff */
[----:B------:R-:W-:-:S00]  /*b8e0*/  NOP ;  /* 0x0000000000007918 */ /* 0x000fc00000000000 */
        /* <DEDUP_REMOVED lines=9> */
.L_x_1784:


//--------------------- .text._ZN7cutlass13device_kernelIN5flash19enable_sm80_to_sm89INS1_16FlashAttnFwdSm80INS1_25CollectiveMainloopFwdSm80ILi8ELi1ELb1EN4cute5tupleIJNS5_1CILi128EEENS7_ILi96EEES8_EEELi128ENS_6half_tEfNS_4arch4Sm80ELb0ELb1ELb1ELb0ELb1ELb0ELb1ELb1EEENS1_21CollectiveEpilogueFwdINS6_IJS8_S8_S9_EEENS6_IJNS7_ILi1EEESH_SH_EEESB_SD_Li256ELb0ELb1ELb1ELb0EEENS1_19SingleTileSchedulerILb0ELb1ELb1ELi128EEEEEEEEEvNT_6ParamsE --------------------------
	.section	.text._ZN7cutlass13device_kernelIN5flash19enable_sm80_to_sm89INS1_16FlashAttnFwdSm80INS1_25CollectiveMainloopFwdSm80ILi8ELi1ELb1EN4cute5tupleIJNS5_1CILi128EEENS7_ILi96EEES8_EEELi128ENS_6half_tEfNS_4arch4Sm80ELb0ELb1ELb1ELb0ELb1ELb0ELb1ELb1EEENS1_21CollectiveEpilogueFwdINS6_IJS8_S8_S9_EEENS6_IJNS7_ILi1EEESH_SH_EEESB_SD_Li256ELb0ELb1ELb1ELb0EEENS1_19SingleTileSchedulerILb0ELb1ELb1ELi128EEEEEEEEEvNT_6ParamsE,"ax",@progbits
	.sectioninfo	@"SHI_REGISTERS=255"
	.align	128
.text._ZN7cutlass13device_kernelIN5flash19enable_sm80_to_sm89INS1_16FlashAttnFwdSm80INS1_25CollectiveMainloopFwdSm80ILi8ELi1ELb1EN4cute5tupleIJNS5_1CILi128EEENS7_ILi96EEES8_EEELi128ENS_6half_tEfNS_4arch4Sm80ELb0ELb1ELb1ELb0ELb1ELb0ELb1ELb1EEENS1_21CollectiveEpilogueFwdINS6_IJS8_S8_S9_EEENS6_IJNS7_ILi1EEESH_SH_EEESB_SD_Li256ELb0ELb1ELb1ELb0EEENS1_19SingleTileSchedulerILb0ELb1ELb1ELi128EEEEEEEEEvNT_6ParamsE:
        .type           _ZN7cutlass13device_kernelIN5flash19enable_sm80_to_sm89INS1_16FlashAttnFwdSm80INS1_25CollectiveMainloopFwdSm80ILi8ELi1ELb1EN4cute5tupleIJNS5_1CILi128EEENS7_ILi96EEES8_EEELi128ENS_6half_tEfNS_4arch4Sm80ELb0ELb1ELb1ELb0ELb1ELb0ELb1ELb1EEENS1_21CollectiveEpilogueFwdINS6_IJS8_S8_S9_EEENS6_IJNS7_ILi1EEESH_SH_EEESB_SD_Li256ELb0ELb1ELb1ELb0EEENS1_19SingleTileSchedulerILb0ELb1ELb1ELi128EEEEEEEEEvNT_6ParamsE,@function
        .size           _ZN7cutlass13device_kernelIN5flash19enable_sm80_to_sm89INS1_16FlashAttnFwdSm80INS1_25CollectiveMainloopFwdSm80ILi8ELi1ELb1EN4cute5tupleIJNS5_1CILi128EEENS7_ILi96EEES8_EEELi128ENS_6half_tEfNS_4arch4Sm80ELb0ELb1ELb1ELb0ELb1ELb0ELb1ELb1EEENS1_21CollectiveEpilogueFwdINS6_IJS8_S8_S9_EEENS6_IJNS7_ILi1EEESH_SH_EEESB_SD_Li256ELb0ELb1ELb1ELb0EEENS1_19SingleTileSchedulerILb0ELb1ELb1ELi128EEEEEEEEEvNT_6ParamsE,(.L_x_1785 - _ZN7cutlass13device_kernelIN5flash19enable_sm80_to_sm89INS1_16FlashAttnFwdSm80INS1_25CollectiveMainloopFwdSm80ILi8ELi1ELb1EN4cute5tupleIJNS5_1CILi128EEENS7_ILi96EEES8_EEELi128ENS_6half_tEfNS_4arch4Sm80ELb0ELb1ELb1ELb0ELb1ELb0ELb1ELb1EEENS1_21CollectiveEpilogueFwdINS6_IJS8_S8_S9_EEENS6_IJNS7_ILi1EEESH_SH_EEESB_SD_Li256ELb0ELb1ELb1ELb0EEENS1_19SingleTileSchedulerILb0ELb1ELb1ELi128EEEEEEEEEvNT_6ParamsE)
        .other          _ZN7cutlass13device_kernelIN5flash19enable_sm80_to_sm89INS1_16FlashAttnFwdSm80INS1_25CollectiveMainloopFwdSm80ILi8ELi1ELb1EN4cute5tupleIJNS5_1CILi128EEENS7_ILi96EEES8_EEELi128ENS_6half_tEfNS_4arch4Sm80ELb0ELb1ELb1ELb0ELb1ELb0ELb1ELb1EEENS1_21CollectiveEpilogueFwdINS6_IJS8_S8_S9_EEENS6_IJNS7_ILi1EEESH_SH_EEESB_SD_Li256ELb0ELb1ELb1ELb0EEENS1_19SingleTileSchedulerILb0ELb1ELb1ELi128EEEEEEEEEvNT_6ParamsE,@"STO_CUDA_ENTRY STV_DEFAULT"
_ZN7cutlass13device_kernelIN5flash19enable_sm80_to_sm89INS1_16FlashAttnFwdSm80INS1_25CollectiveMainloopFwdSm80ILi8ELi1ELb1EN4cute5tupleIJNS5_1CILi128EEENS7_ILi96EEES8_EEELi128ENS_6half_tEfNS_4arch4Sm80ELb0ELb1ELb1ELb0ELb1ELb0ELb1ELb1EEENS1_21CollectiveEpilogueFwdINS6_IJS8_S8_S9_EEENS6_IJNS7_ILi1EEESH_SH_EEESB_SD_Li256ELb0ELb1ELb1ELb0EEENS1_19SingleTileSchedulerILb0ELb1ELb1ELi128EEEEEEEEEvNT_6ParamsE:
[----:B------:R-:W-:Y:S02]  /*0000*/  MOV R1, c[0x0][0x28] ;  /* 0x00000a0000017a02 */ /* 0x000fe40000000f00 */
[----:B------:R-:W1:Y:S01]  /*0010*/  S2R R101, SR_TID.X ;  /* 0x0000000000657919 */ /* 0x000e620000002100 */
[----:B------:R-:W2:Y:S08]  /*0020*/  S2UR UR6, SR_CTAID.Y ;  /* 0x00000000000679c3 */ /* 0x000eb00000002600 */
        /* <DEDUP_REMOVED lines=14> */
.L_x_13:
[----:B------:R-:W-:Y:S02]  /*0110*/  ULDC.64 UR4, c[0x0][0x550] ;  /* 0x0001540000047ab9 */ /* 0x000fe40000000a00 */
[----:B------:R-:W-:Y:S02]  /*0120*/  UISETP.NE.AND UP0, UPT, UR4, 0x1, UPT ;  /* 0x000000010400788c */ /* 0x000fe4000bf05270 */
[----:B------:R-:W-:-:S02]  /*0130*/  UIMAD.WIDE.U32 UR12, UR6, UR5, URZ ;  /* 0x00000005060c72a5 */ /* 0x000fc4000f8e003f */
[----:B------:R-:W-:Y:S02]  /*0140*/  ULDC UR4, c[0x0][0x558] ;  /* 0x0001560000047ab9 */ /* 0x000fe40000000800 */
[----:B------:R-:W-:-:S05]  /*0150*/  UMOV UR9, UR6 ;  /* 0x0000000600097c82 */ /* 0x000fca0008000000 */
[----:B------:R-:W-:-:S03]  /*0160*/  @UP0 USHF.R.U32.HI UR9, URZ, UR4, UR13 ;  /* 0x000000043f090299 */ /* 0x000fc6000801160d */
.L_x_14:
[----:B------:R-:W-:Y:S01]  /*0170*/  ISETP.LE.AND P0, PT, RZ, UR10, PT ;  /* 0x0000000aff007c0c */ /* 0x000fe2000bf03270 */
[----:B------:R-:W-:Y:S02]  /*0180*/  UIADD3 UR4, -UR9, URZ, URZ ;  /* 0x0000003f09047290 */ /* 0x000fe4000fffe13f */
[----:B------:R-:W-:Y:S02]  /*0190*/  ULDC UR7, c[0x0][0x550] ;  /* 0x0001540000077ab9 */ /* 0x000fe40000000800 */
[----:B------:R-:W-:-:S08]  /*01a0*/  UIMAD UR7, UR4, UR7, UR6 ;  /* 0x00000007040772a4 */ /* 0x000fd0000f8e0206 */
[----:B------:R-:W-:Y:S05]  /*01b0*/  @!P0 EXIT ;  /* 0x000000000000894d */ /* 0x000fea0003800000 */
[----:B------:R-:W1:Y:S01]  /*01c0*/  S2UR UR21, SR_CTAID.X ;  /* 0x00000000001579c3 */ /* 0x000e620000002500 */
[----:B------:R-:W-:Y:S01]  /*01d0*/  ULDC.64 UR4, c[0x0][0x370] ;  /* 0x0000dc0000047ab9 */ /* 0x000fe20000000a00 */
[----:B------:R-:W-:Y:S01]  /*01e0*/  IMAD.MOV.U32 R220, RZ, RZ, RZ ;  /* 0x000000ffffdc7224 */ /* 0x000fe200078e00ff */
[----:B------:R-:W-:Y:S02]  /*01f0*/  UISETP.NE.U32.AND UP0, UPT, URZ, UR4, UPT ;  /* 0x000000043f00728c */ /* 0x000fe4000bf05070 */
[----:B------:R-:W-:Y:S02]  /*0200*/  ULDC.64 UR12, c[0x0][0x370] ;  /* 0x0000dc00000c7ab9 */ /* 0x000fe40000000a00 */
[----:B------:R-:W-:Y:S02]  /*0210*/  UISETP.NE.AND.EX UP0, UPT, URZ, UR5, UPT, UP0 ;  /* 0x000000053f00728c */ /* 0x000fe4000bf05300 */
[----:B------:R-:W-:Y:S02]  /*0220*/  ULDC UR6, c[0x0][0x2c4] ;  /* 0x0000b10000067ab9 */ /* 0x000fe40000000800 */
[----:B------:R-:W-:-:S02]  /*0230*/  UISETP.NE.AND UP2, UPT, UR6, 0x1, UPT ;  /* 0x000000010600788c */ /* 0x000fc4000bf45270 */
[----:B------:R-:W-:Y:S01]  /*0240*/  PLOP3.LUT P0, PT, PT, PT, UP0, 0x80, 0x0 ;  /* 0x000000000000781c */ /* 0x000fe20003f0f008 */
[----:B------:R-:W-:-:S04]  /*0250*/  ULDC.64 UR14, c[0x0][0x118] ;  /* 0x00004600000e7ab9 */ /* 0x000fc80000000a00 */
[----:B------:R-:W-:Y:S02]  /*0260*/  @UP0 UMOV UR4, 0x4 ;  /* 0x0000000400040882 */ /* 0x000fe40000000000 */
[----:B------:R-:W-:Y:S02]  /*0270*/  @UP0 UIMAD.WIDE UR4, UR10, UR4, UR12 ;  /* 0x000000040a0402a5 */ /* 0x000fe4000f8e020c */
[----:B-1----:R-:W-:-:S04]  /*0280*/  USHF.L.U32 UR21, UR21, 0x7, URZ ;  /* 0x0000000715157899 */ /* 0x002fc8000800063f */
[----:B------:R-:W-:Y:S01]  /*0290*/  MOV R2, UR4 ;  /* 0x0000000400027c02 */ /* 0x000fe20008000f00 */
[----:B------:R-:W-:Y:S01]  /*02a0*/  IMAD.U32 R3, RZ, RZ, UR5 ;  /* 0x00000005ff037e24 */ /* 0x000fe2000f8e00ff */
[----:B------:R-:W-:Y:S02]  /*02b0*/  @UP2 UIADD3 UR12, UR21, 0x7f, URZ ;  /* 0x0000007f150c2890 */ /* 0x000fe4000fffe03f */
[----:B------:R-:W-:Y:S02]  /*02c0*/  ULDC.64 UR4, c[0x0][0x2c8] ;  /* 0x0000b20000047ab9 */ /* 0x000fe40000000a00 */
[----:B------:R-:W-:Y:S01]  /*02d0*/  UIMAD.WIDE.U32 UR12, UR12, UR4, URZ ;  /* 0x000000040c0c72a5 */ /* 0x000fe2000f8e003f */
[----:B------:R1:W5:Y:S01]  /*02e0*/  @P0 LDG.E R220, [R2.64] ;  /* 0x0000000e02dc0981 */ /* 0x000362000c1e1900 */
[----:B------:R-:W-:Y:S02]  /*02f0*/  ULDC UR8, c[0x0][0x2ac] ;  /* 0x0000ab0000087ab9 */ /* 0x000fe40000000800 */
[----:B------:R-:W-:-:S02]  /*0300*/  ULDC UR4, c[0x0][0x1d0] ;  /* 0x0000740000047ab9 */ /* 0x000fc40000000800 */
[----:B------:R-:W-:Y:S02]  /*0310*/  UIADD3 UR11, UR21, 0x7f, URZ ;  /* 0x0000007f150b7890 */ /* 0x000fe4000fffe03f */
[----:B------:R-:W-:Y:S02]  /*0320*/  @UP2 USHF.R.U32.HI UR11, URZ, UR5, UR13 ;  /* 0x000000053f0b2299 */ /* 0x000fe4000801160d */
[----:B------:R-:W-:Y:S02]  /*0330*/  UIMAD UR8, UR8, UR4, URZ ;  /* 0x00000004080872a4 */ /* 0x000fe4000f8e023f */
[----:B------:R-:W-:Y:S02]  /*0340*/  UMOV UR12, 0x1 ;  /* 0x00000001000c7882 */ /* 0x000fe40000000000 */
[----:B------:R-:W-:Y:S02]  /*0350*/  ULDC.64 UR4, c[0x0][0x328] ;  /* 0x0000ca0000047ab9 */ /* 0x000fe40000000a00 */
[----:B------:R-:W-:-:S02]  /*0360*/  UISETP.LE.AND UP1, UPT, UR12, UR5, UPT ;  /* 0x000000050c00728c */ /* 0x000fc4000bf23270 */
[----:B------:R-:W-:Y:S02]  /*0370*/  ULDC UR13, c[0x0][0x168] ;  /* 0x00005a00000d7ab9 */ /* 0x000fe40000000800 */
[----:B------:R-:W-:Y:S02]  /*0380*/  UIADD3 UR13, UR8, -UR13, UR12 ;  /* 0x8000000d080d7290 */ /* 0x000fe4000fffe00c */
[----:B------:R-:W-:Y:S02]  /*0390*/  PLOP3.LUT P0, PT, PT, PT, UP1, 0x40, 0x0 ;  /* 0x000000000000781c */ /* 0x000fe40003f0e818 */
[----:B------:R-:W-:-:S04]  /*03a0*/  UIADD3 UR5, UR13, UR11, URZ ;  /* 0x0000000b0d057290 */ /* 0x000fc8000fffe03f */
[----:B------:R-:W-:-:S07]  /*03b0*/  UIADD3 UR11, UR5, UR4, URZ ;  /* 0x00000004050b7290 */ /* 0x000fce000fffe03f */
[----:B------:R-:W-:Y:S05]  /*03c0*/  @P0 BRA `(.L_x_15) ;  /* 0x0000014000000947 */ /* 0x000fea0003800000 */
[----:B-1----:R-:W-:Y:S01]  /*03d0*/  ISETP.LT.AND P0, PT, RZ, UR5, PT ;  /* 0x00000005ff007c0c */ /* 0x002fe2000bf01270 */
[----:B------:R-:W-:-:S12]  /*03e0*/  UIADD3 UR13, UR5, -0x1, URZ ;  /* 0xffffffff050d7890 */ /* 0x000fd8000fffe03f */
[----:B------:R-:W-:Y:S05]  /*03f0*/  @P0 BRA `(.L_x_16) ;  /* 0x0000008000000947 */ /* 0x000fea0003800000 */
[----:B------:R-:W-:Y:S02]  /*0400*/  ULDC UR4, c[0x0][0x32c] ;  /* 0x0000cb0000047ab9 */ /* 0x000fe40000000800 */
[----:B------:R-:W-:Y:S02]  /*0410*/  UISETP.NE.AND UP0, UPT, UR12, UR4, UPT ;  /* 0x000000040c00728c */ /* 0x000fe4000bf05270 */
[----:B------:R-:W-:-:S03]  /*0420*/  UIADD3 UR13, -UR5, URZ, URZ ;  /* 0x0000003f050d7290 */ /* 0x000fc6000fffe13f */
[----:B------:R-:W-:Y:S02]  /*0430*/  ULDC.64 UR4, c[0x0][0x330] ;  /* 0x0000cc0000047ab9 */ /* 0x000fe40000000a00 */
[----:B------:R-:W-:-:S04]  /*0440*/  UIMAD.WIDE.U32 UR16, UR13, UR4, URZ ;  /* 0x000000040d1072a5 */ /* 0x000fc8000f8e003f */
[----:B------:R-:W-:-:S04]  /*0450*/  @UP0 USHF.R.U32.HI UR13, URZ, UR5, UR17 ;  /* 0x000000053f0d0299 */ /* 0x000fc80008011611 */
[----:B------:R-:W-:Y:S01]  /*0460*/  ULOP3.LUT UR13, URZ, UR13, URZ, 0x33, !UPT ;  /* 0x0000000d3f0d7292 */ /* 0x000fe2000f8e333f */
[----:B------:R-:W-:Y:S05]  /*0470*/  BRA `(.L_x_17) ;  /* 0x0000005000007947 */ /* 0x000fea0003800000 */
.L_x_16:
[----:B------:R-:W-:Y:S02]  /*0480*/  ULDC UR4, c[0x0][0x32c] ;  /* 0x0000cb0000047ab9 */ /* 0x000fe40000000800 */
[----:B------:R-:W-:-:S03]  /*0490*/  UISETP.NE.AND UP0, UPT, UR12, UR4, UPT ;  /* 0x000000040c00728c */ /* 0x000fc6000bf05270 */
[----:B------:R-:W-:Y:S02]  /*04a0*/  ULDC.64 UR4, c[0x0][0x330] ;  /* 0x0000cc0000047ab9 */ /* 0x000fe40000000a00 */
[----:B------:R-:W-:-:S06]  /*04b0*/  UIMAD.WIDE.U32 UR16, UR13, UR4, URZ ;  /* 0x000000040d1072a5 */ /* 0x000fcc000f8e003f */
[----:B------:R-:W-:Y:S02]  /*04c0*/  @UP0 USHF.R.U32.HI UR13, URZ, UR5, UR17 ;  /* 0x000000053f0d0299 */ /* 0x000fe40008011611 */
.L_x_17:
[----:B------:R-:W-:Y:S02]  /*04d0*/  ULDC UR4, c[0x0][0x32c] ;  /* 0x0000cb0000047ab9 */ /* 0x000fe40000000800 */
[----:B------:R-:W-:-:S04]  /*04e0*/  UIMAD UR4, UR13, UR4, UR4 ;  /* 0x000000040d0472a4 */ /* 0x000fc8000f8e0204 */
[----:B------:R-:W-:-:S04]  /*04f0*/  UISETP.LT.AND UP0, UPT, UR11, UR4, UPT ;  /* 0x000000040b00728c */ /* 0x000fc8000bf01270 */
[----:B------:R-:W-:Y:S02]  /*0500*/  USEL UR11, UR11, UR4, UP0 ;  /* 0x000000040b0b7287 */ /* 0x000fe40008000000 */
.L_x_15:
[----:B-1----:R-:W-:Y:S01]  /*0510*/  UIADD3 UR12, UR8, 0x5f, URZ ;  /* 0x0000005f080c7890 */ /* 0x002fe2000fffe03f */
[----:B------:R-:W-:Y:S01]  /*0520*/  PLOP3.LUT P0, PT, PT, PT, UP1, 0x40, 0x0 ;  /* 0x000000000000781c */ /* 0x000fe20003f0e818 */
[----:B------:R-:W-:Y:S02]  /*0530*/  UIADD3 UR18, UR11, 0x5f, URZ ;  /* 0x0000005f0b127890 */ /* 0x000fe4000fffe03f */
[----:B------:R-:W-:Y:S02]  /*0540*/  ULDC.64 UR4, c[0x0][0x2c8] ;  /* 0x0000b20000047ab9 */ /* 0x000fe40000000a00 */
[----:B------:R-:W-:Y:S02]  /*0550*/  UIMAD.WIDE.U32 UR16, UR21, UR4, URZ ;  /* 0x00000004151072a5 */ /* 0x000fe4000f8e003f */
[----:B------:R-:W-:Y:S02]  /*0560*/  UIMAD.WIDE UR12, UR12, 0x2aaaaaab, URZ ;  /* 0x2aaaaaab0c0c78a5 */ /* 0x000fe4000f8e023f */
[----:B------:R-:W-:-:S02]  /*0570*/  UIMAD.WIDE UR18, UR18, 0x2aaaaaab, URZ ;  /* 0x2aaaaaab121278a5 */ /* 0x000fc4000f8e023f */
[----:B------:R-:W-:Y:S02]  /*0580*/  UMOV UR4, UR21 ;  /* 0x0000001500047c82 */ /* 0x000fe40008000000 */
[----:B------:R-:W-:Y:S02]  /*0590*/  @UP2 USHF.R.U32.HI UR4, URZ, UR5, UR17 ;  /* 0x000000053f042299 */ /* 0x000fe40008011611 */
[----:B------:R-:W-:Y:S02]  /*05a0*/  ULDC UR20, c[0x0][0x168] ;  /* 0x00005a0000147ab9 */ /* 0x000fe40000000800 */
[----:B------:R-:W-:Y:S02]  /*05b0*/  UMOV UR17, UR13 ;  /* 0x0000000d00117c82 */ /* 0x000fe40008000000 */
[----:B------:R-:W-:Y:S02]  /*05c0*/  UMOV UR13, UR19 ;  /* 0x00000013000d7c82 */ /* 0x000fe40008000000 */
[----:B------:R-:W-:-:S02]  /*05d0*/  UIADD3 UR20, UR8, -UR20, URZ ;  /* 0x8000001408147290 */ /* 0x000fc4000fffe03f */
[----:B------:R-:W-:Y:S02]  /*05e0*/  USHF.R.U32.HI UR12, URZ, 0x1f, UR17 ;  /* 0x0000001f3f0c7899 */ /* 0x000fe40008011611 */
[----:B------:R-:W-:Y:S02]  /*05f0*/  USHF.R.U32.HI UR11, URZ, 0x1f, UR13 ;  /* 0x0000001f3f0b7899 */ /* 0x000fe4000801160d */
[----:B------:R-:W-:Y:S02]  /*0600*/  UIADD3 UR4, UR20, UR4, URZ ;  /* 0x0000000414047290 */ /* 0x000fe4000fffe03f */
[----:B------:R-:W-:Y:S02]  /*0610*/  ULDC UR5, c[0x0][0x324] ;  /* 0x0000c90000057ab9 */ /* 0x000fe40000000800 */
[----:B------:R-:W-:Y:S02]  /*0620*/  ULEA.HI.SX32 UR12, UR17, UR12, 0x1c ;  /* 0x0000000c110c7291 */ /* 0x000fe4000f8fe23f */
[----:B------:R-:W-:-:S02]  /*0630*/  ULEA.HI.SX32 UR11, UR13, UR11, 0x1c ;  /* 0x0000000b0d0b7291 */ /* 0x000fc4000f8fe23f */
[----:B------:R-:W-:Y:S02]  /*0640*/  UIADD3 UR5, UR4, -UR5, URZ ;  /* 0x8000000504057290 */ /* 0x000fe4000fffe03f */
[----:B------:R-:W-:-:S04]  /*0650*/  UISETP.LT.AND UP0, UPT, UR12, UR11, UPT ;  /* 0x0000000b0c00728c */ /* 0x000fc8000bf01270 */
[----:B------:R-:W-:Y:S01]  /*0660*/  USEL UR11, UR12, UR11, UP0 ;  /* 0x0000000b0c0b7287 */ /* 0x000fe20008000000 */
[----:B------:R-:W-:Y:S01]  /*0670*/  MOV R2, UR5 ;  /* 0x0000000500027c02 */ /* 0x000fe20008000f00 */
[----:B------:R-:W-:Y:S05]  /*0680*/  @P0 BRA `(.L_x_18) ;  /* 0x0000010000000947 */ /* 0x000fea0003800000 */
[----:B------:R-:W-:-:S04]  /*0690*/  MOV R3, UR4 ;  /* 0x0000000400037c02 */ /* 0x000fc80008000f00 */
[----:B------:R-:W-:-:S13]  /*06a0*/  ISETP.GT.AND P0, PT, R3, -0x1, PT ;  /* 0xffffffff0300780c */ /* 0x000fda0003f04270 */
[----:B------:R-:W-:Y:S05]  /*06b0*/  @P0 BRA `(.L_x_19) ;  /* 0x0000007000000947 */ /* 0x000fea0003800000 */
[----:B------:R-:W-:Y:S01]  /*06c0*/  IMAD.MOV.U32 R0, RZ, RZ, c[0x0][0x32c] ;  /* 0x0000cb00ff007624 */ /* 0x000fe200078e00ff */
[----:B------:R-:W-:-:S04]  /*06d0*/  LOP3.LUT R3, RZ, R3, RZ, 0x33, !PT ;  /* 0x00000003ff037212 */ /* 0x000fc800078e33ff */
[----:B------:R-:W-:-:S13]  /*06e0*/  ISETP.NE.AND P0, PT, R0, 0x1, PT ;  /* 0x000000010000780c */ /* 0x000fda0003f05270 */
[----:B------:R-:W-:-:S05]  /*06f0*/  @P0 IMAD.HI.U32 R0, R3, c[0x0][0x330], RZ ;  /* 0x0000cc0003000a27 */ /* 0x000fca00078e00ff */
[----:B------:R-:W-:-:S04]  /*0700*/  @P0 SHF.R.U32.HI R3, RZ, c[0x0][0x334], R0 ;  /* 0x0000cd00ff030a19 */ /* 0x000fc80000011600 */
[----:B------:R-:W-:Y:S01]  /*0710*/  LOP3.LUT R3, RZ, R3, RZ, 0x33, !PT ;  /* 0x00000003ff037212 */ /* 0x000fe200078e33ff */
[----:B------:R-:W-:Y:S05]  /*0720*/  BRA `(.L_x_20) ;  /* 0x0000004000007947 */ /* 0x000fea0003800000 */
.L_x_19:
[----:B------:R-:W-:-:S04]  /*0730*/  MOV R0, c[0x0][0x32c] ;  /* 0x0000cb0000007a02 */ /* 0x000fc80000000f00 */
[----:B------:R-:W-:-:S13]  /*0740*/  ISETP.NE.AND P0, PT, R0, 0x1, PT ;  /* 0x000000010000780c */ /* 0x000fda0003f05270 */
[----:B------:R-:W-:-:S05]  /*0750*/  @P0 IMAD.HI.U32 R0, R3, c[0x0][0x330], RZ ;  /* 0x0000cc0003000a27 */ /* 0x000fca00078e00ff */
[----:B------:R-:W-:-:S05]  /*0760*/  @P0 SHF.R.U32.HI R3, RZ, c[0x0][0x334], R0 ;  /* 0x0000cd00ff030a19 */ /* 0x000fca0000011600 */
.L_x_20:
[----:B------:R-:W-:-:S05]  /*0770*/  IMAD R3, R3, c[0x0][0x32c], RZ ;  /* 0x0000cb0003037a24 */ /* 0x000fca00078e02ff */
[----:B------:R-:W-:-:S05]  /*0780*/  IMNMX R2, R2, R3, !PT ;  /* 0x0000000302027217 */ /* 0x000fca0007800200 */
.L_x_18:
[----:B------:R-:W-:Y:S01]  /*0790*/  IMAD.HI R3, R2, 0x2aaaaaab, RZ ;  /* 0x2aaaaaab02037827 */ /* 0x000fe200078e02ff */
[----:B------:R-:W-:Y:S02]  /*07a0*/  USHF.R.U32.HI UR5, URZ, 0x10, UR7 ;  /* 0x000000103f057899 */ /* 0x000fe40008011607 */
[----:B------:R-:W-:Y:S01]  /*07b0*/  ULDC UR4, c[0x0][0x338] ;  /* 0x0000ce0000047ab9 */ /* 0x000fe20000000800 */
[----:B------:R-:W-:Y:S01]  /*07c0*/  IMAD.MOV.U32 R36, RZ, RZ, RZ ;  /* 0x000000ffff247224 */ /* 0x000fe200078e00ff */
[----:B------:R-:W-:Y:S01]  /*07d0*/  SHF.R.U32.HI R0, RZ, 0x1f, R3 ;  /* 0x0000001fff007819 */ /* 0x000fe20000011603 */
[----:B------:R-:W-:-:S03]  /*07e0*/  UISETP.NE.AND UP0, UPT, UR5, URZ, UPT ;  /* 0x0000003f0500728c */ /* 0x000fc6000bf05270 */
[----:B------:R-:W-:Y:S01]  /*07f0*/  LEA.HI.SX32 R0, R3, R0, 0x1c ;  /* 0x0000000003007211 */ /* 0x000fe200078fe2ff */
[----:B------:R-:W-:-:S03]  /*0800*/  USEL UR4, UR5, UR4, UP0 ;  /* 0x0000000405047287 */ /* 0x000fc60008000000 */
[----:B------:R-:W-:-:S04]  /*0810*/  IMNMX R215, RZ, R0, !PT ;  /* 0x00000000ffd77217 */ /* 0x000fc80007800200 */
[----:B------:R-:W-:-:S13]  /*0820*/  ISETP.LT.AND P0, PT, R215, UR11, PT ;  /* 0x0000000bd7007c0c */ /* 0x000fda000bf01270 */
[----:B------:R-:W-:Y:S05]  /*0830*/  @!P0 BRA `(.L_x_21) ;  /* 0x000001c000008947 */ /* 0x000fea0003800000 */
[----:B------:R-:W-:Y:S01]  /*0840*/  IMAD.U32 R0, RZ, RZ, UR4 ;  /* 0x00000004ff007e24 */ /* 0x000fe2000f8e00ff */
[----:B------:R-:W-:-:S04]  /*0850*/  UIADD3 UR5, UR4, -0x1, UR11 ;  /* 0xffffffff04057890 */ /* 0x000fc8000fffe00b */
[-C--:B------:R-:W-:Y:S02]  /*0860*/  IABS R4, R0.reuse ;  /* 0x0000000000047213 */ /* 0x080fe40000000000 */
[----:B------:R-:W-:Y:S02]  /*0870*/  IADD3 R5, -R215, UR5, RZ ;  /* 0x00000005d7057c10 */ /* 0x000fe4000fffe1ff */
[----:B------:R-:W1:Y:S01]  /*0880*/  I2F.RP R8, R4 ;  /* 0x0000000400087306 */ /* 0x000e620000209400 */
[----:B------:R-:W-:Y:S02]  /*0890*/  IABS R0, R0 ;  /* 0x0000000000007213 */ /* 0x000fe40000000000 */
[----:B------:R-:W-:Y:S02]  /*08a0*/  IABS R2, R5 ;  /* 0x0000000500027213 */ /* 0x000fe40000000000 */
[----:B------:R-:W-:Y:S01]  /*08b0*/  LOP3.LUT R5, R5, UR4, RZ, 0x3c, !PT ;  /* 0x0000000405057c12 */ /* 0x000fe2000f8e3cff */
[----:B------:R-:W-:-:S03]  /*08c0*/  IMAD.MOV R0, RZ, RZ, -R0 ;  /* 0x000000ffff007224 */ /* 0x000fc600078e0a00 */
[----:B------:R-:W-:Y:S01]  /*08d0*/  ISETP.GE.AND P0, PT, R5, RZ, PT ;  /* 0x000000ff0500720c */ /* 0x000fe20003f06270 */
[----:B-1----:R-:W1:Y:S02]  /*08e0*/  MUFU.RCP R6, R8 ;  /* 0x0000000800067308 */ /* 0x002e640000001000 */
[----:B-1----:R-:W-:-:S06]  /*08f0*/  IADD3 R6, R6, 0xffffffe, RZ ;  /* 0x0ffffffe06067810 */ /* 0x002fcc0007ffe0ff */
[----:B------:R-:W1:Y:S02]  /*0900*/  F2I.FTZ.U32.TRUNC.NTZ R7, R6 ;  /* 0x0000000600077305 */ /* 0x000e64000021f000 */
[----:B-1----:R-:W-:Y:S02]  /*0910*/  IMAD.MOV R3, RZ, RZ, -R7 ;  /* 0x000000ffff037224 */ /* 0x002fe400078e0a07 */
[----:B------:R-:W-:Y:S02]  /*0920*/  IMAD.MOV.U32 R6, RZ, RZ, RZ ;  /* 0x000000ffff067224 */ /* 0x000fe400078e00ff */
[----:B------:R-:W-:-:S04]  /*0930*/  IMAD R3, R3, R4, RZ ;  /* 0x0000000403037224 */ /* 0x000fc800078e02ff */
[----:B------:R-:W-:-:S06]  /*0940*/  IMAD.HI.U32 R3, R7, R3, R6 ;  /* 0x0000000307037227 */ /* 0x000fcc00078e0006 */
[----:B------:R-:W-:-:S04]  /*0950*/  IMAD.HI.U32 R3, R3, R2, RZ ;  /* 0x0000000203037227 */ /* 0x000fc800078e00ff */
[----:B------:R-:W-:-:S05]  /*0960*/  IMAD R7, R3, R0, R2 ;  /* 0x0000000003077224 */ /* 0x000fca00078e0202 */
[----:B------:R-:W-:-:S13]  /*0970*/  ISETP.GT.U32.AND P1, PT, R4, R7, PT ;  /* 0x000000070400720c */ /* 0x000fda0003f24070 */
[----:B------:R-:W-:Y:S01]  /*0980*/  @!P1 IMAD.IADD R7, R7, 0x1, -R4 ;  /* 0x0000000107079824 */ /* 0x000fe200078e0a04 */
[----:B------:R-:W-:Y:S02]  /*0990*/  @!P1 IADD3 R3, R3, 0x1, RZ ;  /* 0x0000000103039810 */ /* 0x000fe40007ffe0ff */
[----:B------:R-:W-:Y:S02]  /*09a0*/  ISETP.NE.AND P1, PT, RZ, UR4, PT ;  /* 0x00000004ff007c0c */ /* 0x000fe4000bf25270 */
[----:B------:R-:W-:-:S13]  /*09b0*/  ISETP.GE.U32.AND P2, PT, R7, R4, PT ;  /* 0x000000040700720c */ /* 0x000fda0003f46070 */
[----:B------:R-:W-:-:S05]  /*09c0*/  @P2 IADD3 R3, R3, 0x1, RZ ;  /* 0x0000000103032810 */ /* 0x000fca0007ffe0ff */
[----:B------:R-:W-:Y:S01]  /*09d0*/  @!P0 IMAD.MOV R3, RZ, RZ, -R3 ;  /* 0x000000ffff038224 */ /* 0x000fe200078e0a03 */
[----:B------:R-:W-:-:S05]  /*09e0*/  @!P1 LOP3.LUT R3, RZ, UR4, RZ, 0x33, !PT ;  /* 0x00000004ff039c12 */ /* 0x000fca000f8e33ff */
[----:B------:R-:W-:Y:S02]  /*09f0*/  IMAD.MOV.U32 R36, RZ, RZ, R3 ;  /* 0x000000ffff247224 */ /* 0x000fe400078e0003 */
.L_x_21:
[----:B------:R-:W-:Y:S01]  /*0a00*/  ULOP3.LUT UR7, UR7, 0xffff, URZ, 0xc0, !UPT ;  /* 0x0000ffff07077892 */ /* 0x000fe2000f8ec03f */
[----:B------:R-:W-:Y:S01]  /*0a10*/  PLOP3.LUT P2, PT, PT, PT, PT, 0x80, 0x0 ;  /* 0x000000000000781c */ /* 0x000fe20003f4f070 */
[----:B------:R-:W-:Y:S01]  /*0a20*/  IMAD.MOV.U32 R7, RZ, RZ, RZ ;  /* 0x000000ffff077224 */ /* 0x000fe200078e00ff */
[----:B------:R-:W-:Y:S01]  /*0a30*/  MOV R5, RZ ;  /* 0x000000ff00057202 */ /* 0x000fe20000000f00 */
[----:B------:R-:W-:Y:S01]  /*0a40*/  CS2R R66, SRZ ;  /* 0x0000000000427805 */ /* 0x000fe2000001ff00 */
[----:B------:R-:W-:Y:S01]  /*0a50*/  CS2R R64, SRZ ;  /* 0x0000000000407805 */ /* 0x000fe2000001ff00 */
[----:B------:R-:W-:Y:S01]  /*0a60*/  IMAD R215, R36, UR7, R215 ;  /* 0x0000000724d77c24 */ /* 0x000fe2000f8e02d7 */
[----:B------:R-:W-:Y:S01]  /*0a70*/  CS2R R62, SRZ ;  /* 0x00000000003e7805 */ /* 0x000fe2000001ff00 */
[----:B------:R-:W-:Y:S01]  /*0a80*/  CS2R R60, SRZ ;  /* 0x00000000003c7805 */ /* 0x000fe2000001ff00 */
[----:B------:R-:W-:Y:S01]  /*0a90*/  CS2R R58, SRZ ;  /* 0x00000000003a7805 */ /* 0x000fe2000001ff00 */
[----:B------:R-:W-:Y:S01]  /*0aa0*/  IMAD.IADD R36, R215, 0x1, R36 ;  /* 0x00000001d7247824 */ /* 0x000fe200078e0224 */
[----:B------:R-:W-:Y:S01]  /*0ab0*/  CS2R R56, SRZ ;  /* 0x0000000000387805 */ /* 0x000fe2000001ff00 */
[----:B------:R-:W-:Y:S01]  /*0ac0*/  CS2R R54, SRZ ;  /* 0x0000000000367805 */ /* 0x000fe2000001ff00 */
[----:B------:R-:W-:Y:S01]  /*0ad0*/  CS2R R52, SRZ ;  /* 0x0000000000347805 */ /* 0x000fe2000001ff00 */
[----:B------:R-:W-:Y:S01]  /*0ae0*/  CS2R R70, SRZ ;  /* 0x0000000000467805 */ /* 0x000fe2000001ff00 */
[----:B------:R-:W-:Y:S01]  /*0af0*/  IMNMX R36, R36, UR11, PT ;  /* 0x0000000b24247c17 */ /* 0x000fe2000b800200 */
[----:B------:R-:W-:Y:S01]  /*0b00*/  CS2R R68, SRZ ;  /* 0x0000000000447805 */ /* 0x000fe2000001ff00 */
[----:B------:R-:W-:Y:S01]  /*0b10*/  CS2R R74, SRZ ;  /* 0x00000000004a7805 */ /* 0x000fe2000001ff00 */
[----:B------:R-:W-:Y:S01]  /*0b20*/  CS2R R72, SRZ ;  /* 0x0000000000487805 */ /* 0x000fe2000001ff00 */
[----:B------:R-:W-:Y:S01]  /*0b30*/  ISETP.GT.AND P0, PT, R36, R215, PT ;  /* 0x000000d72400720c */ /* 0x000fe20003f04270 */
        /* <DEDUP_REMOVED lines=29> */
[----:B------:R-:W-:-:S05]  /*0d10*/  IMAD.U32 R5, RZ, RZ, UR5 ;  /* 0x00000005ff057e24 */ /* 0x000fca000f8e00ff */
[----:B------:R-:W2:Y:S01]  /*0d20*/  @P0 LDG.E R0, [R4.64] ;  /* 0x0000000e04000981 */ /* 0x000ea2000c1e1900 */
[----:B------:R-:W-:Y:S01]  /*0d30*/  SHF.R.S32.HI R104, RZ, 0x1f, R101 ;  /* 0x0000001fff687819 */ /* 0x000fe20000011465 */
[----:B------:R-:W-:Y:S01]  /*0d40*/  ULDC UR4, c[0x0][0x2b8] ;  /* 0x0000ae0000047ab9 */ /* 0x000fe20000000800 */
[----:B------:R-:W-:Y:S01]  /*0d50*/  IMAD.MOV.U32 R37, RZ, RZ, 0x60 ;  /* 0x00000060ff257424 */ /* 0x000fe200078e00ff */
[----:B------:R-:W-:Y:S01]  /*0d60*/  UISETP.NE.AND UP3, UPT, UR4, 0x1, UPT ;  /* 0x000000010400788c */ /* 0x000fe2000bf65270 */
[----:B------:R-:W-:Y:S01]  /*0d70*/  LEA.HI R3, R104, R101, RZ, 0x3 ;  /* 0x0000006568037211 */ /* 0x000fe200078f18ff */
[----:B------:R-:W-:Y:S01]  /*0d80*/  IMAD.MOV.U32 R216, RZ, RZ, RZ ;  /* 0x000000ffffd87224 */ /* 0x000fe200078e00ff */
[----:B------:R-:W-:Y:S01]  /*0d90*/  ULDC.64 UR4, c[0x0][0x2b0] ;  /* 0x0000ac0000047ab9 */ /* 0x000fe20000000a00 */
[----:B------:R-:W-:Y:S01]  /*0da0*/  IMAD R100, R36, R37, -0x60 ;  /* 0xffffffa024647424 */ /* 0x000fe200078e0225 */
[----:B------:R-:W-:Y:S02]  /*0db0*/  LOP3.LUT R42, R3, 0xfffffff8, RZ, 0xc0, !PT ;  /* 0xfffffff8032a7812 */ /* 0x000fe400078ec0ff */
[----:B------:R-:W-:-:S02]  /*0dc0*/  SHF.R.S32.HI R3, RZ, 0x3, R3 ;  /* 0x00000003ff037819 */ /* 0x000fc40000011403 */
[----:B------:R-:W-:Y:S01]  /*0dd0*/  PLOP3.LUT P1, PT, PT, PT, UP3, 0x80, 0x0 ;  /* 0x000000000000781c */ /* 0x000fe20003f2f038 */
[----:B------:R-:W-:-:S04]  /*0de0*/  IMAD.IADD R42, R101, 0x1, -R42 ;  /* 0x00000001652a7824 */ /* 0x000fc800078e0a2a */
[----:B------:R-:W-:-:S04]  /*0df0*/  IMAD R219, R42, 0x20, R3 ;  /* 0x000000202adb7824 */ /* 0x000fc800078e0203 */
[----:B------:R-:W-:-:S05]  /*0e00*/  IMAD.IADD R217, R219, 0x1, R100 ;  /* 0x00000001dbd97824 */ /* 0x000fca00078e0264 */
[C---:B------:R-:W-:Y:S01]  /*0e10*/  ISETP.GE.AND P2, PT, R217.reuse, UR8, PT ;  /* 0x00000008d9007c0c */ /* 0x040fe2000bf46270 */
[----:B-----5:R-:W-:-:S03]  /*0e20*/  IMAD.IADD R217, R217, 0x1, R220 ;  /* 0x00000001d9d97824 */ /* 0x020fc600078e02dc */
[----:B------:R-:W-:Y:S01]  /*0e30*/  ISETP.GT.OR P2, PT, R219, 0x5f, P2 ;  /* 0x0000005fdb00780c */ /* 0x000fe20001744670 */
[----:B------:R-:W-:Y:S01]  /*0e40*/  @P1 IMAD.HI.U32 R2, R217, c[0x0][0x2bc], RZ ;  /* 0x0000af00d9021a27 */ /* 0x000fe200078e00ff */
[----:B------:R-:W-:Y:S01]  /*0e50*/  BAR.SYNC.DEFER_BLOCKING 0x0 ;  /* 0x0000000000007b1d */ /* 0x000fe20000010000 */
[----:B------:R-:W-:-:S05]  /*0e60*/  USHF.R.S32.HI UR16, URZ, 0x1f, UR9 ;  /* 0x0000001f3f107899 */ /* 0x000fca0008011409 */
[----:B--2---:R1:W2:Y:S01]  /*0e70*/  @P0 R2UR UR11, R0 ;  /* 0x00000000000b03c2 */ /* 0x0042a200000e0000 */
[----:B------:R-:W-:Y:S01]  /*0e80*/  PLOP3.LUT P0, PT, PT, PT, UP3, 0x80, 0x0 ;  /* 0x000000000000781c */ /* 0x000fe20003f0f038 */
[----:B--2---:R-:W-:Y:S02]  /*0e90*/  @!UP0 UMOV UR11, UR10 ;  /* 0x0000000a000b8c82 */ /* 0x004fe40008000000 */
[----:B------:R-:W-:Y:S02]  /*0ea0*/  USHF.R.S32.HI UR7, URZ, 0x1f, UR11 ;  /* 0x0000001f3f077899 */ /* 0x000fe4000801140b */
[----:B------:R-:W-:Y:S02]  /*0eb0*/  UIMAD.WIDE.U32 UR12, UR11, UR4, URZ ;  /* 0x000000040b0c72a5 */ /* 0x000fe4000f8e003f */
[----:B------:R-:W-:-:S04]  /*0ec0*/  UIMAD UR7, UR7, UR4, URZ ;  /* 0x00000004070772a4 */ /* 0x000fc8000f8e023f */
[----:B------:R-:W-:-:S03]  /*0ed0*/  UIMAD UR7, UR11, UR5, UR7 ;  /* 0x000000050b0772a4 */ /* 0x000fc6000f8e0207 */
[----:B------:R-:W-:Y:S02]  /*0ee0*/  ULDC.64 UR4, c[0x0][0x1b8] ;  /* 0x00006e0000047ab9 */ /* 0x000fe40000000a00 */
[----:B------:R-:W-:Y:S01]  /*0ef0*/  UIADD3 UR7, UR13, UR7, URZ ;  /* 0x000000070d077290 */ /* 0x000fe2000fffe03f */
[----:B-1----:R-:W-:Y:S01]  /*0f00*/  IMAD.MOV.U32 R0, RZ, RZ, R217 ;  /* 0x000000ffff007224 */ /* 0x002fe200078e00d9 */
[----:B------:R-:W-:-:S04]  /*0f10*/  @P0 SHF.R.U32.HI R0, RZ, c[0x0][0x2c0], R2 ;  /* 0x0000b000ff000a19 */ /* 0x000fc80000011602 */
[----:B------:R-:W-:-:S04]  /*0f20*/  @!P2 IADD3 R5, P1, R0, UR12, RZ ;  /* 0x0000000c0005ac10 */ /* 0x000fc8000ff3e0ff */
[----:B------:R-:W-:Y:S02]  /*0f30*/  @!P2 LEA R4, P0, R5, c[0x0][0x2a0], 0x2 ;  /* 0x0000a8000504aa11 */ /* 0x000fe400078010ff */
[----:B------:R-:W-:-:S04]  /*0f40*/  @!P2 LEA.HI.X.SX32 R2, R0, UR7, 0x1, P1 ;  /* 0x000000070002ac11 */ /* 0x000fc800088f0eff */
[----:B------:R-:W-:-:S05]  /*0f50*/  @!P2 LEA.HI.X R5, R5, c[0x0][0x2a4], R2, 0x2, P0 ;  /* 0x0000a9000505aa11 */ /* 0x000fca00000f1402 */
[----:B------:R1:W2:Y:S01]  /*0f60*/  @!P2 LDG.E R216, [R4.64] ;  /* 0x0000000e04d8a981 */ /* 0x0002a2000c1e1900 */
[----:B------:R-:W-:Y:S01]  /*0f70*/  PLOP3.LUT P1, PT, PT, PT, UP2, 0x80, 0x0 ;  /* 0x000000000000781c */ /* 0x000fe20003f2f028 */
[----:B------:R-:W-:Y:S01]  /*0f80*/  UIMAD UR11, UR16, UR4, URZ ;  /* 0x00000004100b72a4 */ /* 0x000fe2000f8e023f */
[----:B------:R-:W-:Y:S01]  /*0f90*/  PLOP3.LUT P0, PT, PT, PT, UP2, 0x80, 0x0 ;  /* 0x000000000000781c */ /* 0x000fe20003f0f028 */
[----:B------:R-:W-:Y:S01]  /*0fa0*/  USHF.R.S32.HI UR17, URZ, 0x1f, UR10 ;  /* 0x0000001f3f117899 */ /* 0x000fe2000801140a */
[----:B------:R-:W-:Y:S01]  /*0fb0*/  IADD3 R6, R3, UR21, RZ ;  /* 0x0000001503067c10 */ /* 0x000fe2000fffe0ff */
[----:B------:R-:W-:Y:S01]  /*0fc0*/  UIMAD.WIDE.U32 UR18, UR9, UR4, URZ ;  /* 0x00000004091272a5 */ /* 0x000fe2000f8e003f */
[----:B------:R-:W-:Y:S01]  /*0fd0*/  IMAD.SHL.U32 R231, R42, 0x8, RZ ;  /* 0x000000082ae77824 */ /* 0x000fe200078e00ff */
[----:B------:R-:W-:Y:S01]  /*0fe0*/  UIMAD UR11, UR9, UR5, UR11 ;  /* 0x00000005090b72a4 */ /* 0x000fe2000f8e020b */
[-C--:B------:R-:W-:Y:S01]  /*0ff0*/  LEA.HI R218, R104, R101.reuse, RZ, 0x6 ;  /* 0x0000006568da7211 */ /* 0x080fe200078f30ff */
[----:B------:R-:W-:Y:S01]  /*1000*/  IMAD R37, R36, -0x60, R37 ;  /* 0xffffffa024257824 */ /* 0x000fe200078e0225 */
[----:B------:R-:W-:Y:S01]  /*1010*/  ULDC.64 UR4, c[0x0][0x1c0] ;  /* 0x0000700000047ab9 */ /* 0x000fe20000000a00 */
[----:B------:R-:W-:Y:S01]  /*1020*/  IADD3 R41, R231, 0x40, RZ ;  /* 0x00000040e7297810 */ /* 0x000fe20007ffe0ff */
[----:B------:R-:W-:Y:S01]  /*1030*/  UIMAD UR17, UR17, UR4, URZ ;  /* 0x00000004111172a4 */ /* 0x000fe2000f8e023f */
[----:B------:R-:W-:Y:S01]  /*1040*/  IMAD.SHL.U32 R218, R218, 0x8, RZ ;  /* 0x00000008dada7824 */ /* 0x000fe200078e00ff */
[----:B------:R-:W-:Y:S01]  /*1050*/  UIADD3 UR19, UR19, UR11, URZ ;  /* 0x0000000b13137290 */ /* 0x000fe2000fffe03f */
[----:B------:R-:W-:Y:S01]  /*1060*/  ISETP.GE.AND P6, PT, R41, c[0x0][0x198], PT ;  /* 0x0000660029007a0c */ /* 0x000fe20003fc6270 */
[----:B------:R-:W-:Y:S01]  /*1070*/  UIMAD UR5, UR10, UR5, UR17 ;  /* 0x000000050a0572a4 */ /* 0x000fe2000f8e0211 */
[----:B------:R-:W-:Y:S01]  /*1080*/  IADD3 R39, R37, UR8, RZ ;  /* 0x0000000825277c10 */ /* 0x000fe2000fffe0ff */
[----:B------:R-:W-:Y:S01]  /*1090*/  UIMAD.WIDE.U32 UR10, UR10, UR4, UR18 ;  /* 0x000000040a0a72a5 */ /* 0x000fe2000f8e0012 */
[----:B------:R-:W-:Y:S01]  /*10a0*/  LEA.HI R102, R104, R101, RZ, 0x5 ;  /* 0x0000006568667211 */ /* 0x000fe200078f28ff */
[----:B------:R-:W-:Y:S01]  /*10b0*/  IMAD.MOV.U32 R40, RZ, RZ, 0x20 ;  /* 0x00000020ff287424 */ /* 0x000fe200078e00ff */
[----:B------:R-:W-:Y:S01]  /*10c0*/  ULDC UR4, c[0x0][0x168] ;  /* 0x00005a0000047ab9 */ /* 0x000fe20000000800 */
[----:B------:R-:W-:Y:S01]  /*10d0*/  IMAD.IADD R38, R39, 0x1, -R3 ;  /* 0x0000000127267824 */ /* 0x000fe200078e0a03 */
[----:B------:R-:W-:Y:S01]  /*10e0*/  UIADD3 UR5, UR11, UR5, URZ ;  /* 0x000000050b057290 */ /* 0x000fe2000fffe03f */
[----:B-1----:R-:W-:Y:S01]  /*10f0*/  IADD3 R4, R219, UR21, RZ ;  /* 0x00000015db047c10 */ /* 0x002fe2000fffe0ff */
[----:B------:R-:W-:Y:S01]  /*1100*/  UIMAD UR4, UR6, UR4, URZ ;  /* 0x00000004060472a4 */ /* 0x000fe2000f8e023f */
[----:B------:R-:W-:Y:S01]  /*1110*/  IADD3 R5, R6, 0x20, RZ ;  /* 0x0000002006057810 */ /* 0x000fe20007ffe0ff */
[----:B------:R-:W-:Y:S01]  /*1120*/  IMAD.U32 R9, RZ, RZ, UR11 ;  /* 0x0000000bff097e24 */ /* 0x000fe2000f8e00ff */
[----:B------:R-:W-:Y:S01]  /*1130*/  SHF.R.S32.HI R103, RZ, 0x5, R102 ;  /* 0x00000005ff677819 */ /* 0x000fe20000011466 */
[----:B------:R-:W-:-:S02]  /*1140*/  @P1 IMAD.HI.U32 R2, R4, c[0x0][0x2c8], RZ ;  /* 0x0000b20004021a27 */ /* 0x000fc400078e00ff */
[----:B------:R-:W-:Y:S02]  /*1150*/  ISETP.GE.AND P3, PT, R5, UR4, PT ;  /* 0x0000000405007c0c */ /* 0x000fe4000bf66270 */
[----:B------:R-:W-:Y:S01]  /*1160*/  IMAD.MOV.U32 R10, RZ, RZ, R4 ;  /* 0x000000ffff0a7224 */ /* 0x000fe200078e0004 */
[----:B------:R-:W-:Y:S01]  /*1170*/  @P0 SHF.R.U32.HI R10, RZ, c[0x0][0x2cc], R2 ;  /* 0x0000b300ff0a0a19 */ /* 0x000fe20000011602 */
[----:B------:R-:W-:Y:S01]  /*1180*/  IMAD.U32 R8, RZ, RZ, UR10 ;  /* 0x0000000aff087e24 */ /* 0x000fe2000f8e00ff */
[----:B------:R-:W-:Y:S01]  /*1190*/  LEA.HI R2, R104, R101, RZ, 0x4 ;  /* 0x0000006568027211 */ /* 0x000fe200078f20ff */
[----:B------:R-:W-:Y:S01]  /*11a0*/  IMAD.U32 R9, RZ, RZ, UR5 ;  /* 0x00000005ff097e24 */ /* 0x000fe2000f8e00ff */
[--C-:B------:R-:W-:Y:S01]  /*11b0*/  SHF.R.S32.HI R11, RZ, 0x1f, R10.reuse ;  /* 0x0000001fff0b7819 */ /* 0x100fe2000001140a */
[----:B------:R-:W-:Y:S01]  /*11c0*/  IMAD.MOV R7, RZ, RZ, -R10 ;  /* 0x000000ffff077224 */ /* 0x000fe200078e0a0a */
[----:B------:R-:W-:Y:S01]  /*11d0*/  SHF.R.S32.HI R5, RZ, 0x4, R2 ;  /* 0x00000004ff057819 */ /* 0x000fe20000011402 */
[----:B------:R-:W-:Y:S01]  /*11e0*/  IMAD.WIDE.U32 R8, R10, c[0x0][0x1b0], R8 ;  /* 0x00006c000a087a25 */ /* 0x000fe200078e0008 */
[----:B------:R-:W-:-:S02]  /*11f0*/  ISETP.GE.AND P4, PT, R6, UR4, PT ;  /* 0x0000000406007c0c */ /* 0x000fc4000bf86270 */
[C---:B------:R-:W-:Y:S01]  /*1200*/  LEA.HI R214, R2.reuse, R5, RZ, 0x1 ;  /* 0x0000000502d67211 */ /* 0x040fe200078f08ff */
[----:B------:R-:W-:Y:S01]  /*1210*/  IMAD R11, R11, c[0x0][0x1b0], RZ ;  /* 0x00006c000b0b7a24 */ /* 0x000fe200078e02ff */
[----:B------:R-:W-:Y:S01]  /*1220*/  LOP3.LUT R2, R2, 0xfffffff0, RZ, 0xc0, !PT ;  /* 0xfffffff002027812 */ /* 0x000fe200078ec0ff */
[----:B------:R-:W-:Y:S01]  /*1230*/  IMAD R4, R7, c[0x0][0x2c4], R4 ;  /* 0x0000b10007047a24 */ /* 0x000fe200078e0204 */
[----:B------:R-:W-:Y:S01]  /*1240*/  LOP3.LUT R214, R214, 0xfffffffe, RZ, 0xc0, !PT ;  /* 0xfffffffed6d67812 */ /* 0x000fe200078ec0ff */
[----:B------:R-:W-:Y:S01]  /*1250*/  IMAD R11, R10, c[0x0][0x1b4], R11 ;  /* 0x00006d000a0b7a24 */ /* 0x000fe200078e020b */
[C---:B------:R-:W-:Y:S02]  /*1260*/  IADD3 R10, R6.reuse, 0x40, RZ ;  /* 0x00000040060a7810 */ /* 0x040fe40007ffe0ff */
[----:B------:R-:W-:Y:S01]  /*1270*/  SHF.R.S32.HI R7, RZ, 0x1f, R4 ;  /* 0x0000001fff077819 */ /* 0x000fe20000011404 */
[----:B------:R-:W-:Y:S01]  /*1280*/  IMAD.IADD R9, R9, 0x1, R11 ;  /* 0x0000000109097824 */ /* 0x000fe200078e020b */
[----:B------:R-:W-:Y:S01]  /*1290*/  IADD3 R6, R6, 0x60, RZ ;  /* 0x0000006006067810 */ /* 0x000fe20007ffe0ff */
[----:B------:R-:W-:Y:S01]  /*12a0*/  IMAD.IADD R214, R5, 0x1, -R214 ;  /* 0x0000000105d67824 */ /* 0x000fe200078e0ad6 */
[----:B------:R-:W-:Y:S01]  /*12b0*/  ISETP.GE.AND P2, PT, R10, UR4, PT ;  /* 0x000000040a007c0c */ /* 0x000fe2000bf46270 */
[----:B------:R-:W-:Y:S01]  /*12c0*/  IMAD R7, R7, c[0x0][0x1a8], RZ ;  /* 0x00006a0007077a24 */ /* 0x000fe200078e02ff */
[----:B------:R-:W-:Y:S01]  /*12d0*/  ISETP.GE.AND P5, PT, R6, UR4, PT ;  /* 0x0000000406007c0c */ /* 0x000fe2000bfa6270 */
[----:B------:R-:W-:Y:S01]  /*12e0*/  IMAD.SHL.U32 R6, R3, 0x40, RZ ;  /* 0x0000004003067824 */ /* 0x000fe200078e00ff */
[----:B------:R-:W-:Y:S01]  /*12f0*/  ULDC.64 UR4, c[0x0][0x1e8] ;  /* 0x00007a0000047ab9 */ /* 0x000fe20000000a00 */
[C---:B------:R-:W-:Y:S01]  /*1300*/  IMAD R7, R4.reuse, c[0x0][0x1ac], R7 ;  /* 0x00006b0004077a24 */ /* 0x040fe200078e0207 */
[----:B------:R-:W-:Y:S01]  /*1310*/  UIMAD.WIDE.U32 UR10, UR9, UR4, URZ ;  /* 0x00000004090a72a5 */ /* 0x000fe2000f8e003f */
[----:B------:R-:W-:Y:S01]  /*1320*/  IMAD.WIDE.U32 R4, R4, c[0x0][0x1a8], R8 ;  /* 0x00006a0004047a25 */ /* 0x000fe200078e0008 */
[----:B------:R-:W-:Y:S01]  /*1330*/  LOP3.LUT R8, R6, 0x1c0, RZ, 0xc0, !PT ;  /* 0x000001c006087812 */ /* 0x000fe200078ec0ff */
[----:B------:R-:W-:-:S02]  /*1340*/  UIMAD UR4, UR16, UR4, URZ ;  /* 0x00000004100472a4 */ /* 0x000fc4000f8e023f */
[----:B------:R-:W-:Y:S01]  /*1350*/  IMAD.MOV R6, RZ, RZ, -R0 ;  /* 0x000000ffff067224 */ /* 0x000fe200078e0a00 */
[----:B------:R-:W-:Y:S01]  /*1360*/  SHF.R.U32.HI R0, RZ, 0x3, R8 ;  /* 0x00000003ff007819 */ /* 0x000fe20000011608 */
[----:B------:R-:W-:Y:S01]  /*1370*/  UIMAD UR4, UR9, UR5, UR4 ;  /* 0x00000005090472a4 */ /* 0x000fe2000f8e0204 */
[----:B------:R-:W-:Y:S01]  /*1380*/  LOP3.LUT R9, R8, 0x38, R231, 0xf8, !PT ;  /* 0x0000003808097812 */ /* 0x000fe200078ef8e7 */
[----:B------:R-:W-:Y:S01]  /*1390*/  IMAD R217, R6, c[0x0][0x2b8], R217 ;  /* 0x0000ae0006d97a24 */ /* 0x000fe200078e02d9 */
[C---:B------:R-:W-:Y:S01]  /*13a0*/  LEA R24, P0, R4.reuse, c[0x0][0x160], 0x1 ;  /* 0x0000580004187a11 */ /* 0x040fe200078008ff */
[----:B------:R-:W-:Y:S01]  /*13b0*/  IMAD.IADD R8, R5, 0x1, R7 ;  /* 0x0000000105087824 */ /* 0x000fe200078e0207 */
[----:B------:R-:W-:Y:S01]  /*13c0*/  LOP3.LUT R9, R9, R0, RZ, 0x3c, !PT ;  /* 0x0000000009097212 */ /* 0x000fe200078e3cff */
[----:B------:R-:W-:Y:S01]  /*13d0*/  IMAD.IADD R5, R101, 0x1, -R2 ;  /* 0x0000000165057824 */ /* 0x000fe200078e0a02 */
[----:B------:R-:W-:Y:S01]  /*13e0*/  SHF.R.S32.HI R21, RZ, 0x1f, R217 ;  /* 0x0000001fff157819 */ /* 0x000fe200000114d9 */
[----:B------:R-:W-:Y:S01]  /*13f0*/  IMAD.WIDE.U32 R10, R217, c[0x0][0x1e0], RZ ;  /* 0x00007800d90a7a25 */ /* 0x000fe200078e00ff */
[----:B------:R-:W-:Y:S01]  /*1400*/  LEA.HI.X R8, R4, c[0x0][0x164], R8, 0x1, P0 ;  /* 0x0000590004087a11 */ /* 0x000fe200000f0c08 */
[----:B------:R-:W-:Y:S01]  /*1410*/  SHFL.IDX PT, R16, R24, RZ, 0x181f ;  /* 0x00181fff18107589 */ /* 0x000fe200000e0000 */
[----:B------:R-:W-:Y:S01]  /*1420*/  SHF.R.S32.HI R2, RZ, 0x1f, R5 ;  /* 0x0000001fff027819 */ /* 0x000fe20000011405 */
[----:B------:R-:W-:Y:S01]  /*1430*/  IMAD R6, R21, c[0x0][0x1e0], RZ ;  /* 0x0000780015067a24 */ /* 0x000fe200078e02ff */
[----:B------:R-:W-:Y:S01]  /*1440*/  SHF.R.S32.HI R4, RZ, 0x1f, R41 ;  /* 0x0000001fff047819 */ /* 0x000fe20000011429 */
[----:B------:R-:W1:Y:S01]  /*1450*/  SHFL.IDX PT, R17, R8, RZ, 0x181f ;  /* 0x00181fff08117589 */ /* 0x000e6200000e0000 */
[----:B------:R-:W-:Y:S01]  /*1460*/  LEA.HI R2, R2, R5, RZ, 0x3 ;  /* 0x0000000502027211 */ /* 0x000fe200078f18ff */
[----:B------:R-:W-:Y:S01]  /*1470*/  IMAD R6, R217, c[0x0][0x1e4], R6 ;  /* 0x00007900d9067a24 */ /* 0x000fe200078e0206 */
[----:B------:R-:W-:Y:S01]  /*1480*/  LEA.HI R4, R4, R41, RZ, 0x3 ;  /* 0x0000002904047211 */ /* 0x000fe200078f18ff */
[----:B------:R-:W-:Y:S01]  /*1490*/  SHFL.IDX PT, R22, R24, 0x1, 0x181f ;  /* 0x00381f0018167f89 */ /* 0x000fe200000e0000 */
[----:B------:R-:W-:Y:S01]  /*14a0*/  LOP3.LUT R0, R2, 0xfffffff8, RZ, 0xc0, !PT ;  /* 0xfffffff802007812 */ /* 0x000fe200078ec0ff */
[----:B------:R-:W-:Y:S01]  /*14b0*/  IMAD.IADD R7, R11, 0x1, R6 ;  /* 0x000000010b077824 */ /* 0x000fe200078e0206 */
[----:B------:R-:W-:Y:S01]  /*14c0*/  UIADD3 UR6, UR11, UR4, URZ ;  /* 0x000000040b067290 */ /* 0x000fe2000fffe03f */
[----:B------:R-:W-:Y:S01]  /*14d0*/  IMAD.MOV.U32 R6, RZ, RZ, R10 ;  /* 0x000000ffff067224 */ /* 0x000fe200078e000a */
[----:B------:R-:W3:Y:S01]  /*14e0*/  SHFL.IDX PT, R23, R8, 0x1, 0x181f ;  /* 0x00381f0008177f89 */ /* 0x000ee200000e0000 */
[----:B------:R-:W-:Y:S01]  /*14f0*/  IMAD.IADD R0, R5, 0x1, -R0 ;  /* 0x0000000105007824 */ /* 0x000fe200078e0a00 */
[----:B------:R-:W-:Y:S01]  /*1500*/  LOP3.LUT R230, R4, 0xfffffff8, RZ, 0xc0, !PT ;  /* 0xfffffff804e67812 */ /* 0x000fe200078ec0ff */
[----:B------:R-:W-:Y:S01]  /*1510*/  IMAD.SHL.U32 R2, R2, 0x40, RZ ;  /* 0x0000004002027824 */ /* 0x000fe200078e00ff */
[----:B------:R-:W-:Y:S01]  /*1520*/  LOP3.LUT R218, R9, 0xfffffe00, R218, 0xf8, !PT ;  /* 0xfffffe0009da7812 */ /* 0x000fe200078ef8da */
[----:B------:R-:W-:Y:S01]  /*1530*/  SHFL.IDX PT, R14, R24, 0x2, 0x181f ;  /* 0x00581f00180e7f89 */ /* 0x000fe200000e0000 */
[----:B------:R-:W-:Y:S01]  /*1540*/  ISETP.GE.AND P0, PT, R231, c[0x0][0x198], PT ;  /* 0x00006600e7007a0c */ /* 0x000fe20003f06270 */
[----:B------:R-:W-:Y:S01]  /*1550*/  IMAD.SHL.U32 R3, R3, 0x8, RZ ;  /* 0x0000000803037824 */ /* 0x000fe200078e00ff */
[----:B------:R-:W-:Y:S01]  /*1560*/  ULDC.64 UR4, c[0x0][0x210] ;  /* 0x0000840000047ab9 */ /* 0x000fe20000000a00 */
[----:B------:R-:W4:Y:S01]  /*1570*/  SHFL.IDX PT, R15, R8, 0x2, 0x181f ;  /* 0x00581f00080f7f89 */ /* 0x000f2200000e0000 */
[----:B------:R-:W-:Y:S01]  /*1580*/  IMAD.SHL.U32 R218, R218, 0x2, RZ ;  /* 0x00000002dada7824 */ /* 0x000fe200078e00ff */
[----:B------:R-:W-:Y:S01]  /*1590*/  UIMAD.WIDE.U32 UR18, UR9, UR4, URZ ;  /* 0x00000004091272a5 */ /* 0x000fe2000f8e003f */
[----:B------:R-:W-:Y:S01]  /*15a0*/  SHF.R.S32.HI R233, RZ, 0x1f, R230 ;  /* 0x0000001fffe97819 */ /* 0x000fe200000114e6 */
[----:B------:R4:W-:Y:S01]  /*15b0*/  SHFL.IDX PT, R10, R24, 0x3, 0x181f ;  /* 0x00781f00180a7f89 */ /* 0x0009e200000e0000 */
[----:B------:R-:W-:Y:S01]  /*15c0*/  UIMAD UR4, UR16, UR4, URZ ;  /* 0x00000004100472a4 */ /* 0x000fe2000f8e023f */
[C-C-:B-1----:R-:W-:Y:S01]  /*15d0*/  @!P4 IMAD.WIDE R18, R231.reuse, 0x2, R16.reuse ;  /* 0x00000002e712c825 */ /* 0x142fe200078e0210 */
[----:B------:R-:W-:Y:S01]  /*15e0*/  IADD3 R226, R218, 0x100, RZ ;  /* 0x00000100dae27810 */ /* 0x000fe20007ffe0ff */
[----:B------:R-:W1:Y:S01]  /*15f0*/  SHFL.IDX PT, R11, R8, 0x3, 0x181f ;  /* 0x00781f00080b7f89 */ /* 0x000e6200000e0000 */
[----:B------:R-:W-:Y:S01]  /*1600*/  UIMAD UR4, UR9, UR5, UR4 ;  /* 0x00000005090472a4 */ /* 0x000fe2000f8e0204 */
[----:B------:R-:W-:Y:S01]  /*1610*/  @!P4 IMAD.WIDE R16, R230, 0x2, R16 ;  /* 0x00000002e610c825 */ /* 0x000fe200078e0210 */
[C---:B------:R-:W-:Y:S01]  /*1620*/  IADD3 R225, R218.reuse, 0x3100, RZ ;  /* 0x00003100dae17810 */ /* 0x040fe20007ffe0ff */
[----:B------:R1:W-:Y:S01]  /*1630*/  @!P4 LDGSTS.E.BYPASS.LTC128B.128 [R218+0x100], [R18.64], !P0 ;  /* 0x0010000012dacfae */ /* 0x0003e2000c101d4e */
[----:B------:R-:W-:Y:S01]  /*1640*/  UIADD3 UR16, UR19, UR4, URZ ;  /* 0x0000000413107290 */ /* 0x000fe2000fffe03f */
[----:B------:R-:W-:Y:S01]  /*1650*/  IADD3 R224, R218, 0x1100, RZ ;  /* 0x00001100dae07810 */ /* 0x000fe20007ffe0ff */
[C---:B---3--:R-:W-:Y:S01]  /*1660*/  @!P3 IMAD.WIDE R12, R231.reuse, 0x2, R22 ;  /* 0x00000002e70cb825 */ /* 0x048fe200078e0216 */
[----:B------:R3:W-:Y:S01]  /*1670*/  @!P4 LDGSTS.E.BYPASS.LTC128B.128 [R218+0x4100], [R16.64], !P6 ;  /* 0x0410000010dacfae */ /* 0x0007e2000f101d4e */
[----:B------:R-:W-:-:S02]  /*1680*/  ISETP.GE.AND P4, PT, R231, c[0x0][0x1d4], PT ;  /* 0x00007500e7007a0c */ /* 0x000fc40003f86270 */
[----:B------:R-:W-:Y:S01]  /*1690*/  @!P3 IMAD.WIDE R22, R230, 0x2, R22 ;  /* 0x00000002e616b825 */ /* 0x000fe200078e0216 */
[----:B------:R1:W-:Y:S01]  /*16a0*/  @!P3 LDGSTS.E.BYPASS.LTC128B.128 [R218+0x1100], [R12.64], !P0 ;  /* 0x011000000cdabfae */ /* 0x0003e2000c101d4e */
[----:B------:R-:W-:-:S03]  /*16b0*/  IADD3 R223, R218, 0x4100, RZ ;  /* 0x00004100dadf7810 */ /* 0x000fc60007ffe0ff */
[----:B------:R1:W-:Y:S01]  /*16c0*/  @!P3 LDGSTS.E.BYPASS.LTC128B.128 [R218+0x5100], [R22.64], !P6 ;  /* 0x0510000016dabfae */ /* 0x0003e2000f101d4e */
[----:B------:R-:W-:Y:S01]  /*16d0*/  ISETP.GE.AND P3, PT, R41, c[0x0][0x1d4], PT ;  /* 0x0000750029007a0c */ /* 0x000fe20003f66270 */
[----:B----4-:R-:W-:-:S03]  /*16e0*/  IMAD.SHL.U32 R24, R214, 0x8, RZ ;  /* 0x00000008d6187824 */ /* 0x010fc600078e00ff */
[----:B------:R-:W-:Y:S01]  /*16f0*/  SEL R232, RZ, 0x10, P3 ;  /* 0x00000010ffe87807 */ /* 0x000fe20001800000 */
[----:B---3--:R-:W-:-:S04]  /*1700*/  @!P2 IMAD.WIDE R16, R231, 0x2, R14 ;  /* 0x00000002e710a825 */ /* 0x008fc800078e020e */
[----:B------:R-:W-:Y:S01]  /*1710*/  @!P2 IMAD.WIDE R14, R230, 0x2, R14 ;  /* 0x00000002e60ea825 */ /* 0x000fe200078e020e */
[----:B------:R3:W-:Y:S03]  /*1720*/  @!P2 LDGSTS.E.BYPASS.LTC128B.128 [R218+0x2100], [R16.64], !P0 ;  /* 0x0210000010daafae */ /* 0x0007e6000c101d4e */
[--C-:B-1----:R-:W-:Y:S01]  /*1730*/  @!P5 IMAD.WIDE R12, R231, 0x2, R10.reuse ;  /* 0x00000002e70cd825 */ /* 0x102fe200078e020a */
[----:B------:R1:W-:Y:S01]  /*1740*/  @!P2 LDGSTS.E.BYPASS.LTC128B.128 [R218+0x6100], [R14.64], !P6 ;  /* 0x061000000edaafae */ /* 0x0003e2000f101d4e */
[----:B------:R-:W-:Y:S02]  /*1750*/  ISETP.GE.AND P2, PT, R38, 0x1, PT ;  /* 0x000000012600780c */ /* 0x000fe40003f46270 */
[----:B------:R-:W-:Y:S01]  /*1760*/  @!P5 IMAD.WIDE R10, R230, 0x2, R10 ;  /* 0x00000002e60ad825 */ /* 0x000fe200078e020a */
[----:B------:R4:W-:Y:S01]  /*1770*/  @!P5 LDGSTS.E.BYPASS.LTC128B.128 [R218+0x3100], [R12.64], !P0 ;  /* 0x031000000cdadfae */ /* 0x0009e2000c101d4e */
[----:B------:R-:W-:-:S03]  /*1780*/  ISETP.GT.AND P0, PT, R38, 0x40, PT ;  /* 0x000000402600780c */ /* 0x000fc60003f04270 */
[----:B------:R1:W-:Y:S04]  /*1790*/  @!P5 LDGSTS.E.BYPASS.LTC128B.128 [R218+0x7100], [R10.64], !P6 ;  /* 0x071000000adadfae */ /* 0x0003e8000f101d4e */
[----:B------:R-:W0:Y:S01]  /*17a0*/  LDGDEPBAR ;  /* 0x00000000000079af */ /* 0x000e220000000000 */
[----:B--2---:R-:W-:Y:S01]  /*17b0*/  SHF.R.S32.HI R20, RZ, 0x1f, R216 ;  /* 0x0000001fff147819 */ /* 0x004fe200000114d8 */
[----:B------:R-:W-:-:S04]  /*17c0*/  IMAD.WIDE.U32 R6, R216, c[0x0][0x1f0], R6 ;  /* 0x00007c00d8067a25 */ /* 0x000fc800078e0006 */
[----:B------:R-:W-:Y:S01]  /*17d0*/  IMAD R5, R20, c[0x0][0x1f0], RZ ;  /* 0x00007c0014057a24 */ /* 0x000fe200078e02ff */
[----:B------:R-:W-:Y:S01]  /*17e0*/  IADD3 R9, P1, R6, UR10, RZ ;  /* 0x0000000a06097c10 */ /* 0x000fe2000ff3e0ff */
[----:B------:R-:W-:Y:S02]  /*17f0*/  IMAD.U32 R6, RZ, RZ, UR9 ;  /* 0x00000009ff067e24 */ /* 0x000fe4000f8e00ff */
[----:B------:R-:W-:-:S05]  /*1800*/  IMAD R4, R216, c[0x0][0x1f4], R5 ;  /* 0x00007d00d8047a24 */ /* 0x000fca00078e0205 */
[----:B------:R-:W-:Y:S01]  /*1810*/  IADD3.X R4, R7, UR6, R4, P1, !PT ;  /* 0x0000000607047c10 */ /* 0x000fe20008ffe404 */
[----:B------:R-:W-:Y:S01]  /*1820*/  IMAD R7, R217, c[0x0][0x1e0], RZ ;  /* 0x00007800d9077a24 */ /* 0x000fe200078e02ff */
[----:B------:R-:W-:-:S03]  /*1830*/  LEA R5, P1, R9, c[0x0][0x1c8], 0x1 ;  /* 0x0000720009057a11 */ /* 0x000fc600078208ff */
[----:B------:R-:W-:Y:S01]  /*1840*/  IMAD R7, R216, c[0x0][0x1f0], R7 ;  /* 0x00007c00d8077a24 */ /* 0x000fe200078e0207 */
[----:B------:R-:W-:Y:S01]  /*1850*/  LEA.HI.X R4, R9, c[0x0][0x1cc], R4, 0x1, P1 ;  /* 0x0000730009047a11 */ /* 0x000fe200008f0c04 */
[----:B------:R-:W-:Y:S01]  /*1860*/  SHFL.IDX PT, R8, R5, RZ, 0x181f ;  /* 0x00181fff05087589 */ /* 0x000fe200000e0000 */
[----:B------:R-:W-:Y:S01]  /*1870*/  ISETP.GE.AND P1, PT, R38, 0x21, PT ;  /* 0x000000212600780c */ /* 0x000fe20003f26270 */
[----:B------:R-:W-:Y:S02]  /*1880*/  IMAD R6, R6, c[0x0][0x1e8], R7 ;  /* 0x00007a0006067a24 */ /* 0x000fe400078e0207 */
[----:B------:R-:W4:Y:S01]  /*1890*/  SHFL.IDX PT, R9, R4, RZ, 0x181f ;  /* 0x00181fff04097589 */ /* 0x000f2200000e0000 */
[----:B------:R-:W-:Y:S02]  /*18a0*/  IMAD.SHL.U32 R7, R0, 0x40, RZ ;  /* 0x0000004000077824 */ /* 0x000fe400078e00ff */
[----:B------:R-:W-:Y:S01]  /*18b0*/  LEA R6, R6, c[0x0][0x1c8], 0x1 ;  /* 0x0000720006067a11 */ /* 0x000fe200078e08ff */
[----:B------:R-:W-:Y:S02]  /*18c0*/  SHFL.IDX PT, R18, R5, 0x1, 0x181f ;  /* 0x00381f0005127f89 */ /* 0x000fe400000e0000 */
[----:B------:R-:W-:-:S02]  /*18d0*/  LOP3.LUT R7, R7, 0x1c0, RZ, 0xc0, !PT ;  /* 0x000001c007077812 */ /* 0x000fc400078ec0ff */
[----:B------:R-:W2:Y:S02]  /*18e0*/  SHFL.IDX PT, R19, R4, 0x1, 0x181f ;  /* 0x00381f0004137f89 */ /* 0x000ea400000e0000 */
[----:B------:R-:W-:Y:S02]  /*18f0*/  LOP3.LUT R24, R7, 0x8, R24, 0xf8, !PT ;  /* 0x0000000807187812 */ /* 0x000fe400078ef818 */
[----:B------:R1:W-:Y:S01]  /*1900*/  SHFL.IDX PT, R22, R6, 0x2, 0x181f ;  /* 0x00581f0006167f89 */ /* 0x0003e200000e0000 */
[----:B------:R-:W-:-:S03]  /*1910*/  SHF.R.U32.HI R7, RZ, 0x3, R7 ;  /* 0x00000003ff077819 */ /* 0x000fc60000011607 */
[----:B------:R2:W3:Y:S01]  /*1920*/  SHFL.IDX PT, R23, R4, 0x2, 0x181f ;  /* 0x00581f0004177f89 */ /* 0x0004e200000e0000 */
[----:B------:R-:W-:-:S04]  /*1930*/  LOP3.LUT R7, R24, R7, RZ, 0x3c, !PT ;  /* 0x0000000718077212 */ /* 0x000fc800078e3cff */
[----:B------:R-:W-:Y:S01]  /*1940*/  LOP3.LUT R2, R7, 0xfffffe00, R2, 0xf8, !PT ;  /* 0xfffffe0007027812 */ /* 0x000fe200078ef802 */
[----:B----4-:R-:W-:-:S04]  /*1950*/  @P2 IMAD.WIDE R12, R230, 0x2, R8 ;  /* 0x00000002e60c2825 */ /* 0x010fc800078e0208 */
[----:B------:R-:W-:Y:S02]  /*1960*/  IMAD R7, R103, 0x400, R2 ;  /* 0x0000040067077824 */ /* 0x000fe400078e0202 */
[----:B-1----:R-:W-:Y:S02]  /*1970*/  IMAD.SHL.U32 R6, R42, 0x40, RZ ;  /* 0x000000402a067824 */ /* 0x002fe400078e00ff */
[----:B--2---:R-:W-:-:S03]  /*1980*/  @P2 IMAD.WIDE R4, R231, 0x2, R8 ;  /* 0x00000002e7042825 */ /* 0x004fc600078e0208 */
[----:B------:R-:W-:Y:S01]  /*1990*/  LOP3.LUT R6, R6, 0x1c0, RZ, 0xc0, !PT ;  /* 0x000001c006067812 */ /* 0x000fe200078ec0ff */
[C---:B------:R-:W-:Y:S01]  /*19a0*/  @P1 IMAD.WIDE R8, R231.reuse, 0x2, R18 ;  /* 0x00000002e7081825 */ /* 0x040fe200078e0212 */
[----:B------:R1:W-:Y:S02]  /*19b0*/  @P2 LDGSTS.E.BYPASS.LTC128B.128 [R218+0x8100], [R4.64], !P4 ;  /* 0x0810000004da2fae */ /* 0x0003e4000e101d4e */
[----:B------:R-:W-:Y:S01]  /*19c0*/  LOP3.LUT R3, R6, 0x8, R3, 0xf8, !PT ;  /* 0x0000000806037812 */ /* 0x000fe200078ef803 */
[C---:B------:R-:W-:Y:S01]  /*19d0*/  @P1 IMAD.WIDE R18, R230.reuse, 0x2, R18 ;  /* 0x00000002e6121825 */ /* 0x040fe200078e0212 */
[----:B------:R2:W-:Y:S03]  /*19e0*/  @P2 LDGSTS.E.BYPASS.LTC128B.128 [R218+0xb100], [R12.64], !P3 ;  /* 0x0b1000000cda2fae */ /* 0x0005e6000d901d4e */
[--C-:B---3--:R-:W-:Y:S01]  /*19f0*/  @P0 IMAD.WIDE R14, R231, 0x2, R22.reuse ;  /* 0x00000002e70e0825 */ /* 0x108fe200078e0216 */
[----:B------:R3:W-:Y:S03]  /*1a00*/  @P1 LDGSTS.E.BYPASS.LTC128B.128 [R218+0x9100], [R8.64], !P4 ;  /* 0x0910000008da1fae */ /* 0x0007e6000e101d4e */
[----:B------:R-:W-:Y:S01]  /*1a10*/  @P0 IMAD.WIDE R22, R230, 0x2, R22 ;  /* 0x00000002e6160825 */ /* 0x000fe200078e0216 */
[----:B------:R4:W-:Y:S01]  /*1a20*/  @P1 LDGSTS.E.BYPASS.LTC128B.128 [R218+0xc100], [R18.64], !P3 ;  /* 0x0c10000012da1fae */ /* 0x0009e2000d901d4e */
[----:B------:R-:W-:-:S02]  /*1a30*/  R2P PR, R0, 0x6 ;  /* 0x0000000600007804 */ /* 0x000fc40000000000 */
[----:B------:R-:W-:Y:S01]  /*1a40*/  ISETP.GE.AND P6, PT, R231, c[0x0][0x1d4], PT ;  /* 0x00007500e7007a0c */ /* 0x000fe20003fc6270 */
[----:B------:R2:W-:Y:S03]  /*1a50*/  @P0 LDGSTS.E.BYPASS.LTC128B.128 [R218+0xa100], [R14.64], !P4 ;  /* 0x0a1000000eda0fae */ /* 0x0005e6000e101d4e */
[----:B------:R-:W-:Y:S01]  /*1a60*/  ISETP.LT.OR P5, PT, R38, 0x1, P6 ;  /* 0x000000012600780c */ /* 0x000fe200037a1670 */
[----:B------:R2:W-:Y:S01]  /*1a70*/  @P0 LDGSTS.E.BYPASS.LTC128B.128 [R218+0xd100], [R22.64], !P3 ;  /* 0x0d10000016da0fae */ /* 0x0005e2000d901d4e */
[----:B------:R-:W-:-:S03]  /*1a80*/  LOP3.LUT P0, RZ, R42, 0x2, RZ, 0xc0, !PT ;  /* 0x000000022aff7812 */ /* 0x000fc6000780c0ff */
[----:B------:R-:W0:Y:S01]  /*1a90*/  LDGDEPBAR ;  /* 0x00000000000079af */ /* 0x000e220000000000 */
[----:B-1----:R-:W-:Y:S01]  /*1aa0*/  SHF.R.U32.HI R4, RZ, 0x3, R6 ;  /* 0x00000003ff047819 */ /* 0x002fe20000011606 */
[----:B------:R-:W-:-:S03]  /*1ab0*/  IMAD.MOV.U32 R5, RZ, RZ, 0x10 ;  /* 0x00000010ff057424 */ /* 0x000fc600078e00ff */
[----:B------:R-:W-:Y:S02]  /*1ac0*/  LOP3.LUT R3, R3, R4, RZ, 0x3c, !PT ;  /* 0x0000000403037212 */ /* 0x000fe400078e3cff */
[----:B------:R-:W-:Y:S02]  /*1ad0*/  SEL R5, R5, 0xfffffff0, !P1 ;  /* 0xfffffff005057807 */ /* 0x000fe40004800000 */
[C---:B------:R-:W-:Y:S01]  /*1ae0*/  LEA R4, R7.reuse, 0x100, 0x1 ;  /* 0x0000010007047811 */ /* 0x040fe200078e08ff */
[----:B------:R-:W-:Y:S01]  /*1af0*/  IMAD R214, R214, 0x200, R3 ;  /* 0x00000200d6d67824 */ /* 0x000fe200078e0203 */
[----:B------:R-:W-:Y:S01]  /*1b00*/  SEL R3, R40, 0xffffffe0, !P2 ;  /* 0xffffffe028037807 */ /* 0x000fe20005000000 */
[----:B------:R-:W-:Y:S02]  /*1b10*/  IMAD.SHL.U32 R7, R7, 0x2, RZ ;  /* 0x0000000207077824 */ /* 0x000fe400078e00ff */
[--C-:B------:R-:W-:Y:S02]  /*1b20*/  IMAD R6, R5, 0x2, R4.reuse ;  /* 0x0000000205067824 */ /* 0x100fe400078e0204 */
[----:B------:R-:W-:-:S02]  /*1b30*/  IMAD R4, R3, 0x2, R4 ;  /* 0x0000000203047824 */ /* 0x000fc400078e0204 */
[----:B------:R-:W-:Y:S02]  /*1b40*/  IMAD R0, R3, 0x2, R6 ;  /* 0x0000000203007824 */ /* 0x000fe400078e0206 */
[----:B------:R-:W-:Y:S01]  /*1b50*/  IMAD.SHL.U32 R214, R214, 0x2, RZ ;  /* 0x00000002d6d67824 */ /* 0x000fe200078e00ff */
[----:B------:R-:W-:-:S04]  /*1b60*/  DEPBAR.LE SB0, 0x1 ;  /* 0x000080400000791a */ /* 0x000fc80000000000 */
[----:B------:R-:W-:Y:S01]  /*1b70*/  BAR.SYNC.DEFER_BLOCKING 0x0 ;  /* 0x0000000000007b1d */ /* 0x000fe20000010000 */
[----:B------:R-:W-:-:S05]  /*1b80*/  IADD3 R213, R214, 0x8120, RZ ;  /* 0x00008120d6d57810 */ /* 0x000fca0007ffe0ff */
[----:B------:R-:W-:Y:S04]  /*1b90*/  LDSM.16.M88.4 R120, [R7+0x100] ;  /* 0x000100000778783b */ /* 0x000fe80000000200 */
[----:B------:R1:W-:Y:S04]  /*1ba0*/  LDSM.16.M88.4 R180, [R7+0x4100] ;  /* 0x0041000007b4783b */ /* 0x0003e80000000200 */
[----:B------:R-:W-:Y:S04]  /*1bb0*/  LDSM.16.M88.4 R144, [R6] ;  /* 0x000000000690783b */ /* 0x000fe80000000200 */
[----:B------:R2:W-:Y:S04]  /*1bc0*/  LDSM.16.M88.4 R184, [R6+0x4000] ;  /* 0x0040000006b8783b */ /* 0x0005e80000000200 */
[----:B------:R-:W-:Y:S04]  /*1bd0*/  LDSM.16.M88.4 R172, [R4] ;  /* 0x0000000004ac783b */ /* 0x000fe80000000200 */
[----:B------:R-:W-:Y:S04]  /*1be0*/  LDSM.16.M88.4 R188, [R4+0x4000] ;  /* 0x0040000004bc783b */ /* 0x000fe80000000200 */
[----:B------:R-:W-:Y:S01]  /*1bf0*/  LDSM.16.M88.4 R176, [R0] ;  /* 0x0000000000b0783b */ /* 0x000fe20000000200 */
[----:B-1----:R-:W-:-:S03]  /*1c00*/  IADD3 R7, R214, 0x8100, RZ ;  /* 0x00008100d6077810 */ /* 0x002fc60007ffe0ff */
[----:B------:R1:W-:Y:S01]  /*1c10*/  LDSM.16.M88.4 R192, [R0+0x4000] ;  /* 0x0040000000c0783b */ /* 0x0003e20000000200 */
[----:B------:R-:W-:-:S03]  /*1c20*/  @P0 IADD3 R213, R7, -0x20, RZ ;  /* 0xffffffe007d50810 */ /* 0x000fc60007ffe0ff */
[----:B------:R-:W-:Y:S01]  /*1c30*/  BAR.SYNC.DEFER_BLOCKING 0x0 ;  /* 0x0000000000007b1d */ /* 0x000fe20000010000 */
[----:B--2---:R-:W-:Y:S01]  /*1c40*/  IMAD.WIDE.U32 R6, R217, c[0x0][0x208], RZ ;  /* 0x00008200d9067a25 */ /* 0x004fe200078e00ff */
[C---:B------:R-:W-:Y:S02]  /*1c50*/  IADD3 R207, R213.reuse, 0x800, RZ ;  /* 0x00000800d5cf7810 */ /* 0x040fe40007ffe0ff */
[C---:B------:R-:W-:Y:S02]  /*1c60*/  IADD3 R206, R213.reuse, 0x1000, RZ ;  /* 0x00001000d5ce7810 */ /* 0x040fe40007ffe0ff */
[C---:B------:R-:W-:Y:S02]  /*1c70*/  IADD3 R205, R213.reuse, 0x1800, RZ ;  /* 0x00001800d5cd7810 */ /* 0x040fe40007ffe0ff */
[C---:B------:R-:W-:Y:S02]  /*1c80*/  IADD3 R204, R213.reuse, 0x2000, RZ ;  /* 0x00002000d5cc7810 */ /* 0x040fe40007ffe0ff */
[----:B------:R-:W-:-:S02]  /*1c90*/  IADD3 R203, R213, 0x2800, RZ ;  /* 0x00002800d5cb7810 */ /* 0x000fc40007ffe0ff */
[C---:B------:R-:W-:Y:S02]  /*1ca0*/  IADD3 R201, R213.reuse, 0x3000, RZ ;  /* 0x00003000d5c97810 */ /* 0x040fe40007ffe0ff */
[C---:B------:R-:W-:Y:S02]  /*1cb0*/  IADD3 R200, R213.reuse, 0x3800, RZ ;  /* 0x00003800d5c87810 */ /* 0x040fe40007ffe0ff */
[----:B------:R-:W-:Y:S01]  /*1cc0*/  IADD3 R199, R213, 0x4000, RZ ;  /* 0x00004000d5c77810 */ /* 0x000fe20007ffe0ff */
[----:B-1----:R-:W-:Y:S01]  /*1cd0*/  IMAD R0, R21, c[0x0][0x208], RZ ;  /* 0x0000820015007a24 */ /* 0x002fe200078e02ff */
[C---:B------:R-:W-:Y:S02]  /*1ce0*/  IADD3 R198, R213.reuse, 0x4800, RZ ;  /* 0x00004800d5c67810 */ /* 0x040fe40007ffe0ff */
[----:B------:R-:W-:Y:S01]  /*1cf0*/  IADD3 R197, R213, 0x5000, RZ ;  /* 0x00005000d5c57810 */ /* 0x000fe20007ffe0ff */
[----:B------:R-:W-:-:S04]  /*1d00*/  DEPBAR.LE SB0, 0x0 ;  /* 0x000080000000791a */ /* 0x000fc80000000000 */
[----:B------:R-:W-:Y:S01]  /*1d10*/  BAR.SYNC.DEFER_BLOCKING 0x0 ;  /* 0x0000000000007b1d */ /* 0x000fe20000010000 */
[----:B------:R-:W-:-:S05]  /*1d20*/  IADD3 R196, R213, 0x5800, RZ ;  /* 0x00005800d5c47810 */ /* 0x000fca0007ffe0ff */
[----:B------:R-:W3:Y:S04]  /*1d30*/  LDSM.16.M88.4 R12, [R214+0x8100] ;  /* 0x00810000d60c783b */ /* 0x000ee80000000200 */
[----:B------:R-:W-:Y:S04]  /*1d40*/  LDSM.16.M88.4 R32, [R213] ;  /* 0x00000000d520783b */ /* 0x000fe80000000200 */
[----:B----4-:R-:W-:Y:S04]  /*1d50*/  LDSM.16.M88.4 R16, [R214+0x8900] ;  /* 0x00890000d610783b */ /* 0x010fe80000000200 */
[----:B------:R-:W1:Y:S04]  /*1d60*/  LDSM.16.M88.4 R52, [R214+0x9100] ;  /* 0x00910000d634783b */ /* 0x000e680000000200 */
[----:B------:R-:W2:Y:S04]  /*1d70*/  LDSM.16.M88.4 R44, [R214+0x9900] ;  /* 0x00990000d62c783b */ /* 0x000ea80000000200 */
[----:B------:R-:W4:Y:S04]  /*1d80*/  LDSM.16.M88.4 R28, [R213+0x800] ;  /* 0x00080000d51c783b */ /* 0x000f280000000200 */
[----:B------:R-:W-:Y:S04]  /*1d90*/  LDSM.16.M88.4 R24, [R213+0x1000] ;  /* 0x00100000d518783b */ /* 0x000fe80000000200 */
[----:B------:R-:W-:Y:S04]  /*1da0*/  LDSM.16.M88.4 R60, [R213+0x1800] ;  /* 0x00180000d53c783b */ /* 0x000fe80000000200 */
[----:B------:R-:W-:Y:S04]  /*1db0*/  LDSM.16.M88.4 R72, [R213+0x2000] ;  /* 0x00200000d548783b */ /* 0x000fe80000000200 */
[----:B------:R-:W-:Y:S01]  /*1dc0*/  LDSM.16.M88.4 R68, [R213+0x2800] ;  /* 0x00280000d544783b */ /* 0x000fe20000000200 */
[----:B---3--:R-:W-:Y:S07]  /*1dd0*/  HMMA.16816.F32 R8, R120, R12, RZ ;  /* 0x0000000c7808723c */ /* 0x008fee00000018ff */
[----:B------:R-:W-:-:S04]  /*1de0*/  IMAD R13, R217, c[0x0][0x20c], R0 ;  /* 0x00008300d90d7a24 */ /* 0x000fc800078e0200 */
[----:B------:R-:W-:Y:S01]  /*1df0*/  IMAD.IADD R7, R7, 0x1, R13 ;  /* 0x0000000107077824 */ /* 0x000fe200078e020d */
[----:B-1----:R-:W-:Y:S03]  /*1e00*/  HMMA.16816.F32 R56, R120, R52, RZ ;  /* 0x000000347838723c */ /* 0x002fe600000018ff */
[----:B------:R-:W-:-:S05]  /*1e10*/  IMAD.WIDE.U32 R6, R216, c[0x0][0x218], R6 ;  /* 0x00008600d8067a25 */ /* 0x000fca00078e0006 */
[----:B------:R-:W-:Y:S01]  /*1e20*/  IADD3 R65, P0, R6, UR18, RZ ;  /* 0x0000001206417c10 */ /* 0x000fe2000ff1e0ff */
[----:B------:R-:W-:Y:S08]  /*1e30*/  HMMA.16816.F32 R12, R120, R14, RZ ;  /* 0x0000000e780c723c */ /* 0x000ff000000018ff */
[----:B------:R-:W-:Y:S07]  /*1e40*/  HMMA.16816.F32 R8, R144, R32, R8 ;  /* 0x000000209008723c */ /* 0x000fee0000001808 */
[----:B------:R-:W-:Y:S01]  /*1e50*/  IMAD R33, R20, c[0x0][0x218], RZ ;  /* 0x0000860014217a24 */ /* 0x000fe200078e02ff */
[----:B------:R-:W-:Y:S03]  /*1e60*/  HMMA.16816.F32 R52, R120, R54, RZ ;  /* 0x000000367834723c */ /* 0x000fe600000018ff */
[----:B------:R-:W-:-:S05]  /*1e70*/  IMAD R33, R216, c[0x0][0x21c], R33 ;  /* 0x00008700d8217a24 */ /* 0x000fca00078e0221 */
[----:B------:R-:W-:Y:S01]  /*1e80*/  IADD3.X R6, R7, UR16, R33, P0, !PT ;  /* 0x0000001007067c10 */ /* 0x000fe200087fe421 */
[----:B------:R-:W-:Y:S01]  /*1e90*/  HMMA.16816.F32 R20, R120, R16, RZ ;  /* 0x000000107814723c */ /* 0x000fe200000018ff */
[----:B------:R-:W-:-:S04]  /*1ea0*/  LEA R32, P0, R65, c[0x0][0x1f8], 0x1 ;  /* 0x00007e0041207a11 */ /* 0x000fc800078008ff */
[----:B------:R-:W-:Y:S01]  /*1eb0*/  LEA.HI.X R65, R65, c[0x0][0x1fc], R6, 0x1, P0 ;  /* 0x00007f0041417a11 */ /* 0x000fe200000f0c06 */
[----:B------:R-:W1:Y:S02]  /*1ec0*/  SHFL.IDX PT, R64, R32, RZ, 0x181f ;  /* 0x00181fff20407589 */ /* 0x000e6400000e0000 */
[C---:B------:R-:W-:Y:S02]  /*1ed0*/  HMMA.16816.F32 R16, R120.reuse, R18, RZ ;  /* 0x000000127810723c */ /* 0x040fe400000018ff */
[----:B------:R-:W3:Y:S04]  /*1ee0*/  SHFL.IDX PT, R43, R32, 0x1, 0x181f ;  /* 0x00381f00202b7f89 */ /* 0x000ee800000e0000 */
[----:B------:R-:W3:Y:S02]  /*1ef0*/  SHFL.IDX PT, R7, R32, 0x2, 0x181f ;  /* 0x00581f0020077f89 */ /* 0x000ee400000e0000 */
[----:B--2---:R-:W-:Y:S02]  /*1f00*/  HMMA.16816.F32 R48, R120, R44, RZ ;  /* 0x0000002c7830723c */ /* 0x004fe400000018ff */
[----:B------:R-:W2:Y:S04]  /*1f10*/  SHFL.IDX PT, R6, R65, RZ, 0x181f ;  /* 0x00181fff41067589 */ /* 0x000ea800000e0000 */
[----:B------:R-:W2:Y:S01]  /*1f20*/  SHFL.IDX PT, R4, R65, 0x1, 0x181f ;  /* 0x00381f0041047f89 */ /* 0x000ea200000e0000 */
[----:B------:R-:W-:Y:S01]  /*1f30*/  IMAD.WIDE R44, R231, 0x2, RZ ;  /* 0x00000002e72c7825 */ /* 0x000fe200078e02ff */
[C---:B----4-:R-:W-:Y:S02]  /*1f40*/  HMMA.16816.F32 R20, R144.reuse, R28, R20 ;  /* 0x0000001c9014723c */ /* 0x050fe40000001814 */
[----:B------:R-:W4:Y:S05]  /*1f50*/  SHFL.IDX PT, R0, R65, 0x2, 0x181f ;  /* 0x00581f0041007f89 */ /* 0x000f2a00000e0000 */
[----:B-1----:R-:W-:Y:S01]  /*1f60*/  IADD3 R28, P2, R64, R44, RZ ;  /* 0x0000002c401c7210 */ /* 0x002fe20007f5e0ff */
[----:B------:R-:W-:Y:S01]  /*1f70*/  HMMA.16816.F32 R16, R144, R30, R16 ;  /* 0x0000001e9010723c */ /* 0x000fe20000001810 */
[----:B---3--:R-:W-:-:S02]  /*1f80*/  IADD3 R82, P1, R44, R43, RZ ;  /* 0x0000002b2c527210 */ /* 0x008fc40007f3e0ff */
[----:B------:R-:W-:-:S04]  /*1f90*/  IADD3 R80, P0, R44, R7, RZ ;  /* 0x000000072c507210 */ /* 0x000fc80007f1e0ff */
[----:B------:R-:W-:Y:S01]  /*1fa0*/  IMAD.WIDE R30, R230, 0x2, RZ ;  /* 0x00000002e61e7825 */ /* 0x000fe200078e02ff */
[C---:B------:R-:W-:Y:S01]  /*1fb0*/  HMMA.16816.F32 R12, R144.reuse, R34, R12 ;  /* 0x00000022900c723c */ /* 0x040fe2000000180c */
[----:B------:R-:W1:Y:S02]  /*1fc0*/  LDSM.16.M88.4 R32, [R214+0xa100] ;  /* 0x00a10000d620783b */ /* 0x000e640000000200 */
[----:B--2---:R-:W-:Y:S01]  /*1fd0*/  IMAD.X R29, R6, 0x1, R45, P2 ;  /* 0x00000001061d7824 */ /* 0x004fe200010e062d */
[----:B------:R-:W-:Y:S01]  /*1fe0*/  IADD3 R76, P2, R64, R30, RZ ;  /* 0x0000001e404c7210 */ /* 0x000fe20007f5e0ff */
[C---:B------:R-:W-:Y:S01]  /*1ff0*/  IMAD.X R83, R45.reuse, 0x1, R4, P1 ;  /* 0x000000012d537824 */ /* 0x040fe200008e0604 */
[----:B------:R-:W-:Y:S02]  /*2000*/  IADD3 R86, P1, R30, R43, RZ ;  /* 0x0000002b1e567210 */ /* 0x000fe40007f3e0ff */
[----:B------:R-:W-:Y:S01]  /*2010*/  HMMA.16816.F32 R56, R144, R24, R56 ;  /* 0x000000189038723c */ /* 0x000fe20000001838 */
[----:B------:R-:W-:Y:S01]  /*2020*/  IMAD.X R77, R6, 0x1, R31, P2 ;  /* 0x00000001064d7824 */ /* 0x000fe200010e061f */
[----:B------:R-:W-:Y:S01]  /*2030*/  LOP3.LUT P2, RZ, R42, 0x4, RZ, 0xc0, !PT ;  /* 0x000000042aff7812 */ /* 0x000fe2000784c0ff */
[----:B----4-:R-:W-:Y:S01]  /*2040*/  IMAD.X R81, R45, 0x1, R0, P0 ;  /* 0x000000012d517824 */ /* 0x010fe200000e0600 */
[----:B------:R-:W-:Y:S01]  /*2050*/  IADD3 R84, P0, R30, R7, RZ ;  /* 0x000000071e547210 */ /* 0x000fe20007f1e0ff */
[----:B------:R-:W-:Y:S01]  /*2060*/  IMAD.X R87, R31, 0x1, R4, P1 ;  /* 0x000000011f577824 */ /* 0x000fe200008e0604 */
[----:B------:R-:W-:-:S02]  /*2070*/  ISETP.GE.AND P1, PT, R41, c[0x0][0x1d4], PT ;  /* 0x0000750029007a0c */ /* 0x000fc40003f26270 */
[----:B------:R-:W-:Y:S01]  /*2080*/  HMMA.16816.F32 R52, R144, R26, R52 ;  /* 0x0000001a9034723c */ /* 0x000fe20000001834 */
[----:B------:R-:W2:Y:S01]  /*2090*/  LDSM.16.M88.4 R24, [R214+0xa900] ;  /* 0x00a90000d618783b */ /* 0x000ea20000000200 */
[----:B------:R-:W-:Y:S01]  /*20a0*/  IMAD.X R85, R31, 0x1, R0, P0 ;  /* 0x000000011f557824 */ /* 0x000fe200000e0600 */
[----:B------:R-:W-:Y:S02]  /*20b0*/  SEL R0, R40, 0xffffffe0, !P2 ;  /* 0xffffffe028007807 */ /* 0x000fe40005000000 */
[C---:B------:R-:W-:Y:S01]  /*20c0*/  ISETP.LT.OR P2, PT, R38.reuse, 0x1, P1 ;  /* 0x000000012600780c */ /* 0x040fe20000f41670 */
[----:B------:R-:W-:Y:S01]  /*20d0*/  @!PT LDS RZ, [RZ] ;  /* 0x00000000fffff984 */ /* 0x000fe20000000800 */
[----:B------:R-:W-:Y:S01]  /*20e0*/  @!PT LDS RZ, [RZ] ;  /* 0x00000000fffff984 */ /* 0x000fe20000000800 */
[----:B------:R-:W-:Y:S01]  /*20f0*/  @!PT LDS RZ, [RZ] ;  /* 0x00000000fffff984 */ /* 0x000fe20000000800 */
[----:B------:R2:W-:Y:S01]  /*2100*/  LDGSTS.E.BYPASS.LTC128B.128 [R218+0x100], [R28.64], !P5 ;  /* 0x001000001cda7fae */ /* 0x0005e2000e901d4e */
[C---:B------:R-:W-:Y:S01]  /*2110*/  ISETP.LT.OR P0, PT, R38.reuse, 0x21, P6 ;  /* 0x000000212600780c */ /* 0x040fe20003701670 */
[----:B------:R-:W-:Y:S01]  /*2120*/  HMMA.16816.F32 R44, R120, R46, RZ ;  /* 0x0000002e782c723c */ /* 0x000fe200000018ff */
[----:B------:R-:W-:Y:S01]  /*2130*/  ISETP.LT.OR P5, PT, R38, 0x21, P1 ;  /* 0x000000212600780c */ /* 0x000fe20000fa1670 */
[----:B------:R-:W-:Y:S01]  /*2140*/  IMAD R211, R0, 0x2, R214 ;  /* 0x0000000200d37824 */ /* 0x000fe200078e02d6 */
[----:B------:R-:W-:Y:S01]  /*2150*/  ISETP.LT.OR P6, PT, R38, 0x41, P6 ;  /* 0x000000412600780c */ /* 0x000fe200037c1670 */
[----:B------:R-:W-:Y:S01]  /*2160*/  IMAD R202, R0, 0x2, R213 ;  /* 0x0000000200ca7824 */ /* 0x000fe200078e02d5 */
[----:B------:R-:W-:-:S02]  /*2170*/  ISETP.LT.OR P1, PT, R38, 0x41, P1 ;  /* 0x000000412600780c */ /* 0x000fc40000f21670 */
[----:B------:R-:W-:Y:S01]  /*2180*/  IADD3 R0, R36, -0x1, RZ ;  /* 0xffffffff24007810 */ /* 0x000fe20007ffe0ff */
[----:B------:R-:W-:Y:S01]  /*2190*/  HMMA.16816.F32 R48, R144, R60, R48 ;  /* 0x0000003c9030723c */ /* 0x000fe20000001830 */
[----:B------:R-:W-:Y:S01]  /*21a0*/  SHF.R.S32.HI R38, RZ, 0x1f, R231 ;  /* 0x0000001fff267819 */ /* 0x000fe200000114e7 */
[----:B------:R3:W-:Y:S04]  /*21b0*/  LDGSTS.E.BYPASS.LTC128B.128 [R218+0x3100], [R76.64], !P2 ;  /* 0x031000004cda7fae */ /* 0x0007e8000d101d4e */
[----:B------:R4:W-:Y:S01]  /*21c0*/  LDGSTS.E.BYPASS.LTC128B.128 [R218+0x1100], [R82.64], !P0 ;  /* 0x0110000052da7fae */ /* 0x0009e2000c101d4e */
[----:B------:R-:W-:Y:S01]  /*21d0*/  ISETP.GT.AND P0, PT, R0, R215, PT ;  /* 0x000000d70000720c */ /* 0x000fe20003f04270 */
[----:B-1----:R-:W-:Y:S02]  /*21e0*/  HMMA.16816.F32 R40, R120, R32, RZ ;  /* 0x000000207828723c */ /* 0x002fe400000018ff */
[----:B------:R1:W-:Y:S04]  /*21f0*/  LDGSTS.E.BYPASS.LTC128B.128 [R218+0x4100], [R86.64], !P5 ;  /* 0x0410000056da7fae */ /* 0x0003e8000e901d4e */
[----:B------:R4:W-:Y:S02]  /*2200*/  LDGSTS.E.BYPASS.LTC128B.128 [R218+0x2100], [R80.64], !P6 ;  /* 0x0210000050da7fae */ /* 0x0009e4000f101d4e */
[----:B------:R-:W-:Y:S02]  /*2210*/  HMMA.16816.F32 R44, R144, R62, R44 ;  /* 0x0000003e902c723c */ /* 0x000fe4000000182c */
[----:B------:R1:W-:Y:S01]  /*2220*/  LDGSTS.E.BYPASS.LTC128B.128 [R218+0x5100], [R84.64], !P1 ;  /* 0x0510000054da7fae */ /* 0x0003e2000c901d4e */
[----:B------:R-:W-:-:S03]  /*2230*/  ISETP.GT.AND P1, PT, R219, 0x5f, PT ;  /* 0x0000005fdb00780c */ /* 0x000fc60003f24270 */
[----:B------:R-:W1:Y:S02]  /*2240*/  LDSM.16.M88.4 R64, [R211+0x8100] ;  /* 0x00810000d340783b */ /* 0x000e640000000200 */
[C---:B--2---:R-:W-:Y:S02]  /*2250*/  HMMA.16816.F32 R28, R120.reuse, R24, RZ ;  /* 0x00000018781c723c */ /* 0x044fe400000018ff */
[----:B------:R-:W2:Y:S04]  /*2260*/  LDSM.16.M88.4 R60, [R211+0x9100] ;  /* 0x00910000d33c783b */ /* 0x000ea80000000200 */
[----:B---3--:R-:W3:Y:S02]  /*2270*/  LDSM.16.M88.4 R76, [R211+0x8900] ;  /* 0x00890000d34c783b */ /* 0x008ee40000000200 */
[C---:B------:R-:W-:Y:S02]  /*2280*/  HMMA.16816.F32 R32, R120.reuse, R34, RZ ;  /* 0x000000227820723c */ /* 0x040fe400000018ff */
[----:B------:R-:W-:Y:S04]  /*2290*/  LDSM.16.M88.4 R92, [R214+0xd100] ;  /* 0x00d10000d65c783b */ /* 0x000fe80000000200 */
[----:B------:R-:W-:Y:S02]  /*22a0*/  LDSM.16.M88.4 R88, [R213+0x3000] ;  /* 0x00300000d558783b */ /* 0x000fe40000000200 */
[----:B------:R-:W-:Y:S02]  /*22b0*/  HMMA.16816.F32 R24, R120, R26, RZ ;  /* 0x0000001a7818723c */ /* 0x000fe400000018ff */
[----:B----4-:R-:W-:Y:S04]  /*22c0*/  LDSM.16.M88.4 R80, [R213+0x4000] ;  /* 0x00400000d550783b */ /* 0x010fe80000000200 */
[----:B-1----:R-:W-:Y:S02]  /*22d0*/  LDSM.16.M88.4 R84, [R213+0x3800] ;  /* 0x00380000d554783b */ /* 0x002fe40000000200 */
[C---:B------:R-:W-:Y:S02]  /*22e0*/  HMMA.16816.F32 R40, R144.reuse, R72, R40 ;  /* 0x000000489028723c */ /* 0x040fe40000001828 */
[----:B------:R-:W-:Y:S04]  /*22f0*/  LDSM.16.M88.4 R96, [R211+0xc100] ;  /* 0x00c10000d360783b */ /* 0x000fe80000000200 */
[----:B------:R-:W0:Y:S02]  /*2300*/  LDGDEPBAR ;  /* 0x00000000000079af */ /* 0x000e240000000000 */
[C---:B------:R-:W-:Y:S02]  /*2310*/  HMMA.16816.F32 R32, R144.reuse, R74, R32 ;  /* 0x0000004a9020723c */ /* 0x040fe40000001820 */
[----:B------:R-:W1:Y:S06]  /*2320*/  LDSM.16.M88.4 R72, [R211+0x9900] ;  /* 0x00990000d348783b */ /* 0x000e6c0000000200 */
[C---:B------:R-:W-:Y:S08]  /*2330*/  HMMA.16816.F32 R28, R144.reuse, R68, R28 ;  /* 0x00000044901c723c */ /* 0x040ff0000000181c */
[----:B------:R-:W-:Y:S01]  /*2340*/  HMMA.16816.F32 R24, R144, R70, R24 ;  /* 0x000000469018723c */ /* 0x000fe20000001818 */
[----:B------:R-:W4:Y:S07]  /*2350*/  LDSM.16.M88.4 R68, [R211+0xa100] ;  /* 0x00a10000d344783b */ /* 0x000f2e0000000200 */
[C---:B------:R-:W-:Y:S08]  /*2360*/  HMMA.16816.F32 R8, R172.reuse, R64, R8 ;  /* 0x00000040ac08723c */ /* 0x040ff00000001808 */
[C---:B------:R-:W-:Y:S01]  /*2370*/  HMMA.16816.F32 R12, R172.reuse, R66, R12 ;  /* 0x00000042ac0c723c */ /* 0x040fe2000000180c */
[----:B------:R-:W4:Y:S07]  /*2380*/  LDSM.16.M88.4 R64, [R211+0xa900] ;  /* 0x00a90000d340783b */ /* 0x000f2e0000000200 */
[C---:B--2---:R-:W-:Y:S08]  /*2390*/  HMMA.16816.F32 R56, R172.reuse, R60, R56 ;  /* 0x0000003cac38723c */ /* 0x044ff00000001838 */
[C---:B------:R-:W-:Y:S01]  /*23a0*/  HMMA.16816.F32 R52, R172.reuse, R62, R52 ;  /* 0x0000003eac34723c */ /* 0x040fe20000001834 */
[----:B------:R-:W2:Y:S07]  /*23b0*/  LDSM.16.M88.4 R60, [R202+0x800] ;  /* 0x00080000ca3c783b */ /* 0x000eae0000000200 */
[C---:B---3--:R-:W-:Y:S08]  /*23c0*/  HMMA.16816.F32 R20, R172.reuse, R76, R20 ;  /* 0x0000004cac14723c */ /* 0x048ff00000001814 */
[C---:B------:R-:W-:Y:S01]  /*23d0*/  HMMA.16816.F32 R16, R172.reuse, R78, R16 ;  /* 0x0000004eac10723c */ /* 0x040fe20000001810 */
[----:B------:R-:W3:Y:S07]  /*23e0*/  LDSM.16.M88.4 R76, [R202] ;  /* 0x00000000ca4c783b */ /* 0x000eee0000000200 */
[C---:B-1----:R-:W-:Y:S08]  /*23f0*/  HMMA.16816.F32 R48, R172.reuse, R72, R48 ;  /* 0x00000048ac30723c */ /* 0x042ff00000001830 */
[C---:B------:R-:W-:Y:S01]  /*2400*/  HMMA.16816.F32 R44, R172.reuse, R74, R44 ;  /* 0x0000004aac2c723c */ /* 0x040fe2000000182c */
[----:B------:R-:W1:Y:S07]  /*2410*/  LDSM.16.M88.4 R72, [R202+0x1000] ;  /* 0x00100000ca48783b */ /* 0x000e6e0000000200 */
[C---:B----4-:R-:W-:Y:S08]  /*2420*/  HMMA.16816.F32 R40, R172.reuse, R68, R40 ;  /* 0x00000044ac28723c */ /* 0x050ff00000001828 */
[C---:B------:R-:W-:Y:S01]  /*2430*/  HMMA.16816.F32 R32, R172.reuse, R70, R32 ;  /* 0x00000046ac20723c */ /* 0x040fe20000001820 */
[----:B------:R-:W4:Y:S07]  /*2440*/  LDSM.16.M88.4 R68, [R202+0x1800] ;  /* 0x00180000ca44783b */ /* 0x000f2e0000000200 */
[C---:B------:R-:W-:Y:S08]  /*2450*/  HMMA.16816.F32 R28, R172.reuse, R64, R28 ;  /* 0x00000040ac1c723c */ /* 0x040ff0000000181c */
[----:B------:R-:W-:Y:S01]  /*2460*/  HMMA.16816.F32 R24, R172, R66, R24 ;  /* 0x00000042ac18723c */ /* 0x000fe20000001818 */
[----:B------:R-:W4:Y:S07]  /*2470*/  LDSM.16.M88.4 R64, [R202+0x2000] ;  /* 0x00200000ca40783b */ /* 0x000f2e0000000200 */
[C---:B--2---:R-:W-:Y:S08]  /*2480*/  HMMA.16816.F32 R20, R176.reuse, R60, R20 ;  /* 0x0000003cb014723c */ /* 0x044ff00000001814 */
[C---:B------:R-:W-:Y:S01]  /*2490*/  HMMA.16816.F32 R16, R176.reuse, R62, R16 ;  /* 0x0000003eb010723c */ /* 0x040fe20000001810 */
[----:B------:R-:W2:Y:S07]  /*24a0*/  LDSM.16.M88.4 R60, [R214+0xb100] ;  /* 0x00b10000d63c783b */ /* 0x000eae0000000200 */
[C---:B---3--:R-:W-:Y:S08]  /*24b0*/  HMMA.16816.F32 R8, R176.reuse, R76, R8 ;  /* 0x0000004cb008723c */ /* 0x048ff00000001808 */
[C---:B------:R-:W-:Y:S01]  /*24c0*/  HMMA.16816.F32 R12, R176.reuse, R78, R12 ;  /* 0x0000004eb00c723c */ /* 0x040fe2000000180c */
[----:B------:R-:W3:Y:S07]  /*24d0*/  LDSM.16.M88.4 R76, [R202+0x2800] ;  /* 0x00280000ca4c783b */ /* 0x000eee0000000200 */
        /* <DEDUP_REMOVED lines=10> */
[----:B------:R-:W-:Y:S01]  /*2580*/  HMMA.16816.F32 R12, R180, R62, R12 ;  /* 0x0000003eb40c723c */ /* 0x000fe2000000180c */
[----:B------:R-:W2:Y:S07]  /*2590*/  LDSM.16.M88.4 R60, [R214+0xd900] ;  /* 0x00d90000d63c783b */ /* 0x000eae0000000200 */
[C---:B---3--:R-:W-:Y:S08]  /*25a0*/  HMMA.16816.F32 R28, R176.reuse, R76, R28 ;  /* 0x0000004cb01c723c */ /* 0x048ff0000000181c */
[----:B------:R-:W-:Y:S01]  /*25b0*/  HMMA.16816.F32 R24, R176, R78, R24 ;  /* 0x0000004eb018723c */ /* 0x000fe20000001818 */
        /* <DEDUP_REMOVED lines=8> */
[C---:B------:R-:W-:Y:S01]  /*2640*/  HMMA.16816.F32 R44, R180.reuse, R66, R44 ;  /* 0x00000042b42c723c */ /* 0x040fe2000000182c */
[----:B------:R-:W1:Y:S07]  /*2650*/  LDSM.16.M88.4 R64, [R211+0xb100] ;  /* 0x00b10000d340783b */ /* 0x000e6e0000000200 */
[C---:B--2---:R-:W-:Y:S08]  /*2660*/  HMMA.16816.F32 R28, R180.reuse, R60, R28 ;  /* 0x0000003cb41c723c */ /* 0x044ff0000000181c */
[C---:B------:R-:W-:Y:S01]  /*2670*/  HMMA.16816.F32 R24, R180.reuse, R62, R24 ;  /* 0x0000003eb418723c */ /* 0x040fe20000001818 */
[----:B------:R-:W2:Y:S07]  /*2680*/  LDSM.16.M88.4 R60, [R211+0xb900] ;  /* 0x00b90000d33c783b */ /* 0x000eae0000000200 */
[C---:B------:R-:W-:Y:S08]  /*2690*/  HMMA.16816.F32 R40, R180.reuse, R92, R40 ;  /* 0x0000005cb428723c */ /* 0x040ff00000001828 */
[----:B------:R-:W-:Y:S01]  /*26a0*/  HMMA.16816.F32 R32, R180, R94, R32 ;  /* 0x0000005eb420723c */ /* 0x000fe20000001820 */
[----:B------:R-:W1:Y:S07]  /*26b0*/  LDSM.16.M88.4 R92, [R211+0xc900] ;  /* 0x00c90000d35c783b */ /* 0x000e6e0000000200 */
[C---:B------:R-:W-:Y:S08]  /*26c0*/  HMMA.16816.F32 R8, R184.reuse, R88, R8 ;  /* 0x00000058b808723c */ /* 0x040ff00000001808 */
[C---:B------:R-:W-:Y:S01]  /*26d0*/  HMMA.16816.F32 R12, R184.reuse, R90, R12 ;  /* 0x0000005ab80c723c */ /* 0x040fe2000000180c */
[----:B------:R-:W1:Y:S07]  /*26e0*/  LDSM.16.M88.4 R88, [R211+0xd100] ;  /* 0x00d10000d358783b */ /* 0x000e6e0000000200 */
[C---:B------:R-:W-:Y:S08]  /*26f0*/  HMMA.16816.F32 R20, R184.reuse, R84, R20 ;  /* 0x00000054b814723c */ /* 0x040ff00000001814 */
[C---:B------:R-:W-:Y:S01]  /*2700*/  HMMA.16816.F32 R16, R184.reuse, R86, R16 ;  /* 0x00000056b810723c */ /* 0x040fe20000001810 */
[----:B------:R-:W2:Y:S07]  /*2710*/  LDSM.16.M88.4 R84, [R211+0xd900] ;  /* 0x00d90000d354783b */ /* 0x000eae0000000200 */
[C---:B------:R-:W-:Y:S08]  /*2720*/  HMMA.16816.F32 R56, R184.reuse, R80, R56 ;  /* 0x00000050b838723c */ /* 0x040ff00000001838 */
        /* <DEDUP_REMOVED lines=9> */
[----:B------:R-:W-:Y:S01]  /*27c0*/  HMMA.16816.F32 R24, R184, R70, R24 ;  /* 0x00000046b818723c */ /* 0x000fe20000001818 */
[----:B------:R-:W4:Y:S07]  /*27d0*/  LDSM.16.M88.4 R68, [R202+0x4800] ;  /* 0x00480000ca44783b */ /* 0x000f2e0000000200 */
[C---:B------:R-:W-:Y:S08]  /*27e0*/  HMMA.16816.F32 R8, R188.reuse, R64, R8 ;  /* 0x00000040bc08723c */ /* 0x040ff00000001808 */
[C---:B------:R-:W-:Y:S01]  /*27f0*/  HMMA.16816.F32 R12, R188.reuse, R66, R12 ;  /* 0x00000042bc0c723c */ /* 0x040fe2000000180c */
[----:B------:R-:W1:Y:S07]  /*2800*/  LDSM.16.M88.4 R64, [R202+0x5000] ;  /* 0x00500000ca40783b */ /* 0x000e6e0000000200 */
[C---:B--2---:R-:W-:Y:S08]  /*2810*/  HMMA.16816.F32 R20, R188.reuse, R60, R20 ;  /* 0x0000003cbc14723c */ /* 0x044ff00000001814 */
[----:B------:R-:W-:Y:S01]  /*2820*/  HMMA.16816.F32 R16, R188, R62, R16 ;  /* 0x0000003ebc10723c */ /* 0x000fe20000001810 */
[----:B------:R-:W2:Y:S01]  /*2830*/  LDSM.16.M88.4 R60, [R202+0x5800] ;  /* 0x00580000ca3c783b */ /* 0x000ea20000000200 */
[----:B------:R-:W-:-:S06]  /*2840*/  DEPBAR.LE SB0, 0x0 ;  /* 0x000080000000791a */ /* 0x000fcc0000000000 */
        /* <DEDUP_REMOVED lines=8> */
[C---:B------:R-:W-:Y:S08]  /*28d0*/  HMMA.16816.F32 R8, R192.reuse, R80, R8 ;  /* 0x00000050c008723c */ /* 0x040ff00000001808 */
[C---:B------:R-:W-:Y:S08]  /*28e0*/  HMMA.16816.F32 R12, R192.reuse, R82, R12 ;  /* 0x00000052c00c723c */ /* 0x040ff0000000180c */
[C---:B---3--:R-:W-:Y:S08]  /*28f0*/  HMMA.16816.F32 R20, R192.reuse, R76, R20 ;  /* 0x0000004cc014723c */ /* 0x048ff00000001814 */
[C---:B------:R-:W-:Y:S08]  /*2900*/  HMMA.16816.F32 R16, R192.reuse, R78, R16 ;  /* 0x0000004ec010723c */ /* 0x040ff00000001810 */
[C---:B-1----:R-:W-:Y:S08]  /*2910*/  HMMA.16816.F32 R56, R192.reuse, R72, R56 ;  /* 0x00000048c038723c */ /* 0x042ff00000001838 */
[C---:B------:R-:W-:Y:S08]  /*2920*/  HMMA.16816.F32 R52, R192.reuse, R74, R52 ;  /* 0x0000004ac034723c */ /* 0x040ff00000001834 */
[C---:B----4-:R-:W-:Y:S08]  /*2930*/  HMMA.16816.F32 R48, R192.reuse, R68, R48 ;  /* 0x00000044c030723c */ /* 0x050ff00000001830 */
[C---:B------:R-:W-:Y:S08]  /*2940*/  HMMA.16816.F32 R44, R192.reuse, R70, R44 ;  /* 0x00000046c02c723c */ /* 0x040ff0000000182c */
[C---:B------:R-:W-:Y:S08]  /*2950*/  HMMA.16816.F32 R40, R192.reuse, R64, R40 ;  /* 0x00000040c028723c */ /* 0x040ff00000001828 */
[C---:B------:R-:W-:Y:S08]  /*2960*/  HMMA.16816.F32 R32, R192.reuse, R66, R32 ;  /* 0x00000042c020723c */ /* 0x040ff00000001820 */
[C---:B--2---:R-:W-:Y:S08]  /*2970*/  HMMA.16816.F32 R28, R192.reuse, R60, R28 ;  /* 0x0000003cc01c723c */ /* 0x044ff0000000181c */
[----:B------:R-:W-:Y:S01]  /*2980*/  HMMA.16816.F32 R24, R192, R62, R24 ;  /* 0x0000003ec018723c */ /* 0x000fe20000001818 */
[----:B------:R-:W-:Y:S06]  /*2990*/  BAR.SYNC.DEFER_BLOCKING 0x0 ;  /* 0x0000000000007b1d */ /* 0x000fec0000010000 */
[----:B------:R-:W-:Y:S06]  /*29a0*/  @!P0 BRA `(.L_x_23) ;  /* 0x000003f000008947 */ /* 0x000fec0003800000 */
[----:B------:R-:W-:Y:S01]  /*29b0*/  PLOP3.LUT P2, PT, PT, PT, UP3, 0x80, 0x0 ;  /* 0x000000000000781c */ /* 0x000fe20003f4f038 */
[----:B------:R-:W-:Y:S01]  /*29c0*/  IMAD.MOV.U32 R216, RZ, RZ, RZ ;  /* 0x000000ffffd87224 */ /* 0x000fe200078e00ff */
[----:B------:R-:W-:-:S02]  /*29d0*/  IADD3 R217, R219, R100, R220 ;  /* 0x00000064dbd97210 */ /* 0x000fc40007ffe0dc */
[----:B------:R-:W-:Y:S02]  /*29e0*/  PLOP3.LUT P0, PT, PT, PT, UP3, 0x80, 0x0 ;  /* 0x000000000000781c */ /* 0x000fe40003f0f038 */
[----:B------:R-:W-:-:S05]  /*29f0*/  IADD3 R217, R217, -0x60, RZ ;  /* 0xffffffa0d9d97810 */ /* 0x000fca0007ffe0ff */
[----:B------:R-:W-:Y:S02]  /*2a00*/  IMAD.MOV.U32 R0, RZ, RZ, R217 ;  /* 0x000000ffff007224 */ /* 0x000fe400078e00d9 */
[----:B------:R-:W-:-:S05]  /*2a10*/  @P2 IMAD.HI.U32 R4, R217, c[0x0][0x2bc], RZ ;  /* 0x0000af00d9042a27 */ /* 0x000fca00078e00ff */
[----:B------:R-:W-:-:S04]  /*2a20*/  @P0 SHF.R.U32.HI R0, RZ, c[0x0][0x2c0], R4 ;  /* 0x0000b000ff000a19 */ /* 0x000fc80000011604 */
[----:B------:R-:W-:-:S04]  /*2a30*/  @!P1 IADD3 R7, P0, R0, UR12, RZ ;  /* 0x0000000c00079c10 */ /* 0x000fc8000ff1e0ff */
[----:B------:R-:W-:Y:S02]  /*2a40*/  @!P1 LEA.HI.X.SX32 R4, R0, UR7, 0x1, P0 ;  /* 0x0000000700049c11 */ /* 0x000fe400080f0eff */
[----:B------:R-:W-:-:S04]  /*2a50*/  @!P1 LEA R6, P0, R7, c[0x0][0x2a0], 0x2 ;  /* 0x0000a80007069a11 */ /* 0x000fc800078010ff */
[----:B------:R-:W-:-:S05]  /*2a60*/  @!P1 LEA.HI.X R7, R7, c[0x0][0x2a4], R4, 0x2, P0 ;  /* 0x0000a90007079a11 */ /* 0x000fca00000f1404 */
[----:B------:R-:W2:Y:S01]  /*2a70*/  @!P1 LDG.E R216, [R6.64] ;  /* 0x0000000e06d89981 */ /* 0x000ea2000c1e1900 */
[----:B------:R-:W-:Y:S01]  /*2a80*/  IMAD.MOV R0, RZ, RZ, -R0 ;  /* 0x000000ffff007224 */ /* 0x000fe200078e0a00 */
[----:B------:R-:W-:Y:S02]  /*2a90*/  SHF.L.U64.HI R60, R231, 0x1, R38 ;  /* 0x00000001e73c7819 */ /* 0x000fe40000010226 */
[----:B------:R-:W-:Y:S01]  /*2aa0*/  SHF.L.U64.HI R4, R230, 0x1, R233 ;  /* 0x00000001e6047819 */ /* 0x000fe200000102e9 */
[----:B------:R-:W-:-:S04]  /*2ab0*/  IMAD R217, R0, c[0x0][0x2b8], R217 ;  /* 0x0000ae0000d97a24 */ /* 0x000fc800078e02d9 */
[----:B------:R-:W-:Y:S01]  /*2ac0*/  IMAD.WIDE.U32 R62, R217, c[0x0][0x1e0], RZ ;  /* 0x00007800d93e7a25 */ /* 0x000fe200078e00ff */
[----:B------:R-:W-:-:S05]  /*2ad0*/  SHF.R.S32.HI R0, RZ, 0x1f, R217 ;  /* 0x0000001fff007819 */ /* 0x000fca00000114d9 */
[----:B------:R-:W-:-:S04]  /*2ae0*/  IMAD R0, R0, c[0x0][0x1e0], RZ ;  /* 0x0000780000007a24 */ /* 0x000fc800078e02ff */
[----:B------:R-:W-:-:S04]  /*2af0*/  IMAD R61, R217, c[0x0][0x1e4], R0 ;  /* 0x00007900d93d7a24 */ /* 0x000fc800078e0200 */
[----:B------:R-:W-:Y:S01]  /*2b00*/  IMAD.IADD R63, R63, 0x1, R61 ;  /* 0x000000013f3f7824 */ /* 0x000fe200078e023d */
[----:B--2---:R-:W-:-:S03]  /*2b10*/  SHF.R.S32.HI R61, RZ, 0x1f, R216 ;  /* 0x0000001fff3d7819 */ /* 0x004fc600000114d8 */
[----:B------:R-:W-:-:S04]  /*2b20*/  IMAD.WIDE.U32 R6, R216, c[0x0][0x1f0], R62 ;  /* 0x00007c00d8067a25 */ /* 0x000fc800078e003e */
[----:B------:R-:W-:Y:S01]  /*2b30*/  IMAD R61, R61, c[0x0][0x1f0], RZ ;  /* 0x00007c003d3d7a24 */ /* 0x000fe200078e02ff */
[----:B------:R-:W-:Y:S02]  /*2b40*/  IADD3 R68, P0, R6, UR10, RZ ;  /* 0x0000000a06447c10 */ /* 0x000fe4000ff1e0ff */
[----:B------:R-:W-:Y:S01]  /*2b50*/  SEL R6, RZ, 0x10, P4 ;  /* 0x00000010ff067807 */ /* 0x000fe20002000000 */
[----:B------:R-:W-:Y:S01]  /*2b60*/  IMAD R0, R216, c[0x0][0x1f4], R61 ;  /* 0x00007d00d8007a24 */ /* 0x000fe200078e023d */
[----:B------:R-:W-:Y:S02]  /*2b70*/  IADD3 R61, -R232, 0x10, RZ ;  /* 0x00000010e83d7810 */ /* 0x000fe40007ffe1ff */
[----:B------:R-:W-:Y:S02]  /*2b80*/  IADD3 R62, -R6, 0x10, RZ ;  /* 0x00000010063e7810 */ /* 0x000fe40007ffe1ff */
[----:B------:R-:W-:Y:S01]  /*2b90*/  IADD3.X R7, R7, UR6, R0, P0, !PT ;  /* 0x0000000607077c10 */ /* 0x000fe200087fe400 */
[----:B------:R-:W-:Y:S01]  /*2ba0*/  IMAD.SHL.U32 R0, R230, 0x2, RZ ;  /* 0x00000002e6007824 */ /* 0x000fe200078e00ff */
[----:B------:R-:W-:-:S02]  /*2bb0*/  LEA R70, P0, R68, c[0x0][0x1c8], 0x1 ;  /* 0x0000720044467a11 */ /* 0x000fc400078008ff */
[----:B------:R-:W-:Y:S02]  /*2bc0*/  LOP3.LUT R62, R62, 0xf, RZ, 0xc0, !PT ;  /* 0x0000000f3e3e7812 */ /* 0x000fe400078ec0ff */
[----:B------:R-:W-:Y:S01]  /*2bd0*/  LEA.HI.X R68, R68, c[0x0][0x1cc], R7, 0x1, P0 ;  /* 0x0000730044447a11 */ /* 0x000fe200000f0c07 */
[----:B------:R-:W-:Y:S01]  /*2be0*/  SHFL.IDX PT, R66, R70, RZ, 0x181f ;  /* 0x00181fff46427589 */ /* 0x000fe200000e0000 */
[----:B------:R-:W-:Y:S01]  /*2bf0*/  IMAD.SHL.U32 R7, R231, 0x2, RZ ;  /* 0x00000002e7077824 */ /* 0x000fe200078e00ff */
[----:B------:R-:W-:Y:S02]  /*2c00*/  LOP3.LUT R61, R61, 0xf, RZ, 0xc0, !PT ;  /* 0x0000000f3d3d7812 */ /* 0x000fe400078ec0ff */
[----:B------:R-:W1:Y:S04]  /*2c10*/  SHFL.IDX PT, R63, R70, 0x2, 0x181f ;  /* 0x00581f00463f7f89 */ /* 0x000e6800000e0000 */
[----:B------:R-:W2:Y:S04]  /*2c20*/  SHFL.IDX PT, R69, R68, RZ, 0x181f ;  /* 0x00181fff44457589 */ /* 0x000ea800000e0000 */
[----:B------:R3:W4:Y:S04]  /*2c30*/  SHFL.IDX PT, R64, R70, 0x1, 0x181f ;  /* 0x00381f0046407f89 */ /* 0x00072800000e0000 */
[----:B------:R-:W5:Y:S04]  /*2c40*/  SHFL.IDX PT, R65, R68, 0x2, 0x181f ;  /* 0x00581f0044417f89 */ /* 0x000f6800000e0000 */
[----:B------:R5:W5:Y:S01]  /*2c50*/  SHFL.IDX PT, R67, R68, 0x1, 0x181f ;  /* 0x00381f0044437f89 */ /* 0x000b6200000e0000 */
[----:B-1----:R-:W-:-:S02]  /*2c60*/  IADD3 R72, P2, P0, R62, R63, R7 ;  /* 0x0000003f3e487210 */ /* 0x002fc4000785e007 */
[----:B---3--:R-:W-:-:S05]  /*2c70*/  IADD3 R70, P6, R66, R7, RZ ;  /* 0x0000000742467210 */ /* 0x008fca0007fde0ff */
[C-C-:B--2---:R-:W-:Y:S01]  /*2c80*/  IMAD.X R71, R69.reuse, 0x1, R60.reuse, P6 ;  /* 0x0000000145477824 */ /* 0x144fe200030e063c */
[----:B----4-:R-:W-:Y:S02]  /*2c90*/  IADD3 R62, P6, R64, R7, RZ ;  /* 0x00000007403e7210 */ /* 0x010fe40007fde0ff */
[-C--:B-----5:R-:W-:Y:S02]  /*2ca0*/  IADD3 R68, P5, R66, R0.reuse, RZ ;  /* 0x0000000042447210 */ /* 0x0a0fe40007fbe0ff */
[----:B------:R-:W-:Y:S01]  /*2cb0*/  IADD3.X R73, RZ, R65, R60, P2, P0 ;  /* 0x00000041ff497210 */ /* 0x000fe200017e043c */
[----:B------:R1:W-:Y:S02]  /*2cc0*/  LDGSTS.E.BYPASS.LTC128B.128 [R218+0x8100], [R70.64], !P4 ;  /* 0x0810000046da7fae */ /* 0x0003e4000e101d4e */
[----:B------:R-:W-:Y:S01]  /*2cd0*/  IMAD.X R69, R69, 0x1, R4, P5 ;  /* 0x0000000145457824 */ /* 0x000fe200028e0604 */
[----:B------:R-:W-:Y:S02]  /*2ce0*/  IADD3 R66, P5, R64, R0, RZ ;  /* 0x0000000040427210 */ /* 0x000fe40007fbe0ff */
[----:B------:R-:W-:Y:S01]  /*2cf0*/  IADD3 R64, P2, P0, R61, R63, R0 ;  /* 0x0000003f3d407210 */ /* 0x000fe2000785e000 */
[C---:B------:R-:W-:Y:S01]  /*2d00*/  IMAD.X R63, R67.reuse, 0x1, R60, P6 ;  /* 0x00000001433f7824 */ /* 0x040fe200030e063c */
[----:B------:R-:W-:Y:S01]  /*2d10*/  ISETP.NE.U32.AND P6, PT, R6, RZ, PT ;  /* 0x000000ff0600720c */ /* 0x000fe20003fc5070 */
[--C-:B------:R-:W-:Y:S01]  /*2d20*/  IMAD.X R67, R67, 0x1, R4.reuse, P5 ;  /* 0x0000000143437824 */ /* 0x100fe200028e0604 */
[----:B------:R-:W-:Y:S01]  /*2d30*/  ISETP.NE.U32.AND P5, PT, R232, RZ, PT ;  /* 0x000000ffe800720c */ /* 0x000fe20003fa5070 */
[----:B------:R1:W-:Y:S01]  /*2d40*/  LDGSTS.E.BYPASS.LTC128B.128 [R218+0xb100], [R68.64], !P3 ;  /* 0x0b10000044da7fae */ /* 0x0003e2000d901d4e */
[----:B------:R-:W-:-:S03]  /*2d50*/  IADD3.X R65, RZ, R65, R4, P2, P0 ;  /* 0x00000041ff417210 */ /* 0x000fc600017e0404 */
[----:B------:R1:W-:Y:S04]  /*2d60*/  LDGSTS.E.BYPASS.LTC128B.128 [R218+0x9100], [R62.64], !P4 ;  /* 0x091000003eda7fae */ /* 0x0003e8000e101d4e */
[----:B------:R1:W-:Y:S04]  /*2d70*/  LDGSTS.E.BYPASS.LTC128B.128 [R218+0xc100], [R66.64], !P3 ;  /* 0x0c10000042da7fae */ /* 0x0003e8000d901d4e */
[----:B------:R1:W-:Y:S04]  /*2d80*/  LDGSTS.E.BYPASS.LTC128B.128.ZFILL [R218+0xa100], [R72.64], P6 ;  /* 0x0a10000048da7fae */ /* 0x0003e8000b141d4e */
[----:B------:R1:W-:Y:S02]  /*2d90*/  LDGSTS.E.BYPASS.LTC128B.128.ZFILL [R218+0xd100], [R64.64], P5 ;  /* 0x0d10000040da7fae */ /* 0x0003e4000a941d4e */
.L_x_23:
[----:B------:R-:W-:Y:S01]  /*2da0*/  LOP3.LUT R102, R102, 0xffffffe0, RZ, 0xc0, !PT ;  /* 0xffffffe066667812 */ /* 0x000fe200078ec0ff */
[----:B------:R-:W-:Y:S01]  /*2db0*/  FMUL.FTZ R4, R16, c[0x0][0x320] ;  /* 0x0000c80010047a20 */ /* 0x000fe20000410000 */
[-C--:B------:R-:W-:Y:S01]  /*2dc0*/  LEA.HI R104, R104, R101.reuse, RZ, 0x2 ;  /* 0x0000006568687211 */ /* 0x080fe200078f10ff */
[----:B------:R-:W-:Y:S01]  /*2dd0*/  FMUL.FTZ R20, R20, c[0x0][0x320] ;  /* 0x0000c80014147a20 */ /* 0x000fe20000410000 */
[----:B------:R-:W-:Y:S01]  /*2de0*/  SHF.R.S32.HI R16, RZ, 0x1f, R103 ;  /* 0x0000001fff107819 */ /* 0x000fe20000011467 */
[----:B------:R-:W-:Y:S01]  /*2df0*/  FMUL.FTZ R17, R17, c[0x0][0x320] ;  /* 0x0000c80011117a20 */ /* 0x000fe20000410000 */
[----:B------:R-:W-:Y:S01]  /*2e00*/  IADD3 R7, -R102, R101, RZ ;  /* 0x0000006566077210 */ /* 0x000fe20007ffe1ff */
[----:B-1----:R1:W2:Y:S01]  /*2e10*/  MUFU.TANH R70, R20 ;  /* 0x0000001400467308 */ /* 0x0022a20000002400 */
[----:B------:R-:W-:Y:S01]  /*2e20*/  LOP3.LUT R104, R104, 0xfffffffc, RZ, 0xc0, !PT ;  /* 0xfffffffc68687812 */ /* 0x000fe200078ec0ff */
[----:B------:R-:W-:Y:S01]  /*2e30*/  FMUL.FTZ R33, R33, c[0x0][0x320] ;  /* 0x0000c80021217a20 */ /* 0x000fe20000410000 */
[----:B------:R-:W-:Y:S01]  /*2e40*/  LEA.HI R16, R16, R103, RZ, 0x3 ;  /* 0x0000006710107211 */ /* 0x000fe200078f18ff */
[----:B------:R-:W-:Y:S01]  /*2e50*/  FMUL.FTZ R24, R24, c[0x0][0x320] ;  /* 0x0000c80018187a20 */ /* 0x000fe20000410000 */
[----:B------:R-:W-:Y:S01]  /*2e60*/  IADD3 R104, -R104, R101, RZ ;  /* 0x0000006568687210 */ /* 0x000fe20007ffe1ff */
[----:B------:R-:W-:Y:S01]  /*2e70*/  FMUL.FTZ R134, R25, c[0x0][0x320] ;  /* 0x0000c80019867a20 */ /* 0x000fe20000410000 */
[----:B------:R-:W-:Y:S01]  /*2e80*/  LOP3.LUT R16, R16, 0xffffff8, RZ, 0xc0, !PT ;  /* 0x0ffffff810107812 */ /* 0x000fe200078ec0ff */
[----:B------:R3:W4:Y:S01]  /*2e90*/  MUFU.TANH R69, R17 ;  /* 0x0000001100457308 */ /* 0x0007220000002400 */
[----:B------:R-:W-:Y:S01]  /*2ea0*/  PLOP3.LUT P2, PT, PT, PT, UP2, 0x80, 0x0 ;  /* 0x000000000000781c */ /* 0x000fe20003f4f028 */
[----:B------:R-:W-:Y:S01]  /*2eb0*/  FMUL.FTZ R25, R13, c[0x0][0x320] ;  /* 0x0000c8000d197a20 */ /* 0x000fe20000410000 */
[----:B------:R-:W-:Y:S01]  /*2ec0*/  PLOP3.LUT P0, PT, PT, PT, UP2, 0x80, 0x0 ;  /* 0x000000000000781c */ /* 0x000fe20003f0f028 */
[----:B------:R-:W-:Y:S01]  /*2ed0*/  IMAD.IADD R16, R103, 0x1, -R16 ;  /* 0x0000000167107824 */ /* 0x000fe200078e0a10 */
[----:B------:R-:W-:Y:S01]  /*2ee0*/  ULDC UR17, c[0x0][0x324] ;  /* 0x0000c90000117ab9 */ /* 0x000fe20000000800 */
[----:B------:R-:W-:Y:S01]  /*2ef0*/  FMUL.FTZ R13, R12, c[0x0][0x320] ;  /* 0x0000c8000c0d7a20 */ /* 0x000fe20000410000 */
[----:B------:R-:W-:Y:S01]  /*2f00*/  ULOP3.LUT UR17, URZ, UR17, URZ, 0x33, !UPT ;  /* 0x000000113f117292 */ /* 0x000fe2000f8e333f */
[----:B-1----:R-:W-:Y:S01]  /*2f10*/  SHF.R.S32.HI R20, RZ, 0x1f, R7 ;  /* 0x0000001fff147819 */ /* 0x002fe20000011407 */
[----:B------:R1:W1:Y:S01]  /*2f20*/  MUFU.TANH R154, R33 ;  /* 0x00000021009a7308 */ /* 0x0002620000002400 */
[----:B------:R-:W-:Y:S01]  /*2f30*/  FMUL.FTZ R6, R21, c[0x0][0x320] ;  /* 0x0000c80015067a20 */ /* 0x000fe20000410000 */
[----:B------:R-:W0:Y:S01]  /*2f40*/  LDGDEPBAR ;  /* 0x00000000000079af */ /* 0x000e220000000000 */
[----:B------:R-:W-:Y:S01]  /*2f50*/  LEA.HI R20, R20, R7, RZ, 0x2 ;  /* 0x0000000714147211 */ /* 0x000fe200078f10ff */
[----:B------:R-:W-:-:S02]  /*2f60*/  FMUL.FTZ R21, R56, c[0x0][0x320] ;  /* 0x0000c80038157a20 */ /* 0x000fc40000410000 */
[----:B------:R-:W-:Y:S01]  /*2f70*/  FMUL.FTZ R0, R52, c[0x0][0x320] ;  /* 0x0000c80034007a20 */ /* 0x000fe20000410000 */
[----:B---3--:R-:W-:Y:S01]  /*2f80*/  LEA.HI R17, R104, R104, RZ, 0x1 ;  /* 0x0000006868117211 */ /* 0x008fe200078f08ff */
[----:B------:R3:W2:Y:S01]  /*2f90*/  MUFU.TANH R136, R24 ;  /* 0x0000001800887308 */ /* 0x0006a20000002400 */
[----:B------:R-:W-:Y:S02]  /*2fa0*/  FMUL.FTZ R57, R57, c[0x0][0x320] ;  /* 0x0000c80039397a20 */ /* 0x000fe40000410000 */
[----:B------:R-:W-:Y:S01]  /*2fb0*/  LOP3.LUT R17, R17, 0x1ffffffe, RZ, 0xc0, !PT ;  /* 0x1ffffffe11117812 */ /* 0x000fe200078ec0ff */
[----:B------:R-:W-:Y:S02]  /*2fc0*/  FMUL.FTZ R53, R53, c[0x0][0x320] ;  /* 0x0000c80035357a20 */ /* 0x000fe40000410000 */
[----:B------:R-:W-:Y:S01]  /*2fd0*/  FMUL.FTZ R48, R48, c[0x0][0x320] ;  /* 0x0000c80030307a20 */ /* 0x000fe20000410000 */
[----:B------:R-:W-:Y:S01]  /*2fe0*/  IADD3 R17, R104, -R17, RZ ;  /* 0x8000001168117210 */ /* 0x000fe20007ffe0ff */
[----:B------:R-:W-:Y:S01]  /*2ff0*/  FMUL.FTZ R49, R49, c[0x0][0x320] ;  /* 0x0000c80031317a20 */ /* 0x000fe20000410000 */
[----:B-1----:R-:W-:Y:S01]  /*3000*/  LEA.HI.SX32 R33, R20, UR21, 0x1e ;  /* 0x0000001514217c11 */ /* 0x002fe2000f8ff2ff */
[----:B------:R-:W-:Y:S01]  /*3010*/  FMUL.FTZ R44, R44, c[0x0][0x320] ;  /* 0x0000c8002c2c7a20 */ /* 0x000fe20000410000 */
[----:B------:R-:W1:Y:S01]  /*3020*/  MUFU.TANH R6, R6 ;  /* 0x0000000600067308 */ /* 0x000e620000002400 */
[----:B------:R-:W-:Y:S01]  /*3030*/  FMUL.FTZ R45, R45, c[0x0][0x320] ;  /* 0x0000c8002d2d7a20 */ /* 0x000fe20000410000 */
[----:B------:R-:W-:Y:S01]  /*3040*/  LEA R16, R16, R33, 0x4 ;  /* 0x0000002110107211 */ /* 0x000fe200078e20ff */
[----:B------:R-:W-:Y:S01]  /*3050*/  FMUL.FTZ R40, R40, c[0x0][0x320] ;  /* 0x0000c80028287a20 */ /* 0x000fe20000410000 */
[----:B---3--:R-:W-:Y:S01]  /*3060*/  LOP3.LUT R24, R20, 0x7ffffffc, RZ, 0xc0, !PT ;  /* 0x7ffffffc14187812 */ /* 0x008fe200078ec0ff */
[----:B------:R-:W-:-:S02]  /*3070*/  FMUL.FTZ R41, R41, c[0x0][0x320] ;  /* 0x0000c80029297a20 */ /* 0x000fc40000410000 */
[----:B------:R-:W-:Y:S01]  /*3080*/  IMAD R221, R17, 0x8, R16 ;  /* 0x0000000811dd7824 */ /* 0x000fe200078e0210 */
[----:B------:R-:W-:Y:S01]  /*3090*/  IADD3 R24, R7, -R24, RZ ;  /* 0x8000001807187210 */ /* 0x000fe20007ffe0ff */
[----:B------:R-:W-:Y:S01]  /*30a0*/  FMUL.FTZ R7, R8, c[0x0][0x320] ;  /* 0x0000c80008077a20 */ /* 0x000fe20000410000 */
[----:B------:R-:W-:Y:S01]  /*30b0*/  MOV R8, c[0x0][0x2ac] ;  /* 0x0000ab0000087a02 */ /* 0x000fe20000000f00 */
[----:B------:R-:W-:Y:S01]  /*30c0*/  @P2 IMAD.HI.U32 R16, R221, c[0x0][0x2c8], RZ ;  /* 0x0000b200dd102a27 */ /* 0x000fe200078e00ff */
[----:B------:R-:W-:Y:S01]  /*30d0*/  MOV R17, R221 ;  /* 0x000000dd00117202 */ /* 0x000fe20000000f00 */
[----:B------:R-:W3:Y:S02]  /*30e0*/  MUFU.TANH R4, R4 ;  /* 0x0000000400047308 */ /* 0x000ee40000002400 */
[----:B------:R-:W-:Y:S01]  /*30f0*/  IMAD.SHL.U32 R222, R24, 0x2, RZ ;  /* 0x0000000218de7824 */ /* 0x000fe200078e00ff */
[----:B------:R-:W-:Y:S01]  /*3100*/  @P0 SHF.R.U32.HI R17, RZ, c[0x0][0x2cc], R16 ;  /* 0x0000b300ff110a19 */ /* 0x000fe20000011610 */
[----:B------:R-:W-:Y:S01]  /*3110*/  FMUL.FTZ R32, R32, c[0x0][0x320] ;  /* 0x0000c80020207a20 */ /* 0x000fe20000410000 */
[----:B------:R-:W-:Y:S01]  /*3120*/  PLOP3.LUT P0, PT, PT, PT, UP1, 0x40, 0x0 ;  /* 0x000000000000781c */ /* 0x000fe20003f0e818 */
[----:B------:R-:W-:Y:S01]  /*3130*/  FMUL.FTZ R28, R28, c[0x0][0x320] ;  /* 0x0000c8001c1c7a20 */ /* 0x000fe20000410000 */
[----:B------:R-:W-:Y:S01]  /*3140*/  IADD3 R64, -R222, 0x1, R39 ;  /* 0x00000001de407810 */ /* 0x000fe20007ffe127 */
[----:B------:R-:W5:Y:S01]  /*3150*/  SHFL.IDX PT, R12, R17, RZ, 0x1c1f ;  /* 0x001c1fff110c7589 */ /* 0x000f6200000e0000 */
[----:B------:R-:W-:Y:S01]  /*3160*/  FMUL.FTZ R29, R29, c[0x0][0x320] ;  /* 0x0000c8001d1d7a20 */ /* 0x000fe20000410000 */
[----:B------:R-:W1:Y:S01]  /*3170*/  MUFU.TANH R21, R21 ;  /* 0x0000001500157308 */ /* 0x000e620000002400 */
[----:B------:R-:W-:Y:S01]  /*3180*/  FMUL.FTZ R9, R9, c[0x0][0x320] ;  /* 0x0000c80009097a20 */ /* 0x000fe20000410000 */
[----:B------:R-:W-:Y:S01]  /*3190*/  IADD3 R64, R64, -c[0x0][0x168], RZ ;  /* 0x80005a0040407a10 */ /* 0x000fe20007ffe0ff */
[----:B------:R-:W-:Y:S01]  /*31a0*/  IMAD R63, R8, c[0x0][0x1d0], R37 ;  /* 0x00007400083f7a24 */ /* 0x000fe200078e0225 */
[----:B------:R-:W-:-:S02]  /*31b0*/  IADD3 R62, R37, -R222, RZ ;  /* 0x800000de253e7210 */ /* 0x000fc40007ffe0ff */
[----:B------:R-:W-:Y:S02]  /*31c0*/  IADD3 R65, R64, c[0x0][0x328], RZ ;  /* 0x0000ca0040417a10 */ /* 0x000fe40007ffe0ff */
[----:B------:R1:W1:Y:S01]  /*31d0*/  MUFU.TANH R126, R57 ;  /* 0x00000039007e7308 */ /* 0x0002620000002400 */
[----:B------:R-:W-:Y:S02]  /*31e0*/  IADD3 R63, -R222, R63, RZ ;  /* 0x0000003fde3f7210 */ /* 0x000fe40007ffe1ff */
[----:B------:R-:W-:-:S05]  /*31f0*/  IADD3 R64, R64, UR17, RZ ;  /* 0x0000001140407c10 */ /* 0x000fca000fffe0ff */
[----:B------:R-:W1:Y:S01]  /*3200*/  MUFU.TANH R0, R0 ;  /* 0x0000000000007308 */ /* 0x000e620000002400 */
[----:B-----5:R-:W-:Y:S01]  /*3210*/  IMAD.IADD R68, R65, 0x1, R12 ;  /* 0x0000000141447824 */ /* 0x020fe200078e020c */
[----:B------:R-:W-:-:S06]  /*3220*/  IADD3 R67, R64, R12, RZ ;  /* 0x0000000c40437210 */ /* 0x000fcc0007ffe0ff */
[----:B------:R1:W1:Y:S01]  /*3230*/  MUFU.TANH R128, R53 ;  /* 0x0000003500807308 */ /* 0x0002620000002400 */
[----:B------:R-:W-:-:S07]  /*3240*/  IMNMX R68, R68, R63, PT ;  /* 0x0000003f44447217 */ /* 0x000fce0003800200 */
        /* <DEDUP_REMOVED lines=10> */
[----:B------:R1:W1:Y:S08]  /*32f0*/  MUFU.TANH R16, R25 ;  /* 0x0000001900107308 */ /* 0x0002700000002400 */
[----:B------:R1:W1:Y:S08]  /*3300*/  MUFU.TANH R20, R13 ;  /* 0x0000000d00147308 */ /* 0x0002700000002400 */
[----:B------:R-:W1:Y:S08]  /*3310*/  MUFU.TANH R7, R7 ;  /* 0x0000000700077308 */ /* 0x000e700000002400 */
[----:B------:R1:W1:Y:S01]  /*3320*/  MUFU.TANH R24, R9 ;  /* 0x0000000900187308 */ /* 0x0002620000002400 */
[----:B------:R-:W-:Y:S05]  /*3330*/  @P0 BRA `(.L_x_24) ;  /* 0x0000015000000947 */ /* 0x000fea0003800000 */
[----:B-1234-:R-:W-:Y:S01]  /*3340*/  IMAD.U32 R9, RZ, RZ, UR8 ;  /* 0x00000008ff097e24 */ /* 0x01efe2000f8e00ff */
[----:B------:R-:W-:Y:S04]  /*3350*/  BSSY B0, `(.L_x_25) ;  /* 0x000000f000007945 */ /* 0x000fe80003800000 */
[----:B------:R-:W-:-:S04]  /*3360*/  IADD3 R9, R9, -c[0x0][0x168], R12 ;  /* 0x80005a0009097a10 */ /* 0x000fc80007ffe00c */
        /* <DEDUP_REMOVED lines=9> */
.L_x_26:
[----:B------:R-:W-:-:S04]  /*3400*/  MOV R8, c[0x0][0x32c] ;  /* 0x0000cb0000087a02 */ /* 0x000fc80000000f00 */
[----:B------:R-:W-:-:S13]  /*3410*/  ISETP.NE.AND P0, PT, R8, 0x1, PT ;  /* 0x000000010800780c */ /* 0x000fda0003f05270 */
[----:B------:R-:W-:-:S05]  /*3420*/  @P0 IMAD.HI.U32 R8, R9, c[0x0][0x330], RZ ;  /* 0x0000cc0009080a27 */ /* 0x000fca00078e00ff */
[----:B------:R-:W-:Y:S02]  /*3430*/  @P0 SHF.R.U32.HI R9, RZ, c[0x0][0x334], R8 ;  /* 0x0000cd00ff090a19 */ /* 0x000fe40000011608 */
.L_x_27:
[----:B------:R-:W-:Y:S05]  /*3440*/  BSYNC B0 ;  /* 0x0000000000007941 */ /* 0x000fea0003800000 */
.L_x_25:
[----:B------:R-:W-:-:S05]  /*3450*/  IMAD R8, R9, c[0x0][0x32c], R62 ;  /* 0x0000cb0009087a24 */ /* 0x000fca00078e023e */
[----:B------:R-:W-:Y:S02]  /*3460*/  IADD3 R9, R8, c[0x0][0x32c], RZ ;  /* 0x0000cb0008097a10 */ /* 0x000fe40007ffe0ff */
[----:B------:R-:W-:Y:S02]  /*3470*/  IMNMX R67, R67, R8, !PT ;  /* 0x0000000843437217 */ /* 0x000fe40007800200 */
[----:B------:R-:W-:Y:S02]  /*3480*/  IMNMX R68, R68, R9, PT ;  /* 0x0000000944447217 */ /* 0x000fe40003800200 */
.L_x_24:
[C---:B--234-:R-:W-:Y:S01]  /*3490*/  ISETP.GE.AND P0, PT, R37.reuse, 0x9, PT ;  /* 0x000000092500780c */ /* 0x05cfe20003f06270 */
[----:B------:R-:W2:Y:S01]  /*34a0*/  SHFL.IDX PT, R17, R17, 0x1, 0x1c1f ;  /* 0x003c1f0011117f89 */ /* 0x000ea200000e0000 */
[----:B------:R-:W-:Y:S01]  /*34b0*/  ISETP.GE.AND P2, PT, R37, 0x2, PT ;  /* 0x000000022500780c */ /* 0x000fe20003f46270 */
[----:B------:R-:W-:Y:S01]  /*34c0*/  FMUL.FTZ R133, R30, c[0x0][0x320] ;  /* 0x0000c8001e857a20 */ /* 0x000fe20000410000 */
[----:B------:R-:W-:Y:S01]  /*34d0*/  P2R R61, PR, RZ, 0x1 ;  /* 0x00000001ff3d7803 */ /* 0x000fe20000000000 */
[----:B------:R-:W-:Y:S01]  /*34e0*/  FMUL.FTZ R30, R18, c[0x0][0x320] ;  /* 0x0000c800121e7a20 */ /* 0x000fe20000410000 */
[----:B------:R-:W-:Y:S01]  /*34f0*/  ISETP.GT.AND P0, PT, R67, 0x8, !P0 ;  /* 0x000000084300780c */ /* 0x000fe20004704270 */
[----:B------:R-:W-:Y:S01]  /*3500*/  FMUL.FTZ R18, R19, c[0x0][0x320] ;  /* 0x0000c80013127a20 */ /* 0x000fe20000410000 */
[----:B------:R-:W-:Y:S01]  /*3510*/  P2R R66, PR, RZ, 0x4 ;  /* 0x00000004ff427803 */ /* 0x000fe20000000000 */
[----:B------:R-:W-:Y:S01]  /*3520*/  FMUL.FTZ R10, R10, c[0x0][0x320] ;  /* 0x0000c8000a0a7a20 */ /* 0x000fe20000410000 */
[----:B------:R-:W-:Y:S01]  /*3530*/  ISETP.LT.OR P0, PT, R68, 0x9, P0 ;  /* 0x000000094400780c */ /* 0x000fe20000701670 */
[----:B------:R-:W-:Y:S01]  /*3540*/  FMUL.FTZ R47, R47, c[0x0][0x320] ;  /* 0x0000c8002f2f7a20 */ /* 0x000fe20000410000 */
[----:B------:R-:W-:Y:S01]  /*3550*/  ISETP.GT.AND P2, PT, R67, 0x1, !P2 ;  /* 0x000000014300780c */ /* 0x000fe20005744270 */
[----:B------:R-:W-:Y:S01]  /*3560*/  FMUL.FTZ R58, R58, c[0x0][0x320] ;  /* 0x0000c8003a3a7a20 */ /* 0x000fe20000410000 */
[----:B------:R-:W-:Y:S01]  /*3570*/  ISETP.GE.AND P5, PT, R37, 0xa, PT ;  /* 0x0000000a2500780c */ /* 0x000fe20003fa6270 */
[----:B------:R-:W-:Y:S01]  /*3580*/  FMUL.FTZ R59, R59, c[0x0][0x320] ;  /* 0x0000c8003b3b7a20 */ /* 0x000fe20000410000 */
[----:B-1----:R-:W-:Y:S01]  /*3590*/  FSEL R20, R20, -INF , !P0 ;  /* 0xff80000014147808 */ /* 0x002fe20004000000 */
[----:B------:R-:W-:Y:S01]  /*35a0*/  FMUL.FTZ R42, R42, c[0x0][0x320] ;  /* 0x0000c8002a2a7a20 */ /* 0x000fe20000410000 */
[----:B------:R-:W-:Y:S01]  /*35b0*/  ISETP.LT.OR P2, PT, R68, 0x2, P2 ;  /* 0x000000024400780c */ /* 0x000fe20001741670 */
[----:B------:R-:W-:Y:S01]  /*35c0*/  FMUL.FTZ R43, R43, c[0x0][0x320] ;  /* 0x0000c8002b2b7a20 */ /* 0x000fe20000410000 */
[----:B------:R-:W-:Y:S01]  /*35d0*/  ISETP.GT.AND P0, PT, R67, 0x9, !P5 ;  /* 0x000000094300780c */ /* 0x000fe20006f04270 */
[----:B------:R-:W-:Y:S01]  /*35e0*/  FMUL.FTZ R34, R34, c[0x0][0x320] ;  /* 0x0000c80022227a20 */ /* 0x000fe20000410000 */
[----:B------:R-:W-:Y:S01]  /*35f0*/  FSEL R24, R24, -INF , !P2 ;  /* 0xff80000018187808 */ /* 0x000fe20005000000 */
[----:B------:R-:W-:Y:S01]  /*3600*/  FMUL.FTZ R35, R35, c[0x0][0x320] ;  /* 0x0000c80023237a20 */ /* 0x000fe20000410000 */
[----:B------:R-:W-:Y:S01]  /*3610*/  ISETP.LT.OR P0, PT, R68, 0xa, P0 ;  /* 0x0000000a4400780c */ /* 0x000fe20000701670 */
[----:B------:R-:W-:Y:S01]  /*3620*/  FMUL.FTZ R54, R54, c[0x0][0x320] ;  /* 0x0000c80036367a20 */ /* 0x000fe20000410000 */
[----:B------:R-:W-:Y:S01]  /*3630*/  ISETP.GE.AND P2, PT, R37, 0x11, PT ;  /* 0x000000112500780c */ /* 0x000fe20003f46270 */
[----:B------:R-:W-:Y:S01]  /*3640*/  FMUL.FTZ R55, R55, c[0x0][0x320] ;  /* 0x0000c80037377a20 */ /* 0x000fe20000410000 */
[----:B------:R-:W-:Y:S01]  /*3650*/  FSEL R16, R16, -INF , !P0 ;  /* 0xff80000010107808 */ /* 0x000fe20004000000 */
[----:B------:R-:W-:Y:S01]  /*3660*/  FMUL.FTZ R31, R31, c[0x0][0x320] ;  /* 0x0000c8001f1f7a20 */ /* 0x000fe20000410000 */
[----:B------:R-:W-:Y:S01]  /*3670*/  ISETP.GT.AND P0, PT, R67, 0x10, !P2 ;  /* 0x000000104300780c */ /* 0x000fe20005704270 */
[----:B------:R-:W-:Y:S01]  /*3680*/  FMUL.FTZ R27, R27, c[0x0][0x320] ;  /* 0x0000c8001b1b7a20 */ /* 0x000fe20000410000 */
[----:B------:R-:W-:Y:S01]  /*3690*/  P2R R57, PR, RZ, 0x4 ;  /* 0x00000004ff397803 */ /* 0x000fe20000000000 */
        /* <DEDUP_REMOVED lines=8> */
[----:B------:R-:W1:Y:S01]  /*3720*/  MUFU.TANH R157, R47 ;  /* 0x0000002f009d7308 */ /* 0x000e620000002400 */
[----:B------:R-:W-:Y:S01]  /*3730*/  P2R R13, PR, RZ, 0x4 ;  /* 0x00000004ff0d7803 */ /* 0x000fe20000000000 */
[----:B------:R-:W-:Y:S01]  /*3740*/  FMUL.FTZ R26, R26, c[0x0][0x320] ;  /* 0x0000c8001a1a7a20 */ /* 0x000fe20000410000 */
[----:B------:R-:W-:Y:S01]  /*3750*/  ISETP.LT.OR P0, PT, R68, 0x12, P0 ;  /* 0x000000124400780c */ /* 0x000fe20000701670 */
[----:B--2---:R-:W-:Y:S01]  /*3760*/  IMAD.IADD R64, R64, 0x1, R17 ;  /* 0x0000000140407824 */ /* 0x004fe200078e0211 */
[----:B------:R-:W-:-:S02]  /*3770*/  ISETP.GE.AND P2, PT, R37, 0x19, PT ;  /* 0x000000192500780c */ /* 0x000fc40003f46270 */
[----:B------:R-:W-:Y:S01]  /*3780*/  FSEL R6, R6, -INF , !P0 ;  /* 0xff80000006067808 */ /* 0x000fe20004000000 */
[----:B------:R-:W2:Y:S01]  /*3790*/  MUFU.TANH R119, R58 ;  /* 0x0000003a00777308 */ /* 0x000ea20000002400 */
[----:B------:R-:W-:Y:S02]  /*37a0*/  ISETP.GT.AND P0, PT, R67, 0x18, !P2 ;  /* 0x000000184300780c */ /* 0x000fe40005704270 */
[----:B------:R-:W-:Y:S02]  /*37b0*/  P2R R56, PR, RZ, 0x4 ;  /* 0x00000004ff387803 */ /* 0x000fe40000000000 */
[----:B------:R-:W-:Y:S02]  /*37c0*/  ISETP.LT.OR P0, PT, R68, 0x19, P0 ;  /* 0x000000194400780c */ /* 0x000fe40000701670 */
[----:B------:R-:W-:Y:S01]  /*37d0*/  ISETP.GE.AND P2, PT, R37, 0x1a, PT ;  /* 0x0000001a2500780c */ /* 0x000fe20003f46270 */
[----:B------:R-:W3:Y:S01]  /*37e0*/  MUFU.TANH R139, R59 ;  /* 0x0000003b008b7308 */ /* 0x000ee20000002400 */
[----:B------:R-:W-:-:S02]  /*37f0*/  FSEL R4, R4, -INF , !P0 ;  /* 0xff80000004047808 */ /* 0x000fc40004000000 */
[----:B------:R-:W-:Y:S02]  /*3800*/  ISETP.GT.AND P0, PT, R67, 0x19, !P2 ;  /* 0x000000194300780c */ /* 0x000fe40005704270 */
[----:B------:R-:W-:Y:S02]  /*3810*/  P2R R9, PR, RZ, 0x4 ;  /* 0x00000004ff097803 */ /* 0x000fe40000000000 */
[----:B------:R-:W-:Y:S01]  /*3820*/  ISETP.LT.OR P0, PT, R68, 0x1a, P0 ;  /* 0x0000001a4400780c */ /* 0x000fe20000701670 */
[----:B------:R-:W4:Y:S01]  /*3830*/  MUFU.TANH R155, R42 ;  /* 0x0000002a009b7308 */ /* 0x000f220000002400 */
[----:B------:R-:W-:Y:S02]  /*3840*/  ISETP.GE.AND P2, PT, R37, 0x21, PT ;  /* 0x000000212500780c */ /* 0x000fe40003f46270 */
[----:B------:R-:W-:Y:S02]  /*3850*/  FSEL R8, R69, -INF , !P0 ;  /* 0xff80000045087808 */ /* 0x000fe40004000000 */
[----:B------:R-:W-:-:S02]  /*3860*/  ISETP.GT.AND P0, PT, R67, 0x20, !P2 ;  /* 0x000000204300780c */ /* 0x000fc40005704270 */
[----:B------:R-:W-:Y:S01]  /*3870*/  P2R R53, PR, RZ, 0x4 ;  /* 0x00000004ff357803 */ /* 0x000fe20000000000 */
[----:B------:R-:W1:Y:S01]  /*3880*/  MUFU.TANH R153, R43 ;  /* 0x0000002b00997308 */ /* 0x000e620000002400 */
[----:B------:R-:W-:Y:S02]  /*3890*/  ISETP.LT.OR P0, PT, R68, 0x21, P0 ;  /* 0x000000214400780c */ /* 0x000fe40000701670 */
[----:B------:R-:W-:Y:S02]  /*38a0*/  ISETP.GE.AND P2, PT, R37, 0x22, PT ;  /* 0x000000222500780c */ /* 0x000fe40003f46270 */
[----:B------:R-:W-:Y:S02]  /*38b0*/  FSEL R32, R21, -INF , !P0 ;  /* 0xff80000015207808 */ /* 0x000fe40004000000 */
[----:B------:R-:W-:Y:S01]  /*38c0*/  ISETP.GT.AND P0, PT, R67, 0x21, !P2 ;  /* 0x000000214300780c */ /* 0x000fe20005704270 */
[----:B------:R-:W1:Y:S01]  /*38d0*/  MUFU.TANH R151, R34 ;  /* 0x0000002200977308 */ /* 0x000e620000002400 */
[----:B------:R-:W-:-:S02]  /*38e0*/  P2R R52, PR, RZ, 0x4 ;  /* 0x00000004ff347803 */ /* 0x000fc40000000000 */
[----:B------:R-:W-:Y:S02]  /*38f0*/  ISETP.LT.OR P0, PT, R68, 0x22, P0 ;  /* 0x000000224400780c */ /* 0x000fe40000701670 */
[----:B------:R-:W-:Y:S02]  /*3900*/  ISETP.GE.AND P2, PT, R37, 0x29, PT ;  /* 0x000000292500780c */ /* 0x000fe40003f46270 */
[----:B------:R-:W-:Y:S01]  /*3910*/  FSEL R126, R126, -INF , !P0 ;  /* 0xff8000007e7e7808 */ /* 0x000fe20004000000 */
[----:B------:R-:W1:Y:S01]  /*3920*/  MUFU.TANH R143, R35 ;  /* 0x00000023008f7308 */ /* 0x000e620000002400 */
[----:B------:R-:W-:Y:S02]  /*3930*/  ISETP.GT.AND P0, PT, R67, 0x28, !P2 ;  /* 0x000000284300780c */ /* 0x000fe40005704270 */
[----:B------:R-:W-:Y:S02]  /*3940*/  P2R R49, PR, RZ, 0x4 ;  /* 0x00000004ff317803 */ /* 0x000fe40000000000 */
[----:B------:R-:W-:-:S02]  /*3950*/  ISETP.LT.OR P0, PT, R68, 0x29, P0 ;  /* 0x000000294400780c */ /* 0x000fc40000701670 */
[----:B------:R-:W-:Y:S01]  /*3960*/  ISETP.GE.AND P2, PT, R37, 0x2a, PT ;  /* 0x0000002a2500780c */ /* 0x000fe20003f46270 */
[----:B------:R-:W1:Y:S01]  /*3970*/  MUFU.TANH R129, R54 ;  /* 0x0000003600817308 */ /* 0x000e620000002400 */
[----:B------:R-:W-:Y:S02]  /*3980*/  FSEL R28, R0, -INF , !P0 ;  /* 0xff800000001c7808 */ /* 0x000fe40004000000 */
[----:B------:R-:W-:Y:S02]  /*3990*/  ISETP.GT.AND P0, PT, R67, 0x29, !P2 ;  /* 0x000000294300780c */ /* 0x000fe40005704270 */
[----:B------:R-:W-:Y:S02]  /*39a0*/  P2R R48, PR, RZ, 0x4 ;  /* 0x00000004ff307803 */ /* 0x000fe40000000000 */
[----:B------:R-:W-:Y:S01]  /*39b0*/  ISETP.LT.OR P0, PT, R68, 0x2a, P0 ;  /* 0x0000002a4400780c */ /* 0x000fe20000701670 */
[----:B------:R-:W1:Y:S01]  /*39c0*/  MUFU.TANH R137, R55 ;  /* 0x0000003700897308 */ /* 0x000e620000002400 */
[----:B------:R-:W-:-:S02]  /*39d0*/  ISETP.GE.AND P2, PT, R37, 0x31, PT ;  /* 0x000000312500780c */ /* 0x000fc40003f46270 */
[----:B------:R-:W-:Y:S02]  /*39e0*/  FSEL R128, R128, -INF , !P0 ;  /* 0xff80000080807808 */ /* 0x000fe40004000000 */
[----:B------:R-:W-:Y:S02]  /*39f0*/  ISETP.GT.AND P0, PT, R67, 0x30, !P2 ;  /* 0x000000304300780c */ /* 0x000fe40005704270 */
[----:B------:R-:W-:Y:S01]  /*3a00*/  P2R R45, PR, RZ, 0x4 ;  /* 0x00000004ff2d7803 */ /* 0x000fe20000000000 */
[----:B------:R-:W1:Y:S01]  /*3a10*/  MUFU.TANH R133, R133 ;  /* 0x0000008500857308 */ /* 0x000e620000002400 */
[----:B------:R-:W-:Y:S02]  /*3a20*/  ISETP.LT.OR P0, PT, R68, 0x31, P0 ;  /* 0x000000314400780c */ /* 0x000fe40000701670 */
[----:B------:R-:W-:Y:S02]  /*3a30*/  ISETP.GE.AND P2, PT, R37, 0x32, PT ;  /* 0x000000322500780c */ /* 0x000fe40003f46270 */
[----:B------:R-:W-:-:S02]  /*3a40*/  FSEL R152, R152, -INF , !P0 ;  /* 0xff80000098987808 */ /* 0x000fc40004000000 */
[----:B------:R-:W-:Y:S01]  /*3a50*/  ISETP.GT.AND P0, PT, R67, 0x31, !P2 ;  /* 0x000000314300780c */ /* 0x000fe20005704270 */
[----:B------:R-:W1:Y:S01]  /*3a60*/  MUFU.TANH R131, R31 ;  /* 0x0000001f00837308 */ /* 0x000e620000002400 */
[----:B------:R-:W-:Y:S02]  /*3a70*/  P2R R44, PR, RZ, 0x4 ;  /* 0x00000004ff2c7803 */ /* 0x000fe40000000000 */
[----:B------:R-:W-:Y:S02]  /*3a80*/  ISETP.LT.OR P0, PT, R68, 0x32, P0 ;  /* 0x000000324400780c */ /* 0x000fe40000701670 */
[----:B------:R-:W-:Y:S02]  /*3a90*/  ISETP.GE.AND P2, PT, R37, 0x39, PT ;  /* 0x000000392500780c */ /* 0x000fe40003f46270 */
[----:B------:R-:W-:Y:S01]  /*3aa0*/  FSEL R142, R142, -INF , !P0 ;  /* 0xff8000008e8e7808 */ /* 0x000fe20004000000 */
[----:B------:R-:W1:Y:S01]  /*3ab0*/  MUFU.TANH R30, R30 ;  /* 0x0000001e001e7308 */ /* 0x000e620000002400 */
[----:B------:R-:W-:-:S02]  /*3ac0*/  ISETP.GT.AND P0, PT, R67, 0x38, !P2 ;  /* 0x000000384300780c */ /* 0x000fc40005704270 */
[----:B------:R-:W-:Y:S02]  /*3ad0*/  P2R R41, PR, RZ, 0x4 ;  /* 0x00000004ff297803 */ /* 0x000fe40000000000 */
[----:B------:R-:W-:Y:S02]  /*3ae0*/  ISETP.LT.OR P0, PT, R68, 0x39, P0 ;  /* 0x000000394400780c */ /* 0x000fe40000701670 */
[----:B------:R-:W-:Y:S01]  /*3af0*/  ISETP.GE.AND P2, PT, R37, 0x3a, PT ;  /* 0x0000003a2500780c */ /* 0x000fe20003f46270 */
[----:B------:R-:W1:Y:S01]  /*3b00*/  MUFU.TANH R18, R18 ;  /* 0x0000001200127308 */ /* 0x000e620000002400 */
[----:B------:R-:W-:Y:S02]  /*3b10*/  FSEL R148, R148, -INF , !P0 ;  /* 0xff80000094947808 */ /* 0x000fe40004000000 */
[----:B------:R-:W-:Y:S02]  /*3b20*/  ISETP.GT.AND P0, PT, R67, 0x39, !P2 ;  /* 0x000000394300780c */ /* 0x000fe40005704270 */
[----:B------:R-:W-:-:S02]  /*3b30*/  P2R R40, PR, RZ, 0x4 ;  /* 0x00000004ff287803 */ /* 0x000fc40000000000 */
[----:B------:R-:W-:Y:S01]  /*3b40*/  ISETP.LT.OR P0, PT, R68, 0x3a, P0 ;  /* 0x0000003a4400780c */ /* 0x000fe20000701670 */
[----:B------:R-:W1:Y:S01]  /*3b50*/  MUFU.TANH R125, R27 ;  /* 0x0000001b007d7308 */ /* 0x000e620000002400 */
[----:B------:R-:W-:Y:S02]  /*3b60*/  ISETP.GE.AND P2, PT, R37, 0x41, PT ;  /* 0x000000412500780c */ /* 0x000fe40003f46270 */
[----:B------:R-:W-:Y:S02]  /*3b70*/  FSEL R150, R150, -INF , !P0 ;  /* 0xff80000096967808 */ /* 0x000fe40004000000 */
[----:B------:R-:W-:Y:S02]  /*3b80*/  ISETP.GT.AND P0, PT, R67, 0x40, !P2 ;  /* 0x000000404300780c */ /* 0x000fe40005704270 */
[----:B------:R-:W-:Y:S01]  /*3b90*/  P2R R39, PR, RZ, 0x4 ;  /* 0x00000004ff277803 */ /* 0x000fe20000000000 */
[----:B------:R-:W1:Y:S01]  /*3ba0*/  MUFU.TANH R141, R50 ;  /* 0x00000032008d7308 */ /* 0x000e620000002400 */
[----:B------:R-:W-:-:S02]  /*3bb0*/  ISETP.LT.OR P0, PT, R68, 0x41, P0 ;  /* 0x000000414400780c */ /* 0x000fc40000701670 */
[----:B------:R-:W-:Y:S02]  /*3bc0*/  ISETP.GE.AND P2, PT, R37, 0x42, PT ;  /* 0x000000422500780c */ /* 0x000fe40003f46270 */
[----:B------:R-:W-:Y:S02]  /*3bd0*/  FSEL R160, R160, -INF , !P0 ;  /* 0xff800000a0a07808 */ /* 0x000fe40004000000 */
[----:B------:R-:W-:Y:S01]  /*3be0*/  ISETP.GT.AND P0, PT, R67, 0x41, !P2 ;  /* 0x000000414300780c */ /* 0x000fe20005704270 */
[----:B------:R-:W1:Y:S01]  /*3bf0*/  MUFU.TANH R159, R51 ;  /* 0x00000033009f7308 */ /* 0x000e620000002400 */
[----:B------:R-:W-:Y:S02]  /*3c00*/  P2R R33, PR, RZ, 0x4 ;  /* 0x00000004ff217803 */ /* 0x000fe40000000000 */
[----:B------:R-:W-:Y:S02]  /*3c10*/  ISETP.LT.OR P0, PT, R68, 0x42, P0 ;  /* 0x000000424400780c */ /* 0x000fe40000701670 */
[----:B------:R-:W-:-:S02]  /*3c20*/  ISETP.GE.AND P2, PT, R37, 0x49, PT ;  /* 0x000000492500780c */ /* 0x000fc40003f46270 */
[----:B------:R-:W-:Y:S01]  /*3c30*/  FSEL R158, R158, -INF , !P0 ;  /* 0xff8000009e9e7808 */ /* 0x000fe20004000000 */
[----:B------:R-:W1:Y:S01]  /*3c40*/  MUFU.TANH R149, R46 ;  /* 0x0000002e00957308 */ /* 0x000e620000002400 */
[----:B------:R-:W-:Y:S02]  /*3c50*/  ISETP.GT.AND P0, PT, R67, 0x48, !P2 ;  /* 0x000000484300780c */ /* 0x000fe40005704270 */
[----:B------:R-:W-:Y:S02]  /*3c60*/  P2R R29, PR, RZ, 0x4 ;  /* 0x00000004ff1d7803 */ /* 0x000fe40000000000 */
[----:B------:R-:W-:Y:S02]  /*3c70*/  ISETP.LT.OR P0, PT, R68, 0x49, P0 ;  /* 0x000000494400780c */ /* 0x000fe40000701670 */
[----:B------:R-:W-:Y:S01]  /*3c80*/  ISETP.GE.AND P2, PT, R37, 0x4a, PT ;  /* 0x0000004a2500780c */ /* 0x000fe20003f46270 */
[----:B------:R-:W1:Y:S01]  /*3c90*/  MUFU.TANH R10, R10 ;  /* 0x0000000a000a7308 */ /* 0x000e620000002400 */
[----:B------:R-:W-:-:S02]  /*3ca0*/  FSEL R156, R156, -INF , !P0 ;  /* 0xff8000009c9c7808 */ /* 0x000fc40004000000 */
[----:B------:R-:W-:Y:S02]  /*3cb0*/  ISETP.GT.AND P0, PT, R67, 0x49, !P2 ;  /* 0x000000494300780c */ /* 0x000fe40005704270 */
[----:B------:R-:W-:Y:S02]  /*3cc0*/  P2R R25, PR, RZ, 0x4 ;  /* 0x00000004ff197803 */ /* 0x000fe40000000000 */
[----:B------:R-:W-:Y:S01]  /*3cd0*/  ISETP.LT.OR P0, PT, R68, 0x4a, P0 ;  /* 0x0000004a4400780c */ /* 0x000fe20000701670 */
[----:B------:R5:W1:Y:S01]  /*3ce0*/  MUFU.TANH R127, R26 ;  /* 0x0000001a007f7308 */ /* 0x000a620000002400 */
[----:B------:R-:W-:Y:S02]  /*3cf0*/  ISETP.GE.AND P2, PT, R37, 0x51, PT ;  /* 0x000000512500780c */ /* 0x000fe40003f46270 */
[----:B------:R-:W-:Y:S02]  /*3d00*/  FSEL R154, R154, -INF , !P0 ;  /* 0xff8000009a9a7808 */ /* 0x000fe40004000000 */
[----:B------:R-:W-:-:S02]  /*3d10*/  ISETP.GT.AND P0, PT, R67, 0x50, !P2 ;  /* 0x000000504300780c */ /* 0x000fc40005704270 */
[----:B------:R-:W-:Y:S02]  /*3d20*/  ISETP.GE.AND P6, PT, R37, 0x52, PT ;  /* 0x000000522500780c */ /* 0x000fe40003fc6270 */
[----:B------:R-:W-:Y:S02]  /*3d30*/  ISETP.LT.OR P0, PT, R68, 0x51, P0 ;  /* 0x000000514400780c */ /* 0x000fe40000701670 */
[----:B------:R-:W-:Y:S02]  /*3d40*/  P2R R60, PR, RZ, 0x20 ;  /* 0x00000020ff3c7803 */ /* 0x000fe40000000000 */
[----:B------:R-:W-:Y:S02]  /*3d50*/  FSEL R140, R140, -INF , !P0 ;  /* 0xff8000008c8c7808 */ /* 0x000fe40004000000 */
[----:B------:R-:W-:Y:S01]  /*3d60*/  ISETP.GT.AND P0, PT, R67, 0x51, !P6 ;  /* 0x000000514300780c */ /* 0x000fe20007704270 */
[----:B-----5:R-:W-:Y:S01]  /*3d70*/  IMAD.IADD R26, R65, 0x1, R17 ;  /* 0x00000001411a7824 */ /* 0x020fe200078e0211 */
[----:B------:R-:W-:-:S02]  /*3d80*/  ISETP.GE.AND P5, PT, R37, 0x59, PT ;  /* 0x000000592500780c */ /* 0x000fc40003fa6270 */
[----:B------:R-:W-:Y:S02]  /*3d90*/  ISETP.LT.OR P0, PT, R68, 0x52, P0 ;  /* 0x000000524400780c */ /* 0x000fe40000701670 */
[----:B------:R-:W-:Y:S02]  /*3da0*/  P2R R0, PR, RZ, 0x4 ;  /* 0x00000004ff007803 */ /* 0x000fe40000000000 */
[----:B------:R-:W-:Y:S02]  /*3db0*/  FSEL R138, R138, -INF , !P0 ;  /* 0xff8000008a8a7808 */ /* 0x000fe40004000000 */
[----:B------:R-:W-:Y:S02]  /*3dc0*/  ISETP.GT.AND P0, PT, R67, 0x58, !P5 ;  /* 0x000000584300780c */ /* 0x000fe40006f04270 */
[----:B------:R-:W-:Y:S02]  /*3dd0*/  ISETP.GE.AND P2, PT, R37, 0x1, PT ;  /* 0x000000012500780c */ /* 0x000fe40003f46270 */
[----:B------:R-:W-:-:S02]  /*3de0*/  ISETP.LT.OR P0, PT, R68, 0x59, P0 ;  /* 0x000000594400780c */ /* 0x000fc40000701670 */
[----:B------:R-:W-:Y:S02]  /*3df0*/  P2R R21, PR, RZ, 0x4 ;  /* 0x00000004ff157803 */ /* 0x000fe40000000000 */
[----:B------:R-:W-:Y:S02]  /*3e00*/  FSEL R136, R136, -INF , !P0 ;  /* 0xff80000088887808 */ /* 0x000fe40004000000 */
[----:B------:R-:W-:Y:S02]  /*3e10*/  ISETP.GT.AND P0, PT, R67, RZ, !P2 ;  /* 0x000000ff4300720c */ /* 0x000fe40005704270 */
[----:B------:R-:W-:Y:S01]  /*3e20*/  ISETP.GE.AND P2, PT, R37, 0x5a, PT ;  /* 0x0000005a2500780c */ /* 0x000fe20003f46270 */
[----:B------:R-:W-:Y:S01]  /*3e30*/  FMUL.FTZ R37, R14, c[0x0][0x320] ;  /* 0x0000c8000e257a20 */ /* 0x000fe20000410000 */
[----:B------:R-:W-:Y:S01]  /*3e40*/  ISETP.LT.OR P0, PT, R68, 0x1, P0 ;  /* 0x000000014400780c */ /* 0x000fe20000701670 */
[----:B------:R-:W-:Y:S01]  /*3e50*/  FMUL.FTZ R14, R15, c[0x0][0x320] ;  /* 0x0000c8000f0e7a20 */ /* 0x000fe20000410000 */
[----:B------:R-:W-:Y:S01]  /*3e60*/  IMNMX R63, R26, R63, PT ;  /* 0x0000003f1a3f7217 */ /* 0x000fe20003800200 */
[----:B------:R-:W-:Y:S01]  /*3e70*/  FMUL.FTZ R15, R22, c[0x0][0x320] ;  /* 0x0000c800160f7a20 */ /* 0x000fe20000410000 */
[----:B------:R-:W-:Y:S01]  /*3e80*/  FSEL R7, R7, -INF , !P0 ;  /* 0xff80000007077808 */ /* 0x000fe20004000000 */
[----:B------:R-:W-:Y:S01]  /*3e90*/  FMUL.FTZ R22, R23, c[0x0][0x320] ;  /* 0x0000c80017167a20 */ /* 0x000fe20000410000 */
[----:B------:R-:W-:Y:S01]  /*3ea0*/  ISETP.GT.AND P0, PT, R67, 0x59, !P2 ;  /* 0x000000594300780c */ /* 0x000fe20005704270 */
[----:B------:R-:W1:Y:S03]  /*3eb0*/  MUFU.TANH R37, R37 ;  /* 0x0000002500257308 */ /* 0x000e660000002400 */
[----:B------:R-:W-:-:S04]  /*3ec0*/  ISETP.LT.OR P0, PT, R68, 0x5a, P0 ;  /* 0x0000005a4400780c */ /* 0x000fc80000701670 */
[----:B------:R-:W-:Y:S01]  /*3ed0*/  FSEL R134, R134, -INF , !P0 ;  /* 0xff80000086867808 */ /* 0x000fe20004000000 */
[----:B------:R-:W1:Y:S01]  /*3ee0*/  MUFU.TANH R14, R14 ;  /* 0x0000000e000e7308 */ /* 0x000e620000002400 */
[----:B------:R-:W-:-:S07]  /*3ef0*/  PLOP3.LUT P0, PT, PT, PT, UP1, 0x40, 0x0 ;  /* 0x000000000000781c */ /* 0x000fce0003f0e818 */
[----:B------:R-:W1:Y:S08]  /*3f00*/  MUFU.TANH R15, R15 ;  /* 0x0000000f000f7308 */ /* 0x000e700000002400 */
[----:B------:R-:W1:Y:S08]  /*3f10*/  MUFU.TANH R22, R22 ;  /* 0x0000001600167308 */ /* 0x000e700000002400 */
[----:B------:R1:W1:Y:S01]  /*3f20*/  MUFU.TANH R23, R11 ;  /* 0x0000000b00177308 */ /* 0x0002620000002400 */
[----:B------:R-:W-:Y:S05]  /*3f30*/  @P0 BRA `(.L_x_28) ;  /* 0x0000015000000947 */ /* 0x000fea0003800000 */
[----:B--234-:R-:W-:Y:S01]  /*3f40*/  IMAD.U32 R26, RZ, RZ, UR8 ;  /* 0x00000008ff1a7e24 */ /* 0x01cfe2000f8e00ff */
[----:B------:R-:W-:Y:S04]  /*3f50*/  BSSY B0, `(.L_x_29) ;  /* 0x000000f000007945 */ /* 0x000fe80003800000 */
[----:B------:R-:W-:-:S04]  /*3f60*/  IADD3 R17, R26, -c[0x0][0x168], R17 ;  /* 0x80005a001a117a10 */ /* 0x000fc80007ffe011 */
[----:B------:R-:W-:-:S13]  /*3f70*/  ISETP.GT.AND P0, PT, R17, -0x1, PT ;  /* 0xffffffff1100780c */ /* 0x000fda0003f04270 */
[----:B------:R-:W-:Y:S05]  /*3f80*/  @P0 BRA `(.L_x_30) ;  /* 0x0000007000000947 */ /* 0x000fea0003800000 */
[----:B-1----:R-:W-:Y:S01]  /*3f90*/  IMAD.MOV.U32 R11, RZ, RZ, c[0x0][0x32c] ;  /* 0x0000cb00ff0b7624 */ /* 0x002fe200078e00ff */
[----:B------:R-:W-:-:S04]  /*3fa0*/  LOP3.LUT R17, RZ, R17, RZ, 0x33, !PT ;  /* 0x00000011ff117212 */ /* 0x000fc800078e33ff */
[----:B------:R-:W-:-:S13]  /*3fb0*/  ISETP.NE.AND P0, PT, R11, 0x1, PT ;  /* 0x000000010b00780c */ /* 0x000fda0003f05270 */
[----:B------:R-:W-:-:S05]  /*3fc0*/  @P0 IMAD.HI.U32 R11, R17, c[0x0][0x330], RZ ;  /* 0x0000cc00110b0a27 */ /* 0x000fca00078e00ff */
[----:B------:R-:W-:-:S04]  /*3fd0*/  @P0 SHF.R.U32.HI R17, RZ, c[0x0][0x334], R11 ;  /* 0x0000cd00ff110a19 */ /* 0x000fc8000001160b */
[----:B------:R-:W-:Y:S01]  /*3fe0*/  LOP3.LUT R17, RZ, R17, RZ, 0x33, !PT ;  /* 0x00000011ff117212 */ /* 0x000fe200078e33ff */
[----:B------:R-:W-:Y:S05]  /*3ff0*/  BRA `(.L_x_31) ;  /* 0x0000004000007947 */ /* 0x000fea0003800000 */
.L_x_30:
[----:B-1----:R-:W-:-:S04]  /*4000*/  MOV R11, c[0x0][0x32c] ;  /* 0x0000cb00000b7a02 */ /* 0x002fc80000000f00 */
[----:B------:R-:W-:-:S13]  /*4010*/  ISETP.NE.AND P0, PT, R11, 0x1, PT ;  /* 0x000000010b00780c */ /* 0x000fda0003f05270 */
[----:B------:R-:W-:-:S05]  /*4020*/  @P0 IMAD.HI.U32 R11, R17, c[0x0][0x330], RZ ;  /* 0x0000cc00110b0a27 */ /* 0x000fca00078e00ff */
[----:B------:R-:W-:Y:S02]  /*4030*/  @P0 SHF.R.U32.HI R17, RZ, c[0x0][0x334], R11 ;  /* 0x0000cd00ff110a19 */ /* 0x000fe4000001160b */
.L_x_31:
[----:B------:R-:W-:Y:S05]  /*4040*/  BSYNC B0 ;  /* 0x0000000000007941 */ /* 0x000fea0003800000 */
.L_x_29:
[----:B------:R-:W-:-:S05]  /*4050*/  IMAD R17, R17, c[0x0][0x32c], R62 ;  /* 0x0000cb0011117a24 */ /* 0x000fca00078e023e */
[----:B------:R-:W-:Y:S02]  /*4060*/  IADD3 R26, R17, c[0x0][0x32c], RZ ;  /* 0x0000cb00111a7a10 */ /* 0x000fe40007ffe0ff */
[----:B------:R-:W-:Y:S02]  /*4070*/  IMNMX R64, R64, R17, !PT ;  /* 0x0000001140407217 */ /* 0x000fe40007800200 */
[----:B------:R-:W-:Y:S02]  /*4080*/  IMNMX R63, R63, R26, PT ;  /* 0x0000001a3f3f7217 */ /* 0x000fe40003800200 */
.L_x_28:
[----:B--234-:R-:W-:Y:S01]  /*4090*/  ISETP.NE.AND P0, PT, R66, RZ, PT ;  /* 0x000000ff4200720c */ /* 0x01cfe20003f05270 */
[----:B------:R-:W-:Y:S01]  /*40a0*/  IMAD.SHL.U32 R212, R2, 0x2, RZ ;  /* 0x0000000202d47824 */ /* 0x000fe200078e00ff */
[C---:B------:R-:W-:Y:S01]  /*40b0*/  ISETP.GT.AND P6, PT, R64.reuse, 0x51, !P6 ;  /* 0x000000514000780c */ /* 0x040fe200077c4270 */
[----:B------:R-:W-:Y:S01]  /*40c0*/  ULDC.64 UR4, c[0x0][0x2c8] ;  /* 0x0000b20000047ab9 */ /* 0x000fe20000000a00 */
[C---:B------:R-:W-:Y:S01]  /*40d0*/  ISETP.GT.AND P0, PT, R64.reuse, 0x1, !P0 ;  /* 0x000000014000780c */ /* 0x040fe20004704270 */
[----:B------:R-:W-:Y:S01]  /*40e0*/  IMAD R210, R5, 0x2, R212 ;  /* 0x0000000205d27824 */ /* 0x000fe200078e02d4 */
[C---:B------:R-:W-:Y:S01]  /*40f0*/  ISETP.GT.AND P5, PT, R64.reuse, 0x58, !P5 ;  /* 0x000000584000780c */ /* 0x040fe20006fa4270 */
[----:B------:R-:W-:Y:S01]  /*4100*/  LDSM.16.MT88.4 R76, [R212+0x3100] ;  /* 0x00310000d44c783b */ /* 0x000fe20000004200 */
[----:B------:R-:W-:Y:S01]  /*4110*/  ISETP.LT.OR P0, PT, R63, 0x2, P0 ;  /* 0x000000023f00780c */ /* 0x000fe20000701670 */
[----:B------:R-:W-:Y:S01]  /*4120*/  IMAD R208, R3, 0x2, R210 ;  /* 0x0000000203d07824 */ /* 0x000fe200078e02d2 */
[----:B------:R-:W-:Y:S01]  /*4130*/  ISETP.LT.OR P6, PT, R63, 0x52, P6 ;  /* 0x000000523f00780c */ /* 0x000fe200037c1670 */
[----:B------:R-:W-:Y:S01]  /*4140*/  IMAD R209, R3, 0x2, R212 ;  /* 0x0000000203d17824 */ /* 0x000fe200078e02d4 */
[----:B-1----:R-:W-:Y:S01]  /*4150*/  FSEL R23, R23, -INF , !P0 ;  /* 0xff80000017177808 */ /* 0x002fe20004000000 */
[----:B------:R-:W-:Y:S01]  /*4160*/  LDSM.16.MT88.4 R108, [R212+0x100] ;  /* 0x00010000d46c783b */ /* 0x000fe20000004200 */
[----:B------:R-:W-:Y:S01]  /*4170*/  ISETP.NE.AND P0, PT, R61, RZ, PT ;  /* 0x000000ff3d00720c */ /* 0x000fe20003f05270 */
[----:B------:R-:W-:Y:S01]  /*4180*/  UIMAD.WIDE.U32 UR22, UR21, UR4, URZ ;  /* 0x00000004151672a5 */ /* 0x000fe2000f8e003f */
[C---:B------:R-:W-:Y:S01]  /*4190*/  ISETP.GT.AND P2, PT, R64.reuse, 0x59, !P2 ;  /* 0x000000594000780c */ /* 0x040fe20005744270 */
[----:B------:R-:W-:Y:S01]  /*41a0*/  LDSM.16.MT88.4 R84, [R208+0x100] ;  /* 0x00010000d054783b */ /* 0x000fe20000004200 */
[----:B------:R-:W-:Y:S01]  /*41b0*/  ISETP.GT.AND P0, PT, R64, 0x8, !P0 ;  /* 0x000000084000780c */ /* 0x000fe20004704270 */
[----:B------:R-:W-:Y:S01]  /*41c0*/  @UP2 USHF.R.U32.HI UR21, URZ, UR5, UR23 ;  /* 0x000000053f152299 */ /* 0x000fe20008011617 */
[C---:B------:R-:W-:Y:S01]  /*41d0*/  ISETP.LT.OR P5, PT, R63.reuse, 0x59, P5 ;  /* 0x000000593f00780c */ /* 0x040fe20002fa1670 */
[----:B------:R-:W-:Y:S01]  /*41e0*/  LDSM.16.MT88.4 R100, [R210+0x100] ;  /* 0x00010000d264783b */ /* 0x000fe20000004200 */
[----:B------:R-:W-:Y:S01]  /*41f0*/  ISETP.LT.OR P0, PT, R63, 0x9, P0 ;  /* 0x000000093f00780c */ /* 0x000fe20000701670 */
[----:B------:R-:W-:Y:S01]  /*4200*/  UIADD3 UR4, UR20, UR21, URZ ;  /* 0x0000001514047290 */ /* 0x000fe2000fffe03f */
[----:B------:R-:W-:Y:S01]  /*4210*/  FSEL R131, R131, -INF , !P6 ;  /* 0xff80000083837808 */ /* 0x000fe20007000000 */
[----:B------:R-:W-:Y:S01]  /*4220*/  LDSM.16.MT88.4 R92, [R209+0x100] ;  /* 0x00010000d15c783b */ /* 0x000fe20000004200 */
[----:B------:R-:W-:Y:S01]  /*4230*/  FSEL R19, R37, -INF , !P0 ;  /* 0xff80000025137808 */ /* 0x000fe20004000000 */
[----:B------:R-:W-:Y:S01]  /*4240*/  ULDC UR20, c[0x0][0x328] ;  /* 0x0000ca0000147ab9 */ /* 0x000fe20000000800 */
[----:B------:R-:W-:Y:S01]  /*4250*/  ISETP.NE.AND P0, PT, R60, RZ, PT ;  /* 0x000000ff3c00720c */ /* 0x000fe20003f05270 */
[----:B------:R-:W-:Y:S01]  /*4260*/  LDSM.16.MT88.4 R68, [R210+0x3100] ;  /* 0x00310000d244783b */ /* 0x000fe20000004200 */
[----:B------:R-:W-:Y:S01]  /*4270*/  ISETP.LT.OR P2, PT, R63, 0x5a, P2 ;  /* 0x0000005a3f00780c */ /* 0x000fe20001741670 */
[----:B------:R-:W-:Y:S01]  /*4280*/  UIADD3 UR20, UR4, UR20, URZ ;  /* 0x0000001404147290 */ /* 0x000fe2000fffe03f */
[----:B------:R-:W-:-:S02]  /*4290*/  ISETP.GT.AND P0, PT, R64, 0x9, !P0 ;  /* 0x000000094000780c */ /* 0x000fc40004704270 */
[----:B------:R-:W-:Y:S02]  /*42a0*/  FSEL R127, R127, -INF , !P5 ;  /* 0xff8000007f7f7808 */ /* 0x000fe40006800000 */
[----:B------:R-:W-:Y:S02]  /*42b0*/  ISETP.LT.OR P0, PT, R63, 0xa, P0 ;  /* 0x0000000a3f00780c */ /* 0x000fe40000701670 */
[----:B------:R-:W-:Y:S02]  /*42c0*/  FSEL R125, R125, -INF , !P2 ;  /* 0xff8000007d7d7808 */ /* 0x000fe40005000000 */
[----:B------:R-:W-:Y:S02]  /*42d0*/  FSEL R17, R14, -INF , !P0 ;  /* 0xff8000000e117808 */ /* 0x000fe40004000000 */
[----:B------:R-:W-:Y:S02]  /*42e0*/  ISETP.NE.AND P0, PT, R57, RZ, PT ;  /* 0x000000ff3900720c */ /* 0x000fe40003f05270 */
[----:B------:R-:W-:-:S02]  /*42f0*/  IADD3 R168, R36, -0x2, RZ ;  /* 0xfffffffe24a87810 */ /* 0x000fc40007ffe0ff */
[----:B------:R-:W-:-:S04]  /*4300*/  ISETP.GT.AND P0, PT, R64, 0x10, !P0 ;  /* 0x000000104000780c */ /* 0x000fc80004704270 */
[----:B------:R-:W-:-:S04]  /*4310*/  ISETP.LT.OR P0, PT, R63, 0x11, P0 ;  /* 0x000000113f00780c */ /* 0x000fc80000701670 */
[----:B------:R-:W-:Y:S02]  /*4320*/  FSEL R15, R15, -INF , !P0 ;  /* 0xff8000000f0f7808 */ /* 0x000fe40004000000 */
[----:B------:R-:W-:-:S04]  /*4330*/  ISETP.NE.AND P0, PT, R13, RZ, PT ;  /* 0x000000ff0d00720c */ /* 0x000fc80003f05270 */
[----:B------:R-:W-:-:S04]  /*4340*/  ISETP.GT.AND P0, PT, R64, 0x11, !P0 ;  /* 0x000000114000780c */ /* 0x000fc80004704270 */
[----:B------:R-:W-:-:S04]  /*4350*/  ISETP.LT.OR P0, PT, R63, 0x12, P0 ;  /* 0x000000123f00780c */ /* 0x000fc80000701670 */
[----:B------:R-:W-:Y:S02]  /*4360*/  FSEL R13, R22, -INF , !P0 ;  /* 0xff800000160d7808 */ /* 0x000fe40004000000 */
[----:B------:R-:W-:Y:S02]  /*4370*/  ISETP.NE.AND P0, PT, R56, RZ, PT ;  /* 0x000000ff3800720c */ /* 0x000fe40003f05270 */
[----:B------:R-:W-:Y:S02]  /*4380*/  LDSM.16.MT88.4 R56, [R209+0x3100] ;  /* 0x00310000d138783b */ /* 0x000fe40000004200 */
[----:B------:R-:W-:-:S04]  /*4390*/  ISETP.GT.AND P0, PT, R64, 0x18, !P0 ;  /* 0x000000184000780c */ /* 0x000fc80004704270 */
[----:B------:R-:W-:-:S04]  /*43a0*/  ISETP.LT.OR P0, PT, R63, 0x19, P0 ;  /* 0x000000193f00780c */ /* 0x000fc80000701670 */
[----:B------:R-:W-:Y:S02]  /*43b0*/  FSEL R11, R30, -INF , !P0 ;  /* 0xff8000001e0b7808 */ /* 0x000fe40004000000 */
[----:B------:R-:W-:-:S04]  /*43c0*/  ISETP.NE.AND P0, PT, R9, RZ, PT ;  /* 0x000000ff0900720c */ /* 0x000fc80003f05270 */
        /* <DEDUP_REMOVED lines=52> */
[----:B------:R-:W-:Y:S02]  /*4710*/  FMNMX.FTZ R21, R7, R24, !PT ;  /* 0x0000001807157209 */ /* 0x000fe40007810000 */
[----:B------:R-:W-:Y:S02]  /*4720*/  ISETP.GT.AND P0, PT, R64, RZ, !P0 ;  /* 0x000000ff4000720c */ /* 0x000fe40004704270 */
[----:B------:R-:W-:Y:S02]  /*4730*/  FMNMX.FTZ R21, R20, R21, !PT ;  /* 0x0000001514157209 */ /* 0x000fe40007810000 */
[----:B------:R-:W-:-:S02]  /*4740*/  ISETP.LT.OR P0, PT, R63, 0x1, P0 ;  /* 0x000000013f00780c */ /* 0x000fc40000701670 */
[----:B------:R-:W-:Y:S02]  /*4750*/  FMNMX.FTZ R21, R16, R21, !PT ;  /* 0x0000001510157209 */ /* 0x000fe40007810000 */
[----:B------:R-:W-:Y:S02]  /*4760*/  FSEL R10, R10, -INF , !P0 ;  /* 0xff8000000a0a7808 */ /* 0x000fe40004000000 */
[----:B------:R-:W-:Y:S02]  /*4770*/  FMNMX.FTZ R21, R12, R21, !PT ;  /* 0x000000150c157209 */ /* 0x000fe40007810000 */
[----:B------:R-:W-:Y:S02]  /*4780*/  FMNMX.FTZ R14, R10, R23, !PT ;  /* 0x000000170a0e7209 */ /* 0x000fe40007810000 */
[----:B------:R-:W-:Y:S02]  /*4790*/  FMNMX.FTZ R21, R6, R21, !PT ;  /* 0x0000001506157209 */ /* 0x000fe40007810000 */
[----:B------:R-:W-:-:S02]  /*47a0*/  FMNMX.FTZ R14, R19, R14, !PT ;  /* 0x0000000e130e7209 */ /* 0x000fc40007810000 */
[----:B------:R-:W-:Y:S02]  /*47b0*/  FMNMX.FTZ R21, R4, R21, !PT ;  /* 0x0000001504157209 */ /* 0x000fe40007810000 */
[----:B------:R-:W-:Y:S02]  /*47c0*/  FMNMX.FTZ R14, R17, R14, !PT ;  /* 0x0000000e110e7209 */ /* 0x000fe40007810000 */
        /* <DEDUP_REMOVED lines=25> */
[----:B------:R-:W-:Y:S02]  /*4960*/  ISETP.NE.AND P0, PT, R0, RZ, PT ;  /* 0x000000ff0000720c */ /* 0x000fe40003f05270 */
[----:B------:R-:W-:Y:S02]  /*4970*/  FMNMX.FTZ R21, R140, R21, !PT ;  /* 0x000000158c157209 */ /* 0x000fe40007810000 */
[----:B------:R-:W-:-:S02]  /*4980*/  FMNMX.FTZ R14, R155, R14, !PT ;  /* 0x0000000e9b0e7209 */ /* 0x000fc40007810000 */
[----:B------:R-:W-:Y:S02]  /*4990*/  FMNMX.FTZ R21, R138, R21, !PT ;  /* 0x000000158a157209 */ /* 0x000fe40007810000 */
[----:B------:R-:W-:Y:S02]  /*49a0*/  ISETP.GT.AND P0, PT, R64, 0x50, !P0 ;  /* 0x000000504000780c */ /* 0x000fe40004704270 */
[----:B------:R-:W-:Y:S02]  /*49b0*/  FMNMX.FTZ R21, R136, R21, !PT ;  /* 0x0000001588157209 */ /* 0x000fe40007810000 */
[----:B------:R-:W-:Y:S02]  /*49c0*/  FMNMX.FTZ R14, R153, R14, !PT ;  /* 0x0000000e990e7209 */ /* 0x000fe40007810000 */
[----:B------:R-:W-:Y:S02]  /*49d0*/  FMNMX.FTZ R0, R134, R21, !PT ;  /* 0x0000001586007209 */ /* 0x000fe40007810000 */
[----:B------:R-:W-:-:S02]  /*49e0*/  ISETP.LT.OR P0, PT, R63, 0x51, P0 ;  /* 0x000000513f00780c */ /* 0x000fc40000701670 */
[----:B------:R-:W-:Y:S01]  /*49f0*/  FMNMX.FTZ R14, R151, R14, !PT ;  /* 0x0000000e970e7209 */ /* 0x000fe20007810000 */
[----:B------:R-:W1:Y:S01]  /*4a00*/  SHFL.BFLY PT, R21, R0, 0x2, 0x1f ;  /* 0x0c401f0000157f89 */ /* 0x000e6200000e0000 */
[----:B------:R-:W-:Y:S02]  /*4a10*/  FSEL R133, R133, -INF , !P0 ;  /* 0xff80000085857808 */ /* 0x000fe40004000000 */
[----:B------:R-:W-:-:S04]  /*4a20*/  FMNMX.FTZ R14, R143, R14, !PT ;  /* 0x0000000e8f0e7209 */ /* 0x000fc80007810000 */
[----:B------:R-:W-:-:S04]  /*4a30*/  FMNMX.FTZ R14, R133, R14, !PT ;  /* 0x0000000e850e7209 */ /* 0x000fc80007810000 */
[----:B------:R-:W-:-:S04]  /*4a40*/  FMNMX.FTZ R14, R131, R14, !PT ;  /* 0x0000000e830e7209 */ /* 0x000fc80007810000 */
[----:B------:R-:W-:-:S04]  /*4a50*/  FMNMX.FTZ R14, R127, R14, !PT ;  /* 0x0000000e7f0e7209 */ /* 0x000fc80007810000 */
[----:B------:R-:W-:Y:S02]  /*4a60*/  FMNMX.FTZ R14, R125, R14, !PT ;  /* 0x0000000e7d0e7209 */ /* 0x000fe40007810000 */
[----:B-1----:R-:W-:-:S03]  /*4a70*/  FMNMX.FTZ R18, R0, R21, !PT ;  /* 0x0000001500127209 */ /* 0x002fc60007810000 */
[----:B------:R-:W1:Y:S04]  /*4a80*/  SHFL.BFLY PT, R21, R14, 0x2, 0x1f ;  /* 0x0c401f000e157f89 */ /* 0x000e6800000e0000 */
[----:B------:R-:W2:Y:S01]  /*4a90*/  SHFL.BFLY PT, R25, R18, 0x1, 0x1f ;  /* 0x0c201f0012197f89 */ /* 0x000ea200000e0000 */
[----:B-1----:R-:W-:Y:S02]  /*4aa0*/  FMNMX.FTZ R21, R14, R21, !PT ;  /* 0x000000150e157209 */ /* 0x002fe40007810000 */
[----:B--2---:R-:W-:-:S03]  /*4ab0*/  FMNMX.FTZ R0, R18, R25, !PT ;  /* 0x0000001912007209 */ /* 0x004fc60007810000 */
[----:B------:R-:W1:Y:S01]  /*4ac0*/  SHFL.BFLY PT, R116, R21, 0x1, 0x1f ;  /* 0x0c201f0015747f89 */ /* 0x000e6200000e0000 */
[C---:B------:R-:W-:Y:S01]  /*4ad0*/  FSETP.NEU.FTZ.AND P0, PT, R0.reuse, -INF , PT ;  /* 0xff8000000000780b */ /* 0x040fe20003f1d000 */
[----:B------:R-:W-:-:S05]  /*4ae0*/  FMUL.FTZ R135, R0, c[0x0][0x2d0] ;  /* 0x0000b40000877a20 */ /* 0x000fca0000410000 */
[----:B------:R-:W-:-:S05]  /*4af0*/  FSEL R135, R135, RZ, P0 ;  /* 0x000000ff87877208 */ /* 0x000fca0000000000 */
[--C-:B------:R-:W-:Y:S02]  /*4b00*/  FFMA.FTZ R50, R7, c[0x0][0x2d0], -R135.reuse ;  /* 0x0000b40007327a23 */ /* 0x100fe40000010887 */
[--C-:B------:R-:W-:Y:S02]  /*4b10*/  FFMA.FTZ R47, R24, c[0x0][0x2d0], -R135.reuse ;  /* 0x0000b400182f7a23 */ /* 0x100fe40000010887 */
[--C-:B------:R-:W-:Y:S01]  /*4b20*/  FFMA.FTZ R48, R20, c[0x0][0x2d0], -R135.reuse ;  /* 0x0000b40014307a23 */ /* 0x100fe20000010887 */
[----:B------:R-:W-:Y:S01]  /*4b30*/  LDSM.16.MT88.4 R24, [R212+0x900] ;  /* 0x00090000d418783b */ /* 0x000fe20000004200 */
[--C-:B------:R-:W-:Y:S01]  /*4b40*/  FFMA.FTZ R43, R16, c[0x0][0x2d0], -R135.reuse ;  /* 0x0000b400102b7a23 */ /* 0x100fe20000010887 */
[----:B------:R-:W-:Y:S01]  /*4b50*/  MUFU.EX2 R50, R50 ;  /* 0x0000003200327308 */ /* 0x000fe20000000800 */
[--C-:B------:R-:W-:Y:S01]  /*4b60*/  FFMA.FTZ R41, R6, c[0x0][0x2d0], -R135.reuse ;  /* 0x0000b40006297a23 */ /* 0x100fe20000010887 */
[----:B-1----:R-:W-:Y:S01]  /*4b70*/  FMNMX.FTZ R116, R116, R21, !PT ;  /* 0x0000001574747209 */ /* 0x002fe20007810000 */
[----:B------:R-:W-:-:S02]  /*4b80*/  FFMA.FTZ R42, R4, c[0x0][0x2d0], -R135 ;  /* 0x0000b400042a7a23 */ /* 0x000fc40000010887 */
[----:B------:R-:W1:Y:S01]  /*4b90*/  LDSM.16.MT88.4 R4, [R208+0x3100] ;  /* 0x00310000d004783b */ /* 0x000e620000004200 */
[C---:B------:R-:W-:Y:S01]  /*4ba0*/  FSETP.NEU.FTZ.AND P0, PT, R116.reuse, -INF , PT ;  /* 0xff8000007400780b */ /* 0x040fe20003f1d000 */
[----:B------:R-:W-:Y:S01]  /*4bb0*/  FMUL.FTZ R130, R116, c[0x0][0x2d0] ;  /* 0x0000b40074827a20 */ /* 0x000fe20000410000 */
[----:B------:R-:W2:Y:S01]  /*4bc0*/  MUFU.EX2 R47, R47 ;  /* 0x0000002f002f7308 */ /* 0x000ea20000000800 */
[--C-:B------:R-:W-:Y:S02]  /*4bd0*/  FFMA.FTZ R46, R12, c[0x0][0x2d0], -R135.reuse ;  /* 0x0000b4000c2e7a23 */ /* 0x100fe40000010887 */
[--C-:B------:R-:W-:Y:S01]  /*4be0*/  FFMA.FTZ R37, R8, c[0x0][0x2d0], -R135.reuse ;  /* 0x0000b40008257a23 */ /* 0x100fe20000010887 */
[----:B------:R-:W-:Y:S01]  /*4bf0*/  FSEL R130, R130, RZ, P0 ;  /* 0x000000ff82827208 */ /* 0x000fe20000000000 */
[--C-:B------:R-:W-:Y:S01]  /*4c00*/  FFMA.FTZ R51, R126, c[0x0][0x2d0], -R135.reuse ;  /* 0x0000b4007e337a23 */ /* 0x100fe20000010887 */
[----:B------:R-:W-:Y:S01]  /*4c10*/  PLOP3.LUT P0, PT, PT, PT, UP1, 0x40, 0x0 ;  /* 0x000000000000781c */ /* 0x000fe20003f0e818 */
[----:B------:R-:W-:Y:S01]  /*4c20*/  FFMA.FTZ R124, R32, c[0x0][0x2d0], -R135 ;  /* 0x0000b400207c7a23 */ /* 0x000fe20000010887 */
[----:B------:R-:W-:Y:S01]  /*4c30*/  MUFU.EX2 R48, R48 ;  /* 0x0000003000307308 */ /* 0x000fe20000000800 */
[--C-:B------:R-:W-:Y:S01]  /*4c40*/  FFMA.FTZ R49, R10, c[0x0][0x2d0], -R130.reuse ;  /* 0x0000b4000a317a23 */ /* 0x100fe20000010882 */
[----:B------:R-:W-:Y:S01]  /*4c50*/  LDSM.16.MT88.4 R32, [R210+0x3900] ;  /* 0x00390000d220783b */ /* 0x000fe20000004200 */
[----:B------:R-:W-:-:S02]  /*4c60*/  FFMA.FTZ R118, R23, c[0x0][0x2d0], -R130 ;  /* 0x0000b40017767a23 */ /* 0x000fc40000010882 */
[--C-:B------:R-:W-:Y:S01]  /*4c70*/  FFMA.FTZ R45, R19, c[0x0][0x2d0], -R130.reuse ;  /* 0x0000b400132d7a23 */ /* 0x100fe20000010882 */
[----:B------:R-:W-:Y:S01]  /*4c80*/  LDSM.16.MT88.4 R20, [R210+0x900] ;  /* 0x00090000d214783b */ /* 0x000fe20000004200 */
[--C-:B------:R-:W-:Y:S01]  /*4c90*/  FFMA.FTZ R44, R17, c[0x0][0x2d0], -R130.reuse ;  /* 0x0000b400112c7a23 */ /* 0x100fe20000010882 */
[----:B------:R-:W3:Y:S01]  /*4ca0*/  MUFU.EX2 R43, R43 ;  /* 0x0000002b002b7308 */ /* 0x000ee20000000800 */
[--C-:B------:R-:W-:Y:S01]  /*4cb0*/  FFMA.FTZ R40, R15, c[0x0][0x2d0], -R130.reuse ;  /* 0x0000b4000f287a23 */ /* 0x100fe20000010882 */
[----:B--2---:R-:W-:Y:S01]  /*4cc0*/  F2FP.PACK_AB R64, R47, R50 ;  /* 0x000000322f40723e */ /* 0x004fe200000000ff */
[--C-:B------:R-:W-:Y:S01]  /*4cd0*/  FFMA.FTZ R39, R13, c[0x0][0x2d0], -R130.reuse ;  /* 0x0000b4000d277a23 */ /* 0x100fe20000010882 */
[----:B------:R-:W-:Y:S01]  /*4ce0*/  LDSM.16.MT88.4 R16, [R209+0x900] ;  /* 0x00090000d110783b */ /* 0x000fe20000004200 */
[--C-:B------:R-:W-:Y:S02]  /*4cf0*/  FFMA.FTZ R3, R11, c[0x0][0x2d0], -R130.reuse ;  /* 0x0000b4000b037a23 */ /* 0x100fe40000010882 */
[----:B------:R-:W-:Y:S01]  /*4d00*/  FFMA.FTZ R2, R9, c[0x0][0x2d0], -R130 ;  /* 0x0000b40009027a23 */ /* 0x000fe20000010882 */
[----:B------:R-:W-:Y:S01]  /*4d10*/  MUFU.EX2 R49, R49 ;  /* 0x0000003100317308 */ /* 0x000fe20000000800 */
[----:B------:R-:W2:Y:S01]  /*4d20*/  LDSM.16.MT88.4 R12, [R208+0x900] ;  /* 0x00090000d00c783b */ /* 0x000ea20000004200 */
[----:B------:R-:W-:-:S02]  /*4d30*/  FFMA.FTZ R126, R28, c[0x0][0x2d0], -R135 ;  /* 0x0000b4001c7e7a23 */ /* 0x000fc40000010887 */
[--C-:B------:R-:W-:Y:S01]  /*4d40*/  FFMA.FTZ R117, R128, c[0x0][0x2d0], -R135.reuse ;  /* 0x0000b40080757a23 */ /* 0x100fe20000010887 */
[----:B------:R-:W4:Y:S01]  /*4d50*/  LDSM.16.MT88.4 R8, [R212+0x3900] ;  /* 0x00390000d408783b */ /* 0x000f220000004200 */
[--C-:B------:R-:W-:Y:S02]  /*4d60*/  FFMA.FTZ R119, R119, c[0x0][0x2d0], -R130.reuse ;  /* 0x0000b40077777a23 */ /* 0x100fe40000010882 */
[----:B------:R-:W5:Y:S01]  /*4d70*/  MUFU.EX2 R118, R118 ;  /* 0x0000007600767308 */ /* 0x000f620000000800 */
[----:B---3--:R-:W-:Y:S01]  /*4d80*/  F2FP.PACK_AB R66, R43, R48 ;  /* 0x000000302b42723e */ /* 0x008fe200000000ff */
[----:B------:R-:W3:Y:S01]  /*4d90*/  LDSM.16.MT88.4 R28, [R209+0x3900] ;  /* 0x00390000d11c783b */ /* 0x000ee20000004200 */
[--C-:B------:R-:W-:Y:S02]  /*4da0*/  FFMA.FTZ R128, R139, c[0x0][0x2d0], -R130.reuse ;  /* 0x0000b4008b807a23 */ /* 0x100fe40000010882 */
[--C-:B------:R-:W-:Y:S02]  /*4db0*/  FFMA.FTZ R129, R129, c[0x0][0x2d0], -R130.reuse ;  /* 0x0000b40081817a23 */ /* 0x100fe40000010882 */
[----:B------:R-:W-:Y:S01]  /*4dc0*/  FFMA.FTZ R132, R137, c[0x0][0x2d0], -R130 ;  /* 0x0000b40089847a23 */ /* 0x000fe20000010882 */
[----:B------:R-:W-:Y:S01]  /*4dd0*/  MUFU.EX2 R45, R45 ;  /* 0x0000002d002d7308 */ /* 0x000fe20000000800 */
[----:B------:R-:W-:-:S02]  /*4de0*/  FFMA.FTZ R137, R152, c[0x0][0x2d0], -R135 ;  /* 0x0000b40098897a23 */ /* 0x000fc40000010887 */
[--C-:B------:R-:W-:Y:S02]  /*4df0*/  FFMA.FTZ R139, R150, c[0x0][0x2d0], -R135.reuse ;  /* 0x0000b400968b7a23 */ /* 0x100fe40000010887 */
[--C-:B------:R-:W-:Y:S02]  /*4e00*/  FFMA.FTZ R142, R142, c[0x0][0x2d0], -R135.reuse ;  /* 0x0000b4008e8e7a23 */ /* 0x100fe40000010887 */
[----:B------:R-:W-:Y:S01]  /*4e10*/  FFMA.FTZ R148, R148, c[0x0][0x2d0], -R135 ;  /* 0x0000b40094947a23 */ /* 0x000fe20000010887 */
[----:B------:R-:W1:Y:S01]  /*4e20*/  MUFU.EX2 R44, R44 ;  /* 0x0000002c002c7308 */ /* 0x000e620000000800 */
[----:B-----5:R-:W-:Y:S01]  /*4e30*/  F2FP.PACK_AB R65, R118, R49 ;  /* 0x000000317641723e */ /* 0x020fe200000000ff */
[--C-:B------:R-:W-:Y:S02]  /*4e40*/  FFMA.FTZ R141, R141, c[0x0][0x2d0], -R130.reuse ;  /* 0x0000b4008d8d7a23 */ /* 0x100fe40000010882 */
[--C-:B------:R-:W-:Y:S02]  /*4e50*/  FFMA.FTZ R150, R159, c[0x0][0x2d0], -R130.reuse ;  /* 0x0000b4009f967a23 */ /* 0x100fe40000010882 */
[----:B------:R-:W-:-:S02]  /*4e60*/  FFMA.FTZ R149, R149, c[0x0][0x2d0], -R130 ;  /* 0x0000b40095957a23 */ /* 0x000fc40000010882 */
[----:B------:R-:W-:Y:S01]  /*4e70*/  MUFU.EX2 R46, R46 ;  /* 0x0000002e002e7308 */ /* 0x000fe20000000800 */
[----:B------:R-:W-:Y:S02]  /*4e80*/  FFMA.FTZ R152, R157, c[0x0][0x2d0], -R130 ;  /* 0x0000b4009d987a23 */ /* 0x000fe40000010882 */
[--C-:B------:R-:W-:Y:S02]  /*4e90*/  FFMA.FTZ R157, R160, c[0x0][0x2d0], -R135.reuse ;  /* 0x0000b400a09d7a23 */ /* 0x100fe40000010887 */
[--C-:B------:R-:W-:Y:S02]  /*4ea0*/  FFMA.FTZ R159, R156, c[0x0][0x2d0], -R135.reuse ;  /* 0x0000b4009c9f7a23 */ /* 0x100fe40000010887 */
[--C-:B------:R-:W-:Y:S01]  /*4eb0*/  FFMA.FTZ R158, R158, c[0x0][0x2d0], -R135.reuse ;  /* 0x0000b4009e9e7a23 */ /* 0x100fe20000010887 */
[----:B-1----:R-:W-:Y:S01]  /*4ec0*/  F2FP.PACK_AB R67, R44, R45 ;  /* 0x0000002d2c43723e */ /* 0x002fe200000000ff */
[----:B------:R-:W1:Y:S01]  /*4ed0*/  MUFU.EX2 R41, R41 ;  /* 0x0000002900297308 */ /* 0x000e620000000800 */
[----:B------:R-:W-:-:S02]  /*4ee0*/  FFMA.FTZ R154, R154, c[0x0][0x2d0], -R135 ;  /* 0x0000b4009a9a7a23 */ /* 0x000fc40000010887 */
[--C-:B------:R-:W-:Y:S02]  /*4ef0*/  FFMA.FTZ R155, R155, c[0x0][0x2d0], -R130.reuse ;  /* 0x0000b4009b9b7a23 */ /* 0x100fe40000010882 */
[--C-:B------:R-:W-:Y:S01]  /*4f00*/  FFMA.FTZ R156, R153, c[0x0][0x2d0], -R130.reuse ;  /* 0x0000b400999c7a23 */ /* 0x100fe20000010882 */
[C---:B------:R-:W-:Y:S01]  /*4f10*/  HMMA.16816.F32 R88, R64.reuse, R84, RZ ;  /* 0x000000544058723c */ /* 0x040fe200000018ff */
[--C-:B------:R-:W-:Y:S01]  /*4f20*/  FFMA.FTZ R151, R151, c[0x0][0x2d0], -R130.reuse ;  /* 0x0000b40097977a23 */ /* 0x100fe20000010882 */
[----:B------:R-:W-:Y:S01]  /*4f30*/  MUFU.EX2 R42, R42 ;  /* 0x0000002a002a7308 */ /* 0x000fe20000000800 */
[----:B------:R-:W-:Y:S02]  /*4f40*/  FFMA.FTZ R160, R143, c[0x0][0x2d0], -R130 ;  /* 0x0000b4008fa07a23 */ /* 0x000fe40000010882 */
[--C-:B------:R-:W-:Y:S02]  /*4f50*/  FFMA.FTZ R140, R140, c[0x0][0x2d0], -R135.reuse ;  /* 0x0000b4008c8c7a23 */ /* 0x100fe40000010887 */
[--C-:B------:R-:W-:Y:S01]  /*4f60*/  FFMA.FTZ R143, R138, c[0x0][0x2d0], -R135.reuse ;  /* 0x0000b4008a8f7a23 */ /* 0x100fe20000010887 */
[----:B------:R-:W-:Y:S01]  /*4f70*/  HMMA.16816.F32 R84, R64, R86, RZ ;  /* 0x000000564054723c */ /* 0x000fe200000018ff */
[--C-:B------:R-:W-:Y:S01]  /*4f80*/  FFMA.FTZ R136, R136, c[0x0][0x2d0], -R135.reuse ;  /* 0x0000b40088887a23 */ /* 0x100fe20000010887 */
[----:B------:R-:W-:Y:S01]  /*4f90*/  MUFU.EX2 R37, R37 ;  /* 0x0000002500257308 */ /* 0x000fe20000000800 */
[----:B------:R-:W-:-:S02]  /*4fa0*/  FFMA.FTZ R135, R134, c[0x0][0x2d0], -R135 ;  /* 0x0000b40086877a23 */ /* 0x000fc40000010887 */
[--C-:B------:R-:W-:Y:S02]  /*4fb0*/  FFMA.FTZ R133, R133, c[0x0][0x2d0], -R130.reuse ;  /* 0x0000b40085857a23 */ /* 0x100fe40000010882 */
[--C-:B------:R-:W-:Y:S01]  /*4fc0*/  FFMA.FTZ R134, R131, c[0x0][0x2d0], -R130.reuse ;  /* 0x0000b40083867a23 */ /* 0x100fe20000010882 */
[C---:B------:R-:W-:Y:S01]  /*4fd0*/  HMMA.16816.F32 R80, R64.reuse, R76, RZ ;  /* 0x0000004c4050723c */ /* 0x040fe200000018ff */
[----:B------:R-:W-:Y:S01]  /*4fe0*/  FFMA.FTZ R229, R125, c[0x0][0x2d0], -R130 ;  /* 0x0000b4007de57a23 */ /* 0x000fe20000010882 */
[----:B------:R-:W-:Y:S01]  /*4ff0*/  MUFU.EX2 R40, R40 ;  /* 0x0000002800287308 */ /* 0x000fe20000000800 */
[----:B------:R-:W-:Y:S02]  /*5000*/  FADD.FTZ R47, R50, R47 ;  /* 0x0000002f322f7221 */ /* 0x000fe40000010000 */
[----:B------:R-:W-:Y:S02]  /*5010*/  FADD.FTZ R118, R49, R118 ;  /* 0x0000007631767221 */ /* 0x000fe40000010000 */
[----:B------:R-:W-:Y:S01]  /*5020*/  FADD.FTZ R48, R48, R47 ;  /* 0x0000002f30307221 */ /* 0x000fe20000010000 */
[----:B------:R-:W-:Y:S02]  /*5030*/  HMMA.16816.F32 R76, R64, R78, RZ ;  /* 0x0000004e404c723c */ /* 0x000fe400000018ff */
[----:B------:R-:W5:Y:S01]  /*5040*/  MUFU.EX2 R39, R39 ;  /* 0x0000002700277308 */ /* 0x000f620000000800 */
[----:B------:R-:W-:-:S05]  /*5050*/  FADD.FTZ R43, R43, R48 ;  /* 0x000000302b2b7221 */ /* 0x000fca0000010000 */
        /* <DEDUP_REMOVED lines=19> */
[----:B------:R-:W2:Y:S06]  /*5190*/  MUFU.EX2 R132, R132 ;  /* 0x0000008400847308 */ /* 0x000eac0000000800 */
[C---:B------:R-:W-:Y:S02]  /*51a0*/  HMMA.16816.F32 R60, R64.reuse, R4, RZ ;  /* 0x00000004403c723c */ /* 0x040fe400000018ff */
[----:B------:R-:W-:Y:S05]  /*51b0*/  MUFU.EX2 R137, R137 ;  /* 0x0000008900897308 */ /* 0x000fea0000000800 */
[----:B-1----:R-:W-:Y:S01]  /*51c0*/  F2FP.PACK_AB R4, R41, R46 ;  /* 0x0000002e2904723e */ /* 0x002fe200000000ff */
[----:B------:R-:W-:Y:S01]  /*51d0*/  HMMA.16816.F32 R64, R64, R6, RZ ;  /* 0x000000064040723c */ /* 0x000fe200000018ff */
[----:B-----5:R-:W-:Y:S01]  /*51e0*/  F2FP.PACK_AB R5, R39, R40 ;  /* 0x000000282705723e */ /* 0x020fe200000000ff */
[----:B------:R-:W1:Y:S01]  /*51f0*/  MUFU.EX2 R142, R142 ;  /* 0x0000008e008e7308 */ /* 0x000e620000000800 */
[----:B------:R-:W-:-:S04]  /*5200*/  FADD.FTZ R46, R46, R43 ;  /* 0x0000002b2e2e7221 */ /* 0x000fc80000010000 */
[----:B------:R-:W-:Y:S01]  /*5210*/  F2FP.PACK_AB R6, R37, R42 ;  /* 0x0000002a2506723e */ /* 0x000fe200000000ff */
[----:B------:R-:W-:Y:S01]  /*5220*/  FADD.FTZ R41, R41, R46 ;  /* 0x0000002e29297221 */ /* 0x000fe20000010000 */
[----:B------:R-:W-:Y:S01]  /*5230*/  F2FP.PACK_AB R7, R2, R3 ;  /* 0x000000030207723e */ /* 0x000fe200000000ff */
[----:B------:R-:W-:Y:S02]  /*5240*/  MUFU.EX2 R148, R148 ;  /* 0x0000009400947308 */ /* 0x000fe40000000800 */
[----:B------:R-:W-:-:S04]  /*5250*/  FADD.FTZ R42, R42, R41 ;  /* 0x000000292a2a7221 */ /* 0x000fc80000010000 */
[C---:B--2---:R-:W-:Y:S01]  /*5260*/  HMMA.16816.F32 R88, R4.reuse, R12, R88 ;  /* 0x0000000c0458723c */ /* 0x044fe20000001858 */
[----:B------:R-:W-:Y:S01]  /*5270*/  FADD.FTZ R37, R37, R42 ;  /* 0x0000002a25257221 */ /* 0x000fe20000010000 */
[----:B------:R-:W2:Y:S06]  /*5280*/  MUFU.EX2 R139, R139 ;  /* 0x0000008b008b7308 */ /* 0x000eac0000000800 */
[C---:B------:R-:W-:Y:S01]  /*5290*/  HMMA.16816.F32 R84, R4.reuse, R14, R84 ;  /* 0x0000000e0454723c */ /* 0x040fe20000001854 */
[----:B------:R-:W5:Y:S01]  /*52a0*/  LDSM.16.MT88.4 R12, [R208+0x3900] ;  /* 0x00390000d00c783b */ /* 0x000f620000004200 */
[----:B------:R-:W-:Y:S06]  /*52b0*/  MUFU.EX2 R141, R141 ;  /* 0x0000008d008d7308 */ /* 0x000fec0000000800 */
[C---:B----4-:R-:W-:Y:S02]  /*52c0*/  HMMA.16816.F32 R80, R4.reuse, R8, R80 ;  /* 0x000000080450723c */ /* 0x050fe40000001850 */
        /* <DEDUP_REMOVED lines=24> */
[C---:B---3--:R-:W-:Y:S02]  /*5450*/  HMMA.16816.F32 R52, R4.reuse, R28, R52 ;  /* 0x0000001c0434723c */ /* 0x048fe40000001834 */
[----:B------:R-:W3:Y:S06]  /*5460*/  MUFU.EX2 R160, R160 ;  /* 0x000000a000a07308 */ /* 0x000eec0000000800 */
[C---:B------:R-:W-:Y:S01]  /*5470*/  HMMA.16816.F32 R56, R4.reuse, R30, R56 ;  /* 0x0000001e0438723c */ /* 0x040fe20000001838 */
[----:B------:R-:W-:Y:S01]  /*5480*/  LDSM.16.MT88.4 R28, [R209+0x4100] ;  /* 0x00410000d11c783b */ /* 0x000fe20000004200 */
[----:B------:R-:W-:Y:S06]  /*5490*/  MUFU.EX2 R140, R140 ;  /* 0x0000008c008c7308 */ /* 0x000fec0000000800 */
[C---:B-----5:R-:W-:Y:S02]  /*54a0*/  HMMA.16816.F32 R60, R4.reuse, R12, R60 ;  /* 0x0000000c043c723c */ /* 0x060fe4000000183c */
[----:B------:R-:W5:Y:S06]  /*54b0*/  MUFU.EX2 R143, R143 ;  /* 0x0000008f008f7308 */ /* 0x000f6c0000000800 */
        /* <DEDUP_REMOVED lines=9> */
[----:B------:R-:W-:-:S03]  /*5550*/  F2FP.PACK_AB R7, R132, R129 ;  /* 0x000000818407723e */ /* 0x000fc600000000ff */
[----:B------:R-:W-:Y:S02]  /*5560*/  FADD.FTZ R126, R126, R51 ;  /* 0x000000337e7e7221 */ /* 0x000fe40000010000 */
[----:B------:R-:W-:Y:S02]  /*5570*/  MUFU.EX2 R133, R133 ;  /* 0x0000008500857308 */ /* 0x000fe40000000800 */
[----:B-1----:R-:W-:Y:S01]  /*5580*/  HMMA.16816.F32 R88, R4, R8, R88 ;  /* 0x000000080458723c */ /* 0x002fe20000001858 */
[----:B------:R-:W-:-:S05]  /*5590*/  FADD.FTZ R126, R117, R126 ;  /* 0x0000007e757e7221 */ /* 0x000fca0000010000 */
[----:B------:R-:W1:Y:S02]  /*55a0*/  MUFU.EX2 R134, R134 ;  /* 0x0000008600867308 */ /* 0x000e640000000800 */
[C---:B------:R-:W-:Y:S01]  /*55b0*/  HMMA.16816.F32 R84, R4.reuse, R10, R84 ;  /* 0x0000000a0454723c */ /* 0x040fe20000001854 */
[----:B------:R-:W1:Y:S05]  /*55c0*/  LDSM.16.MT88.4 R8, [R208+0x4100] ;  /* 0x00410000d008783b */ /* 0x000e6a0000004200 */
[----:B------:R-:W-:Y:S02]  /*55d0*/  MUFU.EX2 R229, R229 ;  /* 0x000000e500e57308 */ /* 0x000fe40000000800 */
[C---:B------:R-:W-:Y:S08]  /*55e0*/  HMMA.16816.F32 R104, R4.reuse, R20, R104 ;  /* 0x000000140468723c */ /* 0x040ff00000001868 */
[C---:B--2---:R-:W-:Y:S08]  /*55f0*/  HMMA.16816.F32 R80, R4.reuse, R12, R80 ;  /* 0x0000000c0450723c */ /* 0x044ff00000001850 */
[C---:B------:R-:W-:Y:S01]  /*5600*/  HMMA.16816.F32 R76, R4.reuse, R14, R76 ;  /* 0x0000000e044c723c */ /* 0x040fe2000000184c */
[----:B------:R-:W2:Y:S07]  /*5610*/  LDSM.16.MT88.4 R12, [R208+0x1900] ;  /* 0x00190000d00c783b */ /* 0x000eae0000004200 */
[C---:B------:R-:W-:Y:S01]  /*5620*/  HMMA.16816.F32 R100, R4.reuse, R22, R100 ;  /* 0x000000160464723c */ /* 0x040fe20000001864 */
[----:B------:R-:W-:Y:S07]  /*5630*/  LDSM.16.MT88.4 R20, [R210+0x1900] ;  /* 0x00190000d214783b */ /* 0x000fee0000004200 */
[C---:B------:R-:W-:Y:S08]  /*5640*/  HMMA.16816.F32 R72, R4.reuse, R32, R72 ;  /* 0x000000200448723c */ /* 0x040ff00000001848 */
[C---:B-1----:R-:W-:Y:S08]  /*5650*/  HMMA.16816.F32 R60, R4.reuse, R8, R60 ;  /* 0x00000008043c723c */ /* 0x042ff0000000183c */
[C---:B------:R-:W-:Y:S01]  /*5660*/  HMMA.16816.F32 R64, R4.reuse, R10, R64 ;  /* 0x0000000a0440723c */ /* 0x040fe20000001840 */
[----:B------:R-:W1:Y:S07]  /*5670*/  LDSM.16.MT88.4 R8, [R212+0x4900] ;  /* 0x00490000d408783b */ /* 0x000e6e0000004200 */
[C---:B------:R-:W-:Y:S01]  /*5680*/  HMMA.16816.F32 R68, R4.reuse, R34, R68 ;  /* 0x000000220444723c */ /* 0x040fe20000001844 */
[----:B------:R-:W1:Y:S07]  /*5690*/  LDSM.16.MT88.4 R32, [R210+0x4900] ;  /* 0x00490000d220783b */ /* 0x000e6e0000004200 */
[C---:B------:R-:W-:Y:S08]  /*56a0*/  HMMA.16816.F32 R112, R4.reuse, R24, R112 ;  /* 0x000000180470723c */ /* 0x040ff00000001870 */
[C---:B------:R-:W-:Y:S01]  /*56b0*/  HMMA.16816.F32 R108, R4.reuse, R26, R108 ;  /* 0x0000001a046c723c */ /* 0x040fe2000000186c */
[----:B------:R-:W1:Y:S07]  /*56c0*/  LDSM.16.MT88.4 R24, [R212+0x1900] ;  /* 0x00190000d418783b */ /* 0x000e6e0000004200 */
[C---:B------:R-:W-:Y:S08]  /*56d0*/  HMMA.16816.F32 R96, R4.reuse, R16, R96 ;  /* 0x000000100460723c */ /* 0x040ff00000001860 */
[C---:B------:R-:W-:Y:S01]  /*56e0*/  HMMA.16816.F32 R92, R4.reuse, R18, R92 ;  /* 0x00000012045c723c */ /* 0x040fe2000000185c */
[----:B------:R-:W1:Y:S07]  /*56f0*/  LDSM.16.MT88.4 R16, [R209+0x1900] ;  /* 0x00190000d110783b */ /* 0x000e6e0000004200 */
[C---:B------:R-:W-:Y:S08]  /*5700*/  HMMA.16816.F32 R52, R4.reuse, R28, R52 ;  /* 0x0000001c0434723c */ /* 0x040ff00000001834 */
[----:B------:R-:W-:Y:S01]  /*5710*/  HMMA.16816.F32 R56, R4, R30, R56 ;  /* 0x0000001e0438723c */ /* 0x000fe20000001838 */
[----:B------:R-:W3:Y:S06]  /*5720*/  LDSM.16.MT88.4 R28, [R209+0x4900] ;  /* 0x00490000d11c783b */ /* 0x000eec0000004200 */
[----:B------:R-:W-:Y:S01]  /*5730*/  F2FP.PACK_AB R4, R142, R137 ;  /* 0x000000898e04723e */ /* 0x000fe200000000ff */
[----:B------:R-:W-:Y:S01]  /*5740*/  FADD.FTZ R137, R137, R126 ;  /* 0x0000007e89897221 */ /* 0x000fe20000010000 */
[----:B------:R-:W-:-:S02]  /*5750*/  F2FP.PACK_AB R6, R139, R148 ;  /* 0x000000948b06723e */ /* 0x000fc400000000ff */
[----:B----4-:R-:W-:Y:S01]  /*5760*/  F2FP.PACK_AB R5, R150, R141 ;  /* 0x0000008d9605723e */ /* 0x010fe200000000ff */
[----:B------:R-:W-:Y:S01]  /*5770*/  FADD.FTZ R137, R142, R137 ;  /* 0x000000898e897221 */ /* 0x000fe20000010000 */
[----:B------:R-:W-:-:S03]  /*5780*/  F2FP.PACK_AB R7, R152, R149 ;  /* 0x000000959807723e */ /* 0x000fc600000000ff */
[----:B------:R-:W-:-:S04]  /*5790*/  FADD.FTZ R148, R148, R137 ;  /* 0x0000008994947221 */ /* 0x000fc80000010000 */
[----:B--2---:R-:W-:Y:S01]  /*57a0*/  HMMA.16816.F32 R88, R4, R12, R88 ;  /* 0x0000000c0458723c */ /* 0x004fe20000001858 */
[----:B------:R-:W-:-:S07]  /*57b0*/  FADD.FTZ R148, R139, R148 ;  /* 0x000000948b947221 */ /* 0x000fce0000010000 */
[C---:B------:R-:W-:Y:S01]  /*57c0*/  HMMA.16816.F32 R84, R4.reuse, R14, R84 ;  /* 0x0000000e0454723c */ /* 0x040fe20000001854 */
[----:B------:R-:W2:Y:S07]  /*57d0*/  LDSM.16.MT88.4 R12, [R208+0x4900] ;  /* 0x00490000d00c783b */ /* 0x000eae0000004200 */
[C---:B-1----:R-:W-:Y:S08]  /*57e0*/  HMMA.16816.F32 R80, R4.reuse, R8, R80 ;  /* 0x000000080450723c */ /* 0x042ff00000001850 */
[C---:B------:R-:W-:Y:S01]  /*57f0*/  HMMA.16816.F32 R76, R4.reuse, R10, R76 ;  /* 0x0000000a044c723c */ /* 0x040fe2000000184c */
[----:B------:R-:W1:Y:S07]  /*5800*/  LDSM.16.MT88.4 R8, [R208+0x2100] ;  /* 0x00210000d008783b */ /* 0x000e6e0000004200 */
[C---:B------:R-:W-:Y:S08]  /*5810*/  HMMA.16816.F32 R104, R4.reuse, R20, R104 ;  /* 0x000000140468723c */ /* 0x040ff00000001868 */
[C---:B------:R-:W-:Y:S01]  /*5820*/  HMMA.16816.F32 R100, R4.reuse, R22, R100 ;  /* 0x000000160464723c */ /* 0x040fe20000001864 */
[----:B------:R-:W4:Y:S07]  /*5830*/  LDSM.16.MT88.4 R20, [R210+0x2100] ;  /* 0x00210000d214783b */ /* 0x000f2e0000004200 */
[C---:B------:R-:W-:Y:S08]  /*5840*/  HMMA.16816.F32 R72, R4.reuse, R32, R72 ;  /* 0x000000200448723c */ /* 0x040ff00000001848 */
        /* <DEDUP_REMOVED lines=8> */
[C---:B---3--:R-:W-:Y:S08]  /*58d0*/  HMMA.16816.F32 R52, R4.reuse, R28, R52 ;  /* 0x0000001c0434723c */ /* 0x048ff00000001834 */
        /* <DEDUP_REMOVED lines=8> */
[----:B------:R-:W-:Y:S01]  /*5960*/  F2FP.PACK_AB R5, R156, R155 ;  /* 0x0000009b9c05723e */ /* 0x000fe200000000ff */
[----:B------:R-:W-:Y:S01]  /*5970*/  FADD.FTZ R158, R158, R157 ;  /* 0x0000009d9e9e7221 */ /* 0x000fe20000010000 */
[----:B------:R-:W-:-:S03]  /*5980*/  F2FP.PACK_AB R7, R160, R151 ;  /* 0x00000097a007723e */ /* 0x000fc600000000ff */
[----:B------:R-:W-:-:S04]  /*5990*/  FADD.FTZ R159, R159, R158 ;  /* 0x0000009e9f9f7221 */ /* 0x000fc80000010000 */
[----:B-1----:R-:W-:Y:S01]  /*59a0*/  HMMA.16816.F32 R88, R4, R8, R88 ;  /* 0x000000080458723c */ /* 0x002fe20000001858 */
[----:B------:R-:W-:-:S07]  /*59b0*/  FADD.FTZ R159, R154, R159 ;  /* 0x0000009f9a9f7221 */ /* 0x000fce0000010000 */
[C---:B------:R-:W-:Y:S01]  /*59c0*/  HMMA.16816.F32 R84, R4.reuse, R10, R84 ;  /* 0x0000000a0454723c */ /* 0x040fe20000001854 */
[----:B------:R-:W1:Y:S07]  /*59d0*/  LDSM.16.MT88.4 R8, [R208+0x5100] ;  /* 0x00510000d008783b */ /* 0x000e6e0000004200 */
[C---:B----4-:R-:W-:Y:S08]  /*59e0*/  HMMA.16816.F32 R104, R4.reuse, R20, R104 ;  /* 0x000000140468723c */ /* 0x050ff00000001868 */
[C---:B------:R-:W-:Y:S01]  /*59f0*/  HMMA.16816.F32 R100, R4.reuse, R22, R100 ;  /* 0x000000160464723c */ /* 0x040fe20000001864 */
[----:B------:R-:W3:Y:S07]  /*5a00*/  LDSM.16.MT88.4 R20, [R210+0x2900] ;  /* 0x00290000d214783b */ /* 0x000eee0000004200 */
[C---:B------:R-:W-:Y:S07]  /*5a10*/  HMMA.16816.F32 R72, R4.reuse, R32, R72 ;  /* 0x000000200448723c */ /* 0x040fee0000001848 */
[----:B------:R-:W-:Y:S01]  /*5a20*/  FFMA.FTZ R32, R127, c[0x0][0x2d0], -R130 ;  /* 0x0000b4007f207a23 */ /* 0x000fe20000010882 */
[C---:B------:R-:W-:Y:S05]  /*5a30*/  HMMA.16816.F32 R112, R4.reuse, R24, R112 ;  /* 0x000000180470723c */ /* 0x040fea0000001870 */
[----:B------:R-:W4:Y:S03]  /*5a40*/  MUFU.EX2 R32, R32 ;  /* 0x0000002000207308 */ /* 0x000f260000000800 */
[C---:B------:R-:W-:Y:S01]  /*5a50*/  HMMA.16816.F32 R108, R4.reuse, R26, R108 ;  /* 0x0000001a046c723c */ /* 0x040fe2000000186c */
[----:B------:R-:W-:Y:S07]  /*5a60*/  LDSM.16.MT88.4 R24, [R212+0x2900] ;  /* 0x00290000d418783b */ /* 0x000fee0000004200 */
[C---:B------:R-:W-:Y:S08]  /*5a70*/  HMMA.16816.F32 R96, R4.reuse, R16, R96 ;  /* 0x000000100460723c */ /* 0x040ff00000001860 */
[C---:B------:R-:W-:Y:S01]  /*5a80*/  HMMA.16816.F32 R92, R4.reuse, R18, R92 ;  /* 0x00000012045c723c */ /* 0x040fe2000000185c */
[----:B------:R-:W1:Y:S07]  /*5a90*/  LDSM.16.MT88.4 R16, [R209+0x2900] ;  /* 0x00290000d110783b */ /* 0x000e6e0000004200 */
[C---:B--2---:R-:W-:Y:S08]  /*5aa0*/  HMMA.16816.F32 R80, R4.reuse, R12, R80 ;  /* 0x0000000c0450723c */ /* 0x044ff00000001850 */
[C---:B------:R-:W-:Y:S01]  /*5ab0*/  HMMA.16816.F32 R76, R4.reuse, R14, R76 ;  /* 0x0000000e044c723c */ /* 0x040fe2000000184c */
[----:B------:R-:W2:Y:S07]  /*5ac0*/  LDSM.16.MT88.4 R12, [R208+0x2900] ;  /* 0x00290000d00c783b */ /* 0x000eae0000004200 */
[C---:B------:R-:W-:Y:S08]  /*5ad0*/  HMMA.16816.F32 R68, R4.reuse, R34, R68 ;  /* 0x000000220444723c */ /* 0x040ff00000001844 */
[C---:B------:R-:W-:Y:S08]  /*5ae0*/  HMMA.16816.F32 R52, R4.reuse, R28, R52 ;  /* 0x0000001c0434723c */ /* 0x040ff00000001834 */
[C---:B------:R-:W-:Y:S08]  /*5af0*/  HMMA.16816.F32 R56, R4.reuse, R30, R56 ;  /* 0x0000001e0438723c */ /* 0x040ff00000001838 */
[C---:B-1----:R-:W-:Y:S08]  /*5b00*/  HMMA.16816.F32 R60, R4.reuse, R8, R60 ;  /* 0x00000008043c723c */ /* 0x042ff0000000183c */
[----:B------:R-:W-:Y:S01]  /*5b10*/  HMMA.16816.F32 R64, R4, R10, R64 ;  /* 0x0000000a0440723c */ /* 0x000fe20000001840 */
[----:B------:R-:W1:Y:S06]  /*5b20*/  LDSM.16.MT88.4 R8, [R212+0x5900] ;  /* 0x00590000d408783b */ /* 0x000e6c0000004200 */
[----:B-----5:R-:W-:Y:S01]  /*5b30*/  F2FP.PACK_AB R4, R143, R140 ;  /* 0x0000008c8f04723e */ /* 0x020fe200000000ff */
[----:B------:R-:W-:Y:S01]  /*5b40*/  FADD.FTZ R140, R140, R159 ;  /* 0x0000009f8c8c7221 */ /* 0x000fe20000010000 */
[----:B------:R-:W-:-:S02]  /*5b50*/  F2FP.PACK_AB R6, R135, R136 ;  /* 0x000000888706723e */ /* 0x000fc400000000ff */
[----:B------:R-:W-:Y:S01]  /*5b60*/  F2FP.PACK_AB R5, R134, R133 ;  /* 0x000000858605723e */ /* 0x000fe200000000ff */
[----:B------:R-:W-:Y:S01]  /*5b70*/  FADD.FTZ R143, R143, R140 ;  /* 0x0000008c8f8f7221 */ /* 0x000fe20000010000 */
[----:B----4-:R-:W-:-:S03]  /*5b80*/  F2FP.PACK_AB R7, R229, R32 ;  /* 0x00000020e507723e */ /* 0x010fc600000000ff */
[----:B------:R-:W-:-:S04]  /*5b90*/  FADD.FTZ R136, R136, R143 ;  /* 0x0000008f88887221 */ /* 0x000fc80000010000 */
[----:B---3--:R-:W-:Y:S01]  /*5ba0*/  HMMA.16816.F32 R104, R4, R20, R104 ;  /* 0x000000140468723c */ /* 0x008fe20000001868 */
[----:B------:R-:W-:-:S06]  /*5bb0*/  FADD.FTZ R228, R135, R136 ;  /* 0x0000008887e47221 */ /* 0x000fcc0000010000 */
[----:B------:R-:W-:Y:S01]  /*5bc0*/  FADD.FTZ R21, R45, R118 ;  /* 0x000000762d157221 */ /* 0x000fe20000010000 */
[----:B------:R-:W-:Y:S03]  /*5bd0*/  HMMA.16816.F32 R96, R4, R16, R96 ;  /* 0x000000100460723c */ /* 0x000fe60000001860 */
[----:B------:R-:W-:-:S04]  /*5be0*/  FADD.FTZ R21, R44, R21 ;  /* 0x000000152c157221 */ /* 0x000fc80000010000 */
[----:B------:R-:W-:Y:S01]  /*5bf0*/  FADD.FTZ R20, R40, R21 ;  /* 0x0000001528147221 */ /* 0x000fe20000010000 */
[----:B------:R-:W-:Y:S01]  /*5c00*/  HMMA.16816.F32 R92, R4, R18, R92 ;  /* 0x00000012045c723c */ /* 0x000fe2000000185c */
[----:B------:R-:W3:Y:S02]  /*5c10*/  LDSM.16.MT88.4 R16, [R210+0x5900] ;  /* 0x00590000d210783b */ /* 0x000ee40000004200 */
[----:B------:R-:W-:-:S04]  /*5c20*/  FADD.FTZ R20, R39, R20 ;  /* 0x0000001427147221 */ /* 0x000fc80000010000 */
[----:B------:R-:W-:Y:S01]  /*5c30*/  FADD.FTZ R3, R3, R20 ;  /* 0x0000001403037221 */ /* 0x000fe20000010000 */
[----:B--2---:R-:W-:Y:S03]  /*5c40*/  HMMA.16816.F32 R88, R4, R12, R88 ;  /* 0x0000000c0458723c */ /* 0x004fe60000001858 */
[----:B------:R-:W-:-:S04]  /*5c50*/  FADD.FTZ R2, R2, R3 ;  /* 0x0000000302027221 */ /* 0x000fc80000010000 */
[----:B------:R-:W-:Y:S01]  /*5c60*/  FADD.FTZ R119, R119, R2 ;  /* 0x0000000277777221 */ /* 0x000fe20000010000 */
[----:B------:R-:W-:Y:S01]  /*5c70*/  HMMA.16816.F32 R84, R4, R14, R84 ;  /* 0x0000000e0454723c */ /* 0x000fe20000001854 */
[----:B------:R-:W2:Y:S02]  /*5c80*/  LDSM.16.MT88.4 R12, [R209+0x5900] ;  /* 0x00590000d10c783b */ /* 0x000ea40000004200 */
[----:B------:R-:W-:-:S04]  /*5c90*/  FADD.FTZ R128, R128, R119 ;  /* 0x0000007780807221 */ /* 0x000fc80000010000 */
[----:B------:R-:W-:Y:S01]  /*5ca0*/  FADD.FTZ R129, R129, R128 ;  /* 0x0000008081817221 */ /* 0x000fe20000010000 */
[----:B-1----:R-:W-:Y:S03]  /*5cb0*/  HMMA.16816.F32 R80, R4, R8, R80 ;  /* 0x000000080450723c */ /* 0x002fe60000001850 */
[----:B------:R-:W-:-:S04]  /*5cc0*/  FADD.FTZ R132, R132, R129 ;  /* 0x0000008184847221 */ /* 0x000fc80000010000 */
[----:B------:R-:W-:Y:S01]  /*5cd0*/  FADD.FTZ R141, R141, R132 ;  /* 0x000000848d8d7221 */ /* 0x000fe20000010000 */
[----:B------:R-:W-:Y:S01]  /*5ce0*/  HMMA.16816.F32 R76, R4, R10, R76 ;  /* 0x0000000a044c723c */ /* 0x000fe2000000184c */
[----:B------:R-:W1:Y:S02]  /*5cf0*/  LDSM.16.MT88.4 R8, [R208+0x5900] ;  /* 0x00590000d008783b */ /* 0x000e640000004200 */
[----:B------:R-:W-:-:S04]  /*5d00*/  FADD.FTZ R150, R150, R141 ;  /* 0x0000008d96967221 */ /* 0x000fc80000010000 */
[----:B------:R-:W-:Y:S01]  /*5d10*/  FADD.FTZ R149, R149, R150 ;  /* 0x0000009695957221 */ /* 0x000fe20000010000 */
[----:B------:R-:W-:Y:S03]  /*5d20*/  HMMA.16816.F32 R112, R4, R24, R112 ;  /* 0x000000180470723c */ /* 0x000fe60000001870 */
        /* <DEDUP_REMOVED lines=8> */
[----:B---3--:R-:W-:Y:S03]  /*5db0*/  HMMA.16816.F32 R72, R4, R16, R72 ;  /* 0x000000100448723c */ /* 0x008fe60000001848 */
[----:B------:R-:W-:-:S04]  /*5dc0*/  FADD.FTZ R133, R134, R133 ;  /* 0x0000008586857221 */ /* 0x000fc80000010000 */
[----:B------:R-:W-:Y:S01]  /*5dd0*/  FADD.FTZ R32, R32, R133 ;  /* 0x0000008520207221 */ /* 0x000fe20000010000 */
[----:B------:R-:W-:Y:S03]  /*5de0*/  HMMA.16816.F32 R68, R4, R18, R68 ;  /* 0x000000120444723c */ /* 0x000fe60000001844 */
[----:B------:R-:W-:-:S05]  /*5df0*/  FADD.FTZ R229, R229, R32 ;  /* 0x00000020e5e57221 */ /* 0x000fca0000010000 */
[C---:B--2---:R-:W-:Y:S08]  /*5e00*/  HMMA.16816.F32 R52, R4.reuse, R12, R52 ;  /* 0x0000000c0434723c */ /* 0x044ff00000001834 */
[C---:B------:R-:W-:Y:S08]  /*5e10*/  HMMA.16816.F32 R56, R4.reuse, R14, R56 ;  /* 0x0000000e0438723c */ /* 0x040ff00000001838 */
[C---:B-1----:R-:W-:Y:S08]  /*5e20*/  HMMA.16816.F32 R60, R4.reuse, R8, R60 ;  /* 0x00000008043c723c */ /* 0x042ff0000000183c */
[----:B------:R-:W-:Y:S01]  /*5e30*/  HMMA.16816.F32 R64, R4, R10, R64 ;  /* 0x0000000a0440723c */ /* 0x000fe20000001840 */
[----:B------:R-:W-:Y:S07]  /*5e40*/  @P0 BRA `(.L_x_32) ;  /* 0x0000016000000947 */ /* 0x000fee0003800000 */
[----:B------:R-:W-:Y:S01]  /*5e50*/  ISETP.LT.AND P0, PT, RZ, UR4, PT ;  /* 0x00000004ff007c0c */ /* 0x000fe2000bf01270 */
[----:B------:R-:W-:-:S12]  /*5e60*/  UIADD3 UR21, UR4, -0x1, URZ ;  /* 0xffffffff04157890 */ /* 0x000fd8000fffe03f */
[----:B------:R-:W-:Y:S05]  /*5e70*/  @P0 BRA `(.L_x_33) ;  /* 0x0000009000000947 */ /* 0x000fea0003800000 */
[----:B------:R-:W-:Y:S02]  /*5e80*/  UMOV UR21, 0x1 ;  /* 0x0000000100157882 */ /* 0x000fe40000000000 */
        /* <DEDUP_REMOVED lines=8> */
.L_x_33:
[----:B------:R-:W-:Y:S02]  /*5f10*/  UMOV UR5, 0x1 ;  /* 0x0000000100057882 */ /* 0x000fe40000000000 */
[----:B------:R-:W-:Y:S02]  /*5f20*/  ULDC UR4, c[0x0][0x32c] ;  /* 0x0000cb0000047ab9 */ /* 0x000fe40000000800 */
[----:B------:R-:W-:-:S03]  /*5f30*/  UISETP.NE.AND UP0, UPT, UR5, UR4, UPT ;  /* 0x000000040500728c */ /* 0x000fc6000bf05270 */
[----:B------:R-:W-:Y:S02]  /*5f40*/  ULDC.64 UR4, c[0x0][0x330] ;  /* 0x0000cc0000047ab9 */ /* 0x000fe40000000a00 */
[----:B------:R-:W-:-:S06]  /*5f50*/  UIMAD.WIDE.U32 UR22, UR21, UR4, URZ ;  /* 0x00000004151672a5 */ /* 0x000fcc000f8e003f */
[----:B------:R-:W-:Y:S02]  /*5f60*/  @UP0 USHF.R.U32.HI UR21, URZ, UR5, UR23 ;  /* 0x000000053f150299 */ /* 0x000fe40008011617 */
.L_x_34:
[----:B------:R-:W-:Y:S02]  /*5f70*/  ULDC UR4, c[0x0][0x32c] ;  /* 0x0000cb0000047ab9 */ /* 0x000fe40000000800 */
[----:B------:R-:W-:-:S04]  /*5f80*/  UIMAD UR4, UR21, UR4, UR4 ;  /* 0x00000004150472a4 */ /* 0x000fc8000f8e0204 */
[----:B------:R-:W-:-:S04]  /*5f90*/  UISETP.LT.AND UP0, UPT, UR20, UR4, UPT ;  /* 0x000000041400728c */ /* 0x000fc8000bf01270 */
[----:B------:R-:W-:-:S03]  /*5fa0*/  USEL UR20, UR20, UR4, UP0 ;  /* 0x0000000414147287 */ /* 0x000fc60008000000 */
.L_x_32:
[----:B------:R-:W1:Y:S01]  /*5fb0*/  R2UR UR4, R215 ;  /* 0x00000000d70473c2 */ /* 0x000e6200000e0000 */
[----:B------:R-:W-:-:S04]  /*5fc0*/  UIMAD.WIDE UR20, UR20, 0x2aaaaaab, URZ ;  /* 0x2aaaaaab141478a5 */ /* 0x000fc8000f8e023f */
[----:B------:R-:W-:-:S04]  /*5fd0*/  USHF.R.U32.HI UR5, URZ, 0x1f, UR21 ;  /* 0x0000001f3f057899 */ /* 0x000fc80008011615 */
[----:B------:R-:W-:-:S04]  /*5fe0*/  ULEA.HI.SX32 UR5, UR21, UR5, 0x1c ;  /* 0x0000000515057291 */ /* 0x000fc8000f8fe23f */
[----:B-1----:R-:W-:-:S04]  /*5ff0*/  UISETP.LT.AND UP0, UPT, UR4, UR5, UPT ;  /* 0x000000050400728c */ /* 0x002fc8000bf01270 */
[----:B------:R-:W-:-:S06]  /*6000*/  USEL UR4, UR4, UR5, !UP0 ;  /* 0x0000000504047287 */ /* 0x000fcc000c000000 */
[----:B------:R-:W-:-:S13]  /*6010*/  ISETP.GE.AND P0, PT, R168, UR4, PT ;  /* 0x00000004a8007c0c */ /* 0x000fda000bf06270 */
[----:B------:R-:W-:Y:S05]  /*6020*/  @!P0 BRA `(.L_x_35) ;  /* 0x0000456000008947 */ /* 0x000fea0003800000 */
[C---:B------:R-:W-:Y:S01]  /*6030*/  SHF.L.U64.HI R237, R231.reuse, 0x1, R38 ;  /* 0x00000001e7ed7819 */ /* 0x040fe20000010226 */
[----:B------:R-:W-:Y:S01]  /*6040*/  IMAD.MOV.U32 R2, RZ, RZ, R116 ;  /* 0x000000ffff027224 */ /* 0x000fe200078e0074 */
[----:B------:R-:W-:Y:S01]  /*6050*/  MOV R3, R0 ;  /* 0x0000000000037202 */ /* 0x000fe20000000f00 */
[----:B------:R-:W-:Y:S01]  /*6060*/  IMAD.MOV.U32 R238, RZ, RZ, R168 ;  /* 0x000000ffffee7224 */ /* 0x000fe200078e00a8 */
[----:B------:R-:W-:Y:S01]  /*6070*/  SHF.L.U32 R236, R231, 0x1, RZ ;  /* 0x00000001e7ec7819 */ /* 0x000fe200000006ff */
[C---:B------:R-:W-:Y:S01]  /*6080*/  IMAD.SHL.U32 R234, R230.reuse, 0x2, RZ ;  /* 0x00000002e6ea7824 */ /* 0x040fe200078e00ff */
[----:B------:R-:W-:Y:S02]  /*6090*/  SHF.L.U64.HI R235, R230, 0x1, R233 ;  /* 0x00000001e6eb7819 */ /* 0x000fe400000102e9 */
.L_x_46:
[----:B------:R-:W-:Y:S04]  /*60a0*/  DEPBAR.LE SB0, 0x0 ;  /* 0x000080000000791a */ /* 0x000fe80000000000 */
[----:B------:R-:W-:Y:S01]  /*60b0*/  BAR.SYNC.DEFER_BLOCKING 0x0 ;  /* 0x0000000000007b1d */ /* 0x000fe20000010000 */
[----:B------:R-:W-:Y:S05]  /*60c0*/  ISETP.GT.AND P0, PT, R215, R238, PT ;  /* 0x000000eed700720c */ /* 0x000fea0003f04270 */
[----:B------:R1:W2:Y:S04]  /*60d0*/  LDSM.16.M88.4 R116, [R214+0x8100] ;  /* 0x00810000d674783b */ /* 0x0002a80000000200 */
[----:B------:R1:W3:Y:S04]  /*60e0*/  LDSM.16.M88.4 R124, [R214+0x8900] ;  /* 0x00890000d67c783b */ /* 0x0002e80000000200 */
[----:B------:R1:W4:Y:S04]  /*60f0*/  LDSM.16.M88.4 R128, [R214+0x9100] ;  /* 0x00910000d680783b */ /* 0x0003280000000200 */
[----:B------:R1:W1:Y:S04]  /*6100*/  LDSM.16.M88.4 R132, [R214+0x9900] ;  /* 0x00990000d684783b */ /* 0x0002680000000200 */
[----:B------:R1:W1:Y:S04]  /*6110*/  LDSM.16.M88.4 R136, [R214+0xa100] ;  /* 0x00a10000d688783b */ /* 0x0002680000000200 */
[----:B------:R1:W1:Y:S04]  /*6120*/  LDSM.16.M88.4 R140, [R214+0xa900] ;  /* 0x00a90000d68c783b */ /* 0x0002680000000200 */
[----:B------:R1:W1:Y:S04]  /*6130*/  LDSM.16.M88.4 R148, [R213] ;  /* 0x00000000d594783b */ /* 0x0002680000000200 */
[----:B------:R1:W1:Y:S04]  /*6140*/  LDSM.16.M88.4 R152, [R207] ;  /* 0x00000000cf98783b */ /* 0x0002680000000200 */
[----:B------:R1:W1:Y:S04]  /*6150*/  LDSM.16.M88.4 R156, [R206] ;  /* 0x00000000ce9c783b */ /* 0x0002680000000200 */
[----:B------:R1:W1:Y:S04]  /*6160*/  LDSM.16.M88.4 R160, [R205] ;  /* 0x00000000cda0783b */ /* 0x0002680000000200 */
[----:B------:R1:W1:Y:S04]  /*6170*/  LDSM.16.M88.4 R164, [R204] ;  /* 0x00000000cca4783b */ /* 0x0002680000000200 */
[----:B------:R1:W1:Y:S01]  /*6180*/  LDSM.16.M88.4 R168, [R203] ;  /* 0x00000000cba8783b */ /* 0x0002620000000200 */
[----:B------:R-:W-:-:S05]  /*6190*/  @P0 BRA `(.L_x_36) ;  /* 0x0000028000000947 */ /* 0x000fca0003800000 */
[----:B--23--:R-:W-:Y:S01]  /*61a0*/  SHF.R.S32.HI R5, RZ, 0x1f, R217 ;  /* 0x0000001fff057819 */ /* 0x00cfe200000114d9 */
[----:B------:R-:W-:Y:S01]  /*61b0*/  IMAD.WIDE.U32 R6, R217, c[0x0][0x208], RZ ;  /* 0x00008200d9067a25 */ /* 0x000fe200078e00ff */
[----:B------:R-:W-:Y:S02]  /*61c0*/  SHF.R.S32.HI R4, RZ, 0x1f, R216 ;  /* 0x0000001fff047819 */ /* 0x000fe400000114d8 */
[----:B------:R-:W-:Y:S01]  /*61d0*/  ISETP.NE.U32.AND P6, PT, R232, RZ, PT ;  /* 0x000000ffe800720c */ /* 0x000fe20003fc5070 */
[----:B------:R-:W-:Y:S02]  /*61e0*/  IMAD R5, R5, c[0x0][0x208], RZ ;  /* 0x0000820005057a24 */ /* 0x000fe400078e02ff */
[----:B------:R-:W-:Y:S02]  /*61f0*/  IMAD R4, R4, c[0x0][0x218], RZ ;  /* 0x0000860004047a24 */ /* 0x000fe400078e02ff */
[----:B------:R-:W-:Y:S02]  /*6200*/  IMAD R5, R217, c[0x0][0x20c], R5 ;  /* 0x00008300d9057a24 */ /* 0x000fe400078e0205 */
[----:B------:R-:W-:Y:S02]  /*6210*/  IMAD R4, R216, c[0x0][0x21c], R4 ;  /* 0x00008700d8047a24 */ /* 0x000fe400078e0204 */
[----:B------:R-:W-:Y:S01]  /*6220*/  IMAD.IADD R7, R7, 0x1, R5 ;  /* 0x0000000107077824 */ /* 0x000fe200078e0205 */
[----:B------:R-:W-:Y:S03]  /*6230*/  IADD3 R5, -R232, 0x10, RZ ;  /* 0x00000010e8057810 */ /* 0x000fe60007ffe1ff */
[----:B------:R-:W-:Y:S01]  /*6240*/  IMAD.WIDE.U32 R6, R216, c[0x0][0x218], R6 ;  /* 0x00008600d8067a25 */ /* 0x000fe200078e0006 */
[----:B------:R-:W-:Y:S04]  /*6250*/  LOP3.LUT R5, R5, 0xf, RZ, 0xc0, !PT ;  /* 0x0000000f05057812 */ /* 0x000fe800078ec0ff */
[----:B------:R-:W-:Y:S04]  /*6260*/  IADD3 R0, P0, R6, UR18, RZ ;  /* 0x0000001206007c10 */ /* 0x000fe8000ff1e0ff */
[----:B------:R-:W-:Y:S02]  /*6270*/  IADD3.X R7, R7, UR16, R4, P0, !PT ;  /* 0x0000001007077c10 */ /* 0x000fe400087fe404 */
[C---:B------:R-:W-:Y:S04]  /*6280*/  LEA R17, P0, R0.reuse, c[0x0][0x1f8], 0x1 ;  /* 0x00007e0000117a11 */ /* 0x040fe800078008ff */
[----:B------:R-:W-:Y:S01]  /*6290*/  LEA.HI.X R16, R0, c[0x0][0x1fc], R7, 0x1, P0 ;  /* 0x00007f0000107a11 */ /* 0x000fe200000f0c07 */
[----:B------:R-:W2:Y:S04]  /*62a0*/  SHFL.IDX PT, R11, R17, RZ, 0x181f ;  /* 0x00181fff110b7589 */ /* 0x000ea800000e0000 */
[----:B------:R-:W3:Y:S04]  /*62b0*/  SHFL.IDX PT, R6, R16, RZ, 0x181f ;  /* 0x00181fff10067589 */ /* 0x000ee800000e0000 */
[----:B------:R-:W5:Y:S04]  /*62c0*/  SHFL.IDX PT, R9, R17, 0x1, 0x181f ;  /* 0x00381f0011097f89 */ /* 0x000f6800000e0000 */
[----:B------:R-:W4:Y:S04]  /*62d0*/  SHFL.IDX PT, R4, R16, 0x1, 0x181f ;  /* 0x00381f0010047f89 */ /* 0x000f2800000e0000 */
[----:B------:R-:W1:Y:S04]  /*62e0*/  SHFL.IDX PT, R7, R17, 0x2, 0x181f ;  /* 0x00581f0011077f89 */ /* 0x000e6800000e0000 */
[----:B------:R-:W1:Y:S01]  /*62f0*/  SHFL.IDX PT, R0, R16, 0x2, 0x181f ;  /* 0x00581f0010007f89 */ /* 0x000e6200000e0000 */
[C---:B--2---:R-:W-:Y:S02]  /*6300*/  IADD3 R12, P5, R11.reuse, R236, RZ ;  /* 0x000000ec0b0c7210 */ /* 0x044fe40007fbe0ff */
[----:B------:R-:W-:Y:S03]  /*6310*/  IADD3 R10, P2, R11, R234, RZ ;  /* 0x000000ea0b0a7210 */ /* 0x000fe60007f5e0ff */
[C---:B---3--:R-:W-:Y:S02]  /*6320*/  IMAD.X R13, R6.reuse, 0x1, R237, P5 ;  /* 0x00000001060d7824 */ /* 0x048fe400028e06ed */
[----:B------:R-:W-:Y:S01]  /*6330*/  IMAD.X R11, R6, 0x1, R235, P2 ;  /* 0x00000001060b7824 */ /* 0x000fe200010e06eb */
[C---:B-----5:R-:W-:Y:S02]  /*6340*/  IADD3 R8, P0, R9.reuse, R236, RZ ;  /* 0x000000ec09087210 */ /* 0x060fe40007f1e0ff */
[----:B------:R2:W-:Y:S01]  /*6350*/  LDGSTS.E.BYPASS.LTC128B.128 [R226], [R12.64], !P4 ;  /* 0x000000000ce27fae */ /* 0x0005e2000e101d4e */
[----:B------:R-:W-:Y:S02]  /*6360*/  IADD3 R14, P5, R9, R234, RZ ;  /* 0x000000ea090e7210 */ /* 0x000fe40007fbe0ff */
[C---:B----4-:R-:W-:Y:S01]  /*6370*/  IMAD.X R9, R4.reuse, 0x1, R237, P0 ;  /* 0x0000000104097824 */ /* 0x050fe200000e06ed */
[----:B------:R2:W-:Y:S02]  /*6380*/  LDGSTS.E.BYPASS.LTC128B.128 [R225], [R10.64], !P3 ;  /* 0x000000000ae17fae */ /* 0x0005e4000d901d4e */
[----:B------:R-:W-:Y:S01]  /*6390*/  IMAD.X R15, R4, 0x1, R235, P5 ;  /* 0x00000001040f7824 */ /* 0x000fe200028e06eb */
[----:B-1----:R-:W-:Y:S01]  /*63a0*/  IADD3 R4, P5, R7, R236, RZ ;  /* 0x000000ec07047210 */ /* 0x002fe20007fbe0ff */
[----:B------:R2:W-:Y:S01]  /*63b0*/  LDGSTS.E.BYPASS.LTC128B.128 [R224], [R8.64], !P4 ;  /* 0x0000000008e07fae */ /* 0x0005e2000e101d4e */
[----:B------:R-:W-:Y:S03]  /*63c0*/  IADD3 R6, P2, P0, R5, R7, R234 ;  /* 0x0000000705067210 */ /* 0x000fe6000785e0ea */
[----:B------:R2:W-:Y:S01]  /*63d0*/  LDGSTS.E.BYPASS.LTC128B.128 [R223], [R14.64], !P3 ;  /* 0x000000000edf7fae */ /* 0x0005e2000d901d4e */
[----:B------:R-:W-:Y:S01]  /*63e0*/  IMAD.X R5, R0, 0x1, R237, P5 ;  /* 0x0000000100057824 */ /* 0x000fe200028e06ed */
[----:B------:R-:W-:Y:S04]  /*63f0*/  IADD3.X R7, RZ, R0, R235, P2, P0 ;  /* 0x00000000ff077210 */ /* 0x000fe800017e04eb */
[----:B------:R2:W-:Y:S04]  /*6400*/  LDGSTS.E.BYPASS.LTC128B.128 [R226+0x2000], [R4.64], !P4 ;  /* 0x0200000004e27fae */ /* 0x0005e8000e101d4e */
[----:B------:R2:W-:Y:S02]  /*6410*/  LDGSTS.E.BYPASS.LTC128B.128.ZFILL [R226+0x5000], [R6.64], P6 ;  /* 0x0500000006e27fae */ /* 0x0005e4000b141d4e */
.L_x_36:
[C---:B--23--:R-:W-:Y:S01]  /*6420*/  HMMA.16816.F32 R4, R120.reuse, R116, RZ ;  /* 0x000000747804723c */ /* 0x04cfe200000018ff */
[----:B------:R-:W0:Y:S02]  /*6430*/  LDGDEPBAR ;  /* 0x00000000000079af */ /* 0x000e240000000000 */
[----:B------:R-:W-:Y:S05]  /*6440*/  ISETP.GT.AND P0, PT, R238, R215, PT ;  /* 0x000000d7ee00720c */ /* 0x000fea0003f04270 */
[C---:B------:R-:W-:Y:S01]  /*6450*/  HMMA.16816.F32 R8, R120.reuse, R118, RZ ;  /* 0x000000767808723c */ /* 0x040fe200000018ff */
[----:B------:R-:W2:Y:S07]  /*6460*/  LDSM.16.M88.4 R116, [R211+0x8100] ;  /* 0x00810000d374783b */ /* 0x000eae0000000200 */
[C---:B------:R-:W-:Y:S08]  /*6470*/  HMMA.16816.F32 R12, R120.reuse, R124, RZ ;  /* 0x0000007c780c723c */ /* 0x040ff000000018ff */
[C---:B------:R-:W-:Y:S01]  /*6480*/  HMMA.16816.F32 R16, R120.reuse, R126, RZ ;  /* 0x0000007e7810723c */ /* 0x040fe200000018ff */
[----:B------:R-:W3:Y:S07]  /*6490*/  LDSM.16.M88.4 R124, [R211+0x8900] ;  /* 0x00890000d37c783b */ /* 0x000eee0000000200 */
[C---:B----4-:R-:W-:Y:S08]  /*64a0*/  HMMA.16816.F32 R20, R120.reuse, R128, RZ ;  /* 0x000000807814723c */ /* 0x050ff000000018ff */
[C---:B------:R-:W-:Y:S01]  /*64b0*/  HMMA.16816.F32 R24, R120.reuse, R130, RZ ;  /* 0x000000827818723c */ /* 0x040fe200000018ff */
[----:B------:R-:W4:Y:S07]  /*64c0*/  LDSM.16.M88.4 R128, [R211+0x9100] ;  /* 0x00910000d380783b */ /* 0x000f2e0000000200 */
[C---:B-1----:R-:W-:Y:S08]  /*64d0*/  HMMA.16816.F32 R28, R120.reuse, R132, RZ ;  /* 0x00000084781c723c */ /* 0x042ff000000018ff */
[C---:B------:R-:W-:Y:S01]  /*64e0*/  HMMA.16816.F32 R32, R120.reuse, R134, RZ ;  /* 0x000000867820723c */ /* 0x040fe200000018ff */
[----:B------:R-:W1:Y:S07]  /*64f0*/  LDSM.16.M88.4 R132, [R211+0x9900] ;  /* 0x00990000d384783b */ /* 0x000e6e0000000200 */
[C---:B------:R-:W-:Y:S08]  /*6500*/  HMMA.16816.F32 R36, R120.reuse, R136, RZ ;  /* 0x000000887824723c */ /* 0x040ff000000018ff */
[C---:B------:R-:W-:Y:S01]  /*6510*/  HMMA.16816.F32 R40, R120.reuse, R138, RZ ;  /* 0x0000008a7828723c */ /* 0x040fe200000018ff */
[----:B------:R-:W5:Y:S07]  /*6520*/  LDSM.16.M88.4 R136, [R211+0xa100] ;  /* 0x00a10000d388783b */ /* 0x000f6e0000000200 */
[C---:B------:R-:W-:Y:S08]  /*6530*/  HMMA.16816.F32 R44, R120.reuse, R140, RZ ;  /* 0x0000008c782c723c */ /* 0x040ff000000018ff */
[----:B------:R-:W-:Y:S01]  /*6540*/  HMMA.16816.F32 R48, R120, R142, RZ ;  /* 0x0000008e7830723c */ /* 0x000fe200000018ff */
[----:B------:R-:W1:Y:S07]  /*6550*/  LDSM.16.M88.4 R140, [R211+0xa900] ;  /* 0x00a90000d38c783b */ /* 0x000e6e0000000200 */
[C---:B------:R-:W-:Y:S08]  /*6560*/  HMMA.16816.F32 R4, R144.reuse, R148, R4 ;  /* 0x000000949004723c */ /* 0x040ff00000001804 */
[C---:B------:R-:W-:Y:S01]  /*6570*/  HMMA.16816.F32 R8, R144.reuse, R150, R8 ;  /* 0x000000969008723c */ /* 0x040fe20000001808 */
[----:B------:R-:W-:Y:S07]  /*6580*/  LDSM.16.M88.4 R148, [R202+0x800] ;  /* 0x00080000ca94783b */ /* 0x000fee0000000200 */
        /* <DEDUP_REMOVED lines=13> */
[----:B------:R-:W-:Y:S08]  /*6660*/  HMMA.16816.F32 R48, R144, R170, R48 ;  /* 0x000000aa9030723c */ /* 0x000ff00000001830 */
[C---:B--2---:R-:W-:Y:S08]  /*6670*/  HMMA.16816.F32 R4, R172.reuse, R116, R4 ;  /* 0x00000074ac04723c */ /* 0x044ff00000001804 */
[C---:B------:R-:W-:Y:S01]  /*6680*/  HMMA.16816.F32 R8, R172.reuse, R118, R8 ;  /* 0x00000076ac08723c */ /* 0x040fe20000001808 */
[----:B------:R-:W2:Y:S07]  /*6690*/  LDSM.16.M88.4 R116, [R202] ;  /* 0x00000000ca74783b */ /* 0x000eae0000000200 */
[C---:B---3--:R-:W-:Y:S08]  /*66a0*/  HMMA.16816.F32 R12, R172.reuse, R124, R12 ;  /* 0x0000007cac0c723c */ /* 0x048ff0000000180c */
[C---:B------:R-:W-:Y:S01]  /*66b0*/  HMMA.16816.F32 R16, R172.reuse, R126, R16 ;  /* 0x0000007eac10723c */ /* 0x040fe20000001810 */
[----:B------:R-:W3:Y:S07]  /*66c0*/  LDSM.16.M88.4 R124, [R202+0x2800] ;  /* 0x00280000ca7c783b */ /* 0x000eee0000000200 */
[C---:B----4-:R-:W-:Y:S08]  /*66d0*/  HMMA.16816.F32 R20, R172.reuse, R128, R20 ;  /* 0x00000080ac14723c */ /* 0x050ff00000001814 */
[C---:B------:R-:W-:Y:S01]  /*66e0*/  HMMA.16816.F32 R24, R172.reuse, R130, R24 ;  /* 0x00000082ac18723c */ /* 0x040fe20000001818 */
[----:B------:R-:W4:Y:S07]  /*66f0*/  LDSM.16.M88.4 R128, [R214+0xb100] ;  /* 0x00b10000d680783b */ /* 0x000f2e0000000200 */
[C---:B-1----:R-:W-:Y:S08]  /*6700*/  HMMA.16816.F32 R28, R172.reuse, R132, R28 ;  /* 0x00000084ac1c723c */ /* 0x042ff0000000181c */
[C---:B------:R-:W-:Y:S01]  /*6710*/  HMMA.16816.F32 R32, R172.reuse, R134, R32 ;  /* 0x00000086ac20723c */ /* 0x040fe20000001820 */
[----:B------:R-:W1:Y:S07]  /*6720*/  LDSM.16.M88.4 R132, [R214+0xb900] ;  /* 0x00b90000d684783b */ /* 0x000e6e0000000200 */
[C---:B-----5:R-:W-:Y:S08]  /*6730*/  HMMA.16816.F32 R36, R172.reuse, R136, R36 ;  /* 0x00000088ac24723c */ /* 0x060ff00000001824 */
[C---:B------:R-:W-:Y:S01]  /*6740*/  HMMA.16816.F32 R40, R172.reuse, R138, R40 ;  /* 0x0000008aac28723c */ /* 0x040fe20000001828 */
[----:B------:R-:W5:Y:S07]  /*6750*/  LDSM.16.M88.4 R136, [R214+0xc100] ;  /* 0x00c10000d688783b */ /* 0x000f6e0000000200 */
[C---:B------:R-:W-:Y:S08]  /*6760*/  HMMA.16816.F32 R44, R172.reuse, R140, R44 ;  /* 0x0000008cac2c723c */ /* 0x040ff0000000182c */
[----:B------:R-:W-:Y:S01]  /*6770*/  HMMA.16816.F32 R48, R172, R142, R48 ;  /* 0x0000008eac30723c */ /* 0x000fe20000001830 */
[----:B------:R-:W1:Y:S07]  /*6780*/  LDSM.16.M88.4 R140, [R214+0xc900] ;  /* 0x00c90000d68c783b */ /* 0x000e6e0000000200 */
[C---:B--2---:R-:W-:Y:S08]  /*6790*/  HMMA.16816.F32 R4, R176.reuse, R116, R4 ;  /* 0x00000074b004723c */ /* 0x044ff00000001804 */
[C---:B------:R-:W-:Y:S01]  /*67a0*/  HMMA.16816.F32 R8, R176.reuse, R118, R8 ;  /* 0x00000076b008723c */ /* 0x040fe20000001808 */
[----:B------:R-:W2:Y:S07]  /*67b0*/  LDSM.16.M88.4 R116, [R214+0xd100] ;  /* 0x00d10000d674783b */ /* 0x000eae0000000200 */
[C---:B------:R-:W-:Y:S08]  /*67c0*/  HMMA.16816.F32 R12, R176.reuse, R148, R12 ;  /* 0x00000094b00c723c */ /* 0x040ff0000000180c */
[C---:B------:R-:W-:Y:S01]  /*67d0*/  HMMA.16816.F32 R16, R176.reuse, R150, R16 ;  /* 0x00000096b010723c */ /* 0x040fe20000001810 */
[----:B------:R-:W1:Y:S07]  /*67e0*/  LDSM.16.M88.4 R148, [R214+0xd900] ;  /* 0x00d90000d694783b */ /* 0x000e6e0000000200 */
[C---:B------:R-:W-:Y:S08]  /*67f0*/  HMMA.16816.F32 R20, R176.reuse, R152, R20 ;  /* 0x00000098b014723c */ /* 0x040ff00000001814 */
[C---:B------:R-:W-:Y:S01]  /*6800*/  HMMA.16816.F32 R24, R176.reuse, R154, R24 ;  /* 0x0000009ab018723c */ /* 0x040fe20000001818 */
[----:B------:R-:W1:Y:S07]  /*6810*/  LDSM.16.M88.4 R152, [R201] ;  /* 0x00000000c998783b */ /* 0x000e6e0000000200 */
[C---:B------:R-:W-:Y:S08]  /*6820*/  HMMA.16816.F32 R28, R176.reuse, R156, R28 ;  /* 0x0000009cb01c723c */ /* 0x040ff0000000181c */
[C---:B------:R-:W-:Y:S01]  /*6830*/  HMMA.16816.F32 R32, R176.reuse, R158, R32 ;  /* 0x0000009eb020723c */ /* 0x040fe20000001820 */
[----:B------:R-:W1:Y:S07]  /*6840*/  LDSM.16.M88.4 R156, [R200] ;  /* 0x00000000c89c783b */ /* 0x000e6e0000000200 */
[C---:B------:R-:W-:Y:S08]  /*6850*/  HMMA.16816.F32 R36, R176.reuse, R160, R36 ;  /* 0x000000a0b024723c */ /* 0x040ff00000001824 */
[C---:B------:R-:W-:Y:S01]  /*6860*/  HMMA.16816.F32 R40, R176.reuse, R162, R40 ;  /* 0x000000a2b028723c */ /* 0x040fe20000001828 */
[----:B------:R-:W-:Y:S07]  /*6870*/  LDSM.16.M88.4 R160, [R211+0xd100] ;  /* 0x00d10000d3a0783b */ /* 0x000fee0000000200 */
[C---:B---3--:R-:W-:Y:S08]  /*6880*/  HMMA.16816.F32 R44, R176.reuse, R124, R44 ;  /* 0x0000007cb02c723c */ /* 0x048ff0000000182c */
[----:B------:R-:W-:Y:S01]  /*6890*/  HMMA.16816.F32 R48, R176, R126, R48 ;  /* 0x0000007eb030723c */ /* 0x000fe20000001830 */
[----:B------:R-:W3:Y:S07]  /*68a0*/  LDSM.16.M88.4 R124, [R199] ;  /* 0x00000000c77c783b */ /* 0x000eee0000000200 */
[C---:B----4-:R-:W-:Y:S08]  /*68b0*/  HMMA.16816.F32 R4, R180.reuse, R128, R4 ;  /* 0x00000080b404723c */ /* 0x050ff00000001804 */
[C---:B------:R-:W-:Y:S01]  /*68c0*/  HMMA.16816.F32 R8, R180.reuse, R130, R8 ;  /* 0x00000082b408723c */ /* 0x040fe20000001808 */
[----:B------:R-:W4:Y:S07]  /*68d0*/  LDSM.16.M88.4 R128, [R198] ;  /* 0x00000000c680783b */ /* 0x000f2e0000000200 */
[C---:B-1----:R-:W-:Y:S08]  /*68e0*/  HMMA.16816.F32 R12, R180.reuse, R132, R12 ;  /* 0x00000084b40c723c */ /* 0x042ff0000000180c */
[C---:B------:R-:W-:Y:S01]  /*68f0*/  HMMA.16816.F32 R16, R180.reuse, R134, R16 ;  /* 0x00000086b410723c */ /* 0x040fe20000001810 */
[----:B------:R-:W1:Y:S07]  /*6900*/  LDSM.16.M88.4 R132, [R197] ;  /* 0x00000000c584783b */ /* 0x000e6e0000000200 */
[C---:B-----5:R-:W-:Y:S08]  /*6910*/  HMMA.16816.F32 R20, R180.reuse, R136, R20 ;  /* 0x00000088b414723c */ /* 0x060ff00000001814 */
[C---:B------:R-:W-:Y:S01]  /*6920*/  HMMA.16816.F32 R24, R180.reuse, R138, R24 ;  /* 0x0000008ab418723c */ /* 0x040fe20000001818 */
[----:B------:R-:W5:Y:S07]  /*6930*/  LDSM.16.M88.4 R136, [R196] ;  /* 0x00000000c488783b */ /* 0x000f6e0000000200 */
        /* <DEDUP_REMOVED lines=15> */
[C---:B---3--:R-:W-:Y:S08]  /*6a30*/  HMMA.16816.F32 R20, R184.reuse, R124, R20 ;  /* 0x0000007cb814723c */ /* 0x048ff00000001814 */
[C---:B------:R-:W-:Y:S01]  /*6a40*/  HMMA.16816.F32 R24, R184.reuse, R126, R24 ;  /* 0x0000007eb818723c */ /* 0x040fe20000001818 */
[----:B------:R-:W-:Y:S07]  /*6a50*/  LDSM.16.M88.4 R124, [R202+0x4000] ;  /* 0x00400000ca7c783b */ /* 0x000fee0000000200 */
[C---:B----4-:R-:W-:Y:S08]  /*6a60*/  HMMA.16816.F32 R28, R184.reuse, R128, R28 ;  /* 0x00000080b81c723c */ /* 0x050ff0000000181c */
[C---:B------:R-:W-:Y:S08]  /*6a70*/  HMMA.16816.F32 R32, R184.reuse, R130, R32 ;  /* 0x00000082b820723c */ /* 0x040ff00000001820 */
[C---:B-1----:R-:W-:Y:S08]  /*6a80*/  HMMA.16816.F32 R36, R184.reuse, R132, R36 ;  /* 0x00000084b824723c */ /* 0x042ff00000001824 */
[C---:B------:R-:W-:Y:S08]  /*6a90*/  HMMA.16816.F32 R40, R184.reuse, R134, R40 ;  /* 0x00000086b828723c */ /* 0x040ff00000001828 */
[C---:B-----5:R-:W-:Y:S08]  /*6aa0*/  HMMA.16816.F32 R44, R184.reuse, R136, R44 ;  /* 0x00000088b82c723c */ /* 0x060ff0000000182c */
[----:B------:R-:W-:Y:S08]  /*6ab0*/  HMMA.16816.F32 R48, R184, R138, R48 ;  /* 0x0000008ab830723c */ /* 0x000ff00000001830 */
[C---:B------:R-:W-:Y:S08]  /*6ac0*/  HMMA.16816.F32 R4, R188.reuse, R140, R4 ;  /* 0x0000008cbc04723c */ /* 0x040ff00000001804 */
[C---:B------:R-:W-:Y:S08]  /*6ad0*/  HMMA.16816.F32 R8, R188.reuse, R142, R8 ;  /* 0x0000008ebc08723c */ /* 0x040ff00000001808 */
[C---:B--2---:R-:W-:Y:S08]  /*6ae0*/  HMMA.16816.F32 R12, R188.reuse, R116, R12 ;  /* 0x00000074bc0c723c */ /* 0x044ff0000000180c */
        /* <DEDUP_REMOVED lines=14> */
[----:B------:R-:W1:Y:S03]  /*6bd0*/  LDSM.16.M88.4 R116, [R202+0x4800] ;  /* 0x00480000ca74783b */ /* 0x000e660000000200 */
[----:B------:R-:W-:Y:S02]  /*6be0*/  FMUL.FTZ R158, R4, c[0x0][0x320] ;  /* 0x0000c800049e7a20 */ /* 0x000fe40000410000 */
[----:B------:R-:W-:Y:S02]  /*6bf0*/  FMUL.FTZ R160, R5, c[0x0][0x320] ;  /* 0x0000c80005a07a20 */ /* 0x000fe40000410000 */
[C---:B------:R-:W-:Y:S02]  /*6c00*/  HMMA.16816.F32 R20, R192.reuse, R124, R20 ;  /* 0x0000007cc014723c */ /* 0x040fe40000001814 */
[----:B------:R-:W2:Y:S02]  /*6c10*/  MUFU.TANH R158, R158 ;  /* 0x0000009e009e7308 */ /* 0x000ea40000002400 */
[----:B------:R-:W-:Y:S02]  /*6c20*/  FMUL.FTZ R0, R6, c[0x0][0x320] ;  /* 0x0000c80006007a20 */ /* 0x000fe40000410000 */
[----:B------:R-:W-:Y:S02]  /*6c30*/  FMUL.FTZ R159, R7, c[0x0][0x320] ;  /* 0x0000c800079f7a20 */ /* 0x000fe40000410000 */
[C---:B------:R-:W-:Y:S01]  /*6c40*/  HMMA.16816.F32 R24, R192.reuse, R126, R24 ;  /* 0x0000007ec018723c */ /* 0x040fe20000001818 */
[----:B------:R-:W3:Y:S03]  /*6c50*/  LDSM.16.M88.4 R124, [R202+0x5000] ;  /* 0x00500000ca7c783b */ /* 0x000ee60000000200 */
[----:B------:R-:W4:Y:S01]  /*6c60*/  MUFU.TANH R160, R160 ;  /* 0x000000a000a07308 */ /* 0x000f220000002400 */
[----:B------:R-:W-:Y:S02]  /*6c70*/  FMUL.FTZ R162, R8, c[0x0][0x320] ;  /* 0x0000c80008a27a20 */ /* 0x000fe40000410000 */
[----:B------:R-:W-:Y:S02]  /*6c80*/  FMUL.FTZ R164, R9, c[0x0][0x320] ;  /* 0x0000c80009a47a20 */ /* 0x000fe40000410000 */
[----:B------:R-:W-:Y:S03]  /*6c90*/  FMUL.FTZ R161, R10, c[0x0][0x320] ;  /* 0x0000c8000aa17a20 */ /* 0x000fe60000410000 */
[----:B------:R-:W-:Y:S02]  /*6ca0*/  FMUL.FTZ R163, R11, c[0x0][0x320] ;  /* 0x0000c8000ba37a20 */ /* 0x000fe40000410000 */
[----:B------:R-:W2:Y:S01]  /*6cb0*/  MUFU.TANH R0, R0 ;  /* 0x0000000000007308 */ /* 0x000ea20000002400 */
[----:B------:R-:W-:Y:S02]  /*6cc0*/  FMUL.FTZ R168, R12, c[0x0][0x320] ;  /* 0x0000c8000ca87a20 */ /* 0x000fe40000410000 */
[----:B------:R-:W-:Y:S02]  /*6cd0*/  FMUL.FTZ R166, R13, c[0x0][0x320] ;  /* 0x0000c8000da67a20 */ /* 0x000fe40000410000 */
[----:B------:R-:W-:Y:S02]  /*6ce0*/  FMUL.FTZ R167, R14, c[0x0][0x320] ;  /* 0x0000c8000ea77a20 */ /* 0x000fe40000410000 */
[----:B------:R-:W-:Y:S02]  /*6cf0*/  FMUL.FTZ R165, R15, c[0x0][0x320] ;  /* 0x0000c8000fa57a20 */ /* 0x000fe40000410000 */
[----:B------:R-:W-:Y:S01]  /*6d00*/  FMUL.FTZ R170, R16, c[0x0][0x320] ;  /* 0x0000c80010aa7a20 */ /* 0x000fe20000410000 */
[----:B------:R-:W2:Y:S01]  /*6d10*/  MUFU.TANH R159, R159 ;  /* 0x0000009f009f7308 */ /* 0x000ea20000002400 */
[C---:B-1----:R-:W-:Y:S03]  /*6d20*/  HMMA.16816.F32 R28, R192.reuse, R116, R28 ;  /* 0x00000074c01c723c */ /* 0x042fe6000000181c */
[----:B------:R-:W-:Y:S02]  /*6d30*/  FMUL.FTZ R245, R26, c[0x0][0x320] ;  /* 0x0000c8001af57a20 */ /* 0x000fe40000410000 */
[----:B------:R-:W-:Y:S02]  /*6d40*/  FMUL.FTZ R243, R27, c[0x0][0x320] ;  /* 0x0000c8001bf37a20 */ /* 0x000fe40000410000 */
[----:B------:R-:W-:Y:S01]  /*6d50*/  FMUL.FTZ R240, R17, c[0x0][0x320] ;  /* 0x0000c80011f07a20 */ /* 0x000fe20000410000 */
[C---:B------:R-:W-:Y:S01]  /*6d60*/  HMMA.16816.F32 R32, R192.reuse, R118, R32 ;  /* 0x00000076c020723c */ /* 0x040fe20000001820 */
[----:B------:R-:W1:Y:S01]  /*6d70*/  MUFU.TANH R162, R162 ;  /* 0x000000a200a27308 */ /* 0x000e620000002400 */
[----:B------:R-:W5:Y:S01]  /*6d80*/  LDSM.16.M88.4 R116, [R202+0x5800] ;  /* 0x00580000ca74783b */ /* 0x000f620000000200 */
[----:B------:R-:W-:Y:S04]  /*6d90*/  DEPBAR.LE SB0, 0x0 ;  /* 0x000080000000791a */ /* 0x000fe80000000000 */
[----:B------:R-:W-:Y:S01]  /*6da0*/  FMUL.FTZ R171, R18, c[0x0][0x320] ;  /* 0x0000c80012ab7a20 */ /* 0x000fe20000410000 */
[C---:B---3--:R-:W-:Y:S03]  /*6db0*/  HMMA.16816.F32 R36, R192.reuse, R124, R36 ;  /* 0x0000007cc024723c */ /* 0x048fe60000001824 */
[----:B------:R-:W3:Y:S01]  /*6dc0*/  MUFU.TANH R164, R164 ;  /* 0x000000a400a47308 */ /* 0x000ee20000002400 */
[----:B------:R-:W-:Y:S01]  /*6dd0*/  BAR.SYNC.DEFER_BLOCKING 0x0 ;  /* 0x0000000000007b1d */ /* 0x000fe20000010000 */
[----:B------:R-:W-:Y:S02]  /*6de0*/  FMUL.FTZ R169, R19, c[0x0][0x320] ;  /* 0x0000c80013a97a20 */ /* 0x000fe40000410000 */
[----:B------:R-:W-:Y:S01]  /*6df0*/  FMUL.FTZ R244, R20, c[0x0][0x320] ;  /* 0x0000c80014f47a20 */ /* 0x000fe20000410000 */
[C---:B------:R-:W-:Y:S04]  /*6e00*/  HMMA.16816.F32 R40, R192.reuse, R126, R40 ;  /* 0x0000007ec028723c */ /* 0x040fe80000001828 */
[----:B------:R-:W-:Y:S01]  /*6e10*/  FMUL.FTZ R250, R28, c[0x0][0x320] ;  /* 0x0000c8001cfa7a20 */ /* 0x000fe20000410000 */
[----:B------:R-:W1:Y:S01]  /*6e20*/  MUFU.TANH R161, R161 ;  /* 0x000000a100a17308 */ /* 0x000e620000002400 */
[----:B------:R-:W-:Y:S02]  /*6e30*/  FMUL.FTZ R249, R29, c[0x0][0x320] ;  /* 0x0000c8001df97a20 */ /* 0x000fe40000410000 */
[----:B------:R-:W-:Y:S04]  /*6e40*/  FMUL.FTZ R252, R32, c[0x0][0x320] ;  /* 0x0000c80020fc7a20 */ /* 0x000fe80000410000 */
[----:B------:R-:W-:Y:S02]  /*6e50*/  FMUL.FTZ R242, R21, c[0x0][0x320] ;  /* 0x0000c80015f27a20 */ /* 0x000fe40000410000 */
[----:B------:R-:W-:Y:S01]  /*6e60*/  FMUL.FTZ R239, R22, c[0x0][0x320] ;  /* 0x0000c80016ef7a20 */ /* 0x000fe20000410000 */
[----:B------:R1:W1:Y:S01]  /*6e70*/  MUFU.TANH R27, R250 ;  /* 0x000000fa001b7308 */ /* 0x0002620000002400 */
[----:B------:R-:W-:Y:S02]  /*6e80*/  FMUL.FTZ R241, R23, c[0x0][0x320] ;  /* 0x0000c80017f17a20 */ /* 0x000fe40000410000 */
[----:B------:R-:W-:Y:S02]  /*6e90*/  FMUL.FTZ R246, R24, c[0x0][0x320] ;  /* 0x0000c80018f67a20 */ /* 0x000fe40000410000 */
[----:B------:R-:W-:Y:S02]  /*6ea0*/  FMUL.FTZ R251, R25, c[0x0][0x320] ;  /* 0x0000c80019fb7a20 */ /* 0x000fe40000410000 */
[----:B------:R-:W-:Y:S02]  /*6eb0*/  FMUL.FTZ R248, R30, c[0x0][0x320] ;  /* 0x0000c8001ef87a20 */ /* 0x000fe40000410000 */
[----:B------:R-:W-:Y:S01]  /*6ec0*/  FMUL.FTZ R43, R43, c[0x0][0x320] ;  /* 0x0000c8002b2b7a20 */ /* 0x000fe20000410000 */
[----:B------:R2:W2:Y:S01]  /*6ed0*/  MUFU.TANH R26, R249 ;  /* 0x000000f9001a7308 */ /* 0x0004a20000002400 */
[C---:B-----5:R-:W-:Y:S03]  /*6ee0*/  HMMA.16816.F32 R44, R192.reuse, R116, R44 ;  /* 0x00000074c02c723c */ /* 0x060fe6000000182c */
[----:B------:R-:W-:Y:S02]  /*6ef0*/  FMUL.FTZ R247, R31, c[0x0][0x320] ;  /* 0x0000c8001ff77a20 */ /* 0x000fe40000410000 */
[----:B------:R-:W-:Y:S02]  /*6f00*/  FMUL.FTZ R30, R33, c[0x0][0x320] ;  /* 0x0000c800211e7a20 */ /* 0x000fe40000410000 */
[----:B------:R-:W-:Y:S01]  /*6f10*/  FMUL.FTZ R31, R36, c[0x0][0x320] ;  /* 0x0000c800241f7a20 */ /* 0x000fe20000410000 */
[----:B------:R-:W-:Y:S01]  /*6f20*/  HMMA.16816.F32 R48, R192, R118, R48 ;  /* 0x00000076c030723c */ /* 0x000fe20000001830 */
[----:B------:R5:W3:Y:S03]  /*6f30*/  MUFU.TANH R29, R252 ;  /* 0x000000fc001d7308 */ /* 0x000ae60000002400 */
[----:B------:R-:W-:Y:S02]  /*6f40*/  FMUL.FTZ R37, R37, c[0x0][0x320] ;  /* 0x0000c80025257a20 */ /* 0x000fe40000410000 */
[----:B-1----:R-:W-:Y:S02]  /*6f50*/  FMUL.FTZ R250, R34, c[0x0][0x320] ;  /* 0x0000c80022fa7a20 */ /* 0x002fe40000410000 */
[----:B------:R-:W-:Y:S03]  /*6f60*/  FMUL.FTZ R25, R38, c[0x0][0x320] ;  /* 0x0000c80026197a20 */ /* 0x000fe60000410000 */
[----:B------:R1:W1:Y:S01]  /*6f70*/  MUFU.TANH R155, R43 ;  /* 0x0000002b009b7308 */ /* 0x0002620000002400 */
[----:B------:R-:W-:Y:S02]  /*6f80*/  FMUL.FTZ R38, R41, c[0x0][0x320] ;  /* 0x0000c80029267a20 */ /* 0x000fe40000410000 */
[----:B------:R-:W-:Y:S02]  /*6f90*/  FMUL.FTZ R42, R42, c[0x0][0x320] ;  /* 0x0000c8002a2a7a20 */ /* 0x000fe40000410000 */
[----:B--2---:R-:W-:Y:S02]  /*6fa0*/  FMUL.FTZ R249, R35, c[0x0][0x320] ;  /* 0x0000c80023f97a20 */ /* 0x004fe40000410000 */
[----:B------:R-:W-:Y:S02]  /*6fb0*/  FMUL.FTZ R41, R44, c[0x0][0x320] ;  /* 0x0000c8002c297a20 */ /* 0x000fe40000410000 */
[----:B------:R-:W-:Y:S01]  /*6fc0*/  FMUL.FTZ R33, R47, c[0x0][0x320] ;  /* 0x0000c8002f217a20 */ /* 0x000fe20000410000 */
[----:B------:R-:W2:Y:S01]  /*6fd0*/  MUFU.TANH R163, R163 ;  /* 0x000000a300a37308 */ /* 0x000ea20000002400 */
[----:B------:R-:W-:Y:S02]  /*6fe0*/  FMUL.FTZ R45, R45, c[0x0][0x320] ;  /* 0x0000c8002d2d7a20 */ /* 0x000fe40000410000 */
[----:B------:R-:W-:Y:S02]  /*6ff0*/  FMUL.FTZ R142, R48, c[0x0][0x320] ;  /* 0x0000c800308e7a20 */ /* 0x000fe40000410000 */
[----:B-----5:R-:W-:Y:S02]  /*7000*/  FMUL.FTZ R252, R39, c[0x0][0x320] ;  /* 0x0000c80027fc7a20 */ /* 0x020fe40000410000 */
[----:B------:R-:W-:Y:S02]  /*7010*/  FMUL.FTZ R39, R40, c[0x0][0x320] ;  /* 0x0000c80028277a20 */ /* 0x000fe40000410000 */
[----:B------:R-:W-:Y:S01]  /*7020*/  FMUL.FTZ R35, R50, c[0x0][0x320] ;  /* 0x0000c80032237a20 */ /* 0x000fe20000410000 */
[----:B------:R-:W2:Y:S01]  /*7030*/  MUFU.TANH R168, R168 ;  /* 0x000000a800a87308 */ /* 0x000ea20000002400 */
[----:B------:R-:W-:Y:S02]  /*7040*/  FMUL.FTZ R34, R51, c[0x0][0x320] ;  /* 0x0000c80033227a20 */ /* 0x000fe40000410000 */
[----:B------:R-:W-:Y:S02]  /*7050*/  FMUL.FTZ R46, R46, c[0x0][0x320] ;  /* 0x0000c8002e2e7a20 */ /* 0x000fe40000410000 */
[----:B-1----:R-:W-:Y:S05]  /*7060*/  FMUL.FTZ R43, R49, c[0x0][0x320] ;  /* 0x0000c800312b7a20 */ /* 0x002fea0000410000 */
[----:B------:R-:W1:Y:S10]  /*7070*/  MUFU.TANH R166, R166 ;  /* 0x000000a600a67308 */ /* 0x000e740000002400 */
        /* <DEDUP_REMOVED lines=25> */
[----:B------:R1:W1:Y:S10]  /*7210*/  MUFU.TANH R157, R42 ;  /* 0x0000002a009d7308 */ /* 0x0002740000002400 */
[----:B------:R-:W1:Y:S10]  /*7220*/  MUFU.TANH R41, R41 ;  /* 0x0000002900297308 */ /* 0x000e740000002400 */
[----:B------:R1:W1:Y:S10]  /*7230*/  MUFU.TANH R150, R45 ;  /* 0x0000002d00967308 */ /* 0x0002740000002400 */
[----:B------:R1:W1:Y:S10]  /*7240*/  MUFU.TANH R143, R46 ;  /* 0x0000002e008f7308 */ /* 0x0002740000002400 */
[----:B------:R-:W1:Y:S10]  /*7250*/  MUFU.TANH R33, R33 ;  /* 0x0000002100217308 */ /* 0x000e740000002400 */
[----:B------:R-:W1:Y:S10]  /*7260*/  MUFU.TANH R142, R142 ;  /* 0x0000008e008e7308 */ /* 0x000e740000002400 */
[----:B------:R-:W1:Y:S10]  /*7270*/  MUFU.TANH R43, R43 ;  /* 0x0000002b002b7308 */ /* 0x000e740000002400 */
[----:B------:R-:W1:Y:S10]  /*7280*/  MUFU.TANH R35, R35 ;  /* 0x0000002300237308 */ /* 0x000e740000002400 */
[----:B------:R-:W1:Y:S01]  /*7290*/  MUFU.TANH R34, R34 ;  /* 0x0000002200227308 */ /* 0x000e620000002400 */
[----:B------:R-:W-:-:S05]  /*72a0*/  @!P0 BRA `(.L_x_37) ;  /* 0x0000037000008947 */ /* 0x000fca0003800000 */
[----:B--234-:R-:W-:Y:S01]  /*72b0*/  PLOP3.LUT P2, PT, PT, PT, UP3, 0x80, 0x0 ;  /* 0x000000000000781c */ /* 0x01cfe20003f4f038 */
[----:B------:R-:W-:Y:S01]  /*72c0*/  IMAD R4, R238, 0x60, R220 ;  /* 0x00000060ee047824 */ /* 0x000fe200078e02dc */
[----:B------:R-:W-:Y:S01]  /*72d0*/  PLOP3.LUT P0, PT, PT, PT, UP3, 0x80, 0x0 ;  /* 0x000000000000781c */ /* 0x000fe20003f0f038 */
[----:B------:R-:W-:Y:S01]  /*72e0*/  IMAD.MOV.U32 R216, RZ, RZ, RZ ;  /* 0x000000ffffd87224 */ /* 0x000fe200078e00ff */
[----:B------:R-:W-:Y:S02]  /*72f0*/  ISETP.NE.U32.AND P6, PT, R232, RZ, PT ;  /* 0x000000ffe800720c */ /* 0x000fe40003fc5070 */
[----:B------:R-:W-:Y:S05]  /*7300*/  IADD3 R217, R4, -0x60, R219 ;  /* 0xffffffa004d97810 */ /* 0x000fea0007ffe0db */
[----:B------:R-:W-:Y:S02]  /*7310*/  IMAD.MOV.U32 R4, RZ, RZ, R217 ;  /* 0x000000ffff047224 */ /* 0x000fe400078e00d9 */
[----:B------:R-:W-:Y:S05]  /*7320*/  @P2 IMAD.HI.U32 R5, R217, c[0x0][0x2bc], RZ ;  /* 0x0000af00d9052a27 */ /* 0x000fea00078e00ff */
[----:B------:R-:W-:Y:S04]  /*7330*/  @P0 SHF.R.U32.HI R4, RZ, c[0x0][0x2c0], R5 ;  /* 0x0000b000ff040a19 */ /* 0x000fe80000011605 */
[C---:B------:R-:W-:Y:S04]  /*7340*/  @!P1 IADD3 R8, P0, R4.reuse, UR12, RZ ;  /* 0x0000000c04089c10 */ /* 0x040fe8000ff1e0ff */
[----:B------:R-:W-:Y:S01]  /*7350*/  @!P1 LEA.HI.X.SX32 R5, R4, UR7, 0x1, P0 ;  /* 0x0000000704059c11 */ /* 0x000fe200080f0eff */
[----:B------:R-:W-:Y:S01]  /*7360*/  IMAD.MOV R4, RZ, RZ, -R4 ;  /* 0x000000ffff047224 */ /* 0x000fe200078e0a04 */
[----:B------:R-:W-:Y:S03]  /*7370*/  @!P1 LEA R6, P0, R8, c[0x0][0x2a0], 0x2 ;  /* 0x0000a80008069a11 */ /* 0x000fe600078010ff */
[----:B------:R-:W-:Y:S01]  /*7380*/  IMAD R217, R4, c[0x0][0x2b8], R217 ;  /* 0x0000ae0004d97a24 */ /* 0x000fe200078e02d9 */
[----:B------:R-:W-:Y:S04]  /*7390*/  @!P1 LEA.HI.X R7, R8, c[0x0][0x2a4], R5, 0x2, P0 ;  /* 0x0000a90008079a11 */ /* 0x000fe800000f1405 */
[----:B------:R-:W-:Y:S01]  /*73a0*/  SHF.R.S32.HI R5, RZ, 0x1f, R217 ;  /* 0x0000001fff057819 */ /* 0x000fe200000114d9 */
[----:B------:R2:W3:Y:S04]  /*73b0*/  @!P1 LDG.E R216, [R6.64] ;  /* 0x0000000e06d89981 */ /* 0x0004e8000c1e1900 */
[----:B------:R-:W-:Y:S04]  /*73c0*/  IMAD R5, R5, c[0x0][0x1e0], RZ ;  /* 0x0000780005057a24 */ /* 0x000fe800078e02ff */
[C---:B------:R-:W-:Y:S02]  /*73d0*/  IMAD R5, R217.reuse, c[0x0][0x1e4], R5 ;  /* 0x00007900d9057a24 */ /* 0x040fe400078e0205 */
[----:B--2---:R-:W-:Y:S04]  /*73e0*/  IMAD.WIDE.U32 R6, R217, c[0x0][0x1e0], RZ ;  /* 0x00007800d9067a25 */ /* 0x004fe800078e00ff */
[----:B------:R-:W-:Y:S01]  /*73f0*/  IMAD.IADD R7, R7, 0x1, R5 ;  /* 0x0000000107077824 */ /* 0x000fe200078e0205 */
[----:B---3--:R-:W-:Y:S03]  /*7400*/  SHF.R.S32.HI R4, RZ, 0x1f, R216 ;  /* 0x0000001fff047819 */ /* 0x008fe600000114d8 */
[----:B------:R-:W-:Y:S04]  /*7410*/  IMAD.WIDE.U32 R6, R216, c[0x0][0x1f0], R6 ;  /* 0x00007c00d8067a25 */ /* 0x000fe800078e0006 */
[----:B------:R-:W-:Y:S01]  /*7420*/  IMAD R4, R4, c[0x0][0x1f0], RZ ;  /* 0x00007c0004047a24 */ /* 0x000fe200078e02ff */
[----:B------:R-:W-:Y:S03]  /*7430*/  IADD3 R5, P0, R6, UR10, RZ ;  /* 0x0000000a06057c10 */ /* 0x000fe6000ff1e0ff */
[----:B------:R-:W-:Y:S05]  /*7440*/  IMAD R4, R216, c[0x0][0x1f4], R4 ;  /* 0x00007d00d8047a24 */ /* 0x000fea00078e0204 */
[----:B------:R-:W-:Y:S02]  /*7450*/  IADD3.X R4, R7, UR6, R4, P0, !PT ;  /* 0x0000000607047c10 */ /* 0x000fe400087fe404 */
[C---:B------:R-:W-:Y:S04]  /*7460*/  LEA R19, P0, R5.reuse, c[0x0][0x1c8], 0x1 ;  /* 0x0000720005137a11 */ /* 0x040fe800078008ff */
[----:B------:R-:W-:Y:S01]  /*7470*/  LEA.HI.X R18, R5, c[0x0][0x1cc], R4, 0x1, P0 ;  /* 0x0000730005127a11 */ /* 0x000fe200000f0c04 */
[----:B------:R-:W2:Y:S01]  /*7480*/  SHFL.IDX PT, R13, R19, RZ, 0x181f ;  /* 0x00181fff130d7589 */ /* 0x000ea200000e0000 */
[----:B------:R-:W-:Y:S03]  /*7490*/  IADD3 R5, -R232, 0x10, RZ ;  /* 0x00000010e8057810 */ /* 0x000fe60007ffe1ff */
[----:B------:R-:W3:Y:S01]  /*74a0*/  SHFL.IDX PT, R8, R18, RZ, 0x181f ;  /* 0x00181fff12087589 */ /* 0x000ee200000e0000 */
[----:B------:R-:W-:Y:S03]  /*74b0*/  LOP3.LUT R5, R5, 0xf, RZ, 0xc0, !PT ;  /* 0x0000000f05057812 */ /* 0x000fe600078ec0ff */
[----:B------:R-:W4:Y:S04]  /*74c0*/  SHFL.IDX PT, R9, R19, 0x1, 0x181f ;  /* 0x00381f0013097f89 */ /* 0x000f2800000e0000 */
[----:B------:R-:W5:Y:S04]  /*74d0*/  SHFL.IDX PT, R6, R18, 0x1, 0x181f ;  /* 0x00381f0012067f89 */ /* 0x000f6800000e0000 */
[----:B------:R-:W1:Y:S04]  /*74e0*/  SHFL.IDX PT, R7, R19, 0x2, 0x181f ;  /* 0x00581f0013077f89 */ /* 0x000e6800000e0000 */
[----:B------:R-:W1:Y:S01]  /*74f0*/  SHFL.IDX PT, R4, R18, 0x2, 0x181f ;  /* 0x00581f0012047f89 */ /* 0x000e6200000e0000 */
[C---:B--2---:R-:W-:Y:S02]  /*7500*/  IADD3 R14, P5, R13.reuse, R236, RZ ;  /* 0x000000ec0d0e7210 */ /* 0x044fe40007fbe0ff */
[----:B------:R-:W-:Y:S03]  /*7510*/  IADD3 R12, P2, R13, R234, RZ ;  /* 0x000000ea0d0c7210 */ /* 0x000fe60007f5e0ff */
[C---:B---3--:R-:W-:Y:S02]  /*7520*/  IMAD.X R15, R8.reuse, 0x1, R237, P5 ;  /* 0x00000001080f7824 */ /* 0x048fe400028e06ed */
[----:B------:R-:W-:Y:S01]  /*7530*/  IMAD.X R13, R8, 0x1, R235, P2 ;  /* 0x00000001080d7824 */ /* 0x000fe200010e06eb */
[C---:B----4-:R-:W-:Y:S02]  /*7540*/  IADD3 R10, P0, R9.reuse, R236, RZ ;  /* 0x000000ec090a7210 */ /* 0x050fe40007f1e0ff */
[----:B------:R2:W-:Y:S01]  /*7550*/  LDGSTS.E.BYPASS.LTC128B.128 [R218+0x8100], [R14.64], !P4 ;  /* 0x081000000eda7fae */ /* 0x0005e2000e101d4e */
[----:B------:R-:W-:Y:S02]  /*7560*/  IADD3 R16, P5, R9, R234, RZ ;  /* 0x000000ea09107210 */ /* 0x000fe40007fbe0ff */
[C---:B-----5:R-:W-:Y:S01]  /*7570*/  IMAD.X R11, R6.reuse, 0x1, R237, P0 ;  /* 0x00000001060b7824 */ /* 0x060fe200000e06ed */
[----:B------:R2:W-:Y:S02]  /*7580*/  LDGSTS.E.BYPASS.LTC128B.128 [R218+0xb100], [R12.64], !P3 ;  /* 0x0b1000000cda7fae */ /* 0x0005e4000d901d4e */
[----:B------:R-:W-:Y:S01]  /*7590*/  IMAD.X R17, R6, 0x1, R235, P5 ;  /* 0x0000000106117824 */ /* 0x000fe200028e06eb */
[----:B-1----:R-:W-:Y:S01]  /*75a0*/  IADD3 R6, P5, R7, R236, RZ ;  /* 0x000000ec07067210 */ /* 0x002fe20007fbe0ff */
[----:B------:R2:W-:Y:S01]  /*75b0*/  LDGSTS.E.BYPASS.LTC128B.128 [R218+0x9100], [R10.64], !P4 ;  /* 0x091000000ada7fae */ /* 0x0005e2000e101d4e */
[----:B------:R-:W-:Y:S03]  /*75c0*/  IADD3 R8, P2, P0, R5, R7, R234 ;  /* 0x0000000705087210 */ /* 0x000fe6000785e0ea */
[----:B------:R2:W-:Y:S01]  /*75d0*/  LDGSTS.E.BYPASS.LTC128B.128 [R218+0xc100], [R16.64], !P3 ;  /* 0x0c10000010da7fae */ /* 0x0005e2000d901d4e */
[----:B------:R-:W-:Y:S01]  /*75e0*/  IMAD.X R7, R4, 0x1, R237, P5 ;  /* 0x0000000104077824 */ /* 0x000fe200028e06ed */
[----:B------:R-:W-:Y:S04]  /*75f0*/  IADD3.X R9, RZ, R4, R235, P2, P0 ;  /* 0x00000004ff097210 */ /* 0x000fe800017e04eb */
[----:B------:R2:W-:Y:S04]  /*7600*/  LDGSTS.E.BYPASS.LTC128B.128 [R218+0xa100], [R6.64], !P4 ;  /* 0x0a10000006da7fae */ /* 0x0005e8000e101d4e */
[----:B------:R2:W-:Y:S02]  /*7610*/  LDGSTS.E.BYPASS.LTC128B.128.ZFILL [R218+0xd100], [R8.64], P6 ;  /* 0x0d10000008da7fae */ /* 0x0005e4000b141d4e */
.L_x_37:
[----:B--234-:R-:W-:Y:S01]  /*7620*/  IMAD.MOV.U32 R6, RZ, RZ, R221 ;  /* 0x000000ffff067224 */ /* 0x01cfe200078e00dd */
[----:B------:R-:W-:Y:S01]  /*7630*/  PLOP3.LUT P2, PT, PT, PT, UP2, 0x80, 0x0 ;  /* 0x000000000000781c */ /* 0x000fe20003f4f028 */
[----:B------:R-:W0:Y:S01]  /*7640*/  LDGDEPBAR ;  /* 0x00000000000079af */ /* 0x000e220000000000 */
[----:B------:R-:W-:Y:S01]  /*7650*/  PLOP3.LUT P0, PT, PT, PT, UP2, 0x80, 0x0 ;  /* 0x000000000000781c */ /* 0x000fe20003f0f028 */
[----:B------:R-:W-:Y:S05]  /*7660*/  IMAD R7, R238, -0x60, RZ ;  /* 0xffffffa0ee077824 */ /* 0x000fea00078e02ff */
[----:B------:R-:W-:Y:S05]  /*7670*/  IADD3 R5, -R222, 0x1, R7 ;  /* 0x00000001de057810 */ /* 0x000fea0007ffe107 */
[----:B------:R-:W-:Y:S05]  /*7680*/  @P2 IMAD.HI.U32 R4, R221, c[0x0][0x2c8], RZ ;  /* 0x0000b200dd042a27 */ /* 0x000fea00078e00ff */
[----:B------:R-:W-:Y:S01]  /*7690*/  @P0 SHF.R.U32.HI R6, RZ, c[0x0][0x2cc], R4 ;  /* 0x0000b300ff060a19 */ /* 0x000fe20000011604 */
[----:B------:R-:W-:Y:S01]  /*76a0*/  IMAD.MOV.U32 R4, RZ, RZ, c[0x0][0x2ac] ;  /* 0x0000ab00ff047624 */ /* 0x000fe200078e00ff */
[----:B------:R-:W-:Y:S03]  /*76b0*/  PLOP3.LUT P0, PT, PT, PT, UP1, 0x40, 0x0 ;  /* 0x000000000000781c */ /* 0x000fe60003f0e818 */
[----:B------:R-:W2:Y:S01]  /*76c0*/  SHFL.IDX PT, R13, R6, RZ, 0x1c1f ;  /* 0x001c1fff060d7589 */ /* 0x000ea200000e0000 */
[----:B------:R-:W-:Y:S05]  /*76d0*/  IMAD R5, R4, c[0x0][0x1d0], R5 ;  /* 0x0000740004057a24 */ /* 0x000fea00078e0205 */
[----:B------:R-:W-:Y:S04]  /*76e0*/  IADD3 R4, R5, -c[0x0][0x168], RZ ;  /* 0x80005a0005047a10 */ /* 0x000fe80007ffe0ff */
[C---:B------:R-:W-:Y:S02]  /*76f0*/  IADD3 R5, R4.reuse, c[0x0][0x328], RZ ;  /* 0x0000ca0004057a10 */ /* 0x040fe40007ffe0ff */
[----:B------:R-:W-:Y:S03]  /*7700*/  IADD3 R4, R4, UR17, RZ ;  /* 0x0000001104047c10 */ /* 0x000fe6000fffe0ff */
[--C-:B--2---:R-:W-:Y:S02]  /*7710*/  IMAD.IADD R11, R5, 0x1, R13.reuse ;  /* 0x00000001050b7824 */ /* 0x104fe400078e020d */
[----:B------:R-:W-:Y:S01]  /*7720*/  IMAD.IADD R9, R4, 0x1, R13 ;  /* 0x0000000104097824 */ /* 0x000fe200078e020d */
[----:B------:R-:W-:-:S05]  /*7730*/  @P0 BRA `(.L_x_38) ;  /* 0x000001a000000947 */ /* 0x000fca0003800000 */
[----:B------:R-:W-:Y:S01]  /*7740*/  MOV R8, c[0x0][0x2ac] ;  /* 0x0000ab0000087a02 */ /* 0x000fe20000000f00 */
[----:B------:R-:W-:Y:S04]  /*7750*/  BSSY B0, `(.L_x_39) ;  /* 0x0000013000007945 */ /* 0x000fe80003800000 */
[----:B------:R-:W-:Y:S05]  /*7760*/  IMAD R13, R8, c[0x0][0x1d0], R13 ;  /* 0x00007400080d7a24 */ /* 0x000fea00078e020d */
[----:B------:R-:W-:Y:S04]  /*7770*/  IADD3 R10, R13, -c[0x0][0x168], RZ ;  /* 0x80005a000d0a7a10 */ /* 0x000fe80007ffe0ff */
[----:B------:R-:W-:Y:S11]  /*7780*/  ISETP.GT.AND P0, PT, R10, -0x1, PT ;  /* 0xffffffff0a00780c */ /* 0x000ff60003f04270 */
[----:B------:R-:W-:Y:S02]  /*7790*/  @!UPT UIADD3 URZ, URZ, URZ, URZ ;  /* 0x0000003f3f3ff290 */ /* 0x000fe4000fffe03f */
[----:B------:R-:W-:-:S05]  /*77a0*/  @P0 BRA `(.L_x_40) ;  /* 0x0000008000000947 */ /* 0x000fca0003800000 */
[----:B------:R-:W-:Y:S01]  /*77b0*/  LOP3.LUT R10, RZ, R10, RZ, 0x33, !PT ;  /* 0x0000000aff0a7212 */ /* 0x000fe200078e33ff */
[----:B------:R-:W-:Y:S05]  /*77c0*/  IMAD.MOV.U32 R8, RZ, RZ, c[0x0][0x32c] ;  /* 0x0000cb00ff087624 */ /* 0x000fea00078e00ff */
[----:B------:R-:W-:Y:S11]  /*77d0*/  ISETP.NE.AND P0, PT, R8, 0x1, PT ;  /* 0x000000010800780c */ /* 0x000ff60003f05270 */
[----:B------:R-:W-:Y:S02]  /*77e0*/  @!UPT UIADD3 URZ, URZ, URZ, URZ ;  /* 0x0000003f3f3ff290 */ /* 0x000fe4000fffe03f */
[----:B------:R-:W-:Y:S05]  /*77f0*/  @P0 IMAD.HI.U32 R8, R10, c[0x0][0x330], RZ ;  /* 0x0000cc000a080a27 */ /* 0x000fea00078e00ff */
[----:B------:R-:W-:Y:S04]  /*7800*/  @P0 SHF.R.U32.HI R10, RZ, c[0x0][0x334], R8 ;  /* 0x0000cd00ff0a0a19 */ /* 0x000fe80000011608 */
[----:B------:R-:W-:Y:S01]  /*7810*/  LOP3.LUT R10, RZ, R10, RZ, 0x33, !PT ;  /* 0x0000000aff0a7212 */ /* 0x000fe200078e33ff */
[----:B------:R-:W-:-:S05]  /*7820*/  BRA `(.L_x_41) ;  /* 0x0000005000007947 */ /* 0x000fca0003800000 */
.L_x_40:
[----:B------:R-:W-:Y:S04]  /*7830*/  MOV R8, c[0x0][0x32c] ;  /* 0x0000cb0000087a02 */ /* 0x000fe80000000f00 */
[----:B------:R-:W-:Y:S11]  /*7840*/  ISETP.NE.AND P0, PT, R8, 0x1, PT ;  /* 0x000000010800780c */ /* 0x000ff60003f05270 */
[----:B------:R-:W-:Y:S02]  /*7850*/  @!UPT UIADD3 URZ, URZ, URZ, URZ ;  /* 0x0000003f3f3ff290 */ /* 0x000fe4000fffe03f */
[----:B------:R-:W-:Y:S05]  /*7860*/  @P0 IMAD.HI.U32 R8, R10, c[0x0][0x330], RZ ;  /* 0x0000cc000a080a27 */ /* 0x000fea00078e00ff */
[----:B------:R-:W-:Y:S02]  /*7870*/  @P0 SHF.R.U32.HI R10, RZ, c[0x0][0x334], R8 ;  /* 0x0000cd00ff0a0a19 */ /* 0x000fe40000011608 */
.L_x_41:
[----:B------:R-:W-:Y:S05]  /*7880*/  BSYNC B0 ;  /* 0x0000000000007941 */ /* 0x000fea0003800000 */
.L_x_39:
[----:B------:R-:W-:Y:S04]  /*7890*/  IMAD.IADD R13, R7, 0x1, -R222 ;  /* 0x00000001070d7824 */ /* 0x000fe800078e0ade */
[----:B------:R-:W-:Y:S05]  /*78a0*/  IMAD R10, R10, c[0x0][0x32c], R13 ;  /* 0x0000cb000a0a7a24 */ /* 0x000fea00078e020d */
[----:B------:R-:W-:Y:S02]  /*78b0*/  IADD3 R8, R10, c[0x0][0x32c], RZ ;  /* 0x0000cb000a087a10 */ /* 0x000fe40007ffe0ff */
[----:B------:R-:W-:Y:S02]  /*78c0*/  IMNMX R9, R9, R10, !PT ;  /* 0x0000000a09097217 */ /* 0x000fe40007800200 */
[----:B------:R-:W-:Y:S02]  /*78d0*/  IMNMX R11, R11, R8, PT ;  /* 0x000000080b0b7217 */ /* 0x000fe40003800200 */
.L_x_38:
[C---:B------:R-:W-:Y:S01]  /*78e0*/  ISETP.GE.AND P2, PT, R7.reuse, 0x1, PT ;  /* 0x000000010700780c */ /* 0x040fe20003f46270 */
[----:B------:R-:W2:Y:S01]  /*78f0*/  SHFL.IDX PT, R6, R6, 0x1, 0x1c1f ;  /* 0x003c1f0006067f89 */ /* 0x000ea200000e0000 */
[----:B------:R-:W-:Y:S02]  /*7900*/  ISETP.GE.AND P0, PT, R7, 0x2, PT ;  /* 0x000000020700780c */ /* 0x000fe40003f06270 */
[----:B------:R-:W-:Y:S02]  /*7910*/  LOP3.LUT R227, R227, 0xffefffff, RZ, 0xc0, !PT ;  /* 0xffefffffe3e37812 */ /* 0x000fe400078ec0ff */
[C---:B------:R-:W-:Y:S02]  /*7920*/  ISETP.GE.AND P5, PT, R7.reuse, 0x9, PT ;  /* 0x000000090700780c */ /* 0x040fe40003fa6270 */
[----:B------:R-:W-:Y:S05]  /*7930*/  ISETP.GE.AND P6, PT, R7, 0x52, PT ;  /* 0x000000520700780c */ /* 0x000fea0003fc6270 */
[----:B------:R-:W-:Y:S02]  /*7940*/  @P2 LOP3.LUT R227, R227, 0x100000, RZ, 0xfc, !PT ;  /* 0x00100000e3e32812 */ /* 0x000fe400078efcff */
[----:B------:R-:W-:Y:S02]  /*7950*/  ISETP.GT.AND P2, PT, R9, RZ, !P2 ;  /* 0x000000ff0900720c */ /* 0x000fe40005744270 */
[----:B------:R-:W-:Y:S02]  /*7960*/  LOP3.LUT R227, R227, 0xfff7ffff, RZ, 0xc0, !PT ;  /* 0xfff7ffffe3e37812 */ /* 0x000fe400078ec0ff */
[----:B------:R-:W-:Y:S02]  /*7970*/  ISETP.LT.OR P2, PT, R11, 0x1, P2 ;  /* 0x000000010b00780c */ /* 0x000fe40001741670 */
[----:B------:R-:W-:Y:S02]  /*7980*/  @P0 LOP3.LUT R227, R227, 0x80000, RZ, 0xfc, !PT ;  /* 0x00080000e3e30812 */ /* 0x000fe400078efcff */
[----:B------:R-:W-:Y:S02]  /*7990*/  ISETP.GT.AND P0, PT, R9, 0x1, !P0 ;  /* 0x000000010900780c */ /* 0x000fe40004704270 */
[----:B------:R-:W-:Y:S01]  /*79a0*/  FSEL R14, R158, -INF , !P2 ;  /* 0xff8000009e0e7808 */ /* 0x000fe20005000000 */
[--C-:B--2---:R-:W-:Y:S01]  /*79b0*/  IMAD.IADD R5, R5, 0x1, R6.reuse ;  /* 0x0000000105057824 */ /* 0x104fe200078e0206 */
[----:B------:R-:W-:Y:S01]  /*79c0*/  ISETP.GE.AND P2, PT, R7, 0xa, PT ;  /* 0x0000000a0700780c */ /* 0x000fe20003f46270 */
[----:B------:R-:W-:Y:S01]  /*79d0*/  IMAD.IADD R4, R4, 0x1, R6 ;  /* 0x0000000104047824 */ /* 0x000fe200078e0206 */
[----:B------:R-:W-:Y:S02]  /*79e0*/  ISETP.LT.OR P0, PT, R11, 0x2, P0 ;  /* 0x000000020b00780c */ /* 0x000fe40000701670 */
[----:B------:R-:W-:Y:S02]  /*79f0*/  LOP3.LUT R227, R227, 0xfffbffff, RZ, 0xc0, !PT ;  /* 0xfffbffffe3e37812 */ /* 0x000fe400078ec0ff */
[----:B------:R-:W-:Y:S02]  /*7a00*/  FSEL R12, R160, -INF , !P0 ;  /* 0xff800000a00c7808 */ /* 0x000fe40004000000 */
[----:B------:R-:W-:Y:S02]  /*7a10*/  @P5 LOP3.LUT R227, R227, 0x40000, RZ, 0xfc, !PT ;  /* 0x00040000e3e35812 */ /* 0x000fe400078efcff */
[----:B------:R-:W-:Y:S02]  /*7a20*/  ISETP.GT.AND P0, PT, R9, 0x8, !P5 ;  /* 0x000000080900780c */ /* 0x000fe40006f04270 */
[----:B------:R-:W-:Y:S02]  /*7a30*/  LOP3.LUT R227, R227, 0xfffdffff, RZ, 0xc0, !PT ;  /* 0xfffdffffe3e37812 */ /* 0x000fe400078ec0ff */
[----:B------:R-:W-:Y:S02]  /*7a40*/  ISETP.LT.OR P0, PT, R11, 0x9, P0 ;  /* 0x000000090b00780c */ /* 0x000fe40000701670 */
[----:B------:R-:W-:Y:S02]  /*7a50*/  @P2 LOP3.LUT R227, R227, 0x20000, RZ, 0xfc, !PT ;  /* 0x00020000e3e32812 */ /* 0x000fe400078efcff */
[----:B------:R-:W-:Y:S02]  /*7a60*/  FSEL R10, R162, -INF , !P0 ;  /* 0xff800000a20a7808 */ /* 0x000fe40004000000 */
[----:B------:R-:W-:Y:S02]  /*7a70*/  ISETP.GT.AND P0, PT, R9, 0x9, !P2 ;  /* 0x000000090900780c */ /* 0x000fe40005704270 */
[----:B------:R-:W-:Y:S02]  /*7a80*/  ISETP.GE.AND P2, PT, R7, 0x11, PT ;  /* 0x000000110700780c */ /* 0x000fe40003f46270 */
[----:B------:R-:W-:Y:S02]  /*7a90*/  ISETP.LT.OR P0, PT, R11, 0xa, P0 ;  /* 0x0000000a0b00780c */ /* 0x000fe40000701670 */
[----:B------:R-:W-:Y:S02]  /*7aa0*/  LOP3.LUT R227, R227, 0xfffeffff, RZ, 0xc0, !PT ;  /* 0xfffeffffe3e37812 */ /* 0x000fe400078ec0ff */
[----:B------:R-:W-:Y:S02]  /*7ab0*/  FSEL R8, R164, -INF , !P0 ;  /* 0xff800000a4087808 */ /* 0x000fe40004000000 */
[----:B------:R-:W-:Y:S02]  /*7ac0*/  ISETP.GT.AND P0, PT, R9, 0x10, !P2 ;  /* 0x000000100900780c */ /* 0x000fe40005704270 */
[----:B------:R-:W-:Y:S02]  /*7ad0*/  ISETP.GE.AND P5, PT, R7, 0x59, PT ;  /* 0x000000590700780c */ /* 0x000fe40003fa6270 */
[----:B------:R-:W-:Y:S02]  /*7ae0*/  ISETP.LT.OR P0, PT, R11, 0x11, P0 ;  /* 0x000000110b00780c */ /* 0x000fe40000701670 */
[----:B------:R-:W-:Y:S02]  /*7af0*/  @P2 LOP3.LUT R227, R227, 0x10000, RZ, 0xfc, !PT ;  /* 0x00010000e3e32812 */ /* 0x000fe400078efcff */
[----:B------:R-:W-:Y:S02]  /*7b00*/  ISETP.GE.AND P2, PT, R7, 0x12, PT ;  /* 0x000000120700780c */ /* 0x000fe40003f46270 */
[----:B------:R-:W-:Y:S02]  /*7b10*/  LOP3.LUT R227, R227, 0xffff7fff, RZ, 0xc0, !PT ;  /* 0xffff7fffe3e37812 */ /* 0x000fe400078ec0ff */
[----:B-1----:R-:W-:Y:S02]  /*7b20*/  FSEL R42, R168, -INF , !P0 ;  /* 0xff800000a82a7808 */ /* 0x002fe40004000000 */
[----:B------:R-:W-:Y:S04]  /*7b30*/  ISETP.GT.AND P0, PT, R9, 0x11, !P2 ;  /* 0x000000110900780c */ /* 0x000fe80005704270 */
[----:B------:R-:W-:Y:S03]  /*7b40*/  ISETP.LT.OR P0, PT, R11, 0x12, P0 ;  /* 0x000000120b00780c */ /* 0x000fe60000701670 */
[----:B------:R-:W-:Y:S02]  /*7b50*/  @P2 LOP3.LUT R227, R227, 0x8000, RZ, 0xfc, !PT ;  /* 0x00008000e3e32812 */ /* 0x000fe400078efcff */
[----:B------:R-:W-:Y:S02]  /*7b60*/  ISETP.GE.AND P2, PT, R7, 0x19, PT ;  /* 0x000000190700780c */ /* 0x000fe40003f46270 */
[----:B------:R-:W-:Y:S02]  /*7b70*/  LOP3.LUT R227, R227, 0xffffbfff, RZ, 0xc0, !PT ;  /* 0xffffbfffe3e37812 */ /* 0x000fe400078ec0ff */
[----:B------:R-:W-:Y:S02]  /*7b80*/  FSEL R40, R166, -INF , !P0 ;  /* 0xff800000a6287808 */ /* 0x000fe40004000000 */
        /* <DEDUP_REMOVED lines=76> */
[----:B------:R-:W-:Y:S02]  /*8050*/  FSEL R164, R39, -INF , !P0 ;  /* 0xff80000027a47808 */ /* 0x000fe40004000000 */
[----:B------:R-:W-:Y:S02]  /*8060*/  LOP3.LUT R227, R227, 0xfffffffd, RZ, 0xc0, !PT ;  /* 0xfffffffde3e37812 */ /* 0x000fe400078ec0ff */
[----:B------:R-:W-:Y:S04]  /*8070*/  ISETP.GT.AND P0, PT, R9, 0x49, !P2 ;  /* 0x000000490900780c */ /* 0x000fe80005704270 */
[----:B------:R-:W-:Y:S03]  /*8080*/  ISETP.LT.OR P0, PT, R11, 0x4a, P0 ;  /* 0x0000004a0b00780c */ /* 0x000fe60000701670 */
[----:B------:R-:W-:Y:S02]  /*8090*/  @P2 LOP3.LUT R227, R227, 0x2, RZ, 0xfc, !PT ;  /* 0x00000002e3e32812 */ /* 0x000fe400078efcff */
[----:B------:R-:W-:Y:S02]  /*80a0*/  ISETP.GE.AND P2, PT, R7, 0x51, PT ;  /* 0x000000510700780c */ /* 0x000fe40003f46270 */
[----:B------:R-:W-:Y:S02]  /*80b0*/  FSEL R162, R38, -INF , !P0 ;  /* 0xff80000026a27808 */ /* 0x000fe40004000000 */
[----:B------:R-:W-:Y:S02]  /*80c0*/  ISETP.GT.AND P0, PT, R9, 0x50, !P2 ;  /* 0x000000500900780c */ /* 0x000fe40005704270 */
[----:B------:R-:W-:Y:S02]  /*80d0*/  LOP3.LUT R227, R227, 0xfffffffe, RZ, 0xc0, !PT ;  /* 0xfffffffee3e37812 */ /* 0x000fe400078ec0ff */
[----:B------:R-:W-:Y:S04]  /*80e0*/  ISETP.LT.OR P0, PT, R11, 0x51, P0 ;  /* 0x000000510b00780c */ /* 0x000fe80000701670 */
[----:B------:R-:W-:Y:S02]  /*80f0*/  FSEL R152, R41, -INF , !P0 ;  /* 0xff80000029987808 */ /* 0x000fe40004000000 */
[----:B------:R-:W-:Y:S02]  /*8100*/  ISETP.GT.AND P0, PT, R9, 0x51, !P6 ;  /* 0x000000510900780c */ /* 0x000fe40007704270 */
[----:B------:R-:W-:Y:S02]  /*8110*/  @P2 LOP3.LUT R227, R227, 0x1, RZ, 0xfc, !PT ;  /* 0x00000001e3e32812 */ /* 0x000fe400078efcff */
[----:B------:R-:W-:Y:S02]  /*8120*/  ISETP.LT.OR P0, PT, R11, 0x52, P0 ;  /* 0x000000520b00780c */ /* 0x000fe40000701670 */
[----:B------:R-:W-:Y:S02]  /*8130*/  ISETP.GE.AND P2, PT, R7, 0x5a, PT ;  /* 0x0000005a0700780c */ /* 0x000fe40003f46270 */
[----:B------:R-:W-:Y:S02]  /*8140*/  FSEL R150, R150, -INF , !P0 ;  /* 0xff80000096967808 */ /* 0x000fe40004000000 */
[----:B------:R-:W-:Y:S04]  /*8150*/  ISETP.GT.AND P0, PT, R9, 0x58, !P5 ;  /* 0x000000580900780c */ /* 0x000fe80006f04270 */
[----:B------:R-:W-:Y:S04]  /*8160*/  ISETP.LT.OR P0, PT, R11, 0x59, P0 ;  /* 0x000000590b00780c */ /* 0x000fe80000701670 */
[----:B------:R-:W-:Y:S02]  /*8170*/  FSEL R142, R142, -INF , !P0 ;  /* 0xff8000008e8e7808 */ /* 0x000fe40004000000 */
[----:B------:R-:W-:Y:S04]  /*8180*/  ISETP.GT.AND P0, PT, R9, 0x59, !P2 ;  /* 0x000000590900780c */ /* 0x000fe80005704270 */
[----:B------:R-:W-:Y:S04]  /*8190*/  ISETP.LT.OR P0, PT, R11, 0x5a, P0 ;  /* 0x0000005a0b00780c */ /* 0x000fe80000701670 */
[----:B------:R-:W-:Y:S02]  /*81a0*/  FSEL R140, R43, -INF , !P0 ;  /* 0xff8000002b8c7808 */ /* 0x000fe40004000000 */
[----:B------:R-:W-:Y:S11]  /*81b0*/  PLOP3.LUT P0, PT, PT, PT, UP1, 0x40, 0x0 ;  /* 0x000000000000781c */ /* 0x000ff60003f0e818 */
[----:B------:R-:W-:Y:S02]  /*81c0*/  @!UPT UIADD3 URZ, URZ, URZ, URZ ;  /* 0x0000003f3f3ff290 */ /* 0x000fe4000fffe03f */
        /* <DEDUP_REMOVED lines=9> */
[----:B------:R-:W-:Y:S05]  /*8260*/  IMAD.MOV.U32 R6, RZ, RZ, 0x1 ;  /* 0x00000001ff067424 */ /* 0x000fea00078e00ff */
[----:B------:R-:W-:Y:S11]  /*8270*/  ISETP.NE.AND P0, PT, R6, c[0x0][0x32c], PT ;  /* 0x0000cb0006007a0c */ /* 0x000ff60003f05270 */
[----:B------:R-:W-:Y:S02]  /*8280*/  @!UPT UIADD3 URZ, URZ, URZ, URZ ;  /* 0x0000003f3f3ff290 */ /* 0x000fe4000fffe03f */
[----:B------:R-:W-:Y:S05]  /*8290*/  @P0 IMAD.HI.U32 R6, R9, c[0x0][0x330], RZ ;  /* 0x0000cc0009060a27 */ /* 0x000fea00078e00ff */
[----:B------:R-:W-:Y:S04]  /*82a0*/  @P0 SHF.R.U32.HI R9, RZ, c[0x0][0x334], R6 ;  /* 0x0000cd00ff090a19 */ /* 0x000fe80000011606 */
[----:B------:R-:W-:Y:S01]  /*82b0*/  LOP3.LUT R9, RZ, R9, RZ, 0x33, !PT ;  /* 0x00000009ff097212 */ /* 0x000fe200078e33ff */
[----:B------:R-:W-:-:S05]  /*82c0*/  BRA `(.L_x_45) ;  /* 0x0000005000007947 */ /* 0x000fca0003800000 */
.L_x_44:
[----:B------:R-:W-:Y:S04]  /*82d0*/  MOV R6, 0x1 ;  /* 0x0000000100067802 */ /* 0x000fe80000000f00 */
[----:B------:R-:W-:Y:S11]  /*82e0*/  ISETP.NE.AND P0, PT, R6, c[0x0][0x32c], PT ;  /* 0x0000cb0006007a0c */ /* 0x000ff60003f05270 */
[----:B------:R-:W-:Y:S02]  /*82f0*/  @!UPT UIADD3 URZ, URZ, URZ, URZ ;  /* 0x0000003f3f3ff290 */ /* 0x000fe4000fffe03f */
[----:B------:R-:W-:Y:S05]  /*8300*/  @P0 IMAD.HI.U32 R6, R9, c[0x0][0x330], RZ ;  /* 0x0000cc0009060a27 */ /* 0x000fea00078e00ff */
[----:B------:R-:W-:Y:S02]  /*8310*/  @P0 SHF.R.U32.HI R9, RZ, c[0x0][0x334], R6 ;  /* 0x0000cd00ff090a19 */ /* 0x000fe40000011606 */
.L_x_45:
[----:B------:R-:W-:Y:S05]  /*8320*/  BSYNC B0 ;  /* 0x0000000000007941 */ /* 0x000fea0003800000 */
.L_x_43:
[----:B------:R-:W-:Y:S04]  /*8330*/  IMAD.IADD R6, R7, 0x1, -R222 ;  /* 0x0000000107067824 */ /* 0x000fe800078e0ade */
[----:B------:R-:W-:Y:S05]  /*8340*/  IMAD R6, R9, c[0x0][0x32c], R6 ;  /* 0x0000cb0009067a24 */ /* 0x000fea00078e0206 */
[----:B------:R-:W-:Y:S02]  /*8350*/  IADD3 R16, R6, c[0x0][0x32c], RZ ;  /* 0x0000cb0006107a10 */ /* 0x000fe40007ffe0ff */
[----:B------:R-:W-:Y:S02]  /*8360*/  IMNMX R4, R4, R6, !PT ;  /* 0x0000000604047217 */ /* 0x000fe40007800200 */
[----:B------:R-:W-:Y:S02]  /*8370*/  IMNMX R5, R5, R16, PT ;  /* 0x0000001005057217 */ /* 0x000fe40003800200 */
.L_x_42:
[----:B------:R-:W-:Y:S01]  /*8380*/  LOP3.LUT P0, RZ, R227, 0x100000, RZ, 0xc0, !PT ;  /* 0x00100000e3ff7812 */ /* 0x000fe2000780c0ff */
[----:B------:R-:W-:Y:S01]  /*8390*/  LDSM.16.MT88.4 R20, [R210+0x100] ;  /* 0x00010000d214783b */ /* 0x000fe20000004200 */
[----:B------:R-:W-:Y:S02]  /*83a0*/  FMNMX.FTZ R7, R14, R3, !PT ;  /* 0x000000030e077209 */ /* 0x000fe40007810000 */
[----:B------:R-:W-:Y:S02]  /*83b0*/  ISETP.GT.AND P0, PT, R4, RZ, !P0 ;  /* 0x000000ff0400720c */ /* 0x000fe40004704270 */
[----:B------:R-:W-:Y:S02]  /*83c0*/  FMNMX.FTZ R7, R12, R7, !PT ;  /* 0x000000070c077209 */ /* 0x000fe40007810000 */
[----:B------:R-:W-:Y:S01]  /*83d0*/  ISETP.LT.OR P0, PT, R5, 0x1, P0 ;  /* 0x000000010500780c */ /* 0x000fe20000701670 */
[----:B------:R-:W-:Y:S01]  /*83e0*/  LDSM.16.MT88.4 R28, [R209+0x100] ;  /* 0x00010000d11c783b */ /* 0x000fe20000004200 */
[----:B------:R-:W-:Y:S02]  /*83f0*/  FMNMX.FTZ R7, R10, R7, !PT ;  /* 0x000000070a077209 */ /* 0x000fe40007810000 */
[----:B------:R-:W-:Y:S02]  /*8400*/  FSEL R15, R0, -INF , !P0 ;  /* 0xff800000000f7808 */ /* 0x000fe40004000000 */
[----:B------:R-:W-:Y:S02]  /*8410*/  LOP3.LUT P0, RZ, R227, 0x80000, RZ, 0xc0, !PT ;  /* 0x00080000e3ff7812 */ /* 0x000fe4000780c0ff */
[----:B------:R-:W-:Y:S01]  /*8420*/  FMNMX.FTZ R7, R8, R7, !PT ;  /* 0x0000000708077209 */ /* 0x000fe20007810000 */
[----:B------:R-:W-:Y:S01]  /*8430*/  LDSM.16.MT88.4 R36, [R208+0x100] ;  /* 0x00010000d024783b */ /* 0x000fe20000004200 */
[----:B------:R-:W-:Y:S02]  /*8440*/  ISETP.GT.AND P0, PT, R4, 0x1, !P0 ;  /* 0x000000010400780c */ /* 0x000fe40004704270 */
[----:B------:R-:W-:Y:S02]  /*8450*/  FMNMX.FTZ R7, R42, R7, !PT ;  /* 0x000000072a077209 */ /* 0x000fe40007810000 */
[----:B------:R-:W-:Y:S02]  /*8460*/  ISETP.LT.OR P0, PT, R5, 0x2, P0 ;  /* 0x000000020500780c */ /* 0x000fe40000701670 */
[----:B------:R-:W-:Y:S01]  /*8470*/  FMNMX.FTZ R7, R40, R7, !PT ;  /* 0x0000000728077209 */ /* 0x000fe20007810000 */
[----:B------:R-:W-:Y:S01]  /*8480*/  LDSM.16.MT88.4 R44, [R212+0x3100] ;  /* 0x00310000d42c783b */ /* 0x000fe20000004200 */
[----:B------:R-:W-:Y:S02]  /*8490*/  FSEL R13, R159, -INF , !P0 ;  /* 0xff8000009f0d7808 */ /* 0x000fe40004000000 */
[----:B------:R-:W-:Y:S02]  /*84a0*/  LOP3.LUT P0, RZ, R227, 0x40000, RZ, 0xc0, !PT ;  /* 0x00040000e3ff7812 */ /* 0x000fe4000780c0ff */
[----:B------:R-:W-:Y:S02]  /*84b0*/  FMNMX.FTZ R7, R50, R7, !PT ;  /* 0x0000000732077209 */ /* 0x000fe40007810000 */
[----:B------:R-:W-:Y:S02]  /*84c0*/  ISETP.GT.AND P0, PT, R4, 0x8, !P0 ;  /* 0x000000080400780c */ /* 0x000fe40004704270 */
[----:B------:R-:W-:Y:S02]  /*84d0*/  FMNMX.FTZ R0, R15, R2, !PT ;  /* 0x000000020f007209 */ /* 0x000fe40007810000 */
[----:B------:R-:W-:Y:S02]  /*84e0*/  ISETP.LT.OR P0, PT, R5, 0x9, P0 ;  /* 0x000000090500780c */ /* 0x000fe40000701670 */
[----:B------:R-:W-:Y:S02]  /*84f0*/  FMNMX.FTZ R7, R48, R7, !PT ;  /* 0x0000000730077209 */ /* 0x000fe40007810000 */
        /* <DEDUP_REMOVED lines=62> */
[C---:B------:R-:W-:Y:S01]  /*88e0*/  ISETP.GT.AND P6, PT, R4.reuse, 0x51, !P6 ;  /* 0x000000510400780c */ /* 0x040fe200077c4270 */
[----:B------:R-:W1:Y:S01]  /*88f0*/  SHFL.BFLY PT, R7, R16, 0x2, 0x1f ;  /* 0x0c401f0010077f89 */ /* 0x000e6200000e0000 */
[----:B------:R-:W-:Y:S02]  /*8900*/  FSEL R169, R243, -INF , !P0 ;  /* 0xff800000f3a97808 */ /* 0x000fe40004000000 */
[----:B------:R-:W-:Y:S02]  /*8910*/  LOP3.LUT P0, RZ, R227, 0x100, RZ, 0xc0, !PT ;  /* 0x00000100e3ff7812 */ /* 0x000fe4000780c0ff */
[----:B------:R-:W-:Y:S02]  /*8920*/  FMNMX.FTZ R0, R169, R0, !PT ;  /* 0x00000000a9007209 */ /* 0x000fe40007810000 */
[C---:B------:R-:W-:Y:S02]  /*8930*/  ISETP.GT.AND P0, PT, R4.reuse, 0x30, !P0 ;  /* 0x000000300400780c */ /* 0x040fe40004704270 */
[C---:B------:R-:W-:Y:S02]  /*8940*/  ISETP.LT.OR P6, PT, R5.reuse, 0x52, P6 ;  /* 0x000000520500780c */ /* 0x040fe400037c1670 */
[----:B------:R-:W-:Y:S02]  /*8950*/  ISETP.LT.OR P0, PT, R5, 0x31, P0 ;  /* 0x000000310500780c */ /* 0x000fe40000701670 */
[----:B------:R-:W-:Y:S02]  /*8960*/  ISETP.GT.AND P5, PT, R4, 0x58, !P5 ;  /* 0x000000580400780c */ /* 0x000fe40006fa4270 */
[----:B------:R-:W-:Y:S02]  /*8970*/  FSEL R243, R248, -INF , !P0 ;  /* 0xff800000f8f37808 */ /* 0x000fe40004000000 */
[----:B------:R-:W-:Y:S02]  /*8980*/  LOP3.LUT P0, RZ, R227, 0x80, RZ, 0xc0, !PT ;  /* 0x00000080e3ff7812 */ /* 0x000fe4000780c0ff */
[----:B------:R-:W-:Y:S02]  /*8990*/  FMNMX.FTZ R0, R243, R0, !PT ;  /* 0x00000000f3007209 */ /* 0x000fe40007810000 */
[C---:B------:R-:W-:Y:S02]  /*89a0*/  ISETP.GT.AND P0, PT, R4.reuse, 0x31, !P0 ;  /* 0x000000310400780c */ /* 0x040fe40004704270 */
[----:B------:R-:W-:Y:S02]  /*89b0*/  FSEL R139, R33, -INF , !P6 ;  /* 0xff800000218b7808 */ /* 0x000fe40007000000 */
[C---:B------:R-:W-:Y:S02]  /*89c0*/  ISETP.LT.OR P0, PT, R5.reuse, 0x32, P0 ;  /* 0x000000320500780c */ /* 0x040fe40000701670 */
[----:B------:R-:W-:Y:S02]  /*89d0*/  ISETP.LT.OR P5, PT, R5, 0x59, P5 ;  /* 0x000000590500780c */ /* 0x000fe40002fa1670 */
[----:B------:R-:W-:Y:S02]  /*89e0*/  FSEL R247, R247, -INF , !P0 ;  /* 0xff800000f7f77808 */ /* 0x000fe40004000000 */
[----:B------:R-:W-:Y:S02]  /*89f0*/  LOP3.LUT P0, RZ, R227, 0x40, RZ, 0xc0, !PT ;  /* 0x00000040e3ff7812 */ /* 0x000fe4000780c0ff */
[----:B------:R-:W-:Y:S02]  /*8a00*/  FMNMX.FTZ R0, R247, R0, !PT ;  /* 0x00000000f7007209 */ /* 0x000fe40007810000 */
[C---:B------:R-:W-:Y:S02]  /*8a10*/  ISETP.GT.AND P0, PT, R4.reuse, 0x38, !P0 ;  /* 0x000000380400780c */ /* 0x040fe40004704270 */
[----:B------:R-:W-:Y:S02]  /*8a20*/  ISETP.GT.AND P2, PT, R4, 0x59, !P2 ;  /* 0x000000590400780c */ /* 0x000fe40005744270 */
[----:B------:R-:W-:Y:S02]  /*8a30*/  ISETP.LT.OR P0, PT, R5, 0x39, P0 ;  /* 0x000000390500780c */ /* 0x000fe40000701670 */
[----:B------:R-:W-:Y:S02]  /*8a40*/  FSEL R135, R35, -INF , !P5 ;  /* 0xff80000023877808 */ /* 0x000fe40006800000 */
[----:B------:R-:W-:Y:S02]  /*8a50*/  FSEL R245, R250, -INF , !P0 ;  /* 0xff800000faf57808 */ /* 0x000fe40004000000 */
[----:B------:R-:W-:Y:S02]  /*8a60*/  LOP3.LUT P0, RZ, R227, 0x20, RZ, 0xc0, !PT ;  /* 0x00000020e3ff7812 */ /* 0x000fe4000780c0ff */
[----:B------:R-:W-:Y:S02]  /*8a70*/  FMNMX.FTZ R0, R245, R0, !PT ;  /* 0x00000000f5007209 */ /* 0x000fe40007810000 */
[----:B------:R-:W-:Y:S02]  /*8a80*/  ISETP.GT.AND P0, PT, R4, 0x39, !P0 ;  /* 0x000000390400780c */ /* 0x000fe40004704270 */
[C---:B------:R-:W-:Y:S02]  /*8a90*/  ISETP.LT.OR P2, PT, R5.reuse, 0x5a, P2 ;  /* 0x0000005a0500780c */ /* 0x040fe40001741670 */
[----:B------:R-:W-:Y:S02]  /*8aa0*/  ISETP.LT.OR P0, PT, R5, 0x3a, P0 ;  /* 0x0000003a0500780c */ /* 0x000fe40000701670 */
[----:B------:R-:W-:Y:S02]  /*8ab0*/  FSEL R117, R34, -INF , !P2 ;  /* 0xff80000022757808 */ /* 0x000fe40005000000 */
[----:B------:R-:W-:Y:S02]  /*8ac0*/  FSEL R241, R249, -INF , !P0 ;  /* 0xff800000f9f17808 */ /* 0x000fe40004000000 */
[----:B------:R-:W-:Y:S02]  /*8ad0*/  LOP3.LUT P0, RZ, R227, 0x10, RZ, 0xc0, !PT ;  /* 0x00000010e3ff7812 */ /* 0x000fe4000780c0ff */
[----:B------:R-:W-:Y:S02]  /*8ae0*/  FMNMX.FTZ R0, R241, R0, !PT ;  /* 0x00000000f1007209 */ /* 0x000fe40007810000 */
[----:B------:R-:W-:Y:S02]  /*8af0*/  ISETP.GT.AND P0, PT, R4, 0x40, !P0 ;  /* 0x000000400400780c */ /* 0x000fe40004704270 */
[----:B-1----:R-:W-:Y:S02]  /*8b00*/  FMNMX.FTZ R16, R16, R7, !PT ;  /* 0x0000000710107209 */ /* 0x002fe40007810000 */
[----:B------:R-:W-:Y:S03]  /*8b10*/  ISETP.LT.OR P0, PT, R5, 0x41, P0 ;  /* 0x000000410500780c */ /* 0x000fe60000701670 */
[----:B------:R-:W1:Y:S01]  /*8b20*/  SHFL.BFLY PT, R17, R16, 0x1, 0x1f ;  /* 0x0c201f0010117f89 */ /* 0x000e6200000e0000 */
[----:B------:R-:W-:Y:S02]  /*8b30*/  FSEL R165, R25, -INF , !P0 ;  /* 0xff80000019a57808 */ /* 0x000fe40004000000 */
[----:B------:R-:W-:Y:S02]  /*8b40*/  LOP3.LUT P0, RZ, R227, 0x8, RZ, 0xc0, !PT ;  /* 0x00000008e3ff7812 */ /* 0x000fe4000780c0ff */
[----:B------:R-:W-:Y:S02]  /*8b50*/  FMNMX.FTZ R0, R165, R0, !PT ;  /* 0x00000000a5007209 */ /* 0x000fe40007810000 */
[----:B------:R-:W-:Y:S04]  /*8b60*/  ISETP.GT.AND P0, PT, R4, 0x41, !P0 ;  /* 0x000000410400780c */ /* 0x000fe80004704270 */
[----:B------:R-:W-:Y:S04]  /*8b70*/  ISETP.LT.OR P0, PT, R5, 0x42, P0 ;  /* 0x000000420500780c */ /* 0x000fe80000701670 */
[----:B------:R-:W-:Y:S02]  /*8b80*/  FSEL R161, R252, -INF , !P0 ;  /* 0xff800000fca17808 */ /* 0x000fe40004000000 */
[----:B------:R-:W-:Y:S02]  /*8b90*/  LOP3.LUT P0, RZ, R227, 0x4, RZ, 0xc0, !PT ;  /* 0x00000004e3ff7812 */ /* 0x000fe4000780c0ff */
[----:B------:R-:W-:Y:S02]  /*8ba0*/  FMNMX.FTZ R0, R161, R0, !PT ;  /* 0x00000000a1007209 */ /* 0x000fe40007810000 */
[C---:B------:R-:W-:Y:S04]  /*8bb0*/  ISETP.GT.AND P0, PT, R4.reuse, 0x48, !P0 ;  /* 0x000000480400780c */ /* 0x040fe80004704270 */
        /* <DEDUP_REMOVED lines=9> */
[----:B------:R-:W-:Y:S04]  /*8c50*/  ISETP.GT.AND P0, PT, R4, 0x50, !P0 ;  /* 0x000000500400780c */ /* 0x000fe80004704270 */
[----:B------:R-:W-:Y:S04]  /*8c60*/  ISETP.LT.OR P0, PT, R5, 0x51, P0 ;  /* 0x000000510500780c */ /* 0x000fe80000701670 */
[----:B------:R-:W-:Y:S04]  /*8c70*/  FSEL R143, R143, -INF , !P0 ;  /* 0xff8000008f8f7808 */ /* 0x000fe80004000000 */
[----:B------:R-:W-:Y:S04]  /*8c80*/  FMNMX.FTZ R0, R143, R0, !PT ;  /* 0x000000008f007209 */ /* 0x000fe80007810000 */
[----:B------:R-:W-:Y:S04]  /*8c90*/  FMNMX.FTZ R0, R139, R0, !PT ;  /* 0x000000008b007209 */ /* 0x000fe80007810000 */
[----:B------:R-:W-:Y:S04]  /*8ca0*/  FMNMX.FTZ R0, R135, R0, !PT ;  /* 0x0000000087007209 */ /* 0x000fe80007810000 */
[----:B------:R-:W-:Y:S02]  /*8cb0*/  FMNMX.FTZ R6, R117, R0, !PT ;  /* 0x0000000075067209 */ /* 0x000fe40007810000 */
[----:B-1----:R-:W-:Y:S03]  /*8cc0*/  FMNMX.FTZ R0, R16, R17, !PT ;  /* 0x0000001110007209 */ /* 0x002fe60007810000 */
[----:B------:R-:W1:Y:S01]  /*8cd0*/  SHFL.BFLY PT, R7, R6, 0x2, 0x1f ;  /* 0x0c401f0006077f89 */ /* 0x000e6200000e0000 */
[C---:B------:R-:W-:Y:S01]  /*8ce0*/  FSETP.NEU.FTZ.AND P0, PT, R0.reuse, -INF , PT ;  /* 0xff8000000000780b */ /* 0x040fe20003f1d000 */
[----:B------:R-:W-:Y:S05]  /*8cf0*/  FMUL.FTZ R149, R0, c[0x0][0x2d0] ;  /* 0x0000b40000957a20 */ /* 0x000fea0000410000 */
[----:B------:R-:W-:Y:S05]  /*8d00*/  FSEL R149, R149, RZ, P0 ;  /* 0x000000ff95957208 */ /* 0x000fea0000000000 */
[--C-:B------:R-:W-:Y:S02]  /*8d10*/  FFMA.FTZ R128, R14, c[0x0][0x2d0], -R149.reuse ;  /* 0x0000b4000e807a23 */ /* 0x100fe40000010895 */
[--C-:B------:R-:W-:Y:S02]  /*8d20*/  FFMA.FTZ R119, R12, c[0x0][0x2d0], -R149.reuse ;  /* 0x0000b4000c777a23 */ /* 0x100fe40000010895 */
[--C-:B------:R-:W-:Y:S02]  /*8d30*/  FFMA.FTZ R118, R10, c[0x0][0x2d0], -R149.reuse ;  /* 0x0000b4000a767a23 */ /* 0x100fe40000010895 */
[--C-:B------:R-:W-:Y:S01]  /*8d40*/  FFMA.FTZ R129, R8, c[0x0][0x2d0], -R149.reuse ;  /* 0x0000b40008817a23 */ /* 0x100fe20000010895 */
[----:B------:R-:W-:Y:S01]  /*8d50*/  MUFU.EX2 R128, R128 ;  /* 0x0000008000807308 */ /* 0x000fe20000000800 */
[--C-:B------:R-:W-:Y:S02]  /*8d60*/  FFMA.FTZ R136, R42, c[0x0][0x2d0], -R149.reuse ;  /* 0x0000b4002a887a23 */ /* 0x100fe40000010895 */
[--C-:B------:R-:W-:Y:S01]  /*8d70*/  FFMA.FTZ R137, R40, c[0x0][0x2d0], -R149.reuse ;  /* 0x0000b40028897a23 */ /* 0x100fe20000010895 */
[----:B-1----:R-:W-:Y:S01]  /*8d80*/  FMNMX.FTZ R5, R6, R7, !PT ;  /* 0x0000000706057209 */ /* 0x002fe20007810000 */
[--C-:B------:R-:W-:Y:S01]  /*8d90*/  FFMA.FTZ R138, R50, c[0x0][0x2d0], -R149.reuse ;  /* 0x0000b400328a7a23 */ /* 0x100fe20000010895 */
[----:B------:R-:W-:Y:S01]  /*8da0*/  FSEL R6, R0, RZ, P0 ;  /* 0x000000ff00067208 */ /* 0x000fe20000000000 */
[----:B------:R-:W-:Y:S02]  /*8db0*/  FFMA.FTZ R141, R48, c[0x0][0x2d0], -R149 ;  /* 0x0000b400308d7a23 */ /* 0x000fe40000010895 */
[----:B------:R-:W1:Y:S01]  /*8dc0*/  SHFL.BFLY PT, R4, R5, 0x1, 0x1f ;  /* 0x0c201f0005047f89 */ /* 0x000e6200000e0000 */
[----:B------:R-:W2:Y:S01]  /*8dd0*/  MUFU.EX2 R119, R119 ;  /* 0x0000007700777308 */ /* 0x000ea20000000800 */
[----:B------:R-:W-:Y:S02]  /*8de0*/  FADD.FTZ R3, -R6, R3 ;  /* 0x0000000306037221 */ /* 0x000fe40000010100 */
[--C-:B------:R-:W-:Y:S02]  /*8df0*/  FFMA.FTZ R170, R170, c[0x0][0x2d0], -R149.reuse ;  /* 0x0000b400aaaa7a23 */ /* 0x100fe40000010895 */
[--C-:B------:R-:W-:Y:S02]  /*8e00*/  FFMA.FTZ R164, R164, c[0x0][0x2d0], -R149.reuse ;  /* 0x0000b400a4a47a23 */ /* 0x100fe40000010895 */
[--C-:B------:R-:W-:Y:S02]  /*8e10*/  FFMA.FTZ R156, R156, c[0x0][0x2d0], -R149.reuse ;  /* 0x0000b4009c9c7a23 */ /* 0x100fe40000010895 */
[--C-:B------:R-:W-:Y:S01]  /*8e20*/  FFMA.FTZ R158, R158, c[0x0][0x2d0], -R149.reuse ;  /* 0x0000b4009e9e7a23 */ /* 0x100fe20000010895 */
[----:B------:R-:W-:Y:S01]  /*8e30*/  MUFU.EX2 R118, R118 ;  /* 0x0000007600767308 */ /* 0x000fe20000000800 */
[--C-:B------:R-:W-:Y:S02]  /*8e40*/  FFMA.FTZ R240, R240, c[0x0][0x2d0], -R149.reuse ;  /* 0x0000b400f0f07a23 */ /* 0x100fe40000010895 */
[--C-:B------:R-:W-:Y:S02]  /*8e50*/  FFMA.FTZ R242, R242, c[0x0][0x2d0], -R149.reuse ;  /* 0x0000b400f2f27a23 */ /* 0x100fe40000010895 */
[--C-:B------:R-:W-:Y:S02]  /*8e60*/  FFMA.FTZ R152, R152, c[0x0][0x2d0], -R149.reuse ;  /* 0x0000b40098987a23 */ /* 0x100fe40000010895 */
[--C-:B------:R-:W-:Y:S03]  /*8e70*/  FFMA.FTZ R142, R142, c[0x0][0x2d0], -R149.reuse ;  /* 0x0000b4008e8e7a23 */ /* 0x100fe60000010895 */
[----:B------:R-:W3:Y:S01]  /*8e80*/  MUFU.EX2 R129, R129 ;  /* 0x0000008100817308 */ /* 0x000ee20000000800 */
[----:B-1----:R-:W-:Y:S01]  /*8e90*/  FMNMX.FTZ R116, R4, R5, !PT ;  /* 0x0000000504747209 */ /* 0x002fe20007810000 */
[----:B------:R-:W-:Y:S01]  /*8ea0*/  FMUL.FTZ R4, R3, c[0x0][0x2d0] ;  /* 0x0000b40003047a20 */ /* 0x000fe20000410000 */
[----:B--2---:R-:W-:Y:S02]  /*8eb0*/  F2FP.PACK_AB R124, R119, R128 ;  /* 0x00000080777c723e */ /* 0x004fe400000000ff */
[C---:B------:R-:W-:Y:S01]  /*8ec0*/  FSETP.NEU.FTZ.AND P0, PT, R116.reuse, -INF , PT ;  /* 0xff8000007400780b */ /* 0x040fe20003f1d000 */
[C---:B------:R-:W-:Y:S04]  /*8ed0*/  FMUL.FTZ R134, R116.reuse, c[0x0][0x2d0] ;  /* 0x0000b40074867a20 */ /* 0x040fe80000410000 */
[----:B------:R-:W1:Y:S01]  /*8ee0*/  MUFU.EX2 R3, R4 ;  /* 0x0000000400037308 */ /* 0x000e620000000800 */
[----:B------:R-:W-:Y:S02]  /*8ef0*/  FSEL R5, R116, RZ, P0 ;  /* 0x000000ff74057208 */ /* 0x000fe40000000000 */
[----:B------:R-:W-:Y:S02]  /*8f00*/  FSEL R134, R134, RZ, P0 ;  /* 0x000000ff86867208 */ /* 0x000fe40000000000 */
[----:B------:R-:W-:Y:S01]  /*8f10*/  ISETP.GT.AND P0, PT, R238, UR4, PT ;  /* 0x00000004ee007c0c */ /* 0x000fe2000bf04270 */
[----:B------:R-:W-:Y:S02]  /*8f20*/  FADD.FTZ R5, -R5, R2 ;  /* 0x0000000205057221 */ /* 0x000fe40000010100 */
[--C-:B------:R-:W-:Y:S02]  /*8f30*/  FFMA.FTZ R133, R15, c[0x0][0x2d0], -R134.reuse ;  /* 0x0000b4000f857a23 */ /* 0x100fe40000010886 */
[--C-:B------:R-:W-:Y:S01]  /*8f40*/  FFMA.FTZ R132, R13, c[0x0][0x2d0], -R134.reuse ;  /* 0x0000b4000d847a23 */ /* 0x100fe20000010886 */
[----:B------:R-:W-:Y:S01]  /*8f50*/  MUFU.EX2 R170, R170 ;  /* 0x000000aa00aa7308 */ /* 0x000fe20000000800 */
[----:B------:R-:W2:Y:S01]  /*8f60*/  LDSM.16.MT88.4 R12, [R212+0x100] ;  /* 0x00010000d40c783b */ /* 0x000ea20000004200 */
[--C-:B------:R-:W-:Y:S01]  /*8f70*/  FFMA.FTZ R131, R11, c[0x0][0x2d0], -R134.reuse ;  /* 0x0000b4000b837a23 */ /* 0x100fe20000010886 */
[----:B---3--:R-:W-:Y:S01]  /*8f80*/  F2FP.PACK_AB R126, R129, R118 ;  /* 0x00000076817e723e */ /* 0x008fe200000000ff */
[--C-:B------:R-:W-:Y:S02]  /*8f90*/  FFMA.FTZ R130, R9, c[0x0][0x2d0], -R134.reuse ;  /* 0x0000b40009827a23 */ /* 0x100fe40000010886 */
[----:B------:R-:W-:Y:S02]  /*8fa0*/  FMUL.FTZ R2, R5, c[0x0][0x2d0] ;  /* 0x0000b40005027a20 */ /* 0x000fe40000410000 */
[--C-:B------:R-:W-:Y:S02]  /*8fb0*/  FFMA.FTZ R161, R161, c[0x0][0x2d0], -R134.reuse ;  /* 0x0000b400a1a17a23 */ /* 0x100fe40000010886 */
[----:B------:R-:W-:Y:S01]  /*8fc0*/  MUFU.EX2 R133, R133 ;  /* 0x0000008500857308 */ /* 0x000fe20000000800 */
[--C-:B------:R-:W-:Y:S02]  /*8fd0*/  FFMA.FTZ R157, R157, c[0x0][0x2d0], -R134.reuse ;  /* 0x0000b4009d9d7a23 */ /* 0x100fe40000010886 */
[C---:B-1----:R-:W-:Y:S02]  /*8fe0*/  FMUL.FTZ R4, R3.reuse, R112 ;  /* 0x0000007003047220 */ /* 0x042fe40000410000 */
[C---:B------:R-:W-:Y:S02]  /*8ff0*/  FMUL.FTZ R5, R3.reuse, R113 ;  /* 0x0000007103057220 */ /* 0x040fe40000410000 */
[C---:B------:R-:W-:Y:S02]  /*9000*/  FMUL.FTZ R8, R3.reuse, R108 ;  /* 0x0000006c03087220 */ /* 0x040fe40000410000 */
[C---:B------:R-:W-:Y:S01]  /*9010*/  FMUL.FTZ R9, R3.reuse, R109 ;  /* 0x0000006d03097220 */ /* 0x040fe20000410000 */
[----:B------:R-:W1:Y:S01]  /*9020*/  MUFU.EX2 R2, R2 ;  /* 0x0000000200027308 */ /* 0x000e620000000800 */
[C---:B------:R-:W-:Y:S02]  /*9030*/  FMUL.FTZ R16, R3.reuse, R100 ;  /* 0x0000006403107220 */ /* 0x040fe40000410000 */
[C---:B------:R-:W-:Y:S02]  /*9040*/  FMUL.FTZ R17, R3.reuse, R101 ;  /* 0x0000006503117220 */ /* 0x040fe40000410000 */
[C---:B------:R-:W-:Y:S02]  /*9050*/  FMUL.FTZ R24, R3.reuse, R92 ;  /* 0x0000005c03187220 */ /* 0x040fe40000410000 */
[C---:B------:R-:W-:Y:S02]  /*9060*/  FMUL.FTZ R25, R3.reuse, R93 ;  /* 0x0000005d03197220 */ /* 0x040fe40000410000 */
[C---:B------:R-:W-:Y:S01]  /*9070*/  FMUL.FTZ R32, R3.reuse, R84 ;  /* 0x0000005403207220 */ /* 0x040fe20000410000 */
[----:B------:R-:W3:Y:S01]  /*9080*/  MUFU.EX2 R132, R132 ;  /* 0x0000008400847308 */ /* 0x000ee20000000800 */
[C---:B------:R-:W-:Y:S02]  /*9090*/  FMUL.FTZ R33, R3.reuse, R85 ;  /* 0x0000005503217220 */ /* 0x040fe40000410000 */
[C---:B------:R-:W-:Y:S02]  /*90a0*/  FMUL.FTZ R40, R3.reuse, R76 ;  /* 0x0000004c03287220 */ /* 0x040fe40000410000 */
[C---:B------:R-:W-:Y:S02]  /*90b0*/  FMUL.FTZ R41, R3.reuse, R77 ;  /* 0x0000004d03297220 */ /* 0x040fe40000410000 */
[C---:B------:R-:W-:Y:S02]  /*90c0*/  FMUL.FTZ R48, R3.reuse, R68 ;  /* 0x0000004403307220 */ /* 0x040fe40000410000 */
[C---:B------:R-:W-:Y:S01]  /*90d0*/  FMUL.FTZ R49, R3.reuse, R69 ;  /* 0x0000004503317220 */ /* 0x040fe20000410000 */
[----:B------:R-:W-:Y:S01]  /*90e0*/  MUFU.EX2 R131, R131 ;  /* 0x0000008300837308 */ /* 0x000fe20000000800 */
[C---:B------:R-:W-:Y:S02]  /*90f0*/  FMUL.FTZ R52, R3.reuse, R52 ;  /* 0x0000003403347220 */ /* 0x040fe40000410000 */
[C---:B------:R-:W-:Y:S02]  /*9100*/  FMUL.FTZ R53, R3.reuse, R53 ;  /* 0x0000003503357220 */ /* 0x040fe40000410000 */
[C---:B-1----:R-:W-:Y:S02]  /*9110*/  FMUL.FTZ R6, R2.reuse, R114 ;  /* 0x0000007202067220 */ /* 0x042fe40000410000 */
[C---:B------:R-:W-:Y:S02]  /*9120*/  FMUL.FTZ R7, R2.reuse, R115 ;  /* 0x0000007302077220 */ /* 0x040fe40000410000 */
[C---:B------:R-:W-:Y:S01]  /*9130*/  FMUL.FTZ R10, R2.reuse, R110 ;  /* 0x0000006e020a7220 */ /* 0x040fe20000410000 */
[----:B------:R-:W1:Y:S01]  /*9140*/  MUFU.EX2 R130, R130 ;  /* 0x0000008200827308 */ /* 0x000e620000000800 */
[C---:B------:R-:W-:Y:S02]  /*9150*/  FMUL.FTZ R11, R2.reuse, R111 ;  /* 0x0000006f020b7220 */ /* 0x040fe40000410000 */
[----:B------:R-:W-:Y:S01]  /*9160*/  FMUL.FTZ R18, R2, R102 ;  /* 0x0000006602127220 */ /* 0x000fe20000410000 */
[----:B---3--:R-:W-:Y:S01]  /*9170*/  F2FP.PACK_AB R125, R132, R133 ;  /* 0x00000085847d723e */ /* 0x008fe200000000ff */
[C---:B------:R-:W-:Y:S01]  /*9180*/  FMUL.FTZ R19, R2.reuse, R103 ;  /* 0x0000006702137220 */ /* 0x040fe20000410000 */
[----:B------:R-:W-:Y:S01]  /*9190*/  LDSM.16.MT88.4 R108, [R212+0x2900] ;  /* 0x00290000d46c783b */ /* 0x000fe20000004200 */
[C---:B------:R-:W-:Y:S02]  /*91a0*/  FMUL.FTZ R26, R2.reuse, R94 ;  /* 0x0000005e021a7220 */ /* 0x040fe40000410000 */
[C---:B------:R-:W-:Y:S01]  /*91b0*/  FMUL.FTZ R27, R2.reuse, R95 ;  /* 0x0000005f021b7220 */ /* 0x040fe20000410000 */
[----:B------:R-:W-:Y:S01]  /*91c0*/  MUFU.EX2 R164, R164 ;  /* 0x000000a400a47308 */ /* 0x000fe20000000800 */
[C---:B------:R-:W-:Y:S02]  /*91d0*/  FMUL.FTZ R34, R2.reuse, R86 ;  /* 0x0000005602227220 */ /* 0x040fe40000410000 */
[C---:B------:R-:W-:Y:S01]  /*91e0*/  FMUL.FTZ R35, R2.reuse, R87 ;  /* 0x0000005702237220 */ /* 0x040fe20000410000 */
[----:B------:R-:W-:Y:S01]  /*91f0*/  LDSM.16.MT88.4 R92, [R208+0x4900] ;  /* 0x00490000d05c783b */ /* 0x000fe20000004200 */
[C---:B------:R-:W-:Y:S02]  /*9200*/  FMUL.FTZ R42, R2.reuse, R78 ;  /* 0x0000004e022a7220 */ /* 0x040fe40000410000 */
[C---:B------:R-:W-:Y:S02]  /*9210*/  FMUL.FTZ R43, R2.reuse, R79 ;  /* 0x0000004f022b7220 */ /* 0x040fe40000410000 */
[C---:B------:R-:W-:Y:S01]  /*9220*/  FMUL.FTZ R50, R2.reuse, R70 ;  /* 0x0000004602327220 */ /* 0x040fe20000410000 */
[----:B------:R-:W-:Y:S01]  /*9230*/  MUFU.EX2 R161, R161 ;  /* 0x000000a100a17308 */ /* 0x000fe20000000800 */
[C---:B------:R-:W-:Y:S01]  /*9240*/  FMUL.FTZ R51, R2.reuse, R71 ;  /* 0x0000004702337220 */ /* 0x040fe20000410000 */
[----:B------:R-:W3:Y:S01]  /*9250*/  LDSM.16.MT88.4 R84, [R210+0x3100] ;  /* 0x00310000d254783b */ /* 0x000ee20000004200 */
[----:B------:R-:W-:Y:S01]  /*9260*/  FMUL.FTZ R54, R2, R54 ;  /* 0x0000003602367220 */ /* 0x000fe20000410000 */
[----:B-1----:R-:W-:Y:S01]  /*9270*/  F2FP.PACK_AB R127, R130, R131 ;  /* 0x00000083827f723e */ /* 0x002fe200000000ff */
[C---:B------:R-:W-:Y:S02]  /*9280*/  FMUL.FTZ R55, R2.reuse, R55 ;  /* 0x0000003702377220 */ /* 0x040fe40000410000 */
[C---:B------:R-:W-:Y:S02]  /*9290*/  FMUL.FTZ R56, R3.reuse, R56 ;  /* 0x0000003803387220 */ /* 0x040fe40000410000 */
[C---:B------:R-:W-:Y:S01]  /*92a0*/  FMUL.FTZ R57, R3.reuse, R57 ;  /* 0x0000003903397220 */ /* 0x040fe20000410000 */
[----:B------:R-:W1:Y:S01]  /*92b0*/  LDSM.16.MT88.4 R76, [R209+0x3100] ;  /* 0x00310000d14c783b */ /* 0x000e620000004200 */
[C---:B--2---:R-:W-:Y:S01]  /*92c0*/  HMMA.16816.F32 R4, R124.reuse, R12, R4 ;  /* 0x0000000c7c04723c */ /* 0x044fe20000001804 */
[----:B------:R-:W-:Y:S04]  /*92d0*/  MUFU.EX2 R157, R157 ;  /* 0x0000009d009d7308 */ /* 0x000fe80000000800 */
[C---:B------:R-:W-:Y:S02]  /*92e0*/  FMUL.FTZ R58, R2.reuse, R58 ;  /* 0x0000003a023a7220 */ /* 0x040fe40000410000 */
[----:B------:R-:W2:Y:S01]  /*92f0*/  LDSM.16.MT88.4 R68, [R208+0x3100] ;  /* 0x00310000d044783b */ /* 0x000ea20000004200 */
[C---:B------:R-:W-:Y:S03]  /*9300*/  HMMA.16816.F32 R8, R124.reuse, R14, R8 ;  /* 0x0000000e7c08723c */ /* 0x040fe60000001808 */
[----:B------:R-:W-:Y:S01]  /*9310*/  MUFU.EX2 R136, R136 ;  /* 0x0000008800887308 */ /* 0x000fe20000000800 */
[C---:B------:R-:W-:Y:S02]  /*9320*/  FMUL.FTZ R12, R3.reuse, R104 ;  /* 0x00000068030c7220 */ /* 0x040fe40000410000 */
[C---:B------:R-:W-:Y:S01]  /*9330*/  FMUL.FTZ R13, R3.reuse, R105 ;  /* 0x00000069030d7220 */ /* 0x040fe20000410000 */
[----:B------:R-:W-:Y:S01]  /*9340*/  LDSM.16.MT88.4 R100, [R210+0x2900] ;  /* 0x00290000d264783b */ /* 0x000fe20000004200 */
[C---:B------:R-:W-:Y:S04]  /*9350*/  FMUL.FTZ R14, R2.reuse, R106 ;  /* 0x0000006a020e7220 */ /* 0x040fe80000410000 */
[C---:B------:R-:W-:Y:S01]  /*9360*/  FMUL.FTZ R15, R2.reuse, R107 ;  /* 0x0000006b020f7220 */ /* 0x040fe20000410000 */
[----:B------:R-:W4:Y:S01]  /*9370*/  MUFU.EX2 R137, R137 ;  /* 0x0000008900897308 */ /* 0x000f220000000800 */
[C---:B------:R-:W-:Y:S02]  /*9380*/  FMUL.FTZ R59, R2.reuse, R59 ;  /* 0x0000003b023b7220 */ /* 0x040fe40000410000 */
[C---:B------:R-:W-:Y:S02]  /*9390*/  FMUL.FTZ R60, R3.reuse, R60 ;  /* 0x0000003c033c7220 */ /* 0x040fe40000410000 */
[C---:B------:R-:W-:Y:S01]  /*93a0*/  FMUL.FTZ R61, R3.reuse, R61 ;  /* 0x0000003d033d7220 */ /* 0x040fe20000410000 */
[C---:B------:R-:W-:Y:S03]  /*93b0*/  HMMA.16816.F32 R12, R124.reuse, R20, R12 ;  /* 0x000000147c0c723c */ /* 0x040fe6000000180c */
[C---:B------:R-:W-:Y:S01]  /*93c0*/  FMUL.FTZ R62, R2.reuse, R62 ;  /* 0x0000003e023e7220 */ /* 0x040fe20000410000 */
[----:B------:R-:W-:Y:S01]  /*93d0*/  MUFU.EX2 R138, R138 ;  /* 0x0000008a008a7308 */ /* 0x000fe20000000800 */
[C---:B------:R-:W-:Y:S02]  /*93e0*/  FMUL.FTZ R63, R2.reuse, R63 ;  /* 0x0000003f023f7220 */ /* 0x040fe40000410000 */
[C---:B------:R-:W-:Y:S01]  /*93f0*/  FMUL.FTZ R20, R3.reuse, R96 ;  /* 0x0000006003147220 */ /* 0x040fe20000410000 */
[C---:B------:R-:W-:Y:S04]  /*9400*/  HMMA.16816.F32 R16, R124.reuse, R22, R16 ;  /* 0x000000167c10723c */ /* 0x040fe80000001810 */
[C---:B------:R-:W-:Y:S02]  /*9410*/  FMUL.FTZ R21, R3.reuse, R97 ;  /* 0x0000006103157220 */ /* 0x040fe40000410000 */
[----:B------:R-:W-:Y:S01]  /*9420*/  MUFU.EX2 R141, R141 ;  /* 0x0000008d008d7308 */ /* 0x000fe20000000800 */
[C---:B------:R-:W-:Y:S02]  /*9430*/  FMUL.FTZ R22, R2.reuse, R98 ;  /* 0x0000006202167220 */ /* 0x040fe40000410000 */
[C---:B------:R-:W-:Y:S03]  /*9440*/  FMUL.FTZ R23, R2.reuse, R99 ;  /* 0x0000006302177220 */ /* 0x040fe60000410000 */
[C---:B------:R-:W-:Y:S02]  /*9450*/  FMUL.FTZ R64, R3.reuse, R64 ;  /* 0x0000004003407220 */ /* 0x040fe40000410000 */
[C---:B------:R-:W-:Y:S02]  /*9460*/  FMUL.FTZ R65, R3.reuse, R65 ;  /* 0x0000004103417220 */ /* 0x040fe40000410000 */
[C---:B------:R-:W-:Y:S01]  /*9470*/  HMMA.16816.F32 R20, R124.reuse, R28, R20 ;  /* 0x0000001c7c14723c */ /* 0x040fe20000001814 */
[----:B------:R-:W-:Y:S02]  /*9480*/  MUFU.EX2 R156, R156 ;  /* 0x0000009c009c7308 */ /* 0x000fe40000000800 */
[C---:B------:R-:W-:Y:S02]  /*9490*/  FMUL.FTZ R66, R2.reuse, R66 ;  /* 0x0000004202427220 */ /* 0x040fe40000410000 */
[C---:B------:R-:W-:Y:S02]  /*94a0*/  FMUL.FTZ R67, R2.reuse, R67 ;  /* 0x0000004302437220 */ /* 0x040fe40000410000 */
[C---:B------:R-:W-:Y:S01]  /*94b0*/  FMUL.FTZ R28, R3.reuse, R88 ;  /* 0x00000058031c7220 */ /* 0x040fe20000410000 */
[C---:B------:R-:W-:Y:S03]  /*94c0*/  HMMA.16816.F32 R24, R124.reuse, R30, R24 ;  /* 0x0000001e7c18723c */ /* 0x040fe60000001818 */
[----:B------:R-:W-:Y:S01]  /*94d0*/  MUFU.EX2 R158, R158 ;  /* 0x0000009e009e7308 */ /* 0x000fe20000000800 */
        /* <DEDUP_REMOVED lines=10> */
[----:B------:R-:W5:Y:S01]  /*9580*/  MUFU.EX2 R151, R151 ;  /* 0x0000009700977308 */ /* 0x000f620000000800 */
[--C-:B------:R-:W-:Y:S02]  /*9590*/  FFMA.FTZ R159, R166, c[0x0][0x2d0], -R149.reuse ;  /* 0x0000b400a69f7a23 */ /* 0x100fe40000010895 */
[C---:B------:R-:W-:Y:S01]  /*95a0*/  FMUL.FTZ R36, R3.reuse, R80 ;  /* 0x0000005003247220 */ /* 0x040fe20000410000 */
[C---:B------:R-:W-:Y:S04]  /*95b0*/  HMMA.16816.F32 R32, R124.reuse, R38, R32 ;  /* 0x000000267c20723c */ /* 0x040fe80000001820 */
[----:B------:R-:W-:Y:S02]  /*95c0*/  FMUL.FTZ R37, R3, R81 ;  /* 0x0000005103257220 */ /* 0x000fe40000410000 */
[----:B------:R-:W-:Y:S01]  /*95d0*/  MUFU.EX2 R153, R153 ;  /* 0x0000009900997308 */ /* 0x000fe20000000800 */
[C---:B------:R-:W-:Y:S02]  /*95e0*/  FMUL.FTZ R38, R2.reuse, R82 ;  /* 0x0000005202267220 */ /* 0x040fe40000410000 */
[----:B------:R-:W-:Y:S02]  /*95f0*/  FMUL.FTZ R39, R2, R83 ;  /* 0x0000005302277220 */ /* 0x000fe40000410000 */
[----:B------:R-:W-:Y:S01]  /*9600*/  LDSM.16.MT88.4 R80, [R209+0x900] ;  /* 0x00090000d150783b */ /* 0x000fe20000004200 */
[--C-:B------:R-:W-:Y:S02]  /*9610*/  FFMA.FTZ R163, R160, c[0x0][0x2d0], -R149.reuse ;  /* 0x0000b400a0a37a23 */ /* 0x100fe40000010895 */
[--C-:B------:R-:W-:Y:S02]  /*9620*/  FFMA.FTZ R160, R239, c[0x0][0x2d0], -R134.reuse ;  /* 0x0000b400efa07a23 */ /* 0x100fe40000010886 */
[C---:B------:R-:W-:Y:S01]  /*9630*/  HMMA.16816.F32 R36, R124.reuse, R44, R36 ;  /* 0x0000002c7c24723c */ /* 0x040fe20000001824 */
[----:B------:R-:W1:Y:S02]  /*9640*/  MUFU.EX2 R154, R154 ;  /* 0x0000009a009a7308 */ /* 0x000e640000000800 */
[--C-:B------:R-:W-:Y:S02]  /*9650*/  FFMA.FTZ R167, R167, c[0x0][0x2d0], -R134.reuse ;  /* 0x0000b400a7a77a23 */ /* 0x100fe40000010886 */
[--C-:B------:R-:W-:Y:S02]  /*9660*/  FFMA.FTZ R166, R171, c[0x0][0x2d0], -R134.reuse ;  /* 0x0000b400aba67a23 */ /* 0x100fe40000010886 */
[C---:B------:R-:W-:Y:S01]  /*9670*/  FMUL.FTZ R44, R3.reuse, R72 ;  /* 0x00000048032c7220 */ /* 0x040fe20000410000 */
[C---:B------:R-:W-:Y:S03]  /*9680*/  HMMA.16816.F32 R40, R124.reuse, R46, R40 ;  /* 0x0000002e7c28723c */ /* 0x040fe60000001828 */
[----:B------:R-:W1:Y:S01]  /*9690*/  MUFU.EX2 R159, R159 ;  /* 0x0000009f009f7308 */ /* 0x000e620000000800 */
[----:B------:R-:W-:Y:S02]  /*96a0*/  FMUL.FTZ R45, R3, R73 ;  /* 0x00000049032d7220 */ /* 0x000fe40000410000 */
[--C-:B------:R-:W-:Y:S02]  /*96b0*/  FFMA.FTZ R169, R169, c[0x0][0x2d0], -R134.reuse ;  /* 0x0000b400a9a97a23 */ /* 0x100fe40000010886 */
[C---:B------:R-:W-:Y:S04]  /*96c0*/  FMUL.FTZ R46, R2.reuse, R74 ;  /* 0x0000004a022e7220 */ /* 0x040fe80000410000 */
[----:B------:R-:W-:Y:S01]  /*96d0*/  FMUL.FTZ R47, R2, R75 ;  /* 0x0000004b022f7220 */ /* 0x000fe20000410000 */
[----:B------:R-:W2:Y:S01]  /*96e0*/  MUFU.EX2 R163, R163 ;  /* 0x000000a300a37308 */ /* 0x000ea20000000800 */
[----:B------:R-:W4:Y:S01]  /*96f0*/  LDSM.16.MT88.4 R72, [R212+0x900] ;  /* 0x00090000d448783b */ /* 0x000f220000004200 */
[--C-:B------:R-:W-:Y:S02]  /*9700*/  FFMA.FTZ R171, R246, c[0x0][0x2d0], -R149.reuse ;  /* 0x0000b400f6ab7a23 */ /* 0x100fe40000010895 */
[--C-:B------:R-:W-:Y:S02]  /*9710*/  FFMA.FTZ R239, R244, c[0x0][0x2d0], -R149.reuse ;  /* 0x0000b400f4ef7a23 */ /* 0x100fe40000010895 */
[C---:B---3--:R-:W-:Y:S03]  /*9720*/  HMMA.16816.F32 R44, R124.reuse, R84, R44 ;  /* 0x000000547c2c723c */ /* 0x048fe6000000182c */
[--C-:B------:R-:W-:Y:S01]  /*9730*/  FFMA.FTZ R243, R243, c[0x0][0x2d0], -R134.reuse ;  /* 0x0000b400f3f37a23 */ /* 0x100fe20000010886 */
[----:B------:R-:W-:Y:S01]  /*9740*/  MUFU.EX2 R160, R160 ;  /* 0x000000a000a07308 */ /* 0x000fe20000000800 */
[--C-:B------:R-:W-:Y:S02]  /*9750*/  FFMA.FTZ R244, R247, c[0x0][0x2d0], -R134.reuse ;  /* 0x0000b400f7f47a23 */ /* 0x100fe40000010886 */
[--C-:B------:R-:W-:Y:S01]  /*9760*/  FFMA.FTZ R247, R162, c[0x0][0x2d0], -R149.reuse ;  /* 0x0000b400a2f77a23 */ /* 0x100fe20000010895 */
[C---:B------:R-:W-:Y:S01]  /*9770*/  HMMA.16816.F32 R48, R124.reuse, R86, R48 ;  /* 0x000000567c30723c */ /* 0x040fe20000001830 */
[----:B------:R-:W-:Y:S03]  /*9780*/  LDSM.16.MT88.4 R84, [R208+0x900] ;  /* 0x00090000d054783b */ /* 0x000fe60000004200 */
[--C-:B------:R-:W-:Y:S02]  /*9790*/  FFMA.FTZ R162, R165, c[0x0][0x2d0], -R134.reuse ;  /* 0x0000b400a5a27a23 */ /* 0x100fe40000010886 */
[----:B------:R-:W-:Y:S01]  /*97a0*/  MUFU.EX2 R247, R247 ;  /* 0x000000f700f77308 */ /* 0x000fe20000000800 */
[--C-:B------:R-:W-:Y:S01]  /*97b0*/  FFMA.FTZ R245, R245, c[0x0][0x2d0], -R134.reuse ;  /* 0x0000b400f5f57a23 */ /* 0x100fe20000010886 */
[C---:B-1----:R-:W-:Y:S04]  /*97c0*/  HMMA.16816.F32 R52, R124.reuse, R76, R52 ;  /* 0x0000004c7c34723c */ /* 0x042fe80000001834 */
[--C-:B------:R-:W-:Y:S02]  /*97d0*/  FFMA.FTZ R246, R241, c[0x0][0x2d0], -R134.reuse ;  /* 0x0000b400f1f67a23 */ /* 0x100fe40000010886 */
[--C-:B------:R-:W-:Y:S02]  /*97e0*/  FFMA.FTZ R241, R168, c[0x0][0x2d0], -R149.reuse ;  /* 0x0000b400a8f17a23 */ /* 0x100fe40000010895 */
[C---:B------:R-:W-:Y:S01]  /*97f0*/  HMMA.16816.F32 R56, R124.reuse, R78, R56 ;  /* 0x0000004e7c38723c */ /* 0x040fe20000001838 */
[----:B------:R-:W1:Y:S01]  /*9800*/  LDSM.16.MT88.4 R76, [R210+0x900] ;  /* 0x00090000d24c783b */ /* 0x000e620000004200 */
[----:B------:R-:W-:Y:S02]  /*9810*/  MUFU.EX2 R162, R162 ;  /* 0x000000a200a27308 */ /* 0x000fe40000000800 */
[--C-:B------:R-:W-:Y:S02]  /*9820*/  FFMA.FTZ R168, R155, c[0x0][0x2d0], -R134.reuse ;  /* 0x0000b4009ba87a23 */ /* 0x100fe40000010886 */
[--C-:B------:R-:W-:Y:S02]  /*9830*/  FFMA.FTZ R155, R150, c[0x0][0x2d0], -R149.reuse ;  /* 0x0000b400969b7a23 */ /* 0x100fe40000010895 */
[C---:B--2---:R-:W-:Y:S04]  /*9840*/  HMMA.16816.F32 R60, R124.reuse, R68, R60 ;  /* 0x000000447c3c723c */ /* 0x044fe8000000183c */
[----:B------:R-:W-:Y:S01]  /*9850*/  MUFU.EX2 R241, R241 ;  /* 0x000000f100f17308 */ /* 0x000fe20000000800 */
[----:B------:R-:W-:Y:S02]  /*9860*/  FFMA.FTZ R149, R140, c[0x0][0x2d0], -R149 ;  /* 0x0000b4008c957a23 */ /* 0x000fe40000010895 */
[----:B----4-:R-:W-:Y:S01]  /*9870*/  F2FP.PACK_AB R68, R137, R136 ;  /* 0x000000888944723e */ /* 0x010fe200000000ff */
[----:B------:R-:W-:Y:S04]  /*9880*/  HMMA.16816.F32 R64, R124, R70, R64 ;  /* 0x000000467c40723c */ /* 0x000fe80000001840 */
[----:B-----5:R-:W-:Y:S01]  /*9890*/  F2FP.PACK_AB R69, R151, R148 ;  /* 0x000000949745723e */ /* 0x020fe200000000ff */
[--C-:B------:R-:W-:Y:S01]  /*98a0*/  FFMA.FTZ R140, R143, c[0x0][0x2d0], -R134.reuse ;  /* 0x0000b4008f8c7a23 */ /* 0x100fe20000010886 */
[----:B------:R-:W-:Y:S01]  /*98b0*/  MUFU.EX2 R168, R168 ;  /* 0x000000a800a87308 */ /* 0x000fe20000000800 */
[----:B------:R-:W-:Y:S01]  /*98c0*/  F2FP.PACK_AB R70, R141, R138 ;  /* 0x0000008a8d46723e */ /* 0x000fe200000000ff */
[--C-:B------:R-:W-:Y:S01]  /*98d0*/  FFMA.FTZ R139, R139, c[0x0][0x2d0], -R134.reuse ;  /* 0x0000b4008b8b7a23 */ /* 0x100fe20000010886 */
[----:B------:R-:W-:Y:S03]  /*98e0*/  F2FP.PACK_AB R71, R154, R153 ;  /* 0x000000999a47723e */ /* 0x000fe600000000ff */
[--C-:B------:R-:W-:Y:S02]  /*98f0*/  FFMA.FTZ R135, R135, c[0x0][0x2d0], -R134.reuse ;  /* 0x0000b40087877a23 */ /* 0x100fe40000010886 */
[----:B------:R-:W-:Y:S02]  /*9900*/  FFMA.FTZ R134, R117, c[0x0][0x2d0], -R134 ;  /* 0x0000b40075867a23 */ /* 0x000fe40000010886 */
[C---:B------:R-:W-:Y:S01]  /*9910*/  HMMA.16816.F32 R4, R68.reuse, R72, R4 ;  /* 0x000000484404723c */ /* 0x040fe20000001804 */
[----:B------:R-:W2:Y:S04]  /*9920*/  MUFU.EX2 R167, R167 ;  /* 0x000000a700a77308 */ /* 0x000ea80000000800 */
[----:B------:R-:W-:Y:S02]  /*9930*/  FFMA.FTZ R128, R3, R228, R128 ;  /* 0x000000e403807223 */ /* 0x000fe40000010080 */
[----:B------:R-:W-:Y:S01]  /*9940*/  FFMA.FTZ R133, R2, R229, R133 ;  /* 0x000000e502857223 */ /* 0x000fe20000010085 */
[C---:B------:R-:W-:Y:S01]  /*9950*/  HMMA.16816.F32 R8, R68.reuse, R74, R8 ;  /* 0x0000004a4408723c */ /* 0x040fe20000001808 */
[----:B------:R-:W3:Y:S02]  /*9960*/  LDSM.16.MT88.4 R72, [R210+0x3900] ;  /* 0x00390000d248783b */ /* 0x000ee40000004200 */
[----:B------:R-:W-:Y:S01]  /*9970*/  MUFU.EX2 R166, R166 ;  /* 0x000000a600a67308 */ /* 0x000fe20000000800 */
[----:B------:R-:W-:Y:S02]  /*9980*/  FADD.FTZ R119, R119, R128 ;  /* 0x0000008077777221 */ /* 0x000fe40000010000 */
[----:B------:R-:W-:Y:S02]  /*9990*/  FADD.FTZ R132, R132, R133 ;  /* 0x0000008584847221 */ /* 0x000fe40000010000 */
[C---:B-1----:R-:W-:Y:S04]  /*99a0*/  HMMA.16816.F32 R12, R68.reuse, R76, R12 ;  /* 0x0000004c440c723c */ /* 0x042fe8000000180c */
[----:B------:R-:W-:Y:S01]  /*99b0*/  FADD.FTZ R118, R118, R119 ;  /* 0x0000007776767221 */ /* 0x000fe20000010000 */
[----:B------:R-:W1:Y:S01]  /*99c0*/  MUFU.EX2 R169, R169 ;  /* 0x000000a900a97308 */ /* 0x000e620000000800 */
[----:B------:R-:W-:Y:S02]  /*99d0*/  FADD.FTZ R3, R131, R132 ;  /* 0x0000008483037221 */ /* 0x000fe40000010000 */
[C---:B------:R-:W-:Y:S01]  /*99e0*/  HMMA.16816.F32 R16, R68.reuse, R78, R16 ;  /* 0x0000004e4410723c */ /* 0x040fe20000001810 */
[----:B------:R-:W4:Y:S03]  /*99f0*/  LDSM.16.MT88.4 R76, [R209+0x3900] ;  /* 0x00390000d14c783b */ /* 0x000f260000004200 */
[----:B------:R-:W-:Y:S02]  /*9a00*/  FADD.FTZ R129, R129, R118 ;  /* 0x0000007681817221 */ /* 0x000fe40000010000 */
[----:B------:R-:W-:Y:S01]  /*9a10*/  FADD.FTZ R3, R130, R3 ;  /* 0x0000000382037221 */ /* 0x000fe20000010000 */
[----:B------:R-:W-:Y:S01]  /*9a20*/  MUFU.EX2 R171, R171 ;  /* 0x000000ab00ab7308 */ /* 0x000fe20000000800 */
[C---:B------:R-:W-:Y:S04]  /*9a30*/  HMMA.16816.F32 R20, R68.reuse, R80, R20 ;  /* 0x000000504414723c */ /* 0x040fe80000001814 */
[----:B------:R-:W-:Y:S02]  /*9a40*/  FADD.FTZ R136, R136, R129 ;  /* 0x0000008188887221 */ /* 0x000fe40000010000 */
[----:B------:R-:W-:Y:S02]  /*9a50*/  FADD.FTZ R2, R148, R3 ;  /* 0x0000000394027221 */ /* 0x000fe40000010000 */
[C---:B------:R-:W-:Y:S01]  /*9a60*/  HMMA.16816.F32 R24, R68.reuse, R82, R24 ;  /* 0x000000524418723c */ /* 0x040fe20000001818 */
[----:B------:R-:W5:Y:S01]  /*9a70*/  LDSM.16.MT88.4 R80, [R208+0x3900] ;  /* 0x00390000d050783b */ /* 0x000f620000004200 */
[----:B------:R-:W-:Y:S02]  /*9a80*/  MUFU.EX2 R240, R240 ;  /* 0x000000f000f07308 */ /* 0x000fe40000000800 */
[----:B------:R-:W-:Y:S02]  /*9a90*/  FADD.FTZ R137, R137, R136 ;  /* 0x0000008889897221 */ /* 0x000fe40000010000 */
[----:B------:R-:W-:Y:S02]  /*9aa0*/  FADD.FTZ R2, R151, R2 ;  /* 0x0000000297027221 */ /* 0x000fe40000010000 */
[C---:B------:R-:W-:Y:S04]  /*9ab0*/  HMMA.16816.F32 R28, R68.reuse, R84, R28 ;  /* 0x00000054441c723c */ /* 0x040fe8000000181c */
[----:B------:R-:W-:Y:S01]  /*9ac0*/  MUFU.EX2 R239, R239 ;  /* 0x000000ef00ef7308 */ /* 0x000fe20000000800 */
[----:B------:R-:W-:Y:S02]  /*9ad0*/  FADD.FTZ R138, R138, R137 ;  /* 0x000000898a8a7221 */ /* 0x000fe40000010000 */
[----:B------:R-:W-:Y:S01]  /*9ae0*/  FADD.FTZ R3, R153, R2 ;  /* 0x0000000299037221 */ /* 0x000fe20000010000 */
[C---:B------:R-:W-:Y:S01]  /*9af0*/  HMMA.16816.F32 R32, R68.reuse, R86, R32 ;  /* 0x000000564420723c */ /* 0x040fe20000001820 */
[----:B------:R-:W-:Y:S03]  /*9b00*/  LDSM.16.MT88.4 R84, [R210+0x1100] ;  /* 0x00110000d254783b */ /* 0x000fe60000004200 */
[----:B------:R-:W-:Y:S02]  /*9b10*/  FADD.FTZ R138, R141, R138 ;  /* 0x0000008a8d8a7221 */ /* 0x000fe40000010000 */
[----:B------:R-:W-:Y:S01]  /*9b20*/  MUFU.EX2 R242, R242 ;  /* 0x000000f200f27308 */ /* 0x000fe20000000800 */
[----:B------:R-:W-:Y:S01]  /*9b30*/  FADD.FTZ R3, R154, R3 ;  /* 0x000000039a037221 */ /* 0x000fe20000010000 */
[C---:B------:R-:W-:Y:S08]  /*9b40*/  HMMA.16816.F32 R36, R68.reuse, R88, R36 ;  /* 0x000000584424723c */ /* 0x040ff00000001824 */
[C---:B------:R-:W-:Y:S01]  /*9b50*/  HMMA.16816.F32 R40, R68.reuse, R90, R40 ;  /* 0x0000005a4428723c */ /* 0x040fe20000001828 */
[----:B------:R-:W-:Y:S01]  /*9b60*/  LDSM.16.MT88.4 R88, [R208+0x4100] ;  /* 0x00410000d058783b */ /* 0x000fe20000004200 */
[----:B------:R-:W-:Y:S06]  /*9b70*/  MUFU.EX2 R243, R243 ;  /* 0x000000f300f37308 */ /* 0x000fec0000000800 */
[C---:B---3--:R-:W-:Y:S04]  /*9b80*/  HMMA.16816.F32 R44, R68.reuse, R72, R44 ;  /* 0x00000048442c723c */ /* 0x048fe8000000182c */
[----:B------:R-:W-:Y:S04]  /*9b90*/  MUFU.EX2 R244, R244 ;  /* 0x000000f400f47308 */ /* 0x000fe80000000800 */
[C---:B------:R-:W-:Y:S01]  /*9ba0*/  HMMA.16816.F32 R48, R68.reuse, R74, R48 ;  /* 0x0000004a4430723c */ /* 0x040fe20000001830 */
[----:B------:R-:W3:Y:S05]  /*9bb0*/  LDSM.16.MT88.4 R72, [R212+0x1100] ;  /* 0x00110000d448783b */ /* 0x000eea0000004200 */
[----:B------:R-:W-:Y:S02]  /*9bc0*/  MUFU.EX2 R245, R245 ;  /* 0x000000f500f57308 */ /* 0x000fe40000000800 */
[C---:B----4-:R-:W-:Y:S08]  /*9bd0*/  HMMA.16816.F32 R52, R68.reuse, R76, R52 ;  /* 0x0000004c4434723c */ /* 0x050ff00000001834 */
[C---:B------:R-:W-:Y:S01]  /*9be0*/  HMMA.16816.F32 R56, R68.reuse, R78, R56 ;  /* 0x0000004e4438723c */ /* 0x040fe20000001838 */
[----:B------:R-:W4:Y:S01]  /*9bf0*/  LDSM.16.MT88.4 R76, [R209+0x1100] ;  /* 0x00110000d14c783b */ /* 0x000f220000004200 */
[----:B------:R-:W-:Y:S06]  /*9c00*/  MUFU.EX2 R246, R246 ;  /* 0x000000f600f67308 */ /* 0x000fec0000000800 */
[C---:B-----5:R-:W-:Y:S04]  /*9c10*/  HMMA.16816.F32 R60, R68.reuse, R80, R60 ;  /* 0x00000050443c723c */ /* 0x060fe8000000183c */
[----:B------:R-:W-:Y:S04]  /*9c20*/  MUFU.EX2 R152, R152 ;  /* 0x0000009800987308 */ /* 0x000fe80000000800 */
[----:B------:R-:W-:Y:S01]  /*9c30*/  HMMA.16816.F32 R64, R68, R82, R64 ;  /* 0x000000524440723c */ /* 0x000fe20000001840 */
[----:B------:R-:W5:Y:S05]  /*9c40*/  LDSM.16.MT88.4 R80, [R208+0x1100] ;  /* 0x00110000d050783b */ /* 0x000f6a0000004200 */
[----:B------:R-:W4:Y:S01]  /*9c50*/  MUFU.EX2 R155, R155 ;  /* 0x0000009b009b7308 */ /* 0x000f220000000800 */
[----:B------:R-:W-:Y:S01]  /*9c60*/  F2FP.PACK_AB R68, R156, R159 ;  /* 0x0000009f9c44723e */ /* 0x000fe200000000ff */
[----:B------:R-:W-:Y:S01]  /*9c70*/  FADD.FTZ R159, R159, R138 ;  /* 0x0000008a9f9f7221 */ /* 0x000fe20000010000 */
[----:B------:R-:W-:Y:S03]  /*9c80*/  F2FP.PACK_AB R70, R163, R158 ;  /* 0x0000009ea346723e */ /* 0x000fe600000000ff */
[----:B--2---:R-:W-:Y:S01]  /*9c90*/  F2FP.PACK_AB R69, R167, R160 ;  /* 0x000000a0a745723e */ /* 0x004fe200000000ff */
[----:B------:R-:W-:Y:S01]  /*9ca0*/  FADD.FTZ R160, R160, R3 ;  /* 0x00000003a0a07221 */ /* 0x000fe20000010000 */
[----:B-1----:R-:W-:Y:S01]  /*9cb0*/  F2FP.PACK_AB R71, R169, R166 ;  /* 0x000000a6a947723e */ /* 0x002fe200000000ff */
[----:B------:R-:W-:Y:S01]  /*9cc0*/  FADD.FTZ R159, R156, R159 ;  /* 0x0000009f9c9f7221 */ /* 0x000fe20000010000 */
[----:B------:R-:W-:Y:S01]  /*9cd0*/  MUFU.EX2 R142, R142 ;  /* 0x0000008e008e7308 */ /* 0x000fe20000000800 */
[----:B------:R-:W-:Y:S02]  /*9ce0*/  FADD.FTZ R167, R167, R160 ;  /* 0x000000a0a7a77221 */ /* 0x000fe40000010000 */
[----:B------:R-:W-:Y:S02]  /*9cf0*/  FADD.FTZ R158, R158, R159 ;  /* 0x0000009f9e9e7221 */ /* 0x000fe40000010000 */
[C---:B---3--:R-:W-:Y:S03]  /*9d00*/  HMMA.16816.F32 R4, R68.reuse, R72, R4 ;  /* 0x000000484404723c */ /* 0x048fe60000001804 */
[----:B------:R-:W-:Y:S02]  /*9d10*/  FADD.FTZ R2, R166, R167 ;  /* 0x000000a7a6027221 */ /* 0x000fe40000010000 */
[----:B------:R-:W1:Y:S01]  /*9d20*/  MUFU.EX2 R149, R149 ;  /* 0x0000009500957308 */ /* 0x000e620000000800 */
[----:B------:R-:W-:Y:S02]  /*9d30*/  FADD.FTZ R158, R163, R158 ;  /* 0x0000009ea39e7221 */ /* 0x000fe40000010000 */
[C---:B------:R-:W-:Y:S01]  /*9d40*/  HMMA.16816.F32 R8, R68.reuse, R74, R8 ;  /* 0x0000004a4408723c */ /* 0x040fe20000001808 */
[----:B------:R-:W2:Y:S03]  /*9d50*/  LDSM.16.MT88.4 R72, [R212+0x4100] ;  /* 0x00410000d448783b */ /* 0x000ea60000004200 */
[----:B----4-:R-:W-:Y:S01]  /*9d60*/  F2FP.PACK_AB R124, R155, R152 ;  /* 0x000000989b7c723e */ /* 0x010fe200000000ff */
[----:B------:R-:W-:Y:S02]  /*9d70*/  FADD.FTZ R2, R169, R2 ;  /* 0x00000002a9027221 */ /* 0x000fe40000010000 */
[----:B------:R-:W-:Y:S01]  /*9d80*/  MUFU.EX2 R140, R140 ;  /* 0x0000008c008c7308 */ /* 0x000fe20000000800 */
[C---:B------:R-:W-:Y:S08]  /*9d90*/  HMMA.16816.F32 R12, R68.reuse, R84, R12 ;  /* 0x00000054440c723c */ /* 0x040ff0000000180c */
[C---:B------:R-:W-:Y:S01]  /*9da0*/  HMMA.16816.F32 R16, R68.reuse, R86, R16 ;  /* 0x000000564410723c */ /* 0x040fe20000001810 */
[----:B------:R-:W3:Y:S01]  /*9db0*/  LDSM.16.MT88.4 R84, [R210+0x4100] ;  /* 0x00410000d254783b */ /* 0x000ee20000004200 */
[----:B------:R-:W4:Y:S02]  /*9dc0*/  MUFU.EX2 R139, R139 ;  /* 0x0000008b008b7308 */ /* 0x000f240000000800 */
[----:B-1----:R-:W-:Y:S04]  /*9dd0*/  F2FP.PACK_AB R126, R149, R142 ;  /* 0x0000008e957e723e */ /* 0x002fe800000000ff */
[C---:B------:R-:W-:Y:S04]  /*9de0*/  HMMA.16816.F32 R20, R68.reuse, R76, R20 ;  /* 0x0000004c4414723c */ /* 0x040fe80000001814 */
[----:B------:R-:W-:Y:S04]  /*9df0*/  MUFU.EX2 R135, R135 ;  /* 0x0000008700877308 */ /* 0x000fe80000000800 */
[C---:B------:R-:W-:Y:S01]  /*9e00*/  HMMA.16816.F32 R24, R68.reuse, R78, R24 ;  /* 0x0000004e4418723c */ /* 0x040fe20000001818 */
[----:B------:R-:W1:Y:S05]  /*9e10*/  LDSM.16.MT88.4 R76, [R209+0x4100] ;  /* 0x00410000d14c783b */ /* 0x000e6a0000004200 */
[----:B------:R-:W3:Y:S02]  /*9e20*/  MUFU.EX2 R134, R134 ;  /* 0x0000008600867308 */ /* 0x000ee40000000800 */
[C---:B-----5:R-:W-:Y:S04]  /*9e30*/  HMMA.16816.F32 R28, R68.reuse, R80, R28 ;  /* 0x00000050441c723c */ /* 0x060fe8000000181c */
[----:B----4-:R-:W-:Y:S04]  /*9e40*/  F2FP.PACK_AB R125, R139, R140 ;  /* 0x0000008c8b7d723e */ /* 0x010fe800000000ff */
[C---:B------:R-:W-:Y:S01]  /*9e50*/  HMMA.16816.F32 R32, R68.reuse, R82, R32 ;  /* 0x000000524420723c */ /* 0x040fe20000001820 */
[----:B------:R-:W4:Y:S07]  /*9e60*/  LDSM.16.MT88.4 R80, [R212+0x1900] ;  /* 0x00190000d450783b */ /* 0x000f2e0000004200 */
[C---:B--2---:R-:W-:Y:S04]  /*9e70*/  HMMA.16816.F32 R36, R68.reuse, R72, R36 ;  /* 0x000000484424723c */ /* 0x044fe80000001824 */
[----:B---3--:R-:W-:Y:S04]  /*9e80*/  F2FP.PACK_AB R127, R134, R135 ;  /* 0x00000087867f723e */ /* 0x008fe800000000ff */
[C---:B------:R-:W-:Y:S01]  /*9e90*/  HMMA.16816.F32 R40, R68.reuse, R74, R40 ;  /* 0x0000004a4428723c */ /* 0x040fe20000001828 */
[----:B------:R-:W2:Y:S07]  /*9ea0*/  LDSM.16.MT88.4 R72, [R210+0x1900] ;  /* 0x00190000d248783b */ /* 0x000eae0000004200 */
[C---:B------:R-:W-:Y:S08]  /*9eb0*/  HMMA.16816.F32 R44, R68.reuse, R84, R44 ;  /* 0x00000054442c723c */ /* 0x040ff0000000182c */
[C---:B------:R-:W-:Y:S01]  /*9ec0*/  HMMA.16816.F32 R48, R68.reuse, R86, R48 ;  /* 0x000000564430723c */ /* 0x040fe20000001830 */
[----:B------:R-:W-:Y:S07]  /*9ed0*/  LDSM.16.MT88.4 R84, [R208+0x1900] ;  /* 0x00190000d054783b */ /* 0x000fee0000004200 */
[C---:B-1----:R-:W-:Y:S08]  /*9ee0*/  HMMA.16816.F32 R52, R68.reuse, R76, R52 ;  /* 0x0000004c4434723c */ /* 0x042ff00000001834 */
[C---:B------:R-:W-:Y:S01]  /*9ef0*/  HMMA.16816.F32 R56, R68.reuse, R78, R56 ;  /* 0x0000004e4438723c */ /* 0x040fe20000001838 */
[----:B------:R-:W1:Y:S07]  /*9f00*/  LDSM.16.MT88.4 R76, [R209+0x1900] ;  /* 0x00190000d14c783b */ /* 0x000e6e0000004200 */
[C---:B------:R-:W-:Y:S08]  /*9f10*/  HMMA.16816.F32 R60, R68.reuse, R88, R60 ;  /* 0x00000058443c723c */ /* 0x040ff0000000183c */
[----:B------:R-:W-:Y:S01]  /*9f20*/  HMMA.16816.F32 R64, R68, R90, R64 ;  /* 0x0000005a4440723c */ /* 0x000fe20000001840 */
[----:B------:R-:W-:Y:S06]  /*9f30*/  LDSM.16.MT88.4 R88, [R209+0x4900] ;  /* 0x00490000d158783b */ /* 0x000fec0000004200 */
        /* <DEDUP_REMOVED lines=9> */
[C---:B----4-:R-:W-:Y:S03]  /*9fd0*/  HMMA.16816.F32 R4, R68.reuse, R80, R4 ;  /* 0x000000504404723c */ /* 0x050fe60000001804 */
[----:B------:R-:W-:Y:S02]  /*9fe0*/  FADD.FTZ R3, R245, R244 ;  /* 0x000000f4f5037221 */ /* 0x000fe40000010000 */
[----:B------:R-:W-:Y:S02]  /*9ff0*/  FADD.FTZ R239, R242, R239 ;  /* 0x000000eff2ef7221 */ /* 0x000fe40000010000 */
[----:B------:R-:W-:Y:S01]  /*a000*/  FADD.FTZ R3, R246, R3 ;  /* 0x00000003f6037221 */ /* 0x000fe20000010000 */
[C---:B------:R-:W-:Y:S01]  /*a010*/  HMMA.16816.F32 R8, R68.reuse, R82, R8 ;  /* 0x000000524408723c */ /* 0x040fe20000001808 */
[----:B------:R-:W3:Y:S03]  /*a020*/  LDSM.16.MT88.4 R80, [R212+0x4900] ;  /* 0x00490000d450783b */ /* 0x000ee60000004200 */
[----:B------:R-:W-:Y:S04]  /*a030*/  FADD.FTZ R2, R162, R3 ;  /* 0x00000003a2027221 */ /* 0x000fe80000010000 */
[C---:B--2---:R-:W-:Y:S04]  /*a040*/  HMMA.16816.F32 R12, R68.reuse, R72, R12 ;  /* 0x00000048440c723c */ /* 0x044fe8000000180c */
[----:B------:R-:W-:Y:S04]  /*a050*/  FADD.FTZ R2, R161, R2 ;  /* 0x00000002a1027221 */ /* 0x000fe80000010000 */
[C---:B------:R-:W-:Y:S01]  /*a060*/  HMMA.16816.F32 R16, R68.reuse, R74, R16 ;  /* 0x0000004a4410723c */ /* 0x040fe20000001810 */
[----:B------:R-:W2:Y:S03]  /*a070*/  LDSM.16.MT88.4 R72, [R210+0x4900] ;  /* 0x00490000d248783b */ /* 0x000ea60000004200 */
[----:B------:R-:W-:Y:S02]  /*a080*/  FADD.FTZ R3, R157, R2 ;  /* 0x000000029d037221 */ /* 0x000fe40000010000 */
[----:B------:R-:W-:Y:S02]  /*a090*/  IMAD.MOV.U32 R2, RZ, RZ, R116 ;  /* 0x000000ffff027224 */ /* 0x000fe400078e0074 */
[C---:B-1----:R-:W-:Y:S04]  /*a0a0*/  HMMA.16816.F32 R20, R68.reuse, R76, R20 ;  /* 0x0000004c4414723c */ /* 0x042fe80000001814 */
[----:B------:R-:W-:Y:S04]  /*a0b0*/  FADD.FTZ R3, R168, R3 ;  /* 0x00000003a8037221 */ /* 0x000fe80000010000 */
[C---:B------:R-:W-:Y:S01]  /*a0c0*/  HMMA.16816.F32 R24, R68.reuse, R78, R24 ;  /* 0x0000004e4418723c */ /* 0x040fe20000001818 */
[----:B------:R-:W1:Y:S03]  /*a0d0*/  LDSM.16.MT88.4 R76, [R212+0x2100] ;  /* 0x00210000d44c783b */ /* 0x000e660000004200 */
[----:B------:R-:W-:Y:S02]  /*a0e0*/  FADD.FTZ R140, R140, R3 ;  /* 0x000000038c8c7221 */ /* 0x000fe40000010000 */
[----:B------:R-:W-:Y:S02]  /*a0f0*/  IMAD.MOV.U32 R3, RZ, RZ, R0 ;  /* 0x000000ffff037224 */ /* 0x000fe400078e0000 */
[C---:B------:R-:W-:Y:S04]  /*a100*/  HMMA.16816.F32 R28, R68.reuse, R84, R28 ;  /* 0x00000054441c723c */ /* 0x040fe8000000181c */
[----:B------:R-:W-:Y:S04]  /*a110*/  FADD.FTZ R140, R139, R140 ;  /* 0x0000008c8b8c7221 */ /* 0x000fe80000010000 */
[C---:B------:R-:W-:Y:S01]  /*a120*/  HMMA.16816.F32 R32, R68.reuse, R86, R32 ;  /* 0x000000564420723c */ /* 0x040fe20000001820 */
[----:B------:R-:W-:Y:S03]  /*a130*/  LDSM.16.MT88.4 R84, [R208+0x2100] ;  /* 0x00210000d054783b */ /* 0x000fe60000004200 */
[----:B------:R-:W-:Y:S04]  /*a140*/  FADD.FTZ R135, R135, R140 ;  /* 0x0000008c87877221 */ /* 0x000fe80000010000 */
[C---:B---3--:R-:W-:Y:S04]  /*a150*/  HMMA.16816.F32 R36, R68.reuse, R80, R36 ;  /* 0x000000504424723c */ /* 0x048fe80000001824 */
[----:B------:R-:W-:Y:S04]  /*a160*/  FADD.FTZ R229, R134, R135 ;  /* 0x0000008786e57221 */ /* 0x000fe80000010000 */
[C---:B------:R-:W-:Y:S01]  /*a170*/  HMMA.16816.F32 R40, R68.reuse, R82, R40 ;  /* 0x000000524428723c */ /* 0x040fe20000001828 */
[----:B------:R-:W3:Y:S07]  /*a180*/  LDSM.16.MT88.4 R80, [R210+0x2100] ;  /* 0x00210000d250783b */ /* 0x000eee0000004200 */
[C---:B--2---:R-:W-:Y:S08]  /*a190*/  HMMA.16816.F32 R44, R68.reuse, R72, R44 ;  /* 0x00000048442c723c */ /* 0x044ff0000000182c */
[C---:B------:R-:W-:Y:S01]  /*a1a0*/  HMMA.16816.F32 R48, R68.reuse, R74, R48 ;  /* 0x0000004a4430723c */ /* 0x040fe20000001830 */
[----:B------:R-:W2:Y:S07]  /*a1b0*/  LDSM.16.MT88.4 R72, [R209+0x2100] ;  /* 0x00210000d148783b */ /* 0x000eae0000004200 */
        /* <DEDUP_REMOVED lines=11> */
[----:B------:R-:W-:Y:S02]  /*a270*/  F2FP.PACK_AB R71, R168, R157 ;  /* 0x0000009da847723e */ /* 0x000fe400000000ff */
[----:B------:R-:W-:Y:S01]  /*a280*/  IADD3 R168, R238, -0x1, RZ ;  /* 0xffffffffeea87810 */ /* 0x000fe20007ffe0ff */
[----:B------:R-:W-:Y:S04]  /*a290*/  FADD.FTZ R164, R164, R241 ;  /* 0x000000f1a4a47221 */ /* 0x000fe80000010000 */
[C---:B-1----:R-:W-:Y:S03]  /*a2a0*/  HMMA.16816.F32 R4, R68.reuse, R76, R4 ;  /* 0x0000004c4404723c */ /* 0x042fe60000001804 */
[----:B------:R-:W-:Y:S02]  /*a2b0*/  FADD.FTZ R247, R247, R164 ;  /* 0x000000a4f7f77221 */ /* 0x000fe40000010000 */
[----:B------:R-:W-:Y:S02]  /*a2c0*/  IMAD.MOV.U32 R238, RZ, RZ, R168 ;  /* 0x000000ffffee7224 */ /* 0x000fe400078e00a8 */
[----:B------:R-:W-:Y:S01]  /*a2d0*/  FADD.FTZ R152, R152, R247 ;  /* 0x000000f798987221 */ /* 0x000fe20000010000 */
[C---:B------:R-:W-:Y:S01]  /*a2e0*/  HMMA.16816.F32 R8, R68.reuse, R78, R8 ;  /* 0x0000004e4408723c */ /* 0x040fe20000001808 */
[----:B------:R-:W1:Y:S03]  /*a2f0*/  LDSM.16.MT88.4 R76, [R212+0x5100] ;  /* 0x00510000d44c783b */ /* 0x000e660000004200 */
[----:B------:R-:W-:Y:S04]  /*a300*/  FADD.FTZ R155, R155, R152 ;  /* 0x000000989b9b7221 */ /* 0x000fe80000010000 */
[C---:B---3--:R-:W-:Y:S04]  /*a310*/  HMMA.16816.F32 R12, R68.reuse, R80, R12 ;  /* 0x00000050440c723c */ /* 0x048fe8000000180c */
[----:B------:R-:W-:Y:S04]  /*a320*/  FADD.FTZ R142, R142, R155 ;  /* 0x0000009b8e8e7221 */ /* 0x000fe80000010000 */
[C---:B------:R-:W-:Y:S01]  /*a330*/  HMMA.16816.F32 R16, R68.reuse, R82, R16 ;  /* 0x000000524410723c */ /* 0x040fe20000001810 */
[----:B------:R-:W3:Y:S03]  /*a340*/  LDSM.16.MT88.4 R80, [R210+0x5100] ;  /* 0x00510000d250783b */ /* 0x000ee60000004200 */
[----:B------:R-:W-:Y:S04]  /*a350*/  FADD.FTZ R228, R149, R142 ;  /* 0x0000008e95e47221 */ /* 0x000fe80000010000 */
[C---:B--2---:R-:W-:Y:S08]  /*a360*/  HMMA.16816.F32 R20, R68.reuse, R72, R20 ;  /* 0x000000484414723c */ /* 0x044ff00000001814 */
[C---:B------:R-:W-:Y:S01]  /*a370*/  HMMA.16816.F32 R24, R68.reuse, R74, R24 ;  /* 0x0000004a4418723c */ /* 0x040fe20000001818 */
[----:B------:R-:W2:Y:S07]  /*a380*/  LDSM.16.MT88.4 R72, [R208+0x5100] ;  /* 0x00510000d048783b */ /* 0x000eae0000004200 */
[C---:B------:R-:W-:Y:S08]  /*a390*/  HMMA.16816.F32 R28, R68.reuse, R84, R28 ;  /* 0x00000054441c723c */ /* 0x040ff0000000181c */
[C---:B------:R-:W-:Y:S01]  /*a3a0*/  HMMA.16816.F32 R32, R68.reuse, R86, R32 ;  /* 0x000000564420723c */ /* 0x040fe20000001820 */
[----:B------:R-:W4:Y:S07]  /*a3b0*/  LDSM.16.MT88.4 R84, [R208+0x2900] ;  /* 0x00290000d054783b */ /* 0x000f2e0000004200 */
[C---:B-1----:R-:W-:Y:S08]  /*a3c0*/  HMMA.16816.F32 R36, R68.reuse, R76, R36 ;  /* 0x0000004c4424723c */ /* 0x042ff00000001824 */
[C---:B------:R-:W-:Y:S01]  /*a3d0*/  HMMA.16816.F32 R40, R68.reuse, R78, R40 ;  /* 0x0000004e4428723c */ /* 0x040fe20000001828 */
[----:B------:R-:W1:Y:S07]  /*a3e0*/  LDSM.16.MT88.4 R76, [R212+0x5900] ;  /* 0x00590000d44c783b */ /* 0x000e6e0000004200 */
[C---:B---3--:R-:W-:Y:S08]  /*a3f0*/  HMMA.16816.F32 R44, R68.reuse, R80, R44 ;  /* 0x00000050442c723c */ /* 0x048ff0000000182c */
[C---:B------:R-:W-:Y:S08]  /*a400*/  HMMA.16816.F32 R48, R68.reuse, R82, R48 ;  /* 0x000000524430723c */ /* 0x040ff00000001830 */
[C---:B------:R-:W-:Y:S08]  /*a410*/  HMMA.16816.F32 R52, R68.reuse, R88, R52 ;  /* 0x000000584434723c */ /* 0x040ff00000001834 */
[C---:B------:R-:W-:Y:S08]  /*a420*/  HMMA.16816.F32 R56, R68.reuse, R90, R56 ;  /* 0x0000005a4438723c */ /* 0x040ff00000001838 */
[C---:B--2---:R-:W-:Y:S08]  /*a430*/  HMMA.16816.F32 R60, R68.reuse, R72, R60 ;  /* 0x00000048443c723c */ /* 0x044ff0000000183c */
[----:B------:R-:W-:Y:S01]  /*a440*/  HMMA.16816.F32 R64, R68, R74, R64 ;  /* 0x0000004a4440723c */ /* 0x000fe20000001840 */
[----:B------:R-:W2:Y:S07]  /*a450*/  LDSM.16.MT88.4 R68, [R210+0x5900] ;  /* 0x00590000d244783b */ /* 0x000eae0000004200 */
[C---:B------:R-:W-:Y:S01]  /*a460*/  HMMA.16816.F32 R112, R124.reuse, R108, R4 ;  /* 0x0000006c7c70723c */ /* 0x040fe20000001804 */
[----:B------:R-:W3:Y:S07]  /*a470*/  LDSM.16.MT88.4 R4, [R209+0x5900] ;  /* 0x00590000d104783b */ /* 0x000eee0000004200 */
[C---:B------:R-:W-:Y:S01]  /*a480*/  HMMA.16816.F32 R108, R124.reuse, R110, R8 ;  /* 0x0000006e7c6c723c */ /* 0x040fe20000001808 */
[----:B------:R-:W5:Y:S07]  /*a490*/  LDSM.16.MT88.4 R8, [R208+0x5900] ;  /* 0x00590000d008783b */ /* 0x000f6e0000004200 */
[C---:B------:R-:W-:Y:S08]  /*a4a0*/  HMMA.16816.F32 R104, R124.reuse, R100, R12 ;  /* 0x000000647c68723c */ /* 0x040ff0000000180c */
[C---:B------:R-:W-:Y:S08]  /*a4b0*/  HMMA.16816.F32 R100, R124.reuse, R102, R16 ;  /* 0x000000667c64723c */ /* 0x040ff00000001810 */
[C---:B------:R-:W-:Y:S08]  /*a4c0*/  HMMA.16816.F32 R96, R124.reuse, R92, R20 ;  /* 0x0000005c7c60723c */ /* 0x040ff00000001814 */
[C---:B------:R-:W-:Y:S08]  /*a4d0*/  HMMA.16816.F32 R92, R124.reuse, R94, R24 ;  /* 0x0000005e7c5c723c */ /* 0x040ff00000001818 */
[C---:B----4-:R-:W-:Y:S08]  /*a4e0*/  HMMA.16816.F32 R88, R124.reuse, R84, R28 ;  /* 0x000000547c58723c */ /* 0x050ff0000000181c */
[C---:B------:R-:W-:Y:S08]  /*a4f0*/  HMMA.16816.F32 R84, R124.reuse, R86, R32 ;  /* 0x000000567c54723c */ /* 0x040ff00000001820 */
[C---:B-1----:R-:W-:Y:S08]  /*a500*/  HMMA.16816.F32 R80, R124.reuse, R76, R36 ;  /* 0x0000004c7c50723c */ /* 0x042ff00000001824 */
[C---:B------:R-:W-:Y:S08]  /*a510*/  HMMA.16816.F32 R76, R124.reuse, R78, R40 ;  /* 0x0000004e7c4c723c */ /* 0x040ff00000001828 */
[C---:B--2---:R-:W-:Y:S08]  /*a520*/  HMMA.16816.F32 R72, R124.reuse, R68, R44 ;  /* 0x000000447c48723c */ /* 0x044ff0000000182c */
[C---:B------:R-:W-:Y:S08]  /*a530*/  HMMA.16816.F32 R68, R124.reuse, R70, R48 ;  /* 0x000000467c44723c */ /* 0x040ff00000001830 */
[C---:B---3--:R-:W-:Y:S08]  /*a540*/  HMMA.16816.F32 R52, R124.reuse, R4, R52 ;  /* 0x000000047c34723c */ /* 0x048ff00000001834 */
[C---:B------:R-:W-:Y:S08]  /*a550*/  HMMA.16816.F32 R56, R124.reuse, R6, R56 ;  /* 0x000000067c38723c */ /* 0x040ff00000001838 */
[C---:B-----5:R-:W-:Y:S08]  /*a560*/  HMMA.16816.F32 R60, R124.reuse, R8, R60 ;  /* 0x000000087c3c723c */ /* 0x060ff0000000183c */
[----:B------:R-:W-:Y:S01]  /*a570*/  HMMA.16816.F32 R64, R124, R10, R64 ;  /* 0x0000000a7c40723c */ /* 0x000fe20000001840 */
[----:B------:R-:W-:-:S07]  /*a580*/  @P0 BRA `(.L_x_46) ;  /* 0xffffbb1000000947 */ /* 0x000fce000383ffff */
.L_x_35:
[----:B------:R-:W1:Y:S01]  /*a590*/  S2UR UR20, SR_CTAID.X ;  /* 0x00000000001479c3 */ /* 0x000e620000002500 */
[----:B------:R-:W-:Y:S01]  /*a5a0*/  ULDC.64 UR4, c[0x0][0x2c8] ;  /* 0x0000b20000047ab9 */ /* 0x000fe20000000a00 */
[----:B------:R-:W-:Y:S01]  /*a5b0*/  IMAD.MOV.U32 R2, RZ, RZ, 0x1 ;  /* 0x00000001ff027424 */ /* 0x000fe200078e00ff */
[----:B------:R-:W-:Y:S01]  /*a5c0*/  PLOP3.LUT P0, PT, PT, PT, UP1, 0x40, 0x0 ;  /* 0x000000000000781c */ /* 0x000fe20003f0e818 */
[----:B------:R-:W-:-:S03]  /*a5d0*/  IMAD.MOV.U32 R3, RZ, RZ, c[0x0][0x2ac] ;  /* 0x0000ab00ff037624 */ /* 0x000fc600078e00ff */
[----:B------:R-:W-:-:S05]  /*a5e0*/  IADD3 R4, R2, -c[0x0][0x168], RZ ;  /* 0x80005a0002047a10 */ /* 0x000fca0007ffe0ff */
[----:B------:R-:W-:Y:S01]  /*a5f0*/  IMAD R3, R3, c[0x0][0x1d0], R4 ;  /* 0x0000740003037a24 */ /* 0x000fe200078e0204 */
[----:B-1----:R-:W-:-:S04]  /*a600*/  ULEA UR20, UR20, 0x7f, 0x7 ;  /* 0x0000007f14147891 */ /* 0x002fc8000f8e383f */
[----:B------:R-:W-:-:S07]  /*a610*/  UIMAD.WIDE.U32 UR22, UR20, UR4, URZ ;  /* 0x00000004141672a5 */ /* 0x000fce000f8e003f */
[----:B------:R-:W-:Y:S02]  /*a620*/  @UP2 UMOV UR21, UR23 ;  /* 0x0000001700152c82 */ /* 0x000fe40008000000 */
[----:B------:R-:W-:-:S06]  /*a630*/  @UP2 USHF.R.U32.HI UR20, URZ, UR5, UR21 ;  /* 0x000000053f142299 */ /* 0x000fcc0008011615 */
[----:B------:R-:W-:-:S04]  /*a640*/  IADD3 R3, R3, UR20, RZ ;  /* 0x0000001403037c10 */ /* 0x000fc8000fffe0ff */
[----:B------:R-:W-:Y:S01]  /*a650*/  IADD3 R4, R3, -c[0x0][0x324], RZ ;  /* 0x8000c90003047a10 */ /* 0x000fe20007ffe0ff */
[----:B------:R-:W-:Y:S05]  /*a660*/  @P0 BRA `(.L_x_47) ;  /* 0x000000d000000947 */ /* 0x000fea0003800000 */
[----:B------:R-:W-:-:S13]  /*a670*/  ISETP.GT.AND P0, PT, R3, -0x1, PT ;  /* 0xffffffff0300780c */ /* 0x000fda0003f04270 */
[----:B------:R-:W-:Y:S05]  /*a680*/  @P0 BRA `(.L_x_48) ;  /* 0x0000006000000947 */ /* 0x000fea0003800000 */
[----:B------:R-:W-:Y:S02]  /*a690*/  ISETP.NE.AND P0, PT, R2, c[0x0][0x32c], PT ;  /* 0x0000cb0002007a0c */ /* 0x000fe40003f05270 */
[----:B------:R-:W-:-:S11]  /*a6a0*/  LOP3.LUT R3, RZ, R3, RZ, 0x33, !PT ;  /* 0x00000003ff037212 */ /* 0x000fd600078e33ff */
[----:B------:R-:W-:-:S05]  /*a6b0*/  @P0 IMAD.HI.U32 R2, R3, c[0x0][0x330], RZ ;  /* 0x0000cc0003020a27 */ /* 0x000fca00078e00ff */
[----:B------:R-:W-:-:S04]  /*a6c0*/  @P0 SHF.R.U32.HI R3, RZ, c[0x0][0x334], R2 ;  /* 0x0000cd00ff030a19 */ /* 0x000fc80000011602 */
[----:B------:R-:W-:Y:S01]  /*a6d0*/  LOP3.LUT R3, RZ, R3, RZ, 0x33, !PT ;  /* 0x00000003ff037212 */ /* 0x000fe200078e33ff */
[----:B------:R-:W-:Y:S05]  /*a6e0*/  BRA `(.L_x_49) ;  /* 0x0000003000007947 */ /* 0x000fea0003800000 */
.L_x_48:
[----:B------:R-:W-:-:S13]  /*a6f0*/  ISETP.NE.AND P0, PT, R2, c[0x0][0x32c], PT ;  /* 0x0000cb0002007a0c */ /* 0x000fda0003f05270 */
[----:B------:R-:W-:-:S05]  /*a700*/  @P0 IMAD.HI.U32 R2, R3, c[0x0][0x330], RZ ;  /* 0x0000cc0003020a27 */ /* 0x000fca00078e00ff */
[----:B------:R-:W-:-:S05]  /*a710*/  @P0 SHF.R.U32.HI R3, RZ, c[0x0][0x334], R2 ;  /* 0x0000cd00ff030a19 */ /* 0x000fca0000011602 */
.L_x_49:
[----:B------:R-:W-:-:S05]  /*a720*/  IMAD R3, R3, c[0x0][0x32c], RZ ;  /* 0x0000cb0003037a24 */ /* 0x000fca00078e02ff */
[----:B------:R-:W-:-:S04]  /*a730*/  IMNMX R4, R4, R3, !PT ;  /* 0x0000000304047217 */ /* 0x000fc80007800200 */
.L_x_47:
[----:B------:R-:W-:-:S05]  /*a740*/  IADD3 R3, R4, 0x5f, RZ ;  /* 0x0000005f04037810 */ /* 0x000fca0007ffe0ff */
[----:B------:R-:W-:-:S05]  /*a750*/  IMAD.HI R3, R3, 0x2aaaaaab, RZ ;  /* 0x2aaaaaab03037827 */ /* 0x000fca00078e02ff */
[----:B------:R-:W-:-:S04]  /*a760*/  SHF.R.U32.HI R2, RZ, 0x1f, R3 ;  /* 0x0000001fff027819 */ /* 0x000fc80000011603 */
[----:B------:R-:W-:-:S04]  /*a770*/  LEA.HI.SX32 R2, R3, R2, 0x1c ;  /* 0x0000000203027211 */ /* 0x000fc800078fe2ff */
[----:B------:R-:W-:-:S04]  /*a780*/  IMNMX R239, R215, R2, !PT ;  /* 0x00000002d7ef7217 */ /* 0x000fc80007800200 */
[----:B------:R-:W-:-:S13]  /*a790*/  ISETP.GE.AND P0, PT, R168, R239, PT ;  /* 0x000000efa800720c */ /* 0x000fda0003f06270 */
[----:B------:R-:W-:Y:S05]  /*a7a0*/  @!P0 BRA `(.L_x_50) ;  /* 0x000031f000008947 */ /* 0x000fea0003800000 */
[----:B------:R-:W-:Y:S01]  /*a7b0*/  IMAD.MOV.U32 R3, RZ, RZ, R0 ;  /* 0x000000ffff037224 */ /* 0x000fe200078e0000 */
[----:B------:R-:W-:Y:S01]  /*a7c0*/  SHF.R.S32.HI R0, RZ, 0x1f, R231 ;  /* 0x0000001fff007819 */ /* 0x000fe200000114e7 */
[----:B------:R-:W-:Y:S01]  /*a7d0*/  IMAD.MOV.U32 R119, RZ, RZ, R116 ;  /* 0x000000ffff777224 */ /* 0x000fe200078e0074 */
[----:B------:R-:W-:Y:S01]  /*a7e0*/  MOV R238, R168 ;  /* 0x000000a800ee7202 */ /* 0x000fe20000000f00 */
[C---:B------:R-:W-:Y:S01]  /*a7f0*/  IMAD.SHL.U32 R236, R231.reuse, 0x2, RZ ;  /* 0x00000002e7ec7824 */ /* 0x040fe200078e00ff */
[C---:B------:R-:W-:Y:S02]  /*a800*/  SHF.L.U64.HI R235, R230.reuse, 0x1, R233 ;  /* 0x00000001e6eb7819 */ /* 0x040fe400000102e9 */
[----:B------:R-:W-:Y:S02]  /*a810*/  SHF.L.U32 R234, R230, 0x1, RZ ;  /* 0x00000001e6ea7819 */ /* 0x000fe400000006ff */
[----:B------:R-:W-:Y:S02]  /*a820*/  SHF.L.U64.HI R237, R231, 0x1, R0 ;  /* 0x00000001e7ed7819 */ /* 0x000fe40000010200 */
.L_x_53:
        /* <DEDUP_REMOVED lines=23> */
[C---:B------:R-:W-:Y:S02]  /*a9a0*/  IMAD R2, R216.reuse, c[0x0][0x21c], R2 ;  /* 0x00008700d8027a24 */ /* 0x040fe400078e0202 */
[----:B------:R-:W-:Y:S04]  /*a9b0*/  IMAD.IADD R5, R5, 0x1, R7 ;  /* 0x0000000105057824 */ /* 0x000fe800078e0207 */
[----:B------:R-:W-:Y:S05]  /*a9c0*/  IMAD.WIDE.U32 R4, R216, c[0x0][0x218], R4 ;  /* 0x00008600d8047a25 */ /* 0x000fea00078e0004 */
[----:B------:R-:W-:Y:S04]  /*a9d0*/  IADD3 R0, P0, R4, UR18, RZ ;  /* 0x0000001204007c10 */ /* 0x000fe8000ff1e0ff */
[----:B------:R-:W-:Y:S02]  /*a9e0*/  IADD3.X R5, R5, UR16, R2, P0, !PT ;  /* 0x0000001005057c10 */ /* 0x000fe400087fe402 */
[C---:B------:R-:W-:Y:S04]  /*a9f0*/  LEA R20, P0, R0.reuse, c[0x0][0x1f8], 0x1 ;  /* 0x00007e0000147a11 */ /* 0x040fe800078008ff */
[----:B------:R-:W-:Y:S01]  /*aa00*/  LEA.HI.X R6, R0, c[0x0][0x1fc], R5, 0x1, P0 ;  /* 0x00007f0000067a11 */ /* 0x000fe200000f0c05 */
[----:B------:R-:W2:Y:S01]  /*aa10*/  SHFL.IDX PT, R11, R20, RZ, 0x181f ;  /* 0x00181fff140b7589 */ /* 0x000ea200000e0000 */
[----:B------:R-:W-:Y:S03]  /*aa20*/  IADD3 R5, -R232, 0x10, RZ ;  /* 0x00000010e8057810 */ /* 0x000fe60007ffe1ff */
[----:B------:R-:W3:Y:S01]  /*aa30*/  SHFL.IDX PT, R4, R6, RZ, 0x181f ;  /* 0x00181fff06047589 */ /* 0x000ee200000e0000 */
[----:B------:R-:W-:Y:S03]  /*aa40*/  LOP3.LUT R5, R5, 0xf, RZ, 0xc0, !PT ;  /* 0x0000000f05057812 */ /* 0x000fe600078ec0ff */
[----:B------:R-:W5:Y:S04]  /*aa50*/  SHFL.IDX PT, R9, R20, 0x1, 0x181f ;  /* 0x00381f0014097f89 */ /* 0x000f6800000e0000 */
[----:B------:R-:W4:Y:S04]  /*aa60*/  SHFL.IDX PT, R2, R6, 0x1, 0x181f ;  /* 0x00381f0006027f89 */ /* 0x000f2800000e0000 */
[----:B------:R-:W1:Y:S04]  /*aa70*/  SHFL.IDX PT, R7, R20, 0x2, 0x181f ;  /* 0x00581f0014077f89 */ /* 0x000e6800000e0000 */
[----:B------:R1:W1:Y:S01]  /*aa80*/  SHFL.IDX PT, R0, R6, 0x2, 0x181f ;  /* 0x00581f0006007f89 */ /* 0x00026200000e0000 */
        /* <DEDUP_REMOVED lines=9> */
[--C-:B------:R-:W-:Y:S01]  /*ab20*/  IMAD.X R15, R2, 0x1, R235.reuse, P5 ;  /* 0x00000001020f7824 */ /* 0x100fe200028e06eb */
[----:B-1----:R-:W-:Y:S01]  /*ab30*/  IADD3 R4, P2, P0, R5, R7, R234 ;  /* 0x0000000705047210 */ /* 0x002fe2000785e0ea */
[----:B------:R2:W-:Y:S01]  /*ab40*/  LDGSTS.E.BYPASS.LTC128B.128 [R224], [R8.64], !P4 ;  /* 0x0000000008e07fae */ /* 0x0005e2000e101d4e */
[----:B------:R-:W-:Y:S02]  /*ab50*/  IADD3 R6, P5, R7, R236, RZ ;  /* 0x000000ec07067210 */ /* 0x000fe40007fbe0ff */
[----:B------:R-:W-:Y:S01]  /*ab60*/  IADD3.X R5, RZ, R0, R235, P2, P0 ;  /* 0x00000000ff057210 */ /* 0x000fe200017e04eb */
[----:B------:R2:W-:Y:S02]  /*ab70*/  LDGSTS.E.BYPASS.LTC128B.128 [R223], [R14.64], !P3 ;  /* 0x000000000edf7fae */ /* 0x0005e4000d901d4e */
[----:B------:R-:W-:Y:S05]  /*ab80*/  IMAD.X R7, R0, 0x1, R237, P5 ;  /* 0x0000000100077824 */ /* 0x000fea00028e06ed */
[----:B------:R2:W-:Y:S04]  /*ab90*/  LDGSTS.E.BYPASS.LTC128B.128 [R226+0x2000], [R6.64], !P4 ;  /* 0x0200000006e27fae */ /* 0x0005e8000e101d4e */
[----:B------:R2:W-:Y:S02]  /*aba0*/  LDGSTS.E.BYPASS.LTC128B.128.ZFILL [R226+0x5000], [R4.64], P6 ;  /* 0x0500000004e27fae */ /* 0x0005e4000b141d4e */
.L_x_51:
[C---:B--23--:R-:W-:Y:S01]  /*abb0*/  HMMA.16816.F32 R4, R120.reuse, R124, RZ ;  /* 0x0000007c7804723c */ /* 0x04cfe200000018ff */
[----:B------:R-:W-:Y:S02]  /*abc0*/  LDSM.16.M88.4 R156, [R211+0x8900] ;  /* 0x00890000d39c783b */ /* 0x000fe40000000200 */
[----:B------:R-:W-:Y:S05]  /*abd0*/  ISETP.GT.AND P0, PT, R238, R215, PT ;  /* 0x000000d7ee00720c */ /* 0x000fea0003f04270 */
[C---:B------:R-:W-:Y:S01]  /*abe0*/  HMMA.16816.F32 R8, R120.reuse, R126, RZ ;  /* 0x0000007e7808723c */ /* 0x040fe200000018ff */
[----:B------:R-:W0:Y:S07]  /*abf0*/  LDGDEPBAR ;  /* 0x00000000000079af */ /* 0x000e2e0000000000 */
[C---:B------:R-:W-:Y:S01]  /*ac00*/  HMMA.16816.F32 R12, R120.reuse, R16, RZ ;  /* 0x00000010780c723c */ /* 0x040fe200000018ff */
[----:B------:R-:W2:Y:S07]  /*ac10*/  LDSM.16.M88.4 R124, [R211+0x8100] ;  /* 0x00810000d37c783b */ /* 0x000eae0000000200 */
[C---:B------:R-:W-:Y:S01]  /*ac20*/  HMMA.16816.F32 R16, R120.reuse, R18, RZ ;  /* 0x000000127810723c */ /* 0x040fe200000018ff */
[----:B------:R-:W-:Y:S07]  /*ac30*/  LDSM.16.M88.4 R160, [R211+0xa100] ;  /* 0x00a10000d3a0783b */ /* 0x000fee0000000200 */
[C---:B----4-:R-:W-:Y:S01]  /*ac40*/  HMMA.16816.F32 R20, R120.reuse, R24, RZ ;  /* 0x000000187814723c */ /* 0x050fe200000018ff */
[----:B------:R-:W-:Y:S07]  /*ac50*/  LDSM.16.M88.4 R164, [R211+0xa900] ;  /* 0x00a90000d3a4783b */ /* 0x000fee0000000200 */
[C---:B------:R-:W-:Y:S01]  /*ac60*/  HMMA.16816.F32 R24, R120.reuse, R26, RZ ;  /* 0x0000001a7818723c */ /* 0x040fe200000018ff */
[----:B------:R-:W-:Y:S07]  /*ac70*/  LDSM.16.M88.4 R168, [R211+0xd900] ;  /* 0x00d90000d3a8783b */ /* 0x000fee0000000200 */
[C---:B-1----:R-:W-:Y:S08]  /*ac80*/  HMMA.16816.F32 R28, R120.reuse, R32, RZ ;  /* 0x00000020781c723c */ /* 0x042ff000000018ff */
[C---:B------:R-:W-:Y:S08]  /*ac90*/  HMMA.16816.F32 R32, R120.reuse, R34, RZ ;  /* 0x000000227820723c */ /* 0x040ff000000018ff */
[C---:B------:R-:W-:Y:S08]  /*aca0*/  HMMA.16816.F32 R36, R120.reuse, R40, RZ ;  /* 0x000000287824723c */ /* 0x040ff000000018ff */
[C---:B------:R-:W-:Y:S08]  /*acb0*/  HMMA.16816.F32 R40, R120.reuse, R42, RZ ;  /* 0x0000002a7828723c */ /* 0x040ff000000018ff */
[C---:B------:R-:W-:Y:S08]  /*acc0*/  HMMA.16816.F32 R44, R120.reuse, R48, RZ ;  /* 0x00000030782c723c */ /* 0x040ff000000018ff */
[----:B------:R-:W-:Y:S08]  /*acd0*/  HMMA.16816.F32 R48, R120, R50, RZ ;  /* 0x000000327830723c */ /* 0x000ff000000018ff */
[C---:B------:R-:W-:Y:S08]  /*ace0*/  HMMA.16816.F32 R4, R144.reuse, R128, R4 ;  /* 0x000000809004723c */ /* 0x040ff00000001804 */
[C---:B------:R-:W-:Y:S01]  /*acf0*/  HMMA.16816.F32 R8, R144.reuse, R130, R8 ;  /* 0x000000829008723c */ /* 0x040fe20000001808 */
[----:B------:R-:W1:Y:S07]  /*ad00*/  LDSM.16.M88.4 R128, [R211+0x9100] ;  /* 0x00910000d380783b */ /* 0x000e6e0000000200 */
[C---:B------:R-:W-:Y:S08]  /*ad10*/  HMMA.16816.F32 R12, R144.reuse, R132, R12 ;  /* 0x00000084900c723c */ /* 0x040ff0000000180c */
[C---:B------:R-:W-:Y:S01]  /*ad20*/  HMMA.16816.F32 R16, R144.reuse, R134, R16 ;  /* 0x000000869010723c */ /* 0x040fe20000001810 */
[----:B------:R-:W3:Y:S07]  /*ad30*/  LDSM.16.M88.4 R132, [R211+0x9900] ;  /* 0x00990000d384783b */ /* 0x000eee0000000200 */
        /* <DEDUP_REMOVED lines=10> */
[----:B------:R-:W-:Y:S01]  /*ade0*/  HMMA.16816.F32 R48, R144, R154, R48 ;  /* 0x0000009a9030723c */ /* 0x000fe20000001830 */
[----:B------:R-:W-:Y:S07]  /*adf0*/  LDSM.16.M88.4 R152, [R202+0x2000] ;  /* 0x00200000ca98783b */ /* 0x000fee0000000200 */
[C---:B--2---:R-:W-:Y:S08]  /*ae00*/  HMMA.16816.F32 R4, R172.reuse, R124, R4 ;  /* 0x0000007cac04723c */ /* 0x044ff00000001804 */
[C---:B------:R-:W-:Y:S01]  /*ae10*/  HMMA.16816.F32 R8, R172.reuse, R126, R8 ;  /* 0x0000007eac08723c */ /* 0x040fe20000001808 */
[----:B------:R-:W2:Y:S07]  /*ae20*/  LDSM.16.M88.4 R124, [R202] ;  /* 0x00000000ca7c783b */ /* 0x000eae0000000200 */
[C---:B------:R-:W-:Y:S08]  /*ae30*/  HMMA.16816.F32 R12, R172.reuse, R156, R12 ;  /* 0x0000009cac0c723c */ /* 0x040ff0000000180c */
[C---:B------:R-:W-:Y:S01]  /*ae40*/  HMMA.16816.F32 R16, R172.reuse, R158, R16 ;  /* 0x0000009eac10723c */ /* 0x040fe20000001810 */
[----:B------:R-:W-:Y:S07]  /*ae50*/  LDSM.16.M88.4 R156, [R214+0xb900] ;  /* 0x00b90000d69c783b */ /* 0x000fee0000000200 */
[C---:B-1----:R-:W-:Y:S08]  /*ae60*/  HMMA.16816.F32 R20, R172.reuse, R128, R20 ;  /* 0x00000080ac14723c */ /* 0x042ff00000001814 */
[C---:B------:R-:W-:Y:S01]  /*ae70*/  HMMA.16816.F32 R24, R172.reuse, R130, R24 ;  /* 0x00000082ac18723c */ /* 0x040fe20000001818 */
[----:B------:R-:W1:Y:S07]  /*ae80*/  LDSM.16.M88.4 R128, [R202+0x2800] ;  /* 0x00280000ca80783b */ /* 0x000e6e0000000200 */
[C---:B---3--:R-:W-:Y:S08]  /*ae90*/  HMMA.16816.F32 R28, R172.reuse, R132, R28 ;  /* 0x00000084ac1c723c */ /* 0x048ff0000000181c */
[C---:B------:R-:W-:Y:S01]  /*aea0*/  HMMA.16816.F32 R32, R172.reuse, R134, R32 ;  /* 0x00000086ac20723c */ /* 0x040fe20000001820 */
[----:B------:R-:W3:Y:S07]  /*aeb0*/  LDSM.16.M88.4 R132, [R214+0xb100] ;  /* 0x00b10000d684783b */ /* 0x000eee0000000200 */
[C---:B------:R-:W-:Y:S08]  /*aec0*/  HMMA.16816.F32 R36, R172.reuse, R160, R36 ;  /* 0x000000a0ac24723c */ /* 0x040ff00000001824 */
[C---:B------:R-:W-:Y:S01]  /*aed0*/  HMMA.16816.F32 R40, R172.reuse, R162, R40 ;  /* 0x000000a2ac28723c */ /* 0x040fe20000001828 */
[----:B------:R-:W4:Y:S07]  /*aee0*/  LDSM.16.M88.4 R160, [R214+0xc100] ;  /* 0x00c10000d6a0783b */ /* 0x000f2e0000000200 */
[C---:B------:R-:W-:Y:S08]  /*aef0*/  HMMA.16816.F32 R44, R172.reuse, R164, R44 ;  /* 0x000000a4ac2c723c */ /* 0x040ff0000000182c */
[----:B------:R-:W-:Y:S01]  /*af00*/  HMMA.16816.F32 R48, R172, R166, R48 ;  /* 0x000000a6ac30723c */ /* 0x000fe20000001830 */
[----:B------:R-:W5:Y:S07]  /*af10*/  LDSM.16.M88.4 R164, [R214+0xc900] ;  /* 0x00c90000d6a4783b */ /* 0x000f6e0000000200 */
        /* <DEDUP_REMOVED lines=8> */
[----:B------:R-:W2:Y:S07]  /*afa0*/  LDSM.16.M88.4 R140, [R201] ;  /* 0x00000000c98c783b */ /* 0x000eae0000000200 */
[C---:B------:R-:W-:Y:S08]  /*afb0*/  HMMA.16816.F32 R28, R176.reuse, R148, R28 ;  /* 0x00000094b01c723c */ /* 0x040ff0000000181c */
[C---:B------:R-:W-:Y:S01]  /*afc0*/  HMMA.16816.F32 R32, R176.reuse, R150, R32 ;  /* 0x00000096b020723c */ /* 0x040fe20000001820 */
[----:B------:R-:W2:Y:S07]  /*afd0*/  LDSM.16.M88.4 R148, [R200] ;  /* 0x00000000c894783b */ /* 0x000eae0000000200 */
[C---:B------:R-:W-:Y:S08]  /*afe0*/  HMMA.16816.F32 R36, R176.reuse, R152, R36 ;  /* 0x00000098b024723c */ /* 0x040ff00000001824 */
[C---:B------:R-:W-:Y:S01]  /*aff0*/  HMMA.16816.F32 R40, R176.reuse, R154, R40 ;  /* 0x0000009ab028723c */ /* 0x040fe20000001828 */
[----:B------:R-:W-:Y:S07]  /*b000*/  LDSM.16.M88.4 R152, [R197] ;  /* 0x00000000c598783b */ /* 0x000fee0000000200 */
[C---:B-1----:R-:W-:Y:S08]  /*b010*/  HMMA.16816.F32 R44, R176.reuse, R128, R44 ;  /* 0x00000080b02c723c */ /* 0x042ff0000000182c */
[----:B------:R-:W-:Y:S01]  /*b020*/  HMMA.16816.F32 R48, R176, R130, R48 ;  /* 0x00000082b030723c */ /* 0x000fe20000001830 */
[----:B------:R-:W1:Y:S07]  /*b030*/  LDSM.16.M88.4 R128, [R199] ;  /* 0x00000000c780783b */ /* 0x000e6e0000000200 */
[C---:B---3--:R-:W-:Y:S08]  /*b040*/  HMMA.16816.F32 R4, R180.reuse, R132, R4 ;  /* 0x00000084b404723c */ /* 0x048ff00000001804 */
[C---:B------:R-:W-:Y:S01]  /*b050*/  HMMA.16816.F32 R8, R180.reuse, R134, R8 ;  /* 0x00000086b408723c */ /* 0x040fe20000001808 */
[----:B------:R-:W3:Y:S07]  /*b060*/  LDSM.16.M88.4 R132, [R198] ;  /* 0x00000000c684783b */ /* 0x000eee0000000200 */
[C---:B------:R-:W-:Y:S08]  /*b070*/  HMMA.16816.F32 R12, R180.reuse, R156, R12 ;  /* 0x0000009cb40c723c */ /* 0x040ff0000000180c */
[C---:B------:R-:W-:Y:S01]  /*b080*/  HMMA.16816.F32 R16, R180.reuse, R158, R16 ;  /* 0x0000009eb410723c */ /* 0x040fe20000001810 */
[----:B------:R-:W1:Y:S07]  /*b090*/  LDSM.16.M88.4 R156, [R196] ;  /* 0x00000000c49c783b */ /* 0x000e6e0000000200 */
[C---:B----4-:R-:W-:Y:S08]  /*b0a0*/  HMMA.16816.F32 R20, R180.reuse, R160, R20 ;  /* 0x000000a0b414723c */ /* 0x050ff00000001814 */
[C---:B------:R-:W-:Y:S01]  /*b0b0*/  HMMA.16816.F32 R24, R180.reuse, R162, R24 ;  /* 0x000000a2b418723c */ /* 0x040fe20000001818 */
[----:B------:R-:W4:Y:S07]  /*b0c0*/  LDSM.16.M88.4 R160, [R211+0xb100] ;  /* 0x00b10000d3a0783b */ /* 0x000f2e0000000200 */
[C---:B-----5:R-:W-:Y:S08]  /*b0d0*/  HMMA.16816.F32 R28, R180.reuse, R164, R28 ;  /* 0x000000a4b41c723c */ /* 0x060ff0000000181c */
[C---:B------:R-:W-:Y:S01]  /*b0e0*/  HMMA.16816.F32 R32, R180.reuse, R166, R32 ;  /* 0x000000a6b420723c */ /* 0x040fe20000001820 */
[----:B------:R-:W-:Y:S07]  /*b0f0*/  LDSM.16.M88.4 R164, [R211+0xd100] ;  /* 0x00d10000d3a4783b */ /* 0x000fee0000000200 */
[C---:B--2---:R-:W-:Y:S08]  /*b100*/  HMMA.16816.F32 R36, R180.reuse, R124, R36 ;  /* 0x0000007cb424723c */ /* 0x044ff00000001824 */
[C---:B------:R-:W-:Y:S01]  /*b110*/  HMMA.16816.F32 R40, R180.reuse, R126, R40 ;  /* 0x0000007eb428723c */ /* 0x040fe20000001828 */
[----:B------:R-:W2:Y:S07]  /*b120*/  LDSM.16.M88.4 R124, [R211+0xb900] ;  /* 0x00b90000d37c783b */ /* 0x000eae0000000200 */
[C---:B------:R-:W-:Y:S08]  /*b130*/  HMMA.16816.F32 R44, R180.reuse, R136, R44 ;  /* 0x00000088b42c723c */ /* 0x040ff0000000182c */
[----:B------:R-:W-:Y:S01]  /*b140*/  HMMA.16816.F32 R48, R180, R138, R48 ;  /* 0x0000008ab430723c */ /* 0x000fe20000001830 */
[----:B------:R-:W5:Y:S07]  /*b150*/  LDSM.16.M88.4 R136, [R211+0xc100] ;  /* 0x00c10000d388783b */ /* 0x000f6e0000000200 */
[C---:B------:R-:W-:Y:S08]  /*b160*/  HMMA.16816.F32 R4, R184.reuse, R140, R4 ;  /* 0x0000008cb804723c */ /* 0x040ff00000001804 */
[C---:B------:R-:W-:Y:S01]  /*b170*/  HMMA.16816.F32 R8, R184.reuse, R142, R8 ;  /* 0x0000008eb808723c */ /* 0x040fe20000001808 */
[----:B------:R-:W2:Y:S07]  /*b180*/  LDSM.16.M88.4 R140, [R211+0xc900] ;  /* 0x00c90000d38c783b */ /* 0x000eae0000000200 */
[C---:B------:R-:W-:Y:S08]  /*b190*/  HMMA.16816.F32 R12, R184.reuse, R148, R12 ;  /* 0x00000094b80c723c */ /* 0x040ff0000000180c */
[C---:B------:R-:W-:Y:S01]  /*b1a0*/  HMMA.16816.F32 R16, R184.reuse, R150, R16 ;  /* 0x00000096b810723c */ /* 0x040fe20000001810 */
[----:B------:R-:W2:Y:S07]  /*b1b0*/  LDSM.16.M88.4 R148, [R202+0x3000] ;  /* 0x00300000ca94783b */ /* 0x000eae0000000200 */
[C---:B-1----:R-:W-:Y:S08]  /*b1c0*/  HMMA.16816.F32 R20, R184.reuse, R128, R20 ;  /* 0x00000080b814723c */ /* 0x042ff00000001814 */
[C---:B------:R-:W-:Y:S01]  /*b1d0*/  HMMA.16816.F32 R24, R184.reuse, R130, R24 ;  /* 0x00000082b818723c */ /* 0x040fe20000001818 */
[----:B------:R-:W-:Y:S07]  /*b1e0*/  LDSM.16.M88.4 R128, [R202+0x4000] ;  /* 0x00400000ca80783b */ /* 0x000fee0000000200 */
[C---:B---3--:R-:W-:Y:S08]  /*b1f0*/  HMMA.16816.F32 R28, R184.reuse, R132, R28 ;  /* 0x00000084b81c723c */ /* 0x048ff0000000181c */
[C---:B------:R-:W-:Y:S08]  /*b200*/  HMMA.16816.F32 R32, R184.reuse, R134, R32 ;  /* 0x00000086b820723c */ /* 0x040ff00000001820 */
[C---:B------:R-:W-:Y:S08]  /*b210*/  HMMA.16816.F32 R36, R184.reuse, R152, R36 ;  /* 0x00000098b824723c */ /* 0x040ff00000001824 */
[C---:B------:R-:W-:Y:S08]  /*b220*/  HMMA.16816.F32 R40, R184.reuse, R154, R40 ;  /* 0x0000009ab828723c */ /* 0x040ff00000001828 */
[C---:B------:R-:W-:Y:S08]  /*b230*/  HMMA.16816.F32 R44, R184.reuse, R156, R44 ;  /* 0x0000009cb82c723c */ /* 0x040ff0000000182c */
[----:B------:R-:W-:Y:S08]  /*b240*/  HMMA.16816.F32 R48, R184, R158, R48 ;  /* 0x0000009eb830723c */ /* 0x000ff00000001830 */
[C---:B----4-:R-:W-:Y:S08]  /*b250*/  HMMA.16816.F32 R4, R188.reuse, R160, R4 ;  /* 0x000000a0bc04723c */ /* 0x050ff00000001804 */
[C---:B------:R-:W-:Y:S08]  /*b260*/  HMMA.16816.F32 R8, R188.reuse, R162, R8 ;  /* 0x000000a2bc08723c */ /* 0x040ff00000001808 */
[C---:B--2---:R-:W-:Y:S08]  /*b270*/  HMMA.16816.F32 R12, R188.reuse, R124, R12 ;  /* 0x0000007cbc0c723c */ /* 0x044ff0000000180c */
[C---:B------:R-:W-:Y:S01]  /*b280*/  HMMA.16816.F32 R16, R188.reuse, R126, R16 ;  /* 0x0000007ebc10723c */ /* 0x040fe20000001810 */
[----:B------:R-:W1:Y:S07]  /*b290*/  LDSM.16.M88.4 R124, [R202+0x3800] ;  /* 0x00380000ca7c783b */ /* 0x000e6e0000000200 */
[C---:B-----5:R-:W-:Y:S08]  /*b2a0*/  HMMA.16816.F32 R20, R188.reuse, R136, R20 ;  /* 0x00000088bc14723c */ /* 0x060ff00000001814 */
        /* <DEDUP_REMOVED lines=10> */
[C---:B------:R-:W-:Y:S04]  /*b350*/  HMMA.16816.F32 R16, R192.reuse, R126, R16 ;  /* 0x0000007ec010723c */ /* 0x040fe80000001810 */
[----:B------:R-:W-:Y:S02]  /*b360*/  FMUL.FTZ R134, R4, c[0x0][0x320] ;  /* 0x0000c80004867a20 */ /* 0x000fe40000410000 */
[----:B------:R-:W-:Y:S02]  /*b370*/  FMUL.FTZ R132, R5, c[0x0][0x320] ;  /* 0x0000c80005847a20 */ /* 0x000fe40000410000 */
[----:B------:R-:W-:Y:S01]  /*b380*/  FMUL.FTZ R9, R9, c[0x0][0x320] ;  /* 0x0000c80009097a20 */ /* 0x000fe20000410000 */
[C---:B------:R-:W-:Y:S01]  /*b390*/  HMMA.16816.F32 R20, R192.reuse, R128, R20 ;  /* 0x00000080c014723c */ /* 0x040fe20000001814 */
[----:B------:R-:W1:Y:S02]  /*b3a0*/  MUFU.TANH R134, R134 ;  /* 0x0000008600867308 */ /* 0x000e640000002400 */
[----:B------:R-:W-:Y:S02]  /*b3b0*/  FMUL.FTZ R10, R10, c[0x0][0x320] ;  /* 0x0000c8000a0a7a20 */ /* 0x000fe40000410000 */
[----:B------:R-:W-:Y:S02]  /*b3c0*/  FMUL.FTZ R11, R11, c[0x0][0x320] ;  /* 0x0000c8000b0b7a20 */ /* 0x000fe40000410000 */
[----:B------:R-:W-:Y:S01]  /*b3d0*/  FMUL.FTZ R246, R8, c[0x0][0x320] ;  /* 0x0000c80008f67a20 */ /* 0x000fe20000410000 */
[C---:B------:R-:W-:Y:S03]  /*b3e0*/  HMMA.16816.F32 R24, R192.reuse, R130, R24 ;  /* 0x00000082c018723c */ /* 0x040fe60000001818 */
[----:B------:R-:W2:Y:S01]  /*b3f0*/  MUFU.TANH R248, R9 ;  /* 0x0000000900f87308 */ /* 0x000ea20000002400 */
[----:B------:R-:W-:Y:S02]  /*b400*/  FMUL.FTZ R13, R13, c[0x0][0x320] ;  /* 0x0000c8000d0d7a20 */ /* 0x000fe40000410000 */
[----:B------:R-:W-:Y:S02]  /*b410*/  FMUL.FTZ R14, R14, c[0x0][0x320] ;  /* 0x0000c8000e0e7a20 */ /* 0x000fe40000410000 */
[----:B------:R-:W-:Y:S04]  /*b420*/  FMUL.FTZ R15, R15, c[0x0][0x320] ;  /* 0x0000c8000f0f7a20 */ /* 0x000fe80000410000 */
[----:B------:R-:W-:Y:S01]  /*b430*/  FMUL.FTZ R138, R12, c[0x0][0x320] ;  /* 0x0000c8000c8a7a20 */ /* 0x000fe20000410000 */
[----:B------:R-:W3:Y:S01]  /*b440*/  MUFU.TANH R247, R10 ;  /* 0x0000000a00f77308 */ /* 0x000ee20000002400 */
        /* <DEDUP_REMOVED lines=11> */
[----:B------:R-:W1:Y:S01]  /*b500*/  MUFU.TANH R136, R13 ;  /* 0x0000000d00887308 */ /* 0x000e620000002400 */
[----:B------:R-:W-:Y:S02]  /*b510*/  FMUL.FTZ R23, R23, c[0x0][0x320] ;  /* 0x0000c80017177a20 */ /* 0x000fe40000410000 */
[----:B------:R-:W-:Y:S02]  /*b520*/  FMUL.FTZ R25, R25, c[0x0][0x320] ;  /* 0x0000c80019197a20 */ /* 0x000fe40000410000 */
[----:B------:R-:W-:Y:S02]  /*b530*/  FMUL.FTZ R26, R26, c[0x0][0x320] ;  /* 0x0000c8001a1a7a20 */ /* 0x000fe40000410000 */
[----:B------:R-:W-:Y:S03]  /*b540*/  FMUL.FTZ R27, R27, c[0x0][0x320] ;  /* 0x0000c8001b1b7a20 */ /* 0x000fe60000410000 */
[----:B------:R-:W1:Y:S01]  /*b550*/  MUFU.TANH R137, R14 ;  /* 0x0000000e00897308 */ /* 0x000e620000002400 */
[----:B----4-:R-:W4:Y:S09]  /*b560*/  LDSM.16.M88.4 R8, [R202+0x4800] ;  /* 0x00480000ca08783b */ /* 0x010f320000000200 */
[----:B------:R5:W1:Y:S10]  /*b570*/  MUFU.TANH R141, R15 ;  /* 0x0000000f008d7308 */ /* 0x000a740000002400 */
[----:B------:R-:W1:Y:S10]  /*b580*/  MUFU.TANH R132, R132 ;  /* 0x0000008400847308 */ /* 0x000e740000002400 */
[----:B------:R-:W1:Y:S01]  /*b590*/  MUFU.TANH R243, R243 ;  /* 0x000000f300f37308 */ /* 0x000e620000002400 */
[----:B-----5:R-:W5:Y:S09]  /*b5a0*/  LDSM.16.M88.4 R12, [R202+0x5000] ;  /* 0x00500000ca0c783b */ /* 0x020f720000000200 */
[----:B------:R-:W1:Y:S01]  /*b5b0*/  MUFU.TANH R135, R135 ;  /* 0x0000008700877308 */ /* 0x000e620000002400 */
[C---:B----4-:R-:W-:Y:S09]  /*b5c0*/  HMMA.16816.F32 R28, R192.reuse, R8, R28 ;  /* 0x00000008c01c723c */ /* 0x050ff2000000181c */
[----:B------:R-:W4:Y:S01]  /*b5d0*/  MUFU.TANH R246, R246 ;  /* 0x000000f600f67308 */ /* 0x000f220000002400 */
[C---:B------:R-:W-:Y:S01]  /*b5e0*/  HMMA.16816.F32 R32, R192.reuse, R10, R32 ;  /* 0x0000000ac020723c */ /* 0x040fe20000001820 */
[----:B------:R-:W1:Y:S01]  /*b5f0*/  LDSM.16.M88.4 R8, [R202+0x5800] ;  /* 0x00580000ca08783b */ /* 0x000e620000000200 */
[----:B------:R-:W-:Y:S07]  /*b600*/  DEPBAR.LE SB0, 0x0 ;  /* 0x000080000000791a */ /* 0x000fee0000000000 */
[----:B------:R-:W1:Y:S01]  /*b610*/  MUFU.TANH R138, R138 ;  /* 0x0000008a008a7308 */ /* 0x000e620000002400 */
[----:B------:R-:W-:Y:S04]  /*b620*/  BAR.SYNC.DEFER_BLOCKING 0x0 ;  /* 0x0000000000007b1d */ /* 0x000fe80000010000 */
[----:B------:R-:W-:Y:S05]  /*b630*/  FMUL.FTZ R244, R28, c[0x0][0x320] ;  /* 0x0000c8001cf47a20 */ /* 0x000fea0000410000 */
[----:B------:R-:W2:Y:S01]  /*b640*/  MUFU.TANH R152, R152 ;  /* 0x0000009800987308 */ /* 0x000ea20000002400 */
[----:B------:R-:W-:Y:S02]  /*b650*/  FMUL.FTZ R29, R29, c[0x0][0x320] ;  /* 0x0000c8001d1d7a20 */ /* 0x000fe40000410000 */
[----:B------:R-:W-:Y:S01]  /*b660*/  FMUL.FTZ R30, R30, c[0x0][0x320] ;  /* 0x0000c8001e1e7a20 */ /* 0x000fe20000410000 */
[C---:B-----5:R-:W-:Y:S05]  /*b670*/  HMMA.16816.F32 R36, R192.reuse, R12, R36 ;  /* 0x0000000cc024723c */ /* 0x060fea0000001824 */
[----:B------:R-:W-:Y:S01]  /*b680*/  FMUL.FTZ R240, R32, c[0x0][0x320] ;  /* 0x0000c80020f07a20 */ /* 0x000fe20000410000 */
[----:B------:R2:W2:Y:S01]  /*b690*/  MUFU.TANH R148, R17 ;  /* 0x0000001100947308 */ /* 0x0004a20000002400 */
[----:B------:R-:W-:Y:S01]  /*b6a0*/  FMUL.FTZ R31, R31, c[0x0][0x320] ;  /* 0x0000c8001f1f7a20 */ /* 0x000fe20000410000 */
[C---:B------:R-:W-:Y:S04]  /*b6b0*/  HMMA.16816.F32 R40, R192.reuse, R14, R40 ;  /* 0x0000000ec028723c */ /* 0x040fe80000001828 */
[----:B------:R-:W-:Y:S02]  /*b6c0*/  FMUL.FTZ R33, R33, c[0x0][0x320] ;  /* 0x0000c80021217a20 */ /* 0x000fe40000410000 */
[----:B------:R-:W-:Y:S02]  /*b6d0*/  FMUL.FTZ R34, R34, c[0x0][0x320] ;  /* 0x0000c80022227a20 */ /* 0x000fe40000410000 */
[----:B------:R2:W2:Y:S01]  /*b6e0*/  MUFU.TANH R143, R18 ;  /* 0x00000012008f7308 */ /* 0x0004a20000002400 */
[----:B------:R-:W-:Y:S01]  /*b6f0*/  FMUL.FTZ R35, R35, c[0x0][0x320] ;  /* 0x0000c80023237a20 */ /* 0x000fe20000410000 */
[C---:B-1----:R-:W-:Y:S06]  /*b700*/  HMMA.16816.F32 R44, R192.reuse, R8, R44 ;  /* 0x00000008c02c723c */ /* 0x042fec000000182c */
[----:B------:R-:W-:Y:S02]  /*b710*/  FMUL.FTZ R164, R36, c[0x0][0x320] ;  /* 0x0000c80024a47a20 */ /* 0x000fe40000410000 */
[----:B------:R1:W1:Y:S01]  /*b720*/  MUFU.TANH R155, R19 ;  /* 0x00000013009b7308 */ /* 0x0002620000002400 */
[----:B------:R-:W-:Y:S03]  /*b730*/  HMMA.16816.F32 R48, R192, R10, R48 ;  /* 0x0000000ac030723c */ /* 0x000fe60000001830 */
[----:B------:R-:W-:Y:S02]  /*b740*/  FMUL.FTZ R37, R37, c[0x0][0x320] ;  /* 0x0000c80025257a20 */ /* 0x000fe40000410000 */
[----:B------:R-:W-:Y:S02]  /*b750*/  FMUL.FTZ R156, R40, c[0x0][0x320] ;  /* 0x0000c800289c7a20 */ /* 0x000fe40000410000 */
[----:B------:R-:W-:Y:S02]  /*b760*/  FMUL.FTZ R38, R38, c[0x0][0x320] ;  /* 0x0000c80026267a20 */ /* 0x000fe40000410000 */
[----:B------:R-:W1:Y:S03]  /*b770*/  MUFU.TANH R158, R158 ;  /* 0x0000009e009e7308 */ /* 0x000e660000002400 */
        /* <DEDUP_REMOVED lines=13> */
[----:B------:R-:W-:Y:S05]  /*b850*/  FMUL.FTZ R0, R51, c[0x0][0x320] ;  /* 0x0000c80033007a20 */ /* 0x000fea0000410000 */
[----:B------:R1:W1:Y:S10]  /*b860*/  MUFU.TANH R161, R23 ;  /* 0x0000001700a17308 */ /* 0x0002740000002400 */
[----:B------:R-:W1:Y:S10]  /*b870*/  MUFU.TANH R166, R166 ;  /* 0x000000a600a67308 */ /* 0x000e740000002400 */
[----:B------:R1:W1:Y:S10]  /*b880*/  MUFU.TANH R168, R25 ;  /* 0x0000001900a87308 */ /* 0x0002740000002400 */
[----:B------:R1:W1:Y:S10]  /*b890*/  MUFU.TANH R163, R26 ;  /* 0x0000001a00a37308 */ /* 0x0002740000002400 */
        /* <DEDUP_REMOVED lines=24> */
[----:B------:R1:W1:Y:S01]  /*ba20*/  MUFU.TANH R117, R0 ;  /* 0x0000000000757308 */ /* 0x0002620000002400 */
[----:B------:R-:W-:-:S05]  /*ba30*/  @!P0 BRA `(.L_x_52) ;  /* 0x0000037000008947 */ /* 0x000fca0003800000 */
[----:B--234-:R-:W-:Y:S01]  /*ba40*/  PLOP3.LUT P2, PT, PT, PT, UP3, 0x80, 0x0 ;  /* 0x000000000000781c */ /* 0x01cfe20003f4f038 */
[----:B-1----:R-:W-:Y:S01]  /*ba50*/  IMAD R0, R238, 0x60, R220 ;  /* 0x00000060ee007824 */ /* 0x002fe200078e02dc */
[----:B------:R-:W-:Y:S01]  /*ba60*/  PLOP3.LUT P0, PT, PT, PT, UP3, 0x80, 0x0 ;  /* 0x000000000000781c */ /* 0x000fe20003f0f038 */
[----:B------:R-:W-:Y:S01]  /*ba70*/  IMAD.MOV.U32 R216, RZ, RZ, RZ ;  /* 0x000000ffffd87224 */ /* 0x000fe200078e00ff */
[----:B------:R-:W-:Y:S02]  /*ba80*/  ISETP.NE.U32.AND P6, PT, R232, RZ, PT ;  /* 0x000000ffe800720c */ /* 0x000fe40003fc5070 */
[----:B------:R-:W-:Y:S05]  /*ba90*/  IADD3 R217, R0, -0x60, R219 ;  /* 0xffffffa000d97810 */ /* 0x000fea0007ffe0db */
[--C-:B------:R-:W-:Y:S02]  /*baa0*/  IMAD.MOV.U32 R0, RZ, RZ, R217.reuse ;  /* 0x000000ffff007224 */ /* 0x100fe400078e00d9 */
[----:B------:R-:W-:Y:S05]  /*bab0*/  @P2 IMAD.HI.U32 R2, R217, c[0x0][0x2bc], RZ ;  /* 0x0000af00d9022a27 */ /* 0x000fea00078e00ff */
[----:B------:R-:W-:Y:S04]  /*bac0*/  @P0 SHF.R.U32.HI R0, RZ, c[0x0][0x2c0], R2 ;  /* 0x0000b000ff000a19 */ /* 0x000fe80000011602 */
[C---:B------:R-:W-:Y:S04]  /*bad0*/  @!P1 IADD3 R7, P0, R0.reuse, UR12, RZ ;  /* 0x0000000c00079c10 */ /* 0x040fe8000ff1e0ff */
[----:B------:R-:W-:Y:S01]  /*bae0*/  @!P1 LEA.HI.X.SX32 R2, R0, UR7, 0x1, P0 ;  /* 0x0000000700029c11 */ /* 0x000fe200080f0eff */
[----:B------:R-:W-:Y:S01]  /*baf0*/  IMAD.MOV R0, RZ, RZ, -R0 ;  /* 0x000000ffff007224 */ /* 0x000fe200078e0a00 */
[C---:B------:R-:W-:Y:S03]  /*bb00*/  @!P1 LEA R4, P0, R7.reuse, c[0x0][0x2a0], 0x2 ;  /* 0x0000a80007049a11 */ /* 0x040fe600078010ff */
[----:B------:R-:W-:Y:S01]  /*bb10*/  IMAD R217, R0, c[0x0][0x2b8], R217 ;  /* 0x0000ae0000d97a24 */ /* 0x000fe200078e02d9 */
[----:B------:R-:W-:Y:S03]  /*bb20*/  @!P1 LEA.HI.X R5, R7, c[0x0][0x2a4], R2, 0x2, P0 ;  /* 0x0000a90007059a11 */ /* 0x000fe600000f1402 */
[----:B------:R-:W-:Y:S01]  /*bb30*/  IMAD.WIDE.U32 R8, R217, c[0x0][0x1e0], RZ ;  /* 0x00007800d9087a25 */ /* 0x000fe200078e00ff */
        /* <DEDUP_REMOVED lines=13> */
[----:B------:R-:W1:Y:S01]  /*bc10*/  SHFL.IDX PT, R11, R16, RZ, 0x181f ;  /* 0x00181fff100b7589 */ /* 0x000e6200000e0000 */
[----:B------:R-:W-:Y:S03]  /*bc20*/  IADD3 R5, -R232, 0x10, RZ ;  /* 0x00000010e8057810 */ /* 0x000fe60007ffe1ff */
[----:B------:R-:W2:Y:S01]  /*bc30*/  SHFL.IDX PT, R4, R6, RZ, 0x181f ;  /* 0x00181fff06047589 */ /* 0x000ea200000e0000 */
[----:B------:R-:W-:Y:S03]  /*bc40*/  LOP3.LUT R5, R5, 0xf, RZ, 0xc0, !PT ;  /* 0x0000000f05057812 */ /* 0x000fe600078ec0ff */
[----:B------:R-:W3:Y:S04]  /*bc50*/  SHFL.IDX PT, R9, R16, 0x1, 0x181f ;  /* 0x00381f0010097f89 */ /* 0x000ee800000e0000 */
[----:B------:R-:W4:Y:S04]  /*bc60*/  SHFL.IDX PT, R2, R6, 0x1, 0x181f ;  /* 0x00381f0006027f89 */ /* 0x000f2800000e0000 */
[----:B------:R-:W5:Y:S04]  /*bc70*/  SHFL.IDX PT, R7, R16, 0x2, 0x181f ;  /* 0x00581f0010077f89 */ /* 0x000f6800000e0000 */
[----:B------:R5:W5:Y:S01]  /*bc80*/  SHFL.IDX PT, R0, R6, 0x2, 0x181f ;  /* 0x00581f0006007f89 */ /* 0x000b6200000e0000 */
[C---:B-1----:R-:W-:Y:S02]  /*bc90*/  IADD3 R12, P5, R11.reuse, R236, RZ ;  /* 0x000000ec0b0c7210 */ /* 0x042fe40007fbe0ff */
[----:B------:R-:W-:Y:S03]  /*bca0*/  IADD3 R10, P2, R11, R234, RZ ;  /* 0x000000ea0b0a7210 */ /* 0x000fe60007f5e0ff */
[C---:B--2---:R-:W-:Y:S02]  /*bcb0*/  IMAD.X R13, R4.reuse, 0x1, R237, P5 ;  /* 0x00000001040d7824 */ /* 0x044fe400028e06ed */
[----:B------:R-:W-:Y:S01]  /*bcc0*/  IMAD.X R11, R4, 0x1, R235, P2 ;  /* 0x00000001040b7824 */ /* 0x000fe200010e06eb */
[C---:B---3--:R-:W-:Y:S02]  /*bcd0*/  IADD3 R8, P0, R9.reuse, R236, RZ ;  /* 0x000000ec09087210 */ /* 0x048fe40007f1e0ff */
[----:B------:R1:W-:Y:S01]  /*bce0*/  LDGSTS.E.BYPASS.LTC128B.128 [R218+0x8100], [R12.64], !P4 ;  /* 0x081000000cda7fae */ /* 0x0003e2000e101d4e */
[----:B------:R-:W-:Y:S02]  /*bcf0*/  IADD3 R14, P5, R9, R234, RZ ;  /* 0x000000ea090e7210 */ /* 0x000fe40007fbe0ff */
[C---:B----4-:R-:W-:Y:S01]  /*bd00*/  IMAD.X R9, R2.reuse, 0x1, R237, P0 ;  /* 0x0000000102097824 */ /* 0x050fe200000e06ed */
[----:B------:R1:W-:Y:S02]  /*bd10*/  LDGSTS.E.BYPASS.LTC128B.128 [R218+0xb100], [R10.64], !P3 ;  /* 0x0b1000000ada7fae */ /* 0x0003e4000d901d4e */
[--C-:B------:R-:W-:Y:S01]  /*bd20*/  IMAD.X R15, R2, 0x1, R235.reuse, P5 ;  /* 0x00000001020f7824 */ /* 0x100fe200028e06eb */
[----:B-----5:R-:W-:Y:S01]  /*bd30*/  IADD3 R4, P2, P0, R5, R7, R234 ;  /* 0x0000000705047210 */ /* 0x020fe2000785e0ea */
[----:B------:R1:W-:Y:S01]  /*bd40*/  LDGSTS.E.BYPASS.LTC128B.128 [R218+0x9100], [R8.64], !P4 ;  /* 0x0910000008da7fae */ /* 0x0003e2000e101d4e */
[----:B------:R-:W-:Y:S02]  /*bd50*/  IADD3 R6, P5, R7, R236, RZ ;  /* 0x000000ec07067210 */ /* 0x000fe40007fbe0ff */
[----:B------:R-:W-:Y:S01]  /*bd60*/  IADD3.X R5, RZ, R0, R235, P2, P0 ;  /* 0x00000000ff057210 */ /* 0x000fe200017e04eb */
[----:B------:R1:W-:Y:S02]  /*bd70*/  LDGSTS.E.BYPASS.LTC128B.128 [R218+0xc100], [R14.64], !P3 ;  /* 0x0c1000000eda7fae */ /* 0x0003e4000d901d4e */
[----:B------:R-:W-:Y:S05]  /*bd80*/  IMAD.X R7, R0, 0x1, R237, P5 ;  /* 0x0000000100077824 */ /* 0x000fea00028e06ed */
[----:B------:R1:W-:Y:S04]  /*bd90*/  LDGSTS.E.BYPASS.LTC128B.128 [R218+0xa100], [R6.64], !P4 ;  /* 0x0a10000006da7fae */ /* 0x0003e8000e101d4e */
[----:B------:R1:W-:Y:S02]  /*bda0*/  LDGSTS.E.BYPASS.LTC128B.128.ZFILL [R218+0xd100], [R4.64], P6 ;  /* 0x0d10000004da7fae */ /* 0x0003e4000b141d4e */
.L_x_52:
[----:B-1234-:R-:W-:Y:S01]  /*bdb0*/  FMNMX.FTZ R9, R134, R3, !PT ;  /* 0x0000000386097209 */ /* 0x01efe20007810000 */
[----:B------:R-:W-:Y:S01]  /*bdc0*/  LDSM.16.MT88.4 R12, [R212+0x100] ;  /* 0x00010000d40c783b */ /* 0x000fe20000004200 */
[----:B------:R-:W-:Y:S02]  /*bdd0*/  FMNMX.FTZ R0, R243, R119, !PT ;  /* 0x00000077f3007209 */ /* 0x000fe40007810000 */
[----:B------:R-:W-:Y:S02]  /*bde0*/  FMNMX.FTZ R9, R132, R9, !PT ;  /* 0x0000000984097209 */ /* 0x000fe40007810000 */
[----:B------:R-:W-:Y:S02]  /*bdf0*/  FMNMX.FTZ R0, R135, R0, !PT ;  /* 0x0000000087007209 */ /* 0x000fe40007810000 */
[----:B------:R-:W-:Y:S01]  /*be00*/  FMNMX.FTZ R9, R246, R9, !PT ;  /* 0x00000009f6097209 */ /* 0x000fe20007810000 */
        /* <DEDUP_REMOVED lines=20> */
[----:B------:R-:W0:Y:S01]  /*bf50*/  LDGDEPBAR ;  /* 0x00000000000079af */ /* 0x000e220000000000 */
        /* <DEDUP_REMOVED lines=27> */
[----:B------:R-:W-:Y:S01]  /*c110*/  ISETP.GT.AND P0, PT, R238, R239, PT ;  /* 0x000000efee00720c */ /* 0x000fe20003f04270 */
[----:B------:R-:W-:Y:S08]  /*c120*/  SHFL.BFLY PT, R9, R10, 0x2, 0x1f ;  /* 0x0c401f000a097f89 */ /* 0x000ff000000e0000 */
[----:B------:R-:W1:Y:S02]  /*c130*/  SHFL.BFLY PT, R7, R6, 0x2, 0x1f ;  /* 0x0c401f0006077f89 */ /* 0x000e6400000e0000 */
[----:B-1----:R-:W-:Y:S02]  /*c140*/  FMNMX.FTZ R5, R6, R7, !PT ;  /* 0x0000000706057209 */ /* 0x002fe40007810000 */
[----:B------:R-:W-:Y:S04]  /*c150*/  FMNMX.FTZ R8, R10, R9, !PT ;  /* 0x000000090a087209 */ /* 0x000fe80007810000 */
[----:B------:R-:W1:Y:S08]  /*c160*/  SHFL.BFLY PT, R4, R5, 0x1, 0x1f ;  /* 0x0c201f0005047f89 */ /* 0x000e7000000e0000 */
[----:B------:R-:W2:Y:S01]  /*c170*/  SHFL.BFLY PT, R9, R8, 0x1, 0x1f ;  /* 0x0c201f0008097f89 */ /* 0x000ea200000e0000 */
[----:B-1----:R-:W-:Y:S05]  /*c180*/  FMNMX.FTZ R116, R4, R5, !PT ;  /* 0x0000000504747209 */ /* 0x002fea0007810000 */
[----:B------:R-:W-:Y:S01]  /*c190*/  FMUL.FTZ R124, R116, c[0x0][0x2d0] ;  /* 0x0000b400747c7a20 */ /* 0x000fe20000410000 */
[----:B--2---:R-:W-:Y:S03]  /*c1a0*/  FMNMX.FTZ R0, R8, R9, !PT ;  /* 0x0000000908007209 */ /* 0x004fe60007810000 */
[--C-:B------:R-:W-:Y:S02]  /*c1b0*/  FFMA.FTZ R130, R243, c[0x0][0x2d0], -R124.reuse ;  /* 0x0000b400f3827a23 */ /* 0x100fe4000001087c */
[--C-:B------:R-:W-:Y:S02]  /*c1c0*/  FFMA.FTZ R129, R135, c[0x0][0x2d0], -R124.reuse ;  /* 0x0000b40087817a23 */ /* 0x100fe4000001087c */
[C---:B------:R-:W-:Y:S02]  /*c1d0*/  FADD.FTZ R2, -R0.reuse, R3 ;  /* 0x0000000300027221 */ /* 0x040fe40000010100 */
[----:B------:R-:W-:Y:S01]  /*c1e0*/  FMUL.FTZ R125, R0, c[0x0][0x2d0] ;  /* 0x0000b400007d7a20 */ /* 0x000fe20000410000 */
[----:B------:R-:W-:Y:S01]  /*c1f0*/  MUFU.EX2 R130, R130 ;  /* 0x0000008200827308 */ /* 0x000fe20000000800 */
[----:B------:R-:W-:Y:S02]  /*c200*/  FMUL.FTZ R3, R2, c[0x0][0x2d0] ;  /* 0x0000b40002037a20 */ /* 0x000fe40000410000 */
[----:B------:R-:W-:Y:S02]  /*c210*/  FADD.FTZ R2, -R116, R119 ;  /* 0x0000007774027221 */ /* 0x000fe40000010100 */
[--C-:B------:R-:W-:Y:S02]  /*c220*/  FFMA.FTZ R134, R134, c[0x0][0x2d0], -R125.reuse ;  /* 0x0000b40086867a23 */ /* 0x100fe4000001087d */
[--C-:B------:R-:W-:Y:S02]  /*c230*/  FFMA.FTZ R133, R132, c[0x0][0x2d0], -R125.reuse ;  /* 0x0000b40084857a23 */ /* 0x100fe4000001087d */
[--C-:B------:R-:W-:Y:S01]  /*c240*/  FFMA.FTZ R132, R246, c[0x0][0x2d0], -R125.reuse ;  /* 0x0000b400f6847a23 */ /* 0x100fe2000001087d */
[----:B------:R-:W1:Y:S01]  /*c250*/  MUFU.EX2 R3, R3 ;  /* 0x0000000300037308 */ /* 0x000e620000000800 */
[--C-:B------:R-:W-:Y:S02]  /*c260*/  FFMA.FTZ R131, R248, c[0x0][0x2d0], -R125.reuse ;  /* 0x0000b400f8837a23 */ /* 0x100fe4000001087d */
[--C-:B------:R-:W-:Y:S02]  /*c270*/  FFMA.FTZ R128, R247, c[0x0][0x2d0], -R124.reuse ;  /* 0x0000b400f7807a23 */ /* 0x100fe4000001087c */
[--C-:B------:R-:W-:Y:S02]  /*c280*/  FFMA.FTZ R119, R245, c[0x0][0x2d0], -R124.reuse ;  /* 0x0000b400f5777a23 */ /* 0x100fe4000001087c */
[----:B------:R-:W-:Y:S02]  /*c290*/  FMUL.FTZ R6, R2, c[0x0][0x2d0] ;  /* 0x0000b40002067a20 */ /* 0x000fe40000410000 */
[--C-:B------:R-:W-:Y:S01]  /*c2a0*/  FFMA.FTZ R164, R164, c[0x0][0x2d0], -R125.reuse ;  /* 0x0000b400a4a47a23 */ /* 0x100fe2000001087d */
[----:B------:R-:W-:Y:S01]  /*c2b0*/  MUFU.EX2 R134, R134 ;  /* 0x0000008600867308 */ /* 0x000fe20000000800 */
[--C-:B------:R-:W-:Y:S02]  /*c2c0*/  FFMA.FTZ R157, R157, c[0x0][0x2d0], -R124.reuse ;  /* 0x0000b4009d9d7a23 */ /* 0x100fe4000001087c */
[--C-:B------:R-:W-:Y:S02]  /*c2d0*/  FFMA.FTZ R154, R154, c[0x0][0x2d0], -R125.reuse ;  /* 0x0000b4009a9a7a23 */ /* 0x100fe4000001087d */
[--C-:B------:R-:W-:Y:S02]  /*c2e0*/  FFMA.FTZ R151, R151, c[0x0][0x2d0], -R124.reuse ;  /* 0x0000b40097977a23 */ /* 0x100fe4000001087c */
[--C-:B------:R-:W-:Y:S02]  /*c2f0*/  FFMA.FTZ R135, R138, c[0x0][0x2d0], -R125.reuse ;  /* 0x0000b4008a877a23 */ /* 0x100fe4000001087d */
[--C-:B------:R-:W-:Y:S01]  /*c300*/  FFMA.FTZ R136, R136, c[0x0][0x2d0], -R125.reuse ;  /* 0x0000b40088887a23 */ /* 0x100fe2000001087d */
[----:B------:R-:W2:Y:S01]  /*c310*/  MUFU.EX2 R2, R6 ;  /* 0x0000000600027308 */ /* 0x000ea20000000800 */
[--C-:B------:R-:W-:Y:S02]  /*c320*/  FFMA.FTZ R137, R137, c[0x0][0x2d0], -R124.reuse ;  /* 0x0000b40089897a23 */ /* 0x100fe4000001087c */
[--C-:B------:R-:W-:Y:S02]  /*c330*/  FFMA.FTZ R138, R141, c[0x0][0x2d0], -R124.reuse ;  /* 0x0000b4008d8a7a23 */ /* 0x100fe4000001087c */
[C---:B-1----:R-:W-:Y:S02]  /*c340*/  FMUL.FTZ R4, R3.reuse, R112 ;  /* 0x0000007003047220 */ /* 0x042fe40000410000 */
        /* <DEDUP_REMOVED lines=8> */
[----:B------:R-:W-:Y:S01]  /*c3d0*/  MUFU.EX2 R132, R132 ;  /* 0x0000008400847308 */ /* 0x000fe20000000800 */
[C---:B------:R-:W-:Y:S02]  /*c3e0*/  FMUL.FTZ R32, R3.reuse, R84 ;  /* 0x0000005403207220 */ /* 0x040fe40000410000 */
[----:B------:R-:W-:Y:S02]  /*c3f0*/  FMUL.FTZ R33, R3, R85 ;  /* 0x0000005503217220 */ /* 0x000fe40000410000 */
[C---:B--2---:R-:W-:Y:S02]  /*c400*/  FMUL.FTZ R6, R2.reuse, R114 ;  /* 0x0000007202067220 */ /* 0x044fe40000410000 */
[C---:B------:R-:W-:Y:S02]  /*c410*/  FMUL.FTZ R7, R2.reuse, R115 ;  /* 0x0000007302077220 */ /* 0x040fe40000410000 */
[C---:B------:R-:W-:Y:S01]  /*c420*/  FMUL.FTZ R10, R2.reuse, R110 ;  /* 0x0000006e020a7220 */ /* 0x040fe20000410000 */
[----:B------:R-:W2:Y:S01]  /*c430*/  MUFU.EX2 R131, R131 ;  /* 0x0000008300837308 */ /* 0x000ea20000000800 */
[C---:B------:R-:W-:Y:S02]  /*c440*/  FMUL.FTZ R11, R2.reuse, R111 ;  /* 0x0000006f020b7220 */ /* 0x040fe40000410000 */
[C---:B------:R-:W-:Y:S01]  /*c450*/  FMUL.FTZ R18, R2.reuse, R102 ;  /* 0x0000006602127220 */ /* 0x040fe20000410000 */
[----:B-1----:R-:W-:Y:S01]  /*c460*/  F2FP.PACK_AB R112, R133, R134 ;  /* 0x000000868570723e */ /* 0x002fe200000000ff */
[C---:B------:R-:W-:Y:S01]  /*c470*/  FMUL.FTZ R19, R2.reuse, R103 ;  /* 0x0000006702137220 */ /* 0x040fe20000410000 */
[----:B------:R-:W-:Y:S01]  /*c480*/  LDSM.16.MT88.4 R108, [R212+0x2900] ;  /* 0x00290000d46c783b */ /* 0x000fe20000004200 */
[C---:B------:R-:W-:Y:S02]  /*c490*/  FMUL.FTZ R26, R2.reuse, R94 ;  /* 0x0000005e021a7220 */ /* 0x040fe40000410000 */
[C---:B------:R-:W-:Y:S01]  /*c4a0*/  FMUL.FTZ R27, R2.reuse, R95 ;  /* 0x0000005f021b7220 */ /* 0x040fe20000410000 */
[----:B------:R-:W1:Y:S01]  /*c4b0*/  MUFU.EX2 R129, R129 ;  /* 0x0000008100817308 */ /* 0x000e620000000800 */
        /* <DEDUP_REMOVED lines=10> */
[----:B--2---:R-:W-:Y:S01]  /*c560*/  F2FP.PACK_AB R114, R131, R132 ;  /* 0x000000848372723e */ /* 0x004fe200000000ff */
[C---:B------:R-:W-:Y:S02]  /*c570*/  FMUL.FTZ R49, R3.reuse, R69 ;  /* 0x0000004503317220 */ /* 0x040fe40000410000 */
[C---:B------:R-:W-:Y:S02]  /*c580*/  FMUL.FTZ R50, R2.reuse, R70 ;  /* 0x0000004602327220 */ /* 0x040fe40000410000 */
[C---:B------:R-:W-:Y:S01]  /*c590*/  FMUL.FTZ R51, R2.reuse, R71 ;  /* 0x0000004702337220 */ /* 0x040fe20000410000 */
[----:B------:R-:W2:Y:S01]  /*c5a0*/  MUFU.EX2 R119, R119 ;  /* 0x0000007700777308 */ /* 0x000ea20000000800 */
[----:B------:R-:W4:Y:S01]  /*c5b0*/  LDSM.16.MT88.4 R76, [R209+0x3100] ;  /* 0x00310000d14c783b */ /* 0x000f220000004200 */
[----:B------:R-:W-:Y:S01]  /*c5c0*/  FMUL.FTZ R52, R3, R52 ;  /* 0x0000003403347220 */ /* 0x000fe20000410000 */
[----:B-1----:R-:W-:Y:S01]  /*c5d0*/  F2FP.PACK_AB R113, R129, R130 ;  /* 0x000000828171723e */ /* 0x002fe200000000ff */
[C---:B------:R-:W-:Y:S02]  /*c5e0*/  FMUL.FTZ R53, R3.reuse, R53 ;  /* 0x0000003503357220 */ /* 0x040fe40000410000 */
[C---:B------:R-:W-:Y:S03]  /*c5f0*/  FMUL.FTZ R54, R2.reuse, R54 ;  /* 0x0000003602367220 */ /* 0x040fe60000410000 */
[----:B------:R-:W1:Y:S01]  /*c600*/  LDSM.16.MT88.4 R68, [R208+0x3100] ;  /* 0x00310000d044783b */ /* 0x000e620000004200 */
[C---:B------:R-:W-:Y:S01]  /*c610*/  FMUL.FTZ R55, R2.reuse, R55 ;  /* 0x0000003702377220 */ /* 0x040fe20000410000 */
[----:B------:R-:W-:Y:S01]  /*c620*/  MUFU.EX2 R164, R164 ;  /* 0x000000a400a47308 */ /* 0x000fe20000000800 */
[C---:B------:R-:W-:Y:S02]  /*c630*/  FMUL.FTZ R56, R3.reuse, R56 ;  /* 0x0000003803387220 */ /* 0x040fe40000410000 */
[C---:B------:R-:W-:Y:S02]  /*c640*/  FMUL.FTZ R57, R3.reuse, R57 ;  /* 0x0000003903397220 */ /* 0x040fe40000410000 */
[C---:B------:R-:W-:Y:S01]  /*c650*/  FMUL.FTZ R58, R2.reuse, R58 ;  /* 0x0000003a023a7220 */ /* 0x040fe20000410000 */
[----:B------:R-:W-:Y:S01]  /*c660*/  LDSM.16.MT88.4 R100, [R210+0x2900] ;  /* 0x00290000d264783b */ /* 0x000fe20000004200 */
[C---:B------:R-:W-:Y:S02]  /*c670*/  FMUL.FTZ R59, R2.reuse, R59 ;  /* 0x0000003b023b7220 */ /* 0x040fe40000410000 */
[C---:B------:R-:W-:Y:S01]  /*c680*/  FMUL.FTZ R60, R3.reuse, R60 ;  /* 0x0000003c033c7220 */ /* 0x040fe20000410000 */
[----:B------:R-:W-:Y:S01]  /*c690*/  MUFU.EX2 R157, R157 ;  /* 0x0000009d009d7308 */ /* 0x000fe20000000800 */
[----:B------:R-:W-:Y:S01]  /*c6a0*/  FMUL.FTZ R61, R3, R61 ;  /* 0x0000003d033d7220 */ /* 0x000fe20000410000 */
[----:B--2---:R-:W-:Y:S01]  /*c6b0*/  F2FP.PACK_AB R115, R119, R128 ;  /* 0x000000807773723e */ /* 0x004fe200000000ff */
[C---:B------:R-:W-:Y:S02]  /*c6c0*/  FMUL.FTZ R62, R2.reuse, R62 ;  /* 0x0000003e023e7220 */ /* 0x040fe40000410000 */
[C---:B------:R-:W-:Y:S02]  /*c6d0*/  FMUL.FTZ R63, R2.reuse, R63 ;  /* 0x0000003f023f7220 */ /* 0x040fe40000410000 */
[C---:B------:R-:W-:Y:S02]  /*c6e0*/  FMUL.FTZ R64, R3.reuse, R64 ;  /* 0x0000004003407220 */ /* 0x040fe40000410000 */
[C---:B------:R-:W-:Y:S01]  /*c6f0*/  HMMA.16816.F32 R4, R112.reuse, R12, R4 ;  /* 0x0000000c7004723c */ /* 0x040fe20000001804 */
[----:B------:R-:W-:Y:S04]  /*c700*/  MUFU.EX2 R154, R154 ;  /* 0x0000009a009a7308 */ /* 0x000fe80000000800 */
[C---:B------:R-:W-:Y:S02]  /*c710*/  FMUL.FTZ R65, R3.reuse, R65 ;  /* 0x0000004103417220 */ /* 0x040fe40000410000 */
[C---:B------:R-:W-:Y:S01]  /*c720*/  FMUL.FTZ R12, R3.reuse, R104 ;  /* 0x00000068030c7220 */ /* 0x040fe20000410000 */
[C---:B------:R-:W-:Y:S03]  /*c730*/  HMMA.16816.F32 R8, R112.reuse, R14, R8 ;  /* 0x0000000e7008723c */ /* 0x040fe60000001808 */
[----:B------:R-:W-:Y:S01]  /*c740*/  MUFU.EX2 R151, R151 ;  /* 0x0000009700977308 */ /* 0x000fe20000000800 */
[----:B------:R-:W-:Y:S02]  /*c750*/  FMUL.FTZ R13, R3, R105 ;  /* 0x00000069030d7220 */ /* 0x000fe40000410000 */
[C---:B------:R-:W-:Y:S02]  /*c760*/  FMUL.FTZ R66, R2.reuse, R66 ;  /* 0x0000004202427220 */ /* 0x040fe40000410000 */
[C---:B------:R-:W-:Y:S04]  /*c770*/  FMUL.FTZ R14, R2.reuse, R106 ;  /* 0x0000006a020e7220 */ /* 0x040fe80000410000 */
[C---:B------:R-:W-:Y:S01]  /*c780*/  FMUL.FTZ R15, R2.reuse, R107 ;  /* 0x0000006b020f7220 */ /* 0x040fe20000410000 */
[----:B------:R-:W-:Y:S01]  /*c790*/  MUFU.EX2 R135, R135 ;  /* 0x0000008700877308 */ /* 0x000fe20000000800 */
[----:B------:R-:W-:Y:S02]  /*c7a0*/  FMUL.FTZ R67, R2, R67 ;  /* 0x0000004302437220 */ /* 0x000fe40000410000 */
[--C-:B------:R-:W-:Y:S02]  /*c7b0*/  FFMA.FTZ R141, R152, c[0x0][0x2d0], -R125.reuse ;  /* 0x0000b400988d7a23 */ /* 0x100fe4000001087d */
[--C-:B------:R-:W-:Y:S01]  /*c7c0*/  FFMA.FTZ R148, R148, c[0x0][0x2d0], -R125.reuse ;  /* 0x0000b40094947a23 */ /* 0x100fe2000001087d */
[C---:B------:R-:W-:Y:S03]  /*c7d0*/  HMMA.16816.F32 R12, R112.reuse, R20, R12 ;  /* 0x00000014700c723c */ /* 0x040fe6000000180c */
[--C-:B------:R-:W-:Y:S01]  /*c7e0*/  FFMA.FTZ R143, R143, c[0x0][0x2d0], -R124.reuse ;  /* 0x0000b4008f8f7a23 */ /* 0x100fe2000001087c */
[----:B------:R-:W2:Y:S01]  /*c7f0*/  MUFU.EX2 R136, R136 ;  /* 0x0000008800887308 */ /* 0x000ea20000000800 */
[--C-:B------:R-:W-:Y:S02]  /*c800*/  FFMA.FTZ R152, R155, c[0x0][0x2d0], -R124.reuse ;  /* 0x0000b4009b987a23 */ /* 0x100fe4000001087c */
[C---:B------:R-:W-:Y:S01]  /*c810*/  FMUL.FTZ R20, R3.reuse, R96 ;  /* 0x0000006003147220 */ /* 0x040fe20000410000 */
[C---:B------:R-:W-:Y:S04]  /*c820*/  HMMA.16816.F32 R16, R112.reuse, R22, R16 ;  /* 0x000000167010723c */ /* 0x040fe80000001810 */
[----:B------:R-:W-:Y:S02]  /*c830*/  FMUL.FTZ R21, R3, R97 ;  /* 0x0000006103157220 */ /* 0x000fe40000410000 */
[----:B------:R-:W-:Y:S01]  /*c840*/  MUFU.EX2 R137, R137 ;  /* 0x0000008900897308 */ /* 0x000fe20000000800 */
[C---:B------:R-:W-:Y:S02]  /*c850*/  FMUL.FTZ R22, R2.reuse, R98 ;  /* 0x0000006202167220 */ /* 0x040fe40000410000 */
[----:B------:R-:W-:Y:S03]  /*c860*/  FMUL.FTZ R23, R2, R99 ;  /* 0x0000006302177220 */ /* 0x000fe60000410000 */
[--C-:B------:R-:W-:Y:S02]  /*c870*/  FFMA.FTZ R158, R158, c[0x0][0x2d0], -R125.reuse ;  /* 0x0000b4009e9e7a23 */ /* 0x100fe4000001087d */
[--C-:B------:R-:W-:Y:S02]  /*c880*/  FFMA.FTZ R155, R162, c[0x0][0x2d0], -R125.reuse ;  /* 0x0000b400a29b7a23 */ /* 0x100fe4000001087d */
[C---:B------:R-:W-:Y:S01]  /*c890*/  HMMA.16816.F32 R20, R112.reuse, R28, R20 ;  /* 0x0000001c7014723c */ /* 0x040fe20000001814 */
[----:B------:R-:W5:Y:S02]  /*c8a0*/  MUFU.EX2 R138, R138 ;  /* 0x0000008a008a7308 */ /* 0x000f640000000800 */
[--C-:B------:R-:W-:Y:S02]  /*c8b0*/  FFMA.FTZ R159, R159, c[0x0][0x2d0], -R124.reuse ;  /* 0x0000b4009f9f7a23 */ /* 0x100fe4000001087c */
[--C-:B------:R-:W-:Y:S02]  /*c8c0*/  FFMA.FTZ R162, R161, c[0x0][0x2d0], -R124.reuse ;  /* 0x0000b400a1a27a23 */ /* 0x100fe4000001087c */
[C---:B------:R-:W-:Y:S01]  /*c8d0*/  FMUL.FTZ R28, R3.reuse, R88 ;  /* 0x00000058031c7220 */ /* 0x040fe20000410000 */
[C---:B------:R-:W-:Y:S03]  /*c8e0*/  HMMA.16816.F32 R24, R112.reuse, R30, R24 ;  /* 0x0000001e7018723c */ /* 0x040fe60000001818 */
[----:B------:R-:W-:Y:S01]  /*c8f0*/  MUFU.EX2 R141, R141 ;  /* 0x0000008d008d7308 */ /* 0x000fe20000000800 */
[----:B------:R-:W-:Y:S02]  /*c900*/  FMUL.FTZ R29, R3, R89 ;  /* 0x00000059031d7220 */ /* 0x000fe40000410000 */
[--C-:B------:R-:W-:Y:S02]  /*c910*/  FFMA.FTZ R161, R166, c[0x0][0x2d0], -R125.reuse ;  /* 0x0000b400a6a17a23 */ /* 0x100fe4000001087d */
[C---:B------:R-:W-:Y:S04]  /*c920*/  FMUL.FTZ R30, R2.reuse, R90 ;  /* 0x0000005a021e7220 */ /* 0x040fe80000410000 */
[----:B------:R-:W-:Y:S01]  /*c930*/  FMUL.FTZ R31, R2, R91 ;  /* 0x0000005b021f7220 */ /* 0x000fe20000410000 */
[----:B------:R-:W1:Y:S01]  /*c940*/  MUFU.EX2 R148, R148 ;  /* 0x0000009400947308 */ /* 0x000e620000000800 */
[----:B------:R-:W-:Y:S01]  /*c950*/  LDSM.16.MT88.4 R88, [R212+0x3900] ;  /* 0x00390000d458783b */ /* 0x000fe20000004200 */
[--C-:B------:R-:W-:Y:S02]  /*c960*/  FFMA.FTZ R166, R168, c[0x0][0x2d0], -R125.reuse ;  /* 0x0000b400a8a67a23 */ /* 0x100fe4000001087d */
[--C-:B------:R-:W-:Y:S02]  /*c970*/  FFMA.FTZ R163, R163, c[0x0][0x2d0], -R124.reuse ;  /* 0x0000b400a3a37a23 */ /* 0x100fe4000001087c */
[C---:B------:R-:W-:Y:S03]  /*c980*/  HMMA.16816.F32 R28, R112.reuse, R36, R28 ;  /* 0x00000024701c723c */ /* 0x040fe6000000181c */
[--C-:B------:R-:W-:Y:S01]  /*c990*/  FFMA.FTZ R168, R169, c[0x0][0x2d0], -R124.reuse ;  /* 0x0000b400a9a87a23 */ /* 0x100fe2000001087c */
[----:B------:R-:W-:Y:S01]  /*c9a0*/  MUFU.EX2 R143, R143 ;  /* 0x0000008f008f7308 */ /* 0x000fe20000000800 */
[--C-:B------:R-:W-:Y:S02]  /*c9b0*/  FFMA.FTZ R169, R244, c[0x0][0x2d0], -R125.reuse ;  /* 0x0000b400f4a97a23 */ /* 0x100fe4000001087d */
[C---:B------:R-:W-:Y:S01]  /*c9c0*/  FMUL.FTZ R36, R3.reuse, R80 ;  /* 0x0000005003247220 */ /* 0x040fe20000410000 */
[C---:B------:R-:W-:Y:S04]  /*c9d0*/  HMMA.16816.F32 R32, R112.reuse, R38, R32 ;  /* 0x000000267020723c */ /* 0x040fe80000001820 */
[----:B------:R-:W-:Y:S02]  /*c9e0*/  FMUL.FTZ R37, R3, R81 ;  /* 0x0000005103257220 */ /* 0x000fe40000410000 */
        /* <DEDUP_REMOVED lines=17> */
[----:B------:R-:W-:Y:S01]  /*cb00*/  MUFU.EX2 R159, R159 ;  /* 0x0000009f009f7308 */ /* 0x000fe20000000800 */
[----:B------:R-:W2:Y:S01]  /*cb10*/  LDSM.16.MT88.4 R72, [R212+0x900] ;  /* 0x00090000d448783b */ /* 0x000ea20000004200 */
[--C-:B------:R-:W-:Y:S02]  /*cb20*/  FFMA.FTZ R167, R167, c[0x0][0x2d0], -R124.reuse ;  /* 0x0000b400a7a77a23 */ /* 0x100fe4000001087c */
[--C-:B------:R-:W-:Y:S02]  /*cb30*/  FFMA.FTZ R170, R165, c[0x0][0x2d0], -R124.reuse ;  /* 0x0000b400a5aa7a23 */ /* 0x100fe4000001087c */
[C---:B---3--:R-:W-:Y:S03]  /*cb40*/  HMMA.16816.F32 R44, R112.reuse, R84, R44 ;  /* 0x00000054702c723c */ /* 0x048fe6000000182c */
[--C-:B------:R-:W-:Y:S01]  /*cb50*/  FFMA.FTZ R165, R160, c[0x0][0x2d0], -R125.reuse ;  /* 0x0000b400a0a57a23 */ /* 0x100fe2000001087d */
[----:B------:R-:W3:Y:S01]  /*cb60*/  MUFU.EX2 R162, R162 ;  /* 0x000000a200a27308 */ /* 0x000ee20000000800 */
[--C-:B------:R-:W-:Y:S02]  /*cb70*/  FFMA.FTZ R160, R153, c[0x0][0x2d0], -R124.reuse ;  /* 0x0000b40099a07a23 */ /* 0x100fe4000001087c */
[--C-:B------:R-:W-:Y:S01]  /*cb80*/  FFMA.FTZ R153, R156, c[0x0][0x2d0], -R125.reuse ;  /* 0x0000b4009c997a23 */ /* 0x100fe2000001087d */
[C---:B------:R-:W-:Y:S01]  /*cb90*/  HMMA.16816.F32 R48, R112.reuse, R86, R48 ;  /* 0x000000567030723c */ /* 0x040fe20000001830 */
[----:B------:R-:W-:Y:S03]  /*cba0*/  LDSM.16.MT88.4 R84, [R208+0x900] ;  /* 0x00090000d054783b */ /* 0x000fe60000004200 */
[--C-:B------:R-:W-:Y:S02]  /*cbb0*/  FFMA.FTZ R156, R149, c[0x0][0x2d0], -R124.reuse ;  /* 0x0000b400959c7a23 */ /* 0x100fe4000001087c */
[----:B------:R-:W-:Y:S01]  /*cbc0*/  MUFU.EX2 R165, R165 ;  /* 0x000000a500a57308 */ /* 0x000fe20000000800 */
[--C-:B------:R-:W-:Y:S01]  /*cbd0*/  FFMA.FTZ R142, R142, c[0x0][0x2d0], -R125.reuse ;  /* 0x0000b4008e8e7a23 */ /* 0x100fe2000001087d */
[C---:B----4-:R-:W-:Y:S04]  /*cbe0*/  HMMA.16816.F32 R52, R112.reuse, R76, R52 ;  /* 0x0000004c7034723c */ /* 0x050fe80000001834 */
[--C-:B------:R-:W-:Y:S02]  /*cbf0*/  FFMA.FTZ R149, R150, c[0x0][0x2d0], -R125.reuse ;  /* 0x0000b40096957a23 */ /* 0x100fe4000001087d */
[--C-:B------:R-:W-:Y:S02]  /*cc00*/  FFMA.FTZ R150, R127, c[0x0][0x2d0], -R124.reuse ;  /* 0x0000b4007f967a23 */ /* 0x100fe4000001087c */
[C---:B------:R-:W-:Y:S01]  /*cc10*/  HMMA.16816.F32 R56, R112.reuse, R78, R56 ;  /* 0x0000004e7038723c */ /* 0x040fe20000001838 */
[----:B------:R-:W4:Y:S01]  /*cc20*/  LDSM.16.MT88.4 R76, [R210+0x900] ;  /* 0x00090000d24c783b */ /* 0x000f220000004200 */
[----:B------:R-:W-:Y:S02]  /*cc30*/  MUFU.EX2 R160, R160 ;  /* 0x000000a000a07308 */ /* 0x000fe40000000800 */
[--C-:B------:R-:W-:Y:S02]  /*cc40*/  FFMA.FTZ R139, R139, c[0x0][0x2d0], -R124.reuse ;  /* 0x0000b4008b8b7a23 */ /* 0x100fe4000001087c */
[--C-:B------:R-:W-:Y:S02]  /*cc50*/  FFMA.FTZ R140, R140, c[0x0][0x2d0], -R125.reuse ;  /* 0x0000b4008c8c7a23 */ /* 0x100fe4000001087d */
[C---:B-1----:R-:W-:Y:S04]  /*cc60*/  HMMA.16816.F32 R60, R112.reuse, R68, R60 ;  /* 0x00000044703c723c */ /* 0x042fe8000000183c */
[----:B------:R-:W-:Y:S01]  /*cc70*/  MUFU.EX2 R153, R153 ;  /* 0x0000009900997308 */ /* 0x000fe20000000800 */
[----:B------:R-:W-:Y:S02]  /*cc80*/  FFMA.FTZ R125, R126, c[0x0][0x2d0], -R125 ;  /* 0x0000b4007e7d7a23 */ /* 0x000fe4000001087d */
[----:B--2---:R-:W-:Y:S01]  /*cc90*/  F2FP.PACK_AB R68, R136, R135 ;  /* 0x000000878844723e */ /* 0x004fe200000000ff */
[----:B------:R-:W-:Y:S04]  /*cca0*/  HMMA.16816.F32 R64, R112, R70, R64 ;  /* 0x000000467040723c */ /* 0x000fe80000001840 */
[----:B-----5:R-:W-:Y:S01]  /*ccb0*/  F2FP.PACK_AB R69, R138, R137 ;  /* 0x000000898a45723e */ /* 0x020fe200000000ff */
[--C-:B------:R-:W-:Y:S01]  /*ccc0*/  FFMA.FTZ R118, R118, c[0x0][0x2d0], -R124.reuse ;  /* 0x0000b40076767a23 */ /* 0x100fe2000001087c */
[----:B------:R-:W-:Y:S01]  /*ccd0*/  MUFU.EX2 R156, R156 ;  /* 0x0000009c009c7308 */ /* 0x000fe20000000800 */
[----:B------:R-:W-:Y:S01]  /*cce0*/  F2FP.PACK_AB R70, R148, R141 ;  /* 0x0000008d9446723e */ /* 0x000fe200000000ff */
[----:B------:R-:W-:Y:S01]  /*ccf0*/  FFMA.FTZ R124, R117, c[0x0][0x2d0], -R124 ;  /* 0x0000b400757c7a23 */ /* 0x000fe2000001087c */
[----:B------:R-:W-:Y:S03]  /*cd00*/  F2FP.PACK_AB R71, R152, R143 ;  /* 0x0000008f9847723e */ /* 0x000fe600000000ff */
[----:B------:R-:W-:Y:S01]  /*cd10*/  FFMA.FTZ R134, R3, R228, R134 ;  /* 0x000000e403867223 */ /* 0x000fe20000010086 */
[----:B------:R-:W-:Y:S01]  /*cd20*/  MOV R3, R0 ;  /* 0x0000000000037202 */ /* 0x000fe20000000f00 */
[----:B------:R-:W-:Y:S02]  /*cd30*/  FFMA.FTZ R130, R2, R229, R130 ;  /* 0x000000e502827223 */ /* 0x000fe40000010082 */
[C---:B------:R-:W-:Y:S01]  /*cd40*/  HMMA.16816.F32 R4, R68.reuse, R72, R4 ;  /* 0x000000484404723c */ /* 0x040fe20000001804 */
[----:B------:R-:W-:Y:S04]  /*cd50*/  MUFU.EX2 R161, R161 ;  /* 0x000000a100a17308 */ /* 0x000fe80000000800 */
[----:B------:R-:W-:Y:S02]  /*cd60*/  FADD.FTZ R133, R133, R134 ;  /* 0x0000008685857221 */ /* 0x000fe40000010000 */
[----:B------:R-:W-:Y:S01]  /*cd70*/  FADD.FTZ R129, R129, R130 ;  /* 0x0000008281817221 */ /* 0x000fe20000010000 */
[C---:B------:R-:W-:Y:S01]  /*cd80*/  HMMA.16816.F32 R8, R68.reuse, R74, R8 ;  /* 0x0000004a4408723c */ /* 0x040fe20000001808 */
[----:B------:R-:W1:Y:S02]  /*cd90*/  LDSM.16.MT88.4 R72, [R210+0x3900] ;  /* 0x00390000d248783b */ /* 0x000e640000004200 */
[----:B------:R-:W2:Y:S01]  /*cda0*/  MUFU.EX2 R166, R166 ;  /* 0x000000a600a67308 */ /* 0x000ea20000000800 */
[----:B------:R-:W-:Y:S02]  /*cdb0*/  FADD.FTZ R132, R132, R133 ;  /* 0x0000008584847221 */ /* 0x000fe40000010000 */
[----:B------:R-:W-:Y:S02]  /*cdc0*/  FADD.FTZ R2, R128, R129 ;  /* 0x0000008180027221 */ /* 0x000fe40000010000 */
[C---:B----4-:R-:W-:Y:S04]  /*cdd0*/  HMMA.16816.F32 R12, R68.reuse, R76, R12 ;  /* 0x0000004c440c723c */ /* 0x050fe8000000180c */
[----:B------:R-:W-:Y:S01]  /*cde0*/  FADD.FTZ R132, R131, R132 ;  /* 0x0000008483847221 */ /* 0x000fe20000010000 */
[----:B------:R-:W-:Y:S01]  /*cdf0*/  MUFU.EX2 R163, R163 ;  /* 0x000000a300a37308 */ /* 0x000fe20000000800 */
[----:B------:R-:W-:Y:S01]  /*ce00*/  FADD.FTZ R2, R119, R2 ;  /* 0x0000000277027221 */ /* 0x000fe20000010000 */
[----:B------:R-:W-:Y:S01]  /*ce10*/  MOV R119, R116 ;  /* 0x0000007400777202 */ /* 0x000fe20000000f00 */
[C---:B------:R-:W-:Y:S01]  /*ce20*/  HMMA.16816.F32 R16, R68.reuse, R78, R16 ;  /* 0x0000004e4410723c */ /* 0x040fe20000001810 */
[----:B------:R-:W4:Y:S03]  /*ce30*/  LDSM.16.MT88.4 R76, [R209+0x3900] ;  /* 0x00390000d14c783b */ /* 0x000f260000004200 */
[----:B------:R-:W-:Y:S02]  /*ce40*/  FADD.FTZ R135, R135, R132 ;  /* 0x0000008487877221 */ /* 0x000fe40000010000 */
[----:B------:R-:W-:Y:S01]  /*ce50*/  FADD.FTZ R137, R137, R2 ;  /* 0x0000000289897221 */ /* 0x000fe20000010000 */
[----:B------:R-:W5:Y:S01]  /*ce60*/  MUFU.EX2 R168, R168 ;  /* 0x000000a800a87308 */ /* 0x000f620000000800 */
[C---:B------:R-:W-:Y:S04]  /*ce70*/  HMMA.16816.F32 R20, R68.reuse, R80, R20 ;  /* 0x000000504414723c */ /* 0x040fe80000001814 */
[----:B------:R-:W-:Y:S02]  /*ce80*/  FADD.FTZ R136, R136, R135 ;  /* 0x0000008788887221 */ /* 0x000fe40000010000 */
[----:B------:R-:W-:Y:S02]  /*ce90*/  FADD.FTZ R138, R138, R137 ;  /* 0x000000898a8a7221 */ /* 0x000fe40000010000 */
[C---:B------:R-:W-:Y:S01]  /*cea0*/  HMMA.16816.F32 R24, R68.reuse, R82, R24 ;  /* 0x000000524418723c */ /* 0x040fe20000001818 */
[----:B------:R-:W2:Y:S01]  /*ceb0*/  LDSM.16.MT88.4 R80, [R208+0x3900] ;  /* 0x00390000d050783b */ /* 0x000ea20000004200 */
        /* <DEDUP_REMOVED lines=8> */
[----:B------:R-:W-:Y:S05]  /*cf40*/  LDSM.16.MT88.4 R84, [R210+0x1100] ;  /* 0x00110000d254783b */ /* 0x000fea0000004200 */
[----:B------:R-:W-:Y:S02]  /*cf50*/  MUFU.EX2 R171, R171 ;  /* 0x000000ab00ab7308 */ /* 0x000fe40000000800 */
[C---:B------:R-:W-:Y:S08]  /*cf60*/  HMMA.16816.F32 R36, R68.reuse, R88, R36 ;  /* 0x000000584424723c */ /* 0x040ff00000001824 */
[C---:B------:R-:W-:Y:S01]  /*cf70*/  HMMA.16816.F32 R40, R68.reuse, R90, R40 ;  /* 0x0000005a4428723c */ /* 0x040fe20000001828 */
[----:B------:R-:W-:Y:S01]  /*cf80*/  LDSM.16.MT88.4 R88, [R208+0x4100] ;  /* 0x00410000d058783b */ /* 0x000fe20000004200 */
[----:B------:R-:W-:Y:S06]  /*cf90*/  MUFU.EX2 R244, R244 ;  /* 0x000000f400f47308 */ /* 0x000fec0000000800 */
[C---:B-1----:R-:W-:Y:S04]  /*cfa0*/  HMMA.16816.F32 R44, R68.reuse, R72, R44 ;  /* 0x00000048442c723c */ /* 0x042fe8000000182c */
[----:B------:R-:W-:Y:S04]  /*cfb0*/  MUFU.EX2 R240, R240 ;  /* 0x000000f000f07308 */ /* 0x000fe80000000800 */
[C---:B------:R-:W-:Y:S01]  /*cfc0*/  HMMA.16816.F32 R48, R68.reuse, R74, R48 ;  /* 0x0000004a4430723c */ /* 0x040fe20000001830 */
[----:B------:R-:W1:Y:S05]  /*cfd0*/  LDSM.16.MT88.4 R72, [R212+0x1100] ;  /* 0x00110000d448783b */ /* 0x000e6a0000004200 */
[----:B------:R-:W-:Y:S02]  /*cfe0*/  MUFU.EX2 R241, R241 ;  /* 0x000000f100f17308 */ /* 0x000fe40000000800 */
[C---:B----4-:R-:W-:Y:S08]  /*cff0*/  HMMA.16816.F32 R52, R68.reuse, R76, R52 ;  /* 0x0000004c4434723c */ /* 0x050ff00000001834 */
[C---:B------:R-:W-:Y:S01]  /*d000*/  HMMA.16816.F32 R56, R68.reuse, R78, R56 ;  /* 0x0000004e4438723c */ /* 0x040fe20000001838 */
[----:B------:R-:W4:Y:S01]  /*d010*/  LDSM.16.MT88.4 R76, [R209+0x1100] ;  /* 0x00110000d14c783b */ /* 0x000f220000004200 */
[----:B------:R-:W-:Y:S06]  /*d020*/  MUFU.EX2 R167, R167 ;  /* 0x000000a700a77308 */ /* 0x000fec0000000800 */
[C---:B--2---:R-:W-:Y:S04]  /*d030*/  HMMA.16816.F32 R60, R68.reuse, R80, R60 ;  /* 0x00000050443c723c */ /* 0x044fe8000000183c */
[----:B------:R-:W-:Y:S04]  /*d040*/  MUFU.EX2 R170, R170 ;  /* 0x000000aa00aa7308 */ /* 0x000fe80000000800 */
[----:B------:R-:W-:Y:S01]  /*d050*/  HMMA.16816.F32 R64, R68, R82, R64 ;  /* 0x000000524440723c */ /* 0x000fe20000001840 */
[----:B------:R-:W2:Y:S05]  /*d060*/  LDSM.16.MT88.4 R80, [R208+0x1100] ;  /* 0x00110000d050783b */ /* 0x000eaa0000004200 */
[----:B------:R-:W-:Y:S01]  /*d070*/  MUFU.EX2 R142, R142 ;  /* 0x0000008e008e7308 */ /* 0x000fe20000000800 */
[----:B------:R-:W-:Y:S01]  /*d080*/  F2FP.PACK_AB R68, R155, R158 ;  /* 0x0000009e9b44723e */ /* 0x000fe200000000ff */
[----:B------:R-:W-:Y:S01]  /*d090*/  FADD.FTZ R158, R158, R141 ;  /* 0x0000008d9e9e7221 */ /* 0x000fe20000010000 */
[----:B---3--:R-:W-:Y:S03]  /*d0a0*/  F2FP.PACK_AB R69, R162, R159 ;  /* 0x0000009fa245723e */ /* 0x008fe600000000ff */
[----:B------:R-:W-:Y:S01]  /*d0b0*/  F2FP.PACK_AB R70, R166, R161 ;  /* 0x000000a1a646723e */ /* 0x000fe200000000ff */
[----:B------:R-:W-:Y:S01]  /*d0c0*/  FADD.FTZ R159, R159, R152 ;  /* 0x000000989f9f7221 */ /* 0x000fe20000010000 */
[----:B-----5:R-:W-:Y:S01]  /*d0d0*/  F2FP.PACK_AB R71, R168, R163 ;  /* 0x000000a3a847723e */ /* 0x020fe200000000ff */
[----:B------:R-:W-:Y:S01]  /*d0e0*/  FADD.FTZ R158, R155, R158 ;  /* 0x0000009e9b9e7221 */ /* 0x000fe20000010000 */
[----:B------:R-:W-:Y:S01]  /*d0f0*/  MUFU.EX2 R149, R149 ;  /* 0x0000009500957308 */ /* 0x000fe20000000800 */
[----:B------:R-:W-:Y:S02]  /*d100*/  FADD.FTZ R162, R162, R159 ;  /* 0x0000009fa2a27221 */ /* 0x000fe40000010000 */
[----:B------:R-:W-:Y:S02]  /*d110*/  FADD.FTZ R161, R161, R158 ;  /* 0x0000009ea1a17221 */ /* 0x000fe40000010000 */
[C---:B-1----:R-:W-:Y:S03]  /*d120*/  HMMA.16816.F32 R4, R68.reuse, R72, R4 ;  /* 0x000000484404723c */ /* 0x042fe60000001804 */
[----:B------:R-:W-:Y:S02]  /*d130*/  FADD.FTZ R163, R163, R162 ;  /* 0x000000a2a3a37221 */ /* 0x000fe40000010000 */
[----:B------:R-:W-:Y:S01]  /*d140*/  MUFU.EX2 R139, R139 ;  /* 0x0000008b008b7308 */ /* 0x000fe20000000800 */
[----:B------:R-:W-:Y:S02]  /*d150*/  FADD.FTZ R166, R166, R161 ;  /* 0x000000a1a6a67221 */ /* 0x000fe40000010000 */
[C---:B------:R-:W-:Y:S01]  /*d160*/  HMMA.16816.F32 R8, R68.reuse, R74, R8 ;  /* 0x0000004a4408723c */ /* 0x040fe20000001808 */
[----:B------:R-:W1:Y:S03]  /*d170*/  LDSM.16.MT88.4 R72, [R212+0x4100] ;  /* 0x00410000d448783b */ /* 0x000e660000004200 */
[----:B------:R-:W-:Y:S03]  /*d180*/  FADD.FTZ R168, R168, R163 ;  /* 0x000000a3a8a87221 */ /* 0x000fe60000010000 */
[----:B------:R-:W3:Y:S01]  /*d190*/  MUFU.EX2 R150, R150 ;  /* 0x0000009600967308 */ /* 0x000ee20000000800 */
[C---:B------:R-:W-:Y:S08]  /*d1a0*/  HMMA.16816.F32 R12, R68.reuse, R84, R12 ;  /* 0x00000054440c723c */ /* 0x040ff0000000180c */
[C---:B------:R-:W-:Y:S01]  /*d1b0*/  HMMA.16816.F32 R16, R68.reuse, R86, R16 ;  /* 0x000000564410723c */ /* 0x040fe20000001810 */
[----:B------:R-:W5:Y:S01]  /*d1c0*/  LDSM.16.MT88.4 R84, [R210+0x4100] ;  /* 0x00410000d254783b */ /* 0x000f620000004200 */
[----:B------:R-:W-:Y:S06]  /*d1d0*/  MUFU.EX2 R140, R140 ;  /* 0x0000008c008c7308 */ /* 0x000fec0000000800 */
[C---:B----4-:R-:W-:Y:S04]  /*d1e0*/  HMMA.16816.F32 R20, R68.reuse, R76, R20 ;  /* 0x0000004c4414723c */ /* 0x050fe80000001814 */
[----:B------:R3:W4:Y:S04]  /*d1f0*/  MUFU.EX2 R243, R125 ;  /* 0x0000007d00f37308 */ /* 0x0007280000000800 */
[C---:B------:R-:W-:Y:S01]  /*d200*/  HMMA.16816.F32 R24, R68.reuse, R78, R24 ;  /* 0x0000004e4418723c */ /* 0x040fe20000001818 */
[----:B------:R-:W5:Y:S05]  /*d210*/  LDSM.16.MT88.4 R76, [R209+0x4100] ;  /* 0x00410000d14c783b */ /* 0x000f6a0000004200 */
[----:B------:R-:W-:Y:S02]  /*d220*/  MUFU.EX2 R118, R118 ;  /* 0x0000007600767308 */ /* 0x000fe40000000800 */
[C---:B--2---:R-:W-:Y:S08]  /*d230*/  HMMA.16816.F32 R28, R68.reuse, R80, R28 ;  /* 0x00000050441c723c */ /* 0x044ff0000000181c */
[C---:B------:R-:W-:Y:S01]  /*d240*/  HMMA.16816.F32 R32, R68.reuse, R82, R32 ;  /* 0x000000524420723c */ /* 0x040fe20000001820 */
[----:B------:R-:W2:Y:S01]  /*d250*/  LDSM.16.MT88.4 R80, [R212+0x1900] ;  /* 0x00190000d450783b */ /* 0x000ea20000004200 */
[----:B------:R5:W5:Y:S02]  /*d260*/  MUFU.EX2 R117, R124 ;  /* 0x0000007c00757308 */ /* 0x000b640000000800 */
[----:B---3--:R-:W-:Y:S02]  /*d270*/  F2FP.PACK_AB R125, R150, R139 ;  /* 0x0000008b967d723e */ /* 0x008fe400000000ff */
[----:B----4-:R-:W-:Y:S02]  /*d280*/  F2FP.PACK_AB R126, R243, R140 ;  /* 0x0000008cf37e723e */ /* 0x010fe400000000ff */
[C---:B-1----:R-:W-:Y:S08]  /*d290*/  HMMA.16816.F32 R36, R68.reuse, R72, R36 ;  /* 0x000000484424723c */ /* 0x042ff00000001824 */
[C---:B------:R-:W-:Y:S01]  /*d2a0*/  HMMA.16816.F32 R40, R68.reuse, R74, R40 ;  /* 0x0000004a4428723c */ /* 0x040fe20000001828 */
[----:B------:R-:W1:Y:S07]  /*d2b0*/  LDSM.16.MT88.4 R72, [R210+0x1900] ;  /* 0x00190000d248783b */ /* 0x000e6e0000004200 */
[C---:B-----5:R-:W-:Y:S04]  /*d2c0*/  HMMA.16816.F32 R44, R68.reuse, R84, R44 ;  /* 0x00000054442c723c */ /* 0x060fe8000000182c */
[----:B------:R-:W-:Y:S02]  /*d2d0*/  F2FP.PACK_AB R124, R149, R142 ;  /* 0x0000008e957c723e */ /* 0x000fe400000000ff */
[----:B------:R-:W-:Y:S02]  /*d2e0*/  F2FP.PACK_AB R127, R117, R118 ;  /* 0x00000076757f723e */ /* 0x000fe400000000ff */
[C---:B------:R-:W-:Y:S01]  /*d2f0*/  HMMA.16816.F32 R48, R68.reuse, R86, R48 ;  /* 0x000000564430723c */ /* 0x040fe20000001830 */
[----:B------:R-:W-:Y:S07]  /*d300*/  LDSM.16.MT88.4 R84, [R208+0x1900] ;  /* 0x00190000d054783b */ /* 0x000fee0000004200 */
[C---:B------:R-:W-:Y:S08]  /*d310*/  HMMA.16816.F32 R52, R68.reuse, R76, R52 ;  /* 0x0000004c4434723c */ /* 0x040ff00000001834 */
[C---:B------:R-:W-:Y:S01]  /*d320*/  HMMA.16816.F32 R56, R68.reuse, R78, R56 ;  /* 0x0000004e4438723c */ /* 0x040fe20000001838 */
[----:B------:R-:W3:Y:S07]  /*d330*/  LDSM.16.MT88.4 R76, [R209+0x1900] ;  /* 0x00190000d14c783b */ /* 0x000eee0000004200 */
        /* <DEDUP_REMOVED lines=9> */
[----:B------:R-:W-:Y:S01]  /*d3d0*/  FADD.FTZ R169, R242, R169 ;  /* 0x000000a9f2a97221 */ /* 0x000fe20000010000 */
[----:B------:R-:W-:Y:S01]  /*d3e0*/  IADD3 R168, R238, -0x1, RZ ;  /* 0xffffffffeea87810 */ /* 0x000fe20007ffe0ff */
[----:B------:R-:W-:Y:S02]  /*d3f0*/  FADD.FTZ R244, R244, R171 ;  /* 0x000000abf4f47221 */ /* 0x000fe40000010000 */
[----:B------:R-:W-:Y:S01]  /*d400*/  FADD.FTZ R240, R240, R169 ;  /* 0x000000a9f0f07221 */ /* 0x000fe20000010000 */
[----:B------:R-:W-:Y:S01]  /*d410*/  MOV R238, R168 ;  /* 0x000000a800ee7202 */ /* 0x000fe20000000f00 */
[C---:B--2---:R-:W-:Y:S03]  /*d420*/  HMMA.16816.F32 R4, R68.reuse, R80, R4 ;  /* 0x000000504404723c */ /* 0x044fe60000001804 */
[----:B------:R-:W-:Y:S02]  /*d430*/  FADD.FTZ R167, R167, R244 ;  /* 0x000000f4a7a77221 */ /* 0x000fe40000010000 */
[----:B------:R-:W-:Y:S02]  /*d440*/  FADD.FTZ R241, R241, R240 ;  /* 0x000000f0f1f17221 */ /* 0x000fe40000010000 */
[----:B------:R-:W-:Y:S01]  /*d450*/  FADD.FTZ R170, R170, R167 ;  /* 0x000000a7aaaa7221 */ /* 0x000fe20000010000 */
[C---:B------:R-:W-:Y:S01]  /*d460*/  HMMA.16816.F32 R8, R68.reuse, R82, R8 ;  /* 0x000000524408723c */ /* 0x040fe20000001808 */
[----:B------:R-:W2:Y:S07]  /*d470*/  LDSM.16.MT88.4 R80, [R212+0x4900] ;  /* 0x00490000d450783b */ /* 0x000eae0000004200 */
        /* <DEDUP_REMOVED lines=8> */
[----:B------:R-:W-:Y:S07]  /*d500*/  LDSM.16.MT88.4 R84, [R208+0x2100] ;  /* 0x00210000d054783b */ /* 0x000fee0000004200 */
        /* <DEDUP_REMOVED lines=21> */
[C---:B---3--:R-:W-:Y:S03]  /*d660*/  HMMA.16816.F32 R4, R68.reuse, R76, R4 ;  /* 0x0000004c4404723c */ /* 0x048fe60000001804 */
[----:B------:R-:W-:Y:S02]  /*d670*/  FADD.FTZ R151, R151, R160 ;  /* 0x000000a097977221 */ /* 0x000fe40000010000 */
[----:B------:R-:W-:Y:S02]  /*d680*/  FADD.FTZ R153, R154, R153 ;  /* 0x000000999a997221 */ /* 0x000fe40000010000 */
[----:B------:R-:W-:Y:S01]  /*d690*/  FADD.FTZ R156, R156, R151 ;  /* 0x000000979c9c7221 */ /* 0x000fe20000010000 */
[C---:B------:R-:W-:Y:S01]  /*d6a0*/  HMMA.16816.F32 R8, R68.reuse, R78, R8 ;  /* 0x0000004e4408723c */ /* 0x040fe20000001808 */
[----:B------:R-:W3:Y:S03]  /*d6b0*/  LDSM.16.MT88.4 R76, [R212+0x5100] ;  /* 0x00510000d44c783b */ /* 0x000ee60000004200 */
[----:B------:R-:W-:Y:S02]  /*d6c0*/  FADD.FTZ R142, R142, R153 ;  /* 0x000000998e8e7221 */ /* 0x000fe40000010000 */
[----:B------:R-:W-:Y:S02]  /*d6d0*/  FADD.FTZ R139, R139, R156 ;  /* 0x0000009c8b8b7221 */ /* 0x000fe40000010000 */
[C---:B--2---:R-:W-:Y:S04]  /*d6e0*/  HMMA.16816.F32 R12, R68.reuse, R80, R12 ;  /* 0x00000050440c723c */ /* 0x044fe8000000180c */
[----:B------:R-:W-:Y:S02]  /*d6f0*/  FADD.FTZ R149, R149, R142 ;  /* 0x0000008e95957221 */ /* 0x000fe40000010000 */
[----:B------:R-:W-:Y:S02]  /*d700*/  FADD.FTZ R139, R150, R139 ;  /* 0x0000008b968b7221 */ /* 0x000fe40000010000 */
[C---:B------:R-:W-:Y:S01]  /*d710*/  HMMA.16816.F32 R16, R68.reuse, R82, R16 ;  /* 0x000000524410723c */ /* 0x040fe20000001810 */
[----:B------:R-:W2:Y:S03]  /*d720*/  LDSM.16.MT88.4 R80, [R210+0x5100] ;  /* 0x00510000d250783b */ /* 0x000ea60000004200 */
[----:B------:R-:W-:Y:S02]  /*d730*/  FADD.FTZ R140, R140, R149 ;  /* 0x000000958c8c7221 */ /* 0x000fe40000010000 */
[----:B------:R-:W-:Y:S02]  /*d740*/  FADD.FTZ R118, R118, R139 ;  /* 0x0000008b76767221 */ /* 0x000fe40000010000 */
[C---:B-1----:R-:W-:Y:S04]  /*d750*/  HMMA.16816.F32 R20, R68.reuse, R72, R20 ;  /* 0x000000484414723c */ /* 0x042fe80000001814 */
[----:B------:R-:W-:Y:S02]  /*d760*/  FADD.FTZ R228, R243, R140 ;  /* 0x0000008cf3e47221 */ /* 0x000fe40000010000 */
[----:B------:R-:W-:Y:S02]  /*d770*/  FADD.FTZ R229, R117, R118 ;  /* 0x0000007675e57221 */ /* 0x000fe40000010000 */
[C---:B------:R-:W-:Y:S01]  /*d780*/  HMMA.16816.F32 R24, R68.reuse, R74, R24 ;  /* 0x0000004a4418723c */ /* 0x040fe20000001818 */
[----:B------:R-:W1:Y:S07]  /*d790*/  LDSM.16.MT88.4 R72, [R208+0x5100] ;  /* 0x00510000d048783b */ /* 0x000e6e0000004200 */
[C---:B------:R-:W-:Y:S08]  /*d7a0*/  HMMA.16816.F32 R28, R68.reuse, R84, R28 ;  /* 0x00000054441c723c */ /* 0x040ff0000000181c */
[C---:B------:R-:W-:Y:S01]  /*d7b0*/  HMMA.16816.F32 R32, R68.reuse, R86, R32 ;  /* 0x000000564420723c */ /* 0x040fe20000001820 */
[----:B------:R-:W4:Y:S07]  /*d7c0*/  LDSM.16.MT88.4 R84, [R208+0x2900] ;  /* 0x00290000d054783b */ /* 0x000f2e0000004200 */
[C---:B---3--:R-:W-:Y:S08]  /*d7d0*/  HMMA.16816.F32 R36, R68.reuse, R76, R36 ;  /* 0x0000004c4424723c */ /* 0x048ff00000001824 */
[C---:B------:R-:W-:Y:S01]  /*d7e0*/  HMMA.16816.F32 R40, R68.reuse, R78, R40 ;  /* 0x0000004e4428723c */ /* 0x040fe20000001828 */
[----:B------:R-:W3:Y:S07]  /*d7f0*/  LDSM.16.MT88.4 R76, [R212+0x5900] ;  /* 0x00590000d44c783b */ /* 0x000eee0000004200 */
[C---:B--2---:R-:W-:Y:S08]  /*d800*/  HMMA.16816.F32 R44, R68.reuse, R80, R44 ;  /* 0x00000050442c723c */ /* 0x044ff0000000182c */
[C---:B------:R-:W-:Y:S08]  /*d810*/  HMMA.16816.F32 R48, R68.reuse, R82, R48 ;  /* 0x000000524430723c */ /* 0x040ff00000001830 */
[C---:B------:R-:W-:Y:S08]  /*d820*/  HMMA.16816.F32 R52, R68.reuse, R88, R52 ;  /* 0x000000584434723c */ /* 0x040ff00000001834 */
[C---:B------:R-:W-:Y:S08]  /*d830*/  HMMA.16816.F32 R56, R68.reuse, R90, R56 ;  /* 0x0000005a4438723c */ /* 0x040ff00000001838 */
[C---:B-1----:R-:W-:Y:S08]  /*d840*/  HMMA.16816.F32 R60, R68.reuse, R72, R60 ;  /* 0x00000048443c723c */ /* 0x042ff0000000183c */
[----:B------:R-:W-:Y:S01]  /*d850*/  HMMA.16816.F32 R64, R68, R74, R64 ;  /* 0x0000004a4440723c */ /* 0x000fe20000001840 */
[----:B------:R-:W1:Y:S07]  /*d860*/  LDSM.16.MT88.4 R68, [R210+0x5900] ;  /* 0x00590000d244783b */ /* 0x000e6e0000004200 */
[C---:B------:R-:W-:Y:S01]  /*d870*/  HMMA.16816.F32 R112, R124.reuse, R108, R4 ;  /* 0x0000006c7c70723c */ /* 0x040fe20000001804 */
[----:B------:R-:W2:Y:S07]  /*d880*/  LDSM.16.MT88.4 R4, [R209+0x5900] ;  /* 0x00590000d104783b */ /* 0x000eae0000004200 */
        /* <DEDUP_REMOVED lines=8> */
[C---:B---3--:R-:W-:Y:S08]  /*d910*/  HMMA.16816.F32 R80, R124.reuse, R76, R36 ;  /* 0x0000004c7c50723c */ /* 0x048ff00000001824 */
[C---:B------:R-:W-:Y:S08]  /*d920*/  HMMA.16816.F32 R76, R124.reuse, R78, R40 ;  /* 0x0000004e7c4c723c */ /* 0x040ff00000001828 */
[C---:B-1----:R-:W-:Y:S08]  /*d930*/  HMMA.16816.F32 R72, R124.reuse, R68, R44 ;  /* 0x000000447c48723c */ /* 0x042ff0000000182c */
[C---:B------:R-:W-:Y:S08]  /*d940*/  HMMA.16816.F32 R68, R124.reuse, R70, R48 ;  /* 0x000000467c44723c */ /* 0x040ff00000001830 */
[C---:B--2---:R-:W-:Y:S08]  /*d950*/  HMMA.16816.F32 R52, R124.reuse, R4, R52 ;  /* 0x000000047c34723c */ /* 0x044ff00000001834 */
[C---:B------:R-:W-:Y:S08]  /*d960*/  HMMA.16816.F32 R56, R124.reuse, R6, R56 ;  /* 0x000000067c38723c */ /* 0x040ff00000001838 */
[C---:B-----5:R-:W-:Y:S08]  /*d970*/  HMMA.16816.F32 R60, R124.reuse, R8, R60 ;  /* 0x000000087c3c723c */ /* 0x060ff0000000183c */
[----:B------:R-:W-:Y:S01]  /*d980*/  HMMA.16816.F32 R64, R124, R10, R64 ;  /* 0x0000000a7c40723c */ /* 0x000fe20000001840 */
[----:B------:R-:W-:-:S07]  /*d990*/  @P0 BRA `(.L_x_53) ;  /* 0xffffce9000000947 */ /* 0x000fce000383ffff */
.L_x_50:
[----:B------:R-:W-:-:S13]  /*d9a0*/  ISETP.GE.AND P0, PT, R168, R215, PT ;  /* 0x000000d7a800720c */ /* 0x000fda0003f06270 */
[----:B------:R-:W-:Y:S05]  /*d9b0*/  @!P0 BRA `(.L_x_54) ;  /* 0x000044f000008947 */ /* 0x000fea0003800000 */
[----:B------:R-:W-:Y:S01]  /*d9c0*/  SHF.R.S32.HI R4, RZ, 0x1f, R231 ;  /* 0x0000001fff047819 */ /* 0x000fe200000114e7 */
[----:B------:R-:W-:Y:S01]  /*d9d0*/  IMAD.MOV.U32 R2, RZ, RZ, R116 ;  /* 0x000000ffff027224 */ /* 0x000fe200078e0074 */
[C---:B------:R-:W-:Y:S01]  /*d9e0*/  SHF.L.U64.HI R233, R230.reuse, 0x1, R233 ;  /* 0x00000001e6e97819 */ /* 0x040fe200000102e9 */
[----:B------:R-:W-:Y:S01]  /*d9f0*/  IMAD.MOV.U32 R3, RZ, RZ, R0 ;  /* 0x000000ffff037224 */ /* 0x000fe200078e0000 */
[C---:B------:R-:W-:Y:S01]  /*da00*/  SHF.L.U64.HI R169, R231.reuse, 0x1, R4 ;  /* 0x00000001e7a97819 */ /* 0x040fe20000010204 */
[----:B------:R-:W-:Y:S01]  /*da10*/  IMAD.SHL.U32 R230, R230, 0x2, RZ ;  /* 0x00000002e6e67824 */ /* 0x000fe200078e00ff */
[----:B------:R-:W-:Y:S02]  /*da20*/  SHF.L.U32 R231, R231, 0x1, RZ ;  /* 0x00000001e7e77819 */ /* 0x000fe400000006ff */
.L_x_64:
[----:B------:R-:W-:Y:S04]  /*da30*/  DEPBAR.LE SB0, 0x0 ;  /* 0x000080000000791a */ /* 0x000fe80000000000 */
[----:B------:R-:W-:Y:S01]  /*da40*/  BAR.SYNC.DEFER_BLOCKING 0x0 ;  /* 0x0000000000007b1d */ /* 0x000fe20000010000 */
[----:B------:R-:W-:Y:S01]  /*da50*/  SHF.R.S32.HI R21, RZ, 0x1f, R217 ;  /* 0x0000001fff157819 */ /* 0x000fe200000114d9 */
[----:B------:R-:W-:Y:S01]  /*da60*/  IMAD.WIDE.U32 R30, R217, c[0x0][0x208], RZ ;  /* 0x00008200d91e7a25 */ /* 0x000fe200078e00ff */
[----:B------:R-:W-:Y:S03]  /*da70*/  SHF.R.S32.HI R29, RZ, 0x1f, R216 ;  /* 0x0000001fff1d7819 */ /* 0x000fe600000114d8 */
[----:B------:R-:W-:Y:S02]  /*da80*/  IMAD R21, R21, c[0x0][0x208], RZ ;  /* 0x0000820015157a24 */ /* 0x000fe400078e02ff */
[----:B------:R-:W-:Y:S02]  /*da90*/  IMAD R29, R29, c[0x0][0x218], RZ ;  /* 0x000086001d1d7a24 */ /* 0x000fe400078e02ff */
[----:B------:R-:W-:Y:S02]  /*daa0*/  IMAD R21, R217, c[0x0][0x20c], R21 ;  /* 0x00008300d9157a24 */ /* 0x000fe400078e0215 */
[C---:B------:R-:W-:Y:S03]  /*dab0*/  IMAD R29, R216.reuse, c[0x0][0x21c], R29 ;  /* 0x00008700d81d7a24 */ /* 0x040fe600078e021d */
[----:B------:R-:W-:Y:S05]  /*dac0*/  IADD3 R31, R31, R21, RZ ;  /* 0x000000151f1f7210 */ /* 0x000fea0007ffe0ff */
[----:B------:R-:W-:Y:S01]  /*dad0*/  IMAD.WIDE.U32 R30, R216, c[0x0][0x218], R30 ;  /* 0x00008600d81e7a25 */ /* 0x000fe200078e001e */
[----:B------:R-:W1:Y:S04]  /*dae0*/  LDSM.16.M88.4 R8, [R214+0x8100] ;  /* 0x00810000d608783b */ /* 0x000e680000000200 */
[----:B------:R-:W-:Y:S04]  /*daf0*/  IADD3 R0, P0, R30, UR18, RZ ;  /* 0x000000121e007c10 */ /* 0x000fe8000ff1e0ff */
[----:B------:R-:W-:Y:S02]  /*db00*/  IADD3.X R29, R31, UR16, R29, P0, !PT ;  /* 0x000000101f1d7c10 */ /* 0x000fe400087fe41d */
[C---:B------:R-:W-:Y:S01]  /*db10*/  LEA R45, P0, R0.reuse, c[0x0][0x1f8], 0x1 ;  /* 0x00007e00002d7a11 */ /* 0x040fe200078008ff */
[----:B------:R-:W2:Y:S03]  /*db20*/  LDSM.16.M88.4 R16, [R214+0x8900] ;  /* 0x00890000d610783b */ /* 0x000ea60000000200 */
[----:B------:R-:W-:Y:S05]  /*db30*/  LEA.HI.X R149, R0, c[0x0][0x1fc], R29, 0x1, P0 ;  /* 0x00007f0000957a11 */ /* 0x000fea00000f0c1d */
[----:B------:R-:W3:Y:S08]  /*db40*/  LDSM.16.M88.4 R24, [R214+0x9100] ;  /* 0x00910000d618783b */ /* 0x000ef00000000200 */
[----:B------:R-:W4:Y:S08]  /*db50*/  LDSM.16.M88.4 R32, [R214+0x9900] ;  /* 0x00990000d620783b */ /* 0x000f300000000200 */
[----:B------:R-:W5:Y:S01]  /*db60*/  LDSM.16.M88.4 R40, [R214+0xa100] ;  /* 0x00a10000d628783b */ /* 0x000f620000000200 */
[C---:B-1----:R-:W-:Y:S07]  /*db70*/  HMMA.16816.F32 R4, R120.reuse, R8, RZ ;  /* 0x000000087804723c */ /* 0x042fee00000018ff */
[----:B------:R-:W-:Y:S01]  /*db80*/  LDSM.16.M88.4 R48, [R214+0xa900] ;  /* 0x00a90000d630783b */ /* 0x000fe20000000200 */
[C---:B------:R-:W-:Y:S07]  /*db90*/  HMMA.16816.F32 R8, R120.reuse, R10, RZ ;  /* 0x0000000a7808723c */ /* 0x040fee00000018ff */
[----:B------:R-:W-:Y:S01]  /*dba0*/  LDSM.16.M88.4 R116, [R213] ;  /* 0x00000000d574783b */ /* 0x000fe20000000200 */
[C---:B--2---:R-:W-:Y:S07]  /*dbb0*/  HMMA.16816.F32 R12, R120.reuse, R16, RZ ;  /* 0x00000010780c723c */ /* 0x044fee00000018ff */
[----:B------:R-:W-:Y:S01]  /*dbc0*/  LDSM.16.M88.4 R124, [R207] ;  /* 0x00000000cf7c783b */ /* 0x000fe20000000200 */
[C---:B------:R-:W-:Y:S07]  /*dbd0*/  HMMA.16816.F32 R16, R120.reuse, R18, RZ ;  /* 0x000000127810723c */ /* 0x040fee00000018ff */
[----:B------:R-:W-:Y:S01]  /*dbe0*/  LDSM.16.M88.4 R128, [R206] ;  /* 0x00000000ce80783b */ /* 0x000fe20000000200 */
[C---:B---3--:R-:W-:Y:S07]  /*dbf0*/  HMMA.16816.F32 R20, R120.reuse, R24, RZ ;  /* 0x000000187814723c */ /* 0x048fee00000018ff */
[----:B------:R-:W-:Y:S01]  /*dc00*/  LDSM.16.M88.4 R132, [R205] ;  /* 0x00000000cd84783b */ /* 0x000fe20000000200 */
[C---:B------:R-:W-:Y:S07]  /*dc10*/  HMMA.16816.F32 R24, R120.reuse, R26, RZ ;  /* 0x0000001a7818723c */ /* 0x040fee00000018ff */
[----:B------:R-:W-:Y:S01]  /*dc20*/  LDSM.16.M88.4 R136, [R204] ;  /* 0x00000000cc88783b */ /* 0x000fe20000000200 */
[C---:B----4-:R-:W-:Y:S07]  /*dc30*/  HMMA.16816.F32 R28, R120.reuse, R32, RZ ;  /* 0x00000020781c723c */ /* 0x050fee00000018ff */
[----:B------:R-:W1:Y:S01]  /*dc40*/  SHFL.IDX PT, R156, R45, RZ, 0x181f ;  /* 0x00181fff2d9c7589 */ /* 0x000e6200000e0000 */
[C---:B------:R-:W-:Y:S07]  /*dc50*/  HMMA.16816.F32 R32, R120.reuse, R34, RZ ;  /* 0x000000227820723c */ /* 0x040fee00000018ff */
[----:B------:R-:W2:Y:S01]  /*dc60*/  SHFL.IDX PT, R44, R149, RZ, 0x181f ;  /* 0x00181fff952c7589 */ /* 0x000ea200000e0000 */
[C---:B-----5:R-:W-:Y:S07]  /*dc70*/  HMMA.16816.F32 R36, R120.reuse, R40, RZ ;  /* 0x000000287824723c */ /* 0x060fee00000018ff */
[----:B------:R-:W3:Y:S01]  /*dc80*/  SHFL.IDX PT, R148, R45, 0x2, 0x181f ;  /* 0x00581f002d947f89 */ /* 0x000ee200000e0000 */
[C---:B------:R-:W-:Y:S07]  /*dc90*/  HMMA.16816.F32 R40, R120.reuse, R42, RZ ;  /* 0x0000002a7828723c */ /* 0x040fee00000018ff */
[----:B------:R4:W5:Y:S01]  /*dca0*/  SHFL.IDX PT, R160, R45, 0x1, 0x181f ;  /* 0x00381f002da07f89 */ /* 0x00096200000e0000 */
[C---:B-1----:R-:W-:Y:S04]  /*dcb0*/  IADD3 R154, P2, R156.reuse, R231, RZ ;  /* 0x000000e79c9a7210 */ /* 0x042fe80007f5e0ff */
[-C--:B------:R-:W-:Y:S02]  /*dcc0*/  IADD3 R156, P0, R156, R230.reuse, RZ ;  /* 0x000000e69c9c7210 */ /* 0x080fe40007f1e0ff */
[C---:B--2---:R-:W-:Y:S01]  /*dcd0*/  IADD3.X R155, R44.reuse, R169, RZ, P2, !PT ;  /* 0x000000a92c9b7210 */ /* 0x044fe200017fe4ff */
[----:B------:R-:W1:Y:S01]  /*dce0*/  SHFL.IDX PT, R0, R149, 0x1, 0x181f ;  /* 0x00381f0095007f89 */ /* 0x000e6200000e0000 */
[----:B------:R-:W-:Y:S02]  /*dcf0*/  IADD3.X R157, R44, R233, RZ, P0, !PT ;  /* 0x000000e92c9d7210 */ /* 0x000fe400007fe4ff */
[-C--:B---3--:R-:W-:Y:S05]  /*dd00*/  IADD3 R162, P2, R148, R231.reuse, RZ ;  /* 0x000000e794a27210 */ /* 0x088fea0007f5e0ff */
[----:B------:R-:W-:Y:S01]  /*dd10*/  LDSM.16.M88.4 R140, [R203] ;  /* 0x00000000cb8c783b */ /* 0x000fe20000000200 */
[C---:B----4-:R-:W-:Y:S01]  /*dd20*/  HMMA.16816.F32 R44, R120.reuse, R48, RZ ;  /* 0x00000030782c723c */ /* 0x050fe200000018ff */
[C---:B-----5:R-:W-:Y:S06]  /*dd30*/  IADD3 R152, P0, R160.reuse, R231, RZ ;  /* 0x000000e7a0987210 */ /* 0x060fec0007f1e0ff */
[----:B------:R-:W-:Y:S01]  /*dd40*/  @!PT LDS RZ, [RZ] ;  /* 0x00000000fffff984 */ /* 0x000fe20000000800 */
[----:B------:R-:W-:Y:S01]  /*dd50*/  @!PT LDS RZ, [RZ] ;  /* 0x00000000fffff984 */ /* 0x000fe20000000800 */
[----:B------:R-:W-:Y:S01]  /*dd60*/  @!PT LDS RZ, [RZ] ;  /* 0x00000000fffff984 */ /* 0x000fe20000000800 */
[----:B------:R2:W-:Y:S01]  /*dd70*/  LDGSTS.E.BYPASS.LTC128B.128 [R226], [R154.64], !P4 ;  /* 0x000000009ae27fae */ /* 0x0005e2000e101d4e */
[-C--:B------:R-:W-:Y:S01]  /*dd80*/  IADD3 R160, P5, R160, R230.reuse, RZ ;  /* 0x000000e6a0a07210 */ /* 0x080fe20007fbe0ff */
[----:B------:R-:W-:Y:S06]  /*dd90*/  HMMA.16816.F32 R48, R120, R50, RZ ;  /* 0x000000327830723c */ /* 0x000fec00000018ff */
[----:B------:R3:W-:Y:S01]  /*dda0*/  LDGSTS.E.BYPASS.LTC128B.128 [R225], [R156.64], !P3 ;  /* 0x000000009ce17fae */ /* 0x0007e2000d901d4e */
[C---:B-1----:R-:W-:Y:S02]  /*ddb0*/  IADD3.X R153, R0.reuse, R169, RZ, P0, !PT ;  /* 0x000000a900997210 */ /* 0x042fe400007fe4ff */
[----:B------:R-:W-:Y:S01]  /*ddc0*/  IADD3.X R161, R0, R233, RZ, P5, !PT ;  /* 0x000000e900a17210 */ /* 0x000fe20002ffe4ff */
[C---:B------:R-:W-:Y:S04]  /*ddd0*/  HMMA.16816.F32 R4, R144.reuse, R116, R4 ;  /* 0x000000749004723c */ /* 0x040fe80000001804 */
[----:B------:R2:W-:Y:S01]  /*dde0*/  LDGSTS.E.BYPASS.LTC128B.128 [R224], [R152.64], !P4 ;  /* 0x0000000098e07fae */ /* 0x0005e2000e101d4e */
[----:B------:R-:W-:Y:S03]  /*ddf0*/  IADD3 R164, P0, R148, R230, RZ ;  /* 0x000000e694a47210 */ /* 0x000fe60007f1e0ff */
[C---:B------:R-:W-:Y:S04]  /*de00*/  HMMA.16816.F32 R8, R144.reuse, R118, R8 ;  /* 0x000000769008723c */ /* 0x040fe80000001808 */
[----:B------:R-:W1:Y:S04]  /*de10*/  SHFL.IDX PT, R150, R149, 0x2, 0x181f ;  /* 0x00581f0095967f89 */ /* 0x000e6800000e0000 */
[C---:B------:R-:W-:Y:S04]  /*de20*/  HMMA.16816.F32 R12, R144.reuse, R124, R12 ;  /* 0x0000007c900c723c */ /* 0x040fe8000000180c */
[----:B------:R4:W-:Y:S04]  /*de30*/  LDGSTS.E.BYPASS.LTC128B.128 [R223], [R160.64], !P3 ;  /* 0x00000000a0df7fae */ /* 0x0009e8000d901d4e */
[C---:B------:R-:W-:Y:S08]  /*de40*/  HMMA.16816.F32 R16, R144.reuse, R126, R16 ;  /* 0x0000007e9010723c */ /* 0x040ff00000001810 */
[C---:B------:R-:W-:Y:S04]  /*de50*/  HMMA.16816.F32 R20, R144.reuse, R128, R20 ;  /* 0x000000809014723c */ /* 0x040fe80000001814 */
[C---:B-1----:R-:W-:Y:S02]  /*de60*/  IADD3.X R163, R150.reuse, R169, RZ, P2, !PT ;  /* 0x000000a996a37210 */ /* 0x042fe400017fe4ff */
[----:B------:R-:W-:Y:S02]  /*de70*/  IADD3.X R165, R150, R233, RZ, P0, !PT ;  /* 0x000000e996a57210 */ /* 0x000fe400007fe4ff */
[C---:B------:R-:W-:Y:S01]  /*de80*/  HMMA.16816.F32 R24, R144.reuse, R130, R24 ;  /* 0x000000829018723c */ /* 0x040fe20000001818 */
[----:B------:R4:W-:Y:S02]  /*de90*/  LDGSTS.E.BYPASS.LTC128B.128 [R226+0x2000], [R162.64], !P4 ;  /* 0x02000000a2e27fae */ /* 0x0009e4000e101d4e */
[----:B------:R-:W-:Y:S05]  /*dea0*/  ISETP.GT.AND P0, PT, R168, R215, PT ;  /* 0x000000d7a800720c */ /* 0x000fea0003f04270 */
[C---:B------:R-:W-:Y:S01]  /*deb0*/  HMMA.16816.F32 R28, R144.reuse, R132, R28 ;  /* 0x00000084901c723c */ /* 0x040fe2000000181c */
[----:B------:R1:W-:Y:S07]  /*dec0*/  LDGSTS.E.BYPASS.LTC128B.128 [R226+0x5000], [R164.64], !P3 ;  /* 0x05000000a4e27fae */ /* 0x0003ee000d901d4e */
[C---:B------:R-:W-:Y:S01]  /*ded0*/  HMMA.16816.F32 R32, R144.reuse, R134, R32 ;  /* 0x000000869020723c */ /* 0x040fe20000001820 */
[----:B------:R-:W5:Y:S07]  /*dee0*/  LDSM.16.M88.4 R148, [R211+0x8100] ;  /* 0x00810000d394783b */ /* 0x000f6e0000000200 */
[C---:B------:R-:W-:Y:S01]  /*def0*/  HMMA.16816.F32 R36, R144.reuse, R136, R36 ;  /* 0x000000889024723c */ /* 0x040fe20000001824 */
[----:B------:R-:W0:Y:S07]  /*df00*/  LDGDEPBAR ;  /* 0x00000000000079af */ /* 0x000e2e0000000000 */
[C---:B------:R-:W-:Y:S01]  /*df10*/  HMMA.16816.F32 R40, R144.reuse, R138, R40 ;  /* 0x0000008a9028723c */ /* 0x040fe20000001828 */
[----:B------:R-:W1:Y:S07]  /*df20*/  LDSM.16.M88.4 R116, [R211+0x8900] ;  /* 0x00890000d374783b */ /* 0x000e6e0000000200 */
[C---:B------:R-:W-:Y:S01]  /*df30*/  HMMA.16816.F32 R44, R144.reuse, R140, R44 ;  /* 0x0000008c902c723c */ /* 0x040fe2000000182c */
[----:B------:R-:W1:Y:S07]  /*df40*/  LDSM.16.M88.4 R124, [R211+0x9100] ;  /* 0x00910000d37c783b */ /* 0x000e6e0000000200 */
[----:B------:R-:W-:Y:S01]  /*df50*/  HMMA.16816.F32 R48, R144, R142, R48 ;  /* 0x0000008e9030723c */ /* 0x000fe20000001830 */
[----:B--2---:R-:W2:Y:S07]  /*df60*/  LDSM.16.M88.4 R152, [R211+0x9900] ;  /* 0x00990000d398783b */ /* 0x004eae0000000200 */
[C---:B-----5:R-:W-:Y:S01]  /*df70*/  HMMA.16816.F32 R4, R172.reuse, R148, R4 ;  /* 0x00000094ac04723c */ /* 0x060fe20000001804 */
[----:B---3--:R-:W3:Y:S07]  /*df80*/  LDSM.16.M88.4 R156, [R211+0xa100] ;  /* 0x00a10000d39c783b */ /* 0x008eee0000000200 */
[C---:B------:R-:W-:Y:S01]  /*df90*/  HMMA.16816.F32 R8, R172.reuse, R150, R8 ;  /* 0x00000096ac08723c */ /* 0x040fe20000001808 */
[----:B----4-:R-:W4:Y:S07]  /*dfa0*/  LDSM.16.M88.4 R160, [R211+0xa900] ;  /* 0x00a90000d3a0783b */ /* 0x010f2e0000000200 */
[C---:B-1----:R-:W-:Y:S01]  /*dfb0*/  HMMA.16816.F32 R12, R172.reuse, R116, R12 ;  /* 0x00000074ac0c723c */ /* 0x042fe2000000180c */
[----:B------:R-:W1:Y:S07]  /*dfc0*/  LDSM.16.M88.4 R128, [R202] ;  /* 0x00000000ca80783b */ /* 0x000e6e0000000200 */
[C---:B------:R-:W-:Y:S01]  /*dfd0*/  HMMA.16816.F32 R16, R172.reuse, R118, R16 ;  /* 0x00000076ac10723c */ /* 0x040fe20000001810 */
[----:B------:R-:W5:Y:S07]  /*dfe0*/  LDSM.16.M88.4 R132, [R202+0x800] ;  /* 0x00080000ca84783b */ /* 0x000f6e0000000200 */
[C---:B------:R-:W-:Y:S01]  /*dff0*/  HMMA.16816.F32 R20, R172.reuse, R124, R20 ;  /* 0x0000007cac14723c */ /* 0x040fe20000001814 */
[----:B------:R-:W1:Y:S07]  /*e000*/  LDSM.16.M88.4 R136, [R202+0x1000] ;  /* 0x00100000ca88783b */ /* 0x000e6e0000000200 */
[C---:B------:R-:W-:Y:S01]  /*e010*/  HMMA.16816.F32 R24, R172.reuse, R126, R24 ;  /* 0x0000007eac18723c */ /* 0x040fe20000001818 */
[----:B------:R-:W1:Y:S07]  /*e020*/  LDSM.16.M88.4 R140, [R202+0x1800] ;  /* 0x00180000ca8c783b */ /* 0x000e6e0000000200 */
[C---:B--2---:R-:W-:Y:S01]  /*e030*/  HMMA.16816.F32 R28, R172.reuse, R152, R28 ;  /* 0x00000098ac1c723c */ /* 0x044fe2000000181c */
[----:B------:R-:W2:Y:S07]  /*e040*/  LDSM.16.M88.4 R148, [R202+0x2000] ;  /* 0x00200000ca94783b */ /* 0x000eae0000000200 */
[C---:B------:R-:W-:Y:S01]  /*e050*/  HMMA.16816.F32 R32, R172.reuse, R154, R32 ;  /* 0x0000009aac20723c */ /* 0x040fe20000001820 */
[----:B------:R-:W2:Y:S07]  /*e060*/  LDSM.16.M88.4 R116, [R202+0x2800] ;  /* 0x00280000ca74783b */ /* 0x000eae0000000200 */
[C---:B---3--:R-:W-:Y:S01]  /*e070*/  HMMA.16816.F32 R36, R172.reuse, R156, R36 ;  /* 0x0000009cac24723c */ /* 0x048fe20000001824 */
[----:B------:R-:W3:Y:S07]  /*e080*/  LDSM.16.M88.4 R124, [R214+0xb100] ;  /* 0x00b10000d67c783b */ /* 0x000eee0000000200 */
[C---:B------:R-:W-:Y:S01]  /*e090*/  HMMA.16816.F32 R40, R172.reuse, R158, R40 ;  /* 0x0000009eac28723c */ /* 0x040fe20000001828 */
[----:B------:R-:W2:Y:S07]  /*e0a0*/  LDSM.16.M88.4 R152, [R214+0xb900] ;  /* 0x00b90000d698783b */ /* 0x000eae0000000200 */
[C---:B----4-:R-:W-:Y:S01]  /*e0b0*/  HMMA.16816.F32 R44, R172.reuse, R160, R44 ;  /* 0x000000a0ac2c723c */ /* 0x050fe2000000182c */
[----:B------:R-:W4:Y:S07]  /*e0c0*/  LDSM.16.M88.4 R156, [R214+0xc100] ;  /* 0x00c10000d69c783b */ /* 0x000f2e0000000200 */
[----:B------:R-:W-:Y:S01]  /*e0d0*/  HMMA.16816.F32 R48, R172, R162, R48 ;  /* 0x000000a2ac30723c */ /* 0x000fe20000001830 */
[----:B------:R-:W2:Y:S07]  /*e0e0*/  LDSM.16.M88.4 R160, [R214+0xc900] ;  /* 0x00c90000d6a0783b */ /* 0x000eae0000000200 */
[C---:B-1----:R-:W-:Y:S01]  /*e0f0*/  HMMA.16816.F32 R4, R176.reuse, R128, R4 ;  /* 0x00000080b004723c */ /* 0x042fe20000001804 */
[----:B------:R-:W-:Y:S07]  /*e100*/  LDSM.16.M88.4 R164, [R211+0xd900] ;  /* 0x00d90000d3a4783b */ /* 0x000fee0000000200 */
[C---:B------:R-:W-:Y:S01]  /*e110*/  HMMA.16816.F32 R8, R176.reuse, R130, R8 ;  /* 0x00000082b008723c */ /* 0x040fe20000001808 */
[----:B------:R-:W1:Y:S07]  /*e120*/  LDSM.16.M88.4 R128, [R214+0xd100] ;  /* 0x00d10000d680783b */ /* 0x000e6e0000000200 */
[C---:B-----5:R-:W-:Y:S08]  /*e130*/  HMMA.16816.F32 R12, R176.reuse, R132, R12 ;  /* 0x00000084b00c723c */ /* 0x060ff0000000180c */
[C---:B------:R-:W-:Y:S01]  /*e140*/  HMMA.16816.F32 R16, R176.reuse, R134, R16 ;  /* 0x00000086b010723c */ /* 0x040fe20000001810 */
[----:B------:R-:W5:Y:S07]  /*e150*/  LDSM.16.M88.4 R132, [R214+0xd900] ;  /* 0x00d90000d684783b */ /* 0x000f6e0000000200 */
[C---:B------:R-:W-:Y:S08]  /*e160*/  HMMA.16816.F32 R20, R176.reuse, R136, R20 ;  /* 0x00000088b014723c */ /* 0x040ff00000001814 */
[C---:B------:R-:W-:Y:S01]  /*e170*/  HMMA.16816.F32 R24, R176.reuse, R138, R24 ;  /* 0x0000008ab018723c */ /* 0x040fe20000001818 */
[----:B------:R-:W1:Y:S07]  /*e180*/  LDSM.16.M88.4 R136, [R201] ;  /* 0x00000000c988783b */ /* 0x000e6e0000000200 */
[C---:B------:R-:W-:Y:S08]  /*e190*/  HMMA.16816.F32 R28, R176.reuse, R140, R28 ;  /* 0x0000008cb01c723c */ /* 0x040ff0000000181c */
[C---:B------:R-:W-:Y:S01]  /*e1a0*/  HMMA.16816.F32 R32, R176.reuse, R142, R32 ;  /* 0x0000008eb020723c */ /* 0x040fe20000001820 */
[----:B------:R-:W1:Y:S07]  /*e1b0*/  LDSM.16.M88.4 R140, [R200] ;  /* 0x00000000c88c783b */ /* 0x000e6e0000000200 */
[C---:B--2---:R-:W-:Y:S08]  /*e1c0*/  HMMA.16816.F32 R36, R176.reuse, R148, R36 ;  /* 0x00000094b024723c */ /* 0x044ff00000001824 */
[C---:B------:R-:W-:Y:S01]  /*e1d0*/  HMMA.16816.F32 R40, R176.reuse, R150, R40 ;  /* 0x00000096b028723c */ /* 0x040fe20000001828 */
[----:B------:R-:W-:Y:S07]  /*e1e0*/  LDSM.16.M88.4 R148, [R197] ;  /* 0x00000000c594783b */ /* 0x000fee0000000200 */
[C---:B------:R-:W-:Y:S08]  /*e1f0*/  HMMA.16816.F32 R44, R176.reuse, R116, R44 ;  /* 0x00000074b02c723c */ /* 0x040ff0000000182c */
[----:B------:R-:W-:Y:S01]  /*e200*/  HMMA.16816.F32 R48, R176, R118, R48 ;  /* 0x00000076b030723c */ /* 0x000fe20000001830 */
[----:B------:R-:W2:Y:S07]  /*e210*/  LDSM.16.M88.4 R116, [R199] ;  /* 0x00000000c774783b */ /* 0x000eae0000000200 */
[C---:B---3--:R-:W-:Y:S08]  /*e220*/  HMMA.16816.F32 R4, R180.reuse, R124, R4 ;  /* 0x0000007cb404723c */ /* 0x048ff00000001804 */
[C---:B------:R-:W-:Y:S01]  /*e230*/  HMMA.16816.F32 R8, R180.reuse, R126, R8 ;  /* 0x0000007eb408723c */ /* 0x040fe20000001808 */
[----:B------:R-:W3:Y:S07]  /*e240*/  LDSM.16.M88.4 R124, [R198] ;  /* 0x00000000c67c783b */ /* 0x000eee0000000200 */
[C---:B------:R-:W-:Y:S08]  /*e250*/  HMMA.16816.F32 R12, R180.reuse, R152, R12 ;  /* 0x00000098b40c723c */ /* 0x040ff0000000180c */
[C---:B------:R-:W-:Y:S01]  /*e260*/  HMMA.16816.F32 R16, R180.reuse, R154, R16 ;  /* 0x0000009ab410723c */ /* 0x040fe20000001810 */
[----:B------:R-:W2:Y:S07]  /*e270*/  LDSM.16.M88.4 R152, [R196] ;  /* 0x00000000c498783b */ /* 0x000eae0000000200 */
[C---:B----4-:R-:W-:Y:S08]  /*e280*/  HMMA.16816.F32 R20, R180.reuse, R156, R20 ;  /* 0x0000009cb414723c */ /* 0x050ff00000001814 */
[C---:B------:R-:W-:Y:S01]  /*e290*/  HMMA.16816.F32 R24, R180.reuse, R158, R24 ;  /* 0x0000009eb418723c */ /* 0x040fe20000001818 */
[----:B------:R-:W4:Y:S07]  /*e2a0*/  LDSM.16.M88.4 R156, [R211+0xb100] ;  /* 0x00b10000d39c783b */ /* 0x000f2e0000000200 */
[C---:B------:R-:W-:Y:S08]  /*e2b0*/  HMMA.16816.F32 R28, R180.reuse, R160, R28 ;  /* 0x000000a0b41c723c */ /* 0x040ff0000000181c */
[C---:B------:R-:W-:Y:S01]  /*e2c0*/  HMMA.16816.F32 R32, R180.reuse, R162, R32 ;  /* 0x000000a2b420723c */ /* 0x040fe20000001820 */
[----:B------:R-:W-:Y:S07]  /*e2d0*/  LDSM.16.M88.4 R160, [R211+0xd100] ;  /* 0x00d10000d3a0783b */ /* 0x000fee0000000200 */
[C---:B-1----:R-:W-:Y:S08]  /*e2e0*/  HMMA.16816.F32 R36, R180.reuse, R128, R36 ;  /* 0x00000080b424723c */ /* 0x042ff00000001824 */
[C---:B------:R-:W-:Y:S01]  /*e2f0*/  HMMA.16816.F32 R40, R180.reuse, R130, R40 ;  /* 0x00000082b428723c */ /* 0x040fe20000001828 */
[----:B------:R-:W1:Y:S07]  /*e300*/  LDSM.16.M88.4 R128, [R211+0xb900] ;  /* 0x00b90000d380783b */ /* 0x000e6e0000000200 */
[C---:B-----5:R-:W-:Y:S08]  /*e310*/  HMMA.16816.F32 R44, R180.reuse, R132, R44 ;  /* 0x00000084b42c723c */ /* 0x060ff0000000182c */
[----:B------:R-:W-:Y:S01]  /*e320*/  HMMA.16816.F32 R48, R180, R134, R48 ;  /* 0x00000086b430723c */ /* 0x000fe20000001830 */
[----:B------:R-:W5:Y:S07]  /*e330*/  LDSM.16.M88.4 R132, [R211+0xc100] ;  /* 0x00c10000d384783b */ /* 0x000f6e0000000200 */
[C---:B------:R-:W-:Y:S08]  /*e340*/  HMMA.16816.F32 R4, R184.reuse, R136, R4 ;  /* 0x00000088b804723c */ /* 0x040ff00000001804 */
[C---:B------:R-:W-:Y:S01]  /*e350*/  HMMA.16816.F32 R8, R184.reuse, R138, R8 ;  /* 0x0000008ab808723c */ /* 0x040fe20000001808 */
[----:B------:R-:W1:Y:S07]  /*e360*/  LDSM.16.M88.4 R136, [R211+0xc900] ;  /* 0x00c90000d388783b */ /* 0x000e6e0000000200 */
[C---:B------:R-:W-:Y:S08]  /*e370*/  HMMA.16816.F32 R12, R184.reuse, R140, R12 ;  /* 0x0000008cb80c723c */ /* 0x040ff0000000180c */
[C---:B------:R-:W-:Y:S01]  /*e380*/  HMMA.16816.F32 R16, R184.reuse, R142, R16 ;  /* 0x0000008eb810723c */ /* 0x040fe20000001810 */
[----:B------:R-:W1:Y:S07]  /*e390*/  LDSM.16.M88.4 R140, [R202+0x3000] ;  /* 0x00300000ca8c783b */ /* 0x000e6e0000000200 */
[C---:B--2---:R-:W-:Y:S08]  /*e3a0*/  HMMA.16816.F32 R20, R184.reuse, R116, R20 ;  /* 0x00000074b814723c */ /* 0x044ff00000001814 */
[C---:B------:R-:W-:Y:S01]  /*e3b0*/  HMMA.16816.F32 R24, R184.reuse, R118, R24 ;  /* 0x00000076b818723c */ /* 0x040fe20000001818 */
[----:B------:R-:W2:Y:S07]  /*e3c0*/  LDSM.16.M88.4 R116, [R202+0x3800] ;  /* 0x00380000ca74783b */ /* 0x000eae0000000200 */
        /* <DEDUP_REMOVED lines=8> */
[C---:B-1----:R-:W-:Y:S08]  /*e450*/  HMMA.16816.F32 R12, R188.reuse, R128, R12 ;  /* 0x00000080bc0c723c */ /* 0x042ff0000000180c */
[C---:B------:R-:W-:Y:S08]  /*e460*/  HMMA.16816.F32 R16, R188.reuse, R130, R16 ;  /* 0x00000082bc10723c */ /* 0x040ff00000001810 */
        /* <DEDUP_REMOVED lines=10> */
[C---:B--2---:R-:W-:Y:S08]  /*e510*/  HMMA.16816.F32 R12, R192.reuse, R116, R12 ;  /* 0x00000074c00c723c */ /* 0x044ff0000000180c */
[----:B------:R-:W-:Y:S01]  /*e520*/  FMUL.FTZ R0, R4, c[0x0][0x320] ;  /* 0x0000c80004007a20 */ /* 0x000fe20000410000 */
[C---:B------:R-:W-:Y:S03]  /*e530*/  HMMA.16816.F32 R16, R192.reuse, R118, R16 ;  /* 0x00000076c010723c */ /* 0x040fe60000001810 */
[----:B------:R-:W-:Y:S02]  /*e540*/  FMUL.FTZ R126, R5, c[0x0][0x320] ;  /* 0x0000c800057e7a20 */ /* 0x000fe40000410000 */
[----:B------:R-:W1:Y:S01]  /*e550*/  MUFU.TANH R0, R0 ;  /* 0x0000000000007308 */ /* 0x000e620000002400 */
[----:B------:R-:W-:Y:S02]  /*e560*/  FMUL.FTZ R124, R6, c[0x0][0x320] ;  /* 0x0000c800067c7a20 */ /* 0x000fe40000410000 */
[----:B------:R-:W-:Y:S04]  /*e570*/  FMUL.FTZ R9, R9, c[0x0][0x320] ;  /* 0x0000c80009097a20 */ /* 0x000fe80000410000 */
[----:B------:R-:W-:Y:S02]  /*e580*/  FMUL.FTZ R10, R10, c[0x0][0x320] ;  /* 0x0000c8000a0a7a20 */ /* 0x000fe40000410000 */
[----:B------:R-:W-:Y:S01]  /*e590*/  FMUL.FTZ R11, R11, c[0x0][0x320] ;  /* 0x0000c8000b0b7a20 */ /* 0x000fe20000410000 */
[----:B------:R-:W2:Y:S01]  /*e5a0*/  MUFU.TANH R128, R9 ;  /* 0x0000000900807308 */ /* 0x000ea20000002400 */
[----:B------:R-:W-:Y:S02]  /*e5b0*/  FMUL.FTZ R125, R7, c[0x0][0x320] ;  /* 0x0000c800077d7a20 */ /* 0x000fe40000410000 */
[----:B------:R-:W3:Y:S01]  /*e5c0*/  LDSM.16.M88.4 R4, [R202+0x4000] ;  /* 0x00400000ca04783b */ /* 0x000ee20000000200 */
[----:B------:R-:W-:Y:S02]  /*e5d0*/  FMUL.FTZ R127, R8, c[0x0][0x320] ;  /* 0x0000c800087f7a20 */ /* 0x000fe40000410000 */
[----:B------:R-:W-:Y:S02]  /*e5e0*/  FMUL.FTZ R118, R12, c[0x0][0x320] ;  /* 0x0000c8000c767a20 */ /* 0x000fe40000410000 */
[----:B------:R-:W-:Y:S02]  /*e5f0*/  FMUL.FTZ R12, R13, c[0x0][0x320] ;  /* 0x0000c8000d0c7a20 */ /* 0x000fe40000410000 */
[----:B------:R-:W4:Y:S01]  /*e600*/  MUFU.TANH R116, R10 ;  /* 0x0000000a00747308 */ /* 0x000f220000002400 */
[----:B------:R-:W-:Y:S02]  /*e610*/  FMUL.FTZ R163, R14, c[0x0][0x320] ;  /* 0x0000c8000ea37a20 */ /* 0x000fe40000410000 */
[----:B------:R-:W-:Y:S02]  /*e620*/  FMUL.FTZ R13, R16, c[0x0][0x320] ;  /* 0x0000c800100d7a20 */ /* 0x000fe40000410000 */
[----:B------:R-:W-:Y:S02]  /*e630*/  FMUL.FTZ R14, R17, c[0x0][0x320] ;  /* 0x0000c800110e7a20 */ /* 0x000fe40000410000 */
[----:B------:R-:W-:Y:S02]  /*e640*/  FMUL.FTZ R15, R15, c[0x0][0x320] ;  /* 0x0000c8000f0f7a20 */ /* 0x000fe40000410000 */
[----:B------:R-:W-:Y:S01]  /*e650*/  FMUL.FTZ R18, R18, c[0x0][0x320] ;  /* 0x0000c80012127a20 */ /* 0x000fe20000410000 */
[----:B------:R5:W1:Y:S01]  /*e660*/  MUFU.TANH R117, R11 ;  /* 0x0000000b00757308 */ /* 0x000a620000002400 */
[----:B------:R-:W-:Y:S09]  /*e670*/  FMUL.FTZ R19, R19, c[0x0][0x320] ;  /* 0x0000c80013137a20 */ /* 0x000ff20000410000 */
[----:B------:R-:W1:Y:S10]  /*e680*/  MUFU.TANH R126, R126 ;  /* 0x0000007e007e7308 */ /* 0x000e740000002400 */
[----:B------:R-:W1:Y:S01]  /*e690*/  MUFU.TANH R124, R124 ;  /* 0x0000007c007c7308 */ /* 0x000e620000002400 */
[C---:B---3--:R-:W-:Y:S01]  /*e6a0*/  HMMA.16816.F32 R20, R192.reuse, R4, R20 ;  /* 0x00000004c014723c */ /* 0x048fe20000001814 */
[----:B-----5:R-:W3:Y:S08]  /*e6b0*/  LDSM.16.M88.4 R8, [R202+0x4800] ;  /* 0x00480000ca08783b */ /* 0x020ef00000000200 */
[----:B------:R-:W1:Y:S01]  /*e6c0*/  MUFU.TANH R125, R125 ;  /* 0x0000007d007d7308 */ /* 0x000e620000002400 */
[C---:B------:R-:W-:Y:S01]  /*e6d0*/  HMMA.16816.F32 R24, R192.reuse, R6, R24 ;  /* 0x00000006c018723c */ /* 0x040fe20000001818 */
[----:B------:R-:W5:Y:S08]  /*e6e0*/  LDSM.16.M88.4 R4, [R202+0x5000] ;  /* 0x00500000ca04783b */ /* 0x000f700000000200 */
[----:B------:R-:W1:Y:S05]  /*e6f0*/  MUFU.TANH R127, R127 ;  /* 0x0000007f007f7308 */ /* 0x000e6a0000002400 */
[----:B------:R-:W-:Y:S02]  /*e700*/  FMUL.FTZ R166, R20, c[0x0][0x320] ;  /* 0x0000c80014a67a20 */ /* 0x000fe40000410000 */
[----:B------:R-:W-:Y:S03]  /*e710*/  FMUL.FTZ R21, R21, c[0x0][0x320] ;  /* 0x0000c80015157a20 */ /* 0x000fe60000410000 */
[----:B------:R-:W1:Y:S01]  /*e720*/  MUFU.TANH R118, R118 ;  /* 0x0000007600767308 */ /* 0x000e620000002400 */
[----:B------:R-:W-:Y:S02]  /*e730*/  FMUL.FTZ R22, R22, c[0x0][0x320] ;  /* 0x0000c80016167a20 */ /* 0x000fe40000410000 */
[----:B------:R-:W-:Y:S02]  /*e740*/  FMUL.FTZ R23, R23, c[0x0][0x320] ;  /* 0x0000c80017177a20 */ /* 0x000fe40000410000 */
[----:B------:R-:W-:Y:S02]  /*e750*/  FMUL.FTZ R158, R24, c[0x0][0x320] ;  /* 0x0000c800189e7a20 */ /* 0x000fe40000410000 */
[----:B------:R-:W-:Y:S02]  /*e760*/  FMUL.FTZ R25, R25, c[0x0][0x320] ;  /* 0x0000c80019197a20 */ /* 0x000fe40000410000 */
[----:B------:R-:W-:Y:S01]  /*e770*/  FMUL.FTZ R26, R26, c[0x0][0x320] ;  /* 0x0000c8001a1a7a20 */ /* 0x000fe20000410000 */
[----:B------:R-:W1:Y:S01]  /*e780*/  MUFU.TANH R12, R12 ;  /* 0x0000000c000c7308 */ /* 0x000e620000002400 */
[----:B------:R-:W-:Y:S01]  /*e790*/  FMUL.FTZ R27, R27, c[0x0][0x320] ;  /* 0x0000c8001b1b7a20 */ /* 0x000fe20000410000 */
[C---:B---3--:R-:W-:Y:S08]  /*e7a0*/  HMMA.16816.F32 R28, R192.reuse, R8, R28 ;  /* 0x00000008c01c723c */ /* 0x048ff0000000181c */
[----:B------:R-:W3:Y:S01]  /*e7b0*/  MUFU.TANH R163, R163 ;  /* 0x000000a300a37308 */ /* 0x000ee20000002400 */
[C---:B------:R-:W-:Y:S01]  /*e7c0*/  HMMA.16816.F32 R32, R192.reuse, R10, R32 ;  /* 0x0000000ac020723c */ /* 0x040fe20000001820 */
[----:B------:R-:W1:Y:S01]  /*e7d0*/  LDSM.16.M88.4 R8, [R202+0x5800] ;  /* 0x00580000ca08783b */ /* 0x000e620000000200 */
[----:B------:R-:W-:Y:S07]  /*e7e0*/  DEPBAR.LE SB0, 0x0 ;  /* 0x000080000000791a */ /* 0x000fee0000000000 */
[----:B------:R1:W1:Y:S01]  /*e7f0*/  MUFU.TANH R151, R15 ;  /* 0x0000000f00977308 */ /* 0x0002620000002400 */
[----:B------:R-:W-:Y:S01]  /*e800*/  BAR.SYNC.DEFER_BLOCKING 0x0 ;  /* 0x0000000000007b1d */ /* 0x000fe20000010000 */
[C---:B-----5:R-:W-:Y:S05]  /*e810*/  HMMA.16816.F32 R36, R192.reuse, R4, R36 ;  /* 0x00000004c024723c */ /* 0x060fea0000001824 */
[----:B------:R-:W-:Y:S03]  /*e820*/  FMUL.FTZ R234, R28, c[0x0][0x320] ;  /* 0x0000c8001cea7a20 */ /* 0x000fe60000410000 */
[----:B------:R-:W2:Y:S01]  /*e830*/  MUFU.TANH R13, R13 ;  /* 0x0000000d000d7308 */ /* 0x000ea20000002400 */
[C---:B------:R-:W-:Y:S03]  /*e840*/  HMMA.16816.F32 R40, R192.reuse, R6, R40 ;  /* 0x00000006c028723c */ /* 0x040fe60000001828 */
[----:B------:R-:W-:Y:S02]  /*e850*/  FMUL.FTZ R29, R29, c[0x0][0x320] ;  /* 0x0000c8001d1d7a20 */ /* 0x000fe40000410000 */
[----:B------:R-:W-:Y:S02]  /*e860*/  FMUL.FTZ R236, R32, c[0x0][0x320] ;  /* 0x0000c80020ec7a20 */ /* 0x000fe40000410000 */
[----:B------:R-:W-:Y:S02]  /*e870*/  FMUL.FTZ R30, R30, c[0x0][0x320] ;  /* 0x0000c8001e1e7a20 */ /* 0x000fe40000410000 */
[----:B------:R-:W2:Y:S03]  /*e880*/  MUFU.TANH R14, R14 ;  /* 0x0000000e000e7308 */ /* 0x000ea60000002400 */
[----:B------:R-:W-:Y:S02]  /*e890*/  FMUL.FTZ R31, R31, c[0x0][0x320] ;  /* 0x0000c8001f1f7a20 */ /* 0x000fe40000410000 */
[----:B------:R-:W-:Y:S02]  /*e8a0*/  FMUL.FTZ R33, R33, c[0x0][0x320] ;  /* 0x0000c80021217a20 */ /* 0x000fe40000410000 */
[----:B------:R-:W-:Y:S02]  /*e8b0*/  FMUL.FTZ R232, R36, c[0x0][0x320] ;  /* 0x0000c80024e87a20 */ /* 0x000fe40000410000 */
[----:B------:R-:W-:Y:S01]  /*e8c0*/  FMUL.FTZ R34, R34, c[0x0][0x320] ;  /* 0x0000c80022227a20 */ /* 0x000fe20000410000 */
[----:B------:R2:W2:Y:S01]  /*e8d0*/  MUFU.TANH R153, R18 ;  /* 0x0000001200997308 */ /* 0x0004a20000002400 */
[----:B------:R-:W-:Y:S01]  /*e8e0*/  FMUL.FTZ R35, R35, c[0x0][0x320] ;  /* 0x0000c80023237a20 */ /* 0x000fe20000410000 */
[C---:B-1----:R-:W-:Y:S03]  /*e8f0*/  HMMA.16816.F32 R44, R192.reuse, R8, R44 ;  /* 0x00000008c02c723c */ /* 0x042fe6000000182c */
[----:B------:R-:W-:Y:S02]  /*e900*/  FMUL.FTZ R164, R40, c[0x0][0x320] ;  /* 0x0000c80028a47a20 */ /* 0x000fe40000410000 */
[----:B------:R-:W-:Y:S03]  /*e910*/  FMUL.FTZ R37, R37, c[0x0][0x320] ;  /* 0x0000c80025257a20 */ /* 0x000fe60000410000 */
        /* <DEDUP_REMOVED lines=17> */
[----:B------:R-:W-:Y:S09]  /*ea30*/  FMUL.FTZ R50, R50, c[0x0][0x320] ;  /* 0x0000c80032327a20 */ /* 0x000ff20000410000 */
        /* <DEDUP_REMOVED lines=28> */
[----:B------:R-:W1:Y:S01]  /*ec00*/  MUFU.TANH R4, R4 ;  /* 0x0000000400047308 */ /* 0x000e620000002400 */
[----:B------:R-:W-:-:S05]  /*ec10*/  @!P0 BRA `(.L_x_55) ;  /* 0x0000034000008947 */ /* 0x000fca0003800000 */
[----:B--234-:R-:W-:Y:S01]  /*ec20*/  PLOP3.LUT P2, PT, PT, PT, UP3, 0x80, 0x0 ;  /* 0x000000000000781c */ /* 0x01cfe20003f4f038 */
[----:B------:R-:W-:Y:S01]  /*ec30*/  IMAD R6, R168, 0x60, R220 ;  /* 0x00000060a8067824 */ /* 0x000fe200078e02dc */
[----:B------:R-:W-:Y:S01]  /*ec40*/  PLOP3.LUT P0, PT, PT, PT, UP3, 0x80, 0x0 ;  /* 0x000000000000781c */ /* 0x000fe20003f0f038 */
[----:B------:R-:W-:Y:S03]  /*ec50*/  IMAD.MOV.U32 R216, RZ, RZ, RZ ;  /* 0x000000ffffd87224 */ /* 0x000fe600078e00ff */
[----:B------:R-:W-:Y:S05]  /*ec60*/  IADD3 R217, R6, -0x60, R219 ;  /* 0xffffffa006d97810 */ /* 0x000fea0007ffe0db */
[----:B------:R-:W-:Y:S02]  /*ec70*/  IMAD.MOV.U32 R5, RZ, RZ, R217 ;  /* 0x000000ffff057224 */ /* 0x000fe400078e00d9 */
[----:B------:R-:W-:Y:S05]  /*ec80*/  @P2 IMAD.HI.U32 R8, R217, c[0x0][0x2bc], RZ ;  /* 0x0000af00d9082a27 */ /* 0x000fea00078e00ff */
[----:B------:R-:W-:Y:S04]  /*ec90*/  @P0 SHF.R.U32.HI R5, RZ, c[0x0][0x2c0], R8 ;  /* 0x0000b000ff050a19 */ /* 0x000fe80000011608 */
[C---:B------:R-:W-:Y:S04]  /*eca0*/  @!P1 IADD3 R9, P0, R5.reuse, UR12, RZ ;  /* 0x0000000c05099c10 */ /* 0x040fe8000ff1e0ff */
[----:B------:R-:W-:Y:S02]  /*ecb0*/  @!P1 LEA.HI.X.SX32 R8, R5, UR7, 0x1, P0 ;  /* 0x0000000705089c11 */ /* 0x000fe400080f0eff */
[C---:B------:R-:W-:Y:S04]  /*ecc0*/  @!P1 LEA R6, P0, R9.reuse, c[0x0][0x2a0], 0x2 ;  /* 0x0000a80009069a11 */ /* 0x040fe800078010ff */
[----:B------:R-:W-:Y:S01]  /*ecd0*/  @!P1 LEA.HI.X R7, R9, c[0x0][0x2a4], R8, 0x2, P0 ;  /* 0x0000a90009079a11 */ /* 0x000fe200000f1408 */
[----:B------:R-:W-:Y:S04]  /*ece0*/  IMAD.MOV R8, RZ, RZ, -R5 ;  /* 0x000000ffff087224 */ /* 0x000fe800078e0a05 */
[----:B------:R2:W3:Y:S01]  /*ecf0*/  @!P1 LDG.E R216, [R6.64] ;  /* 0x0000000e06d89981 */ /* 0x0004e2000c1e1900 */
[----:B------:R-:W-:Y:S05]  /*ed00*/  IMAD R217, R8, c[0x0][0x2b8], R217 ;  /* 0x0000ae0008d97a24 */ /* 0x000fea00078e02d9 */
[----:B------:R-:W-:Y:S05]  /*ed10*/  SHF.R.S32.HI R5, RZ, 0x1f, R217 ;  /* 0x0000001fff057819 */ /* 0x000fea00000114d9 */
        /* <DEDUP_REMOVED lines=12> */
[----:B------:R-:W2:Y:S04]  /*ede0*/  SHFL.IDX PT, R9, R24, RZ, 0x181f ;  /* 0x00181fff18097589 */ /* 0x000ea800000e0000 */
[----:B------:R-:W3:Y:S04]  /*edf0*/  SHFL.IDX PT, R10, R15, RZ, 0x181f ;  /* 0x00181fff0f0a7589 */ /* 0x000ee800000e0000 */
[----:B------:R-:W4:Y:S04]  /*ee00*/  SHFL.IDX PT, R7, R24, 0x1, 0x181f ;  /* 0x00381f0018077f89 */ /* 0x000f2800000e0000 */
[----:B------:R-:W5:Y:S04]  /*ee10*/  SHFL.IDX PT, R8, R15, 0x1, 0x181f ;  /* 0x00381f000f087f89 */ /* 0x000f6800000e0000 */
[----:B------:R-:W1:Y:S04]  /*ee20*/  SHFL.IDX PT, R5, R24, 0x2, 0x181f ;  /* 0x00581f0018057f89 */ /* 0x000e6800000e0000 */
[----:B------:R-:W1:Y:S01]  /*ee30*/  SHFL.IDX PT, R6, R15, 0x2, 0x181f ;  /* 0x00581f000f067f89 */ /* 0x000e6200000e0000 */
[CC--:B--2---:R-:W-:Y:S05]  /*ee40*/  IADD3 R16, P0, R9.reuse, R231.reuse, RZ ;  /* 0x000000e709107210 */ /* 0x0c4fea0007f1e0ff */
[C---:B---3--:R-:W-:Y:S01]  /*ee50*/  IMAD.X R17, R10.reuse, 0x1, R169, P0 ;  /* 0x000000010a117824 */ /* 0x048fe200000e06a9 */
[-C--:B------:R-:W-:Y:S02]  /*ee60*/  IADD3 R18, P0, R9, R230.reuse, RZ ;  /* 0x000000e609127210 */ /* 0x080fe40007f1e0ff */
[CC--:B----4-:R-:W-:Y:S02]  /*ee70*/  IADD3 R20, P6, R7.reuse, R231.reuse, RZ ;  /* 0x000000e707147210 */ /* 0x0d0fe40007fde0ff */
[----:B------:R2:W-:Y:S01]  /*ee80*/  LDGSTS.E.BYPASS.LTC128B.128 [R218+0x8100], [R16.64], !P4 ;  /* 0x0810000010da7fae */ /* 0x0005e2000e101d4e */
[----:B-1----:R-:W-:Y:S01]  /*ee90*/  IMAD.X R19, R10, 0x1, R233, P0 ;  /* 0x000000010a137824 */ /* 0x002fe200000e06e9 */
[-C--:B------:R-:W-:Y:S01]  /*eea0*/  IADD3 R22, P5, R7, R230.reuse, RZ ;  /* 0x000000e607167210 */ /* 0x080fe20007fbe0ff */
[C---:B-----5:R-:W-:Y:S03]  /*eeb0*/  IMAD.X R21, R8.reuse, 0x1, R169, P6 ;  /* 0x0000000108157824 */ /* 0x060fe600030e06a9 */
[----:B------:R2:W-:Y:S01]  /*eec0*/  LDGSTS.E.BYPASS.LTC128B.128 [R218+0xb100], [R18.64], !P3 ;  /* 0x0b10000012da7fae */ /* 0x0005e2000d901d4e */
[C---:B------:R-:W-:Y:S01]  /*eed0*/  IADD3 R10, P2, R5.reuse, R231, RZ ;  /* 0x000000e7050a7210 */ /* 0x040fe20007f5e0ff */
[----:B------:R-:W-:Y:S01]  /*eee0*/  IMAD.X R23, R8, 0x1, R233, P5 ;  /* 0x0000000108177824 */ /* 0x000fe200028e06e9 */
[----:B------:R-:W-:Y:S01]  /*eef0*/  IADD3 R24, P0, R5, R230, RZ ;  /* 0x000000e605187210 */ /* 0x000fe20007f1e0ff */
[----:B------:R2:W-:Y:S02]  /*ef00*/  LDGSTS.E.BYPASS.LTC128B.128 [R218+0x9100], [R20.64], !P4 ;  /* 0x0910000014da7fae */ /* 0x0005e4000e101d4e */
[C---:B------:R-:W-:Y:S02]  /*ef10*/  IMAD.X R11, R6.reuse, 0x1, R169, P2 ;  /* 0x00000001060b7824 */ /* 0x040fe400010e06a9 */
[----:B------:R2:W-:Y:S01]  /*ef20*/  LDGSTS.E.BYPASS.LTC128B.128 [R218+0xc100], [R22.64], !P3 ;  /* 0x0c10000016da7fae */ /* 0x0005e2000d901d4e */
[----:B------:R-:W-:Y:S03]  /*ef30*/  IMAD.X R25, R6, 0x1, R233, P0 ;  /* 0x0000000106197824 */ /* 0x000fe600000e06e9 */
[----:B------:R2:W-:Y:S04]  /*ef40*/  LDGSTS.E.BYPASS.LTC128B.128 [R218+0xa100], [R10.64], !P4 ;  /* 0x0a1000000ada7fae */ /* 0x0005e8000e101d4e */
[----:B------:R2:W-:Y:S02]  /*ef50*/  LDGSTS.E.BYPASS.LTC128B.128 [R218+0xd100], [R24.64], !P3 ;  /* 0x0d10000018da7fae */ /* 0x0005e4000d901d4e */
.L_x_55:
[----:B--234-:R-:W-:Y:S01]  /*ef60*/  IMAD.MOV.U32 R9, RZ, RZ, R221 ;  /* 0x000000ffff097224 */ /* 0x01cfe200078e00dd */
[----:B------:R-:W-:Y:S01]  /*ef70*/  PLOP3.LUT P2, PT, PT, PT, UP2, 0x80, 0x0 ;  /* 0x000000000000781c */ /* 0x000fe20003f4f028 */
[----:B------:R-:W0:Y:S01]  /*ef80*/  LDGDEPBAR ;  /* 0x00000000000079af */ /* 0x000e220000000000 */
[----:B------:R-:W-:Y:S01]  /*ef90*/  PLOP3.LUT P0, PT, PT, PT, UP2, 0x80, 0x0 ;  /* 0x000000000000781c */ /* 0x000fe20003f0f028 */
[----:B------:R-:W-:Y:S02]  /*efa0*/  IMAD R11, R168, -0x60, RZ ;  /* 0xffffffa0a80b7824 */ /* 0x000fe400078e02ff */
[----:B------:R-:W-:Y:S08]  /*efb0*/  IMAD.U32 R6, RZ, RZ, UR8 ;  /* 0x00000008ff067e24 */ /* 0x000ff0000f8e00ff */
[----:B------:R-:W-:Y:S05]  /*efc0*/  @P2 IMAD.HI.U32 R5, R221, c[0x0][0x2c8], RZ ;  /* 0x0000b200dd052a27 */ /* 0x000fea00078e00ff */
[----:B------:R-:W-:Y:S02]  /*efd0*/  @P0 SHF.R.U32.HI R9, RZ, c[0x0][0x2cc], R5 ;  /* 0x0000b300ff090a19 */ /* 0x000fe40000011605 */
[----:B------:R-:W-:Y:S02]  /*efe0*/  PLOP3.LUT P0, PT, PT, PT, UP1, 0x40, 0x0 ;  /* 0x000000000000781c */ /* 0x000fe40003f0e818 */
[----:B------:R-:W-:Y:S01]  /*eff0*/  IADD3 R5, -R222, 0x1, R11 ;  /* 0x00000001de057810 */ /* 0x000fe20007ffe10b */
[----:B------:R-:W2:Y:S03]  /*f000*/  SHFL.IDX PT, R17, R9, RZ, 0x1c1f ;  /* 0x001c1fff09117589 */ /* 0x000ea600000e0000 */
[----:B------:R-:W-:Y:S01]  /*f010*/  IADD3 R6, R5, -c[0x0][0x168], R6 ;  /* 0x80005a0005067a10 */ /* 0x000fe20007ffe006 */
[----:B------:R-:W-:Y:S03]  /*f020*/  IMAD.IADD R5, R11, 0x1, -R222 ;  /* 0x000000010b057824 */ /* 0x000fe600078e0ade */
        /* <DEDUP_REMOVED lines=20> */
.L_x_58:
[----:B------:R-:W-:Y:S04]  /*f170*/  MOV R8, c[0x0][0x32c] ;  /* 0x0000cb0000087a02 */ /* 0x000fe80000000f00 */
[----:B------:R-:W-:Y:S11]  /*f180*/  ISETP.NE.AND P0, PT, R8, 0x1, PT ;  /* 0x000000010800780c */ /* 0x000ff60003f05270 */
[----:B------:R-:W-:Y:S02]  /*f190*/  @!UPT UIADD3 URZ, URZ, URZ, URZ ;  /* 0x0000003f3f3ff290 */ /* 0x000fe4000fffe03f */
[----:B------:R-:W-:Y:S05]  /*f1a0*/  @P0 IMAD.HI.U32 R8, R10, c[0x0][0x330], RZ ;  /* 0x0000cc000a080a27 */ /* 0x000fea00078e00ff */
[----:B------:R-:W-:Y:S02]  /*f1b0*/  @P0 SHF.R.U32.HI R10, RZ, c[0x0][0x334], R8 ;  /* 0x0000cd00ff0a0a19 */ /* 0x000fe40000011608 */
.L_x_59:
[----:B------:R-:W-:Y:S05]  /*f1c0*/  BSYNC B0 ;  /* 0x0000000000007941 */ /* 0x000fea0003800000 */
.L_x_57:
[----:B------:R-:W-:Y:S05]  /*f1d0*/  IMAD R10, R10, c[0x0][0x32c], R5 ;  /* 0x0000cb000a0a7a24 */ /* 0x000fea00078e0205 */
[----:B------:R-:W-:Y:S02]  /*f1e0*/  IADD3 R17, R10, c[0x0][0x32c], RZ ;  /* 0x0000cb000a117a10 */ /* 0x000fe40007ffe0ff */
[----:B------:R-:W-:Y:S02]  /*f1f0*/  IMNMX R15, R15, R10, !PT ;  /* 0x0000000a0f0f7217 */ /* 0x000fe40007800200 */
[----:B------:R-:W-:Y:S02]  /*f200*/  IMNMX R16, R16, R17, PT ;  /* 0x0000001110107217 */ /* 0x000fe40003800200 */
.L_x_56:
[C---:B------:R-:W-:Y:S01]  /*f210*/  ISETP.GE.AND P2, PT, R11.reuse, 0x2, PT ;  /* 0x000000020b00780c */ /* 0x040fe20003f46270 */
[----:B------:R-:W2:Y:S01]  /*f220*/  SHFL.IDX PT, R9, R9, 0x1, 0x1c1f ;  /* 0x003c1f0009097f89 */ /* 0x000ea200000e0000 */
[----:B------:R-:W-:Y:S02]  /*f230*/  ISETP.GE.AND P0, PT, R11, 0x9, PT ;  /* 0x000000090b00780c */ /* 0x000fe40003f06270 */
[----:B------:R-:W-:Y:S02]  /*f240*/  LOP3.LUT R227, R227, 0xfff7ffff, RZ, 0xc0, !PT ;  /* 0xfff7ffffe3e37812 */ /* 0x000fe400078ec0ff */
[C---:B------:R-:W-:Y:S02]  /*f250*/  ISETP.GE.AND P5, PT, R11.reuse, 0xa, PT ;  /* 0x0000000a0b00780c */ /* 0x040fe40003fa6270 */
[----:B------:R-:W-:Y:S05]  /*f260*/  ISETP.GE.AND P6, PT, R11, 0x52, PT ;  /* 0x000000520b00780c */ /* 0x000fea0003fc6270 */
[----:B------:R-:W-:Y:S02]  /*f270*/  @P2 LOP3.LUT R227, R227, 0x80000, RZ, 0xfc, !PT ;  /* 0x00080000e3e32812 */ /* 0x000fe400078efcff */
[----:B------:R-:W-:Y:S02]  /*f280*/  ISETP.GT.AND P2, PT, R15, 0x1, !P2 ;  /* 0x000000010f00780c */ /* 0x000fe40005744270 */
[----:B------:R-:W-:Y:S02]  /*f290*/  LOP3.LUT R227, R227, 0xfffbffff, RZ, 0xc0, !PT ;  /* 0xfffbffffe3e37812 */ /* 0x000fe400078ec0ff */
[----:B------:R-:W-:Y:S02]  /*f2a0*/  ISETP.LT.OR P2, PT, R16, 0x2, P2 ;  /* 0x000000021000780c */ /* 0x000fe40001741670 */
[----:B------:R-:W-:Y:S02]  /*f2b0*/  @P0 LOP3.LUT R227, R227, 0x40000, RZ, 0xfc, !PT ;  /* 0x00040000e3e30812 */ /* 0x000fe400078efcff */
[----:B------:R-:W-:Y:S02]  /*f2c0*/  ISETP.GT.AND P0, PT, R15, 0x8, !P0 ;  /* 0x000000080f00780c */ /* 0x000fe40004704270 */
[----:B------:R-:W-:Y:S01]  /*f2d0*/  FSEL R126, R126, -INF , !P2 ;  /* 0xff8000007e7e7808 */ /* 0x000fe20005000000 */
[--C-:B--2---:R-:W-:Y:S01]  /*f2e0*/  IMAD.IADD R6, R6, 0x1, R9.reuse ;  /* 0x0000000106067824 */ /* 0x104fe200078e0209 */
[----:B------:R-:W-:Y:S02]  /*f2f0*/  ISETP.GE.AND P2, PT, R11, 0x11, PT ;  /* 0x000000110b00780c */ /* 0x000fe40003f46270 */
[C---:B------:R-:W-:Y:S02]  /*f300*/  ISETP.LT.OR P0, PT, R16.reuse, 0x9, P0 ;  /* 0x000000091000780c */ /* 0x040fe40000701670 */
        /* <DEDUP_REMOVED lines=12> */
[----:B-1----:R-:W-:Y:S02]  /*f3d0*/  FSEL R42, R118, -INF , !P0 ;  /* 0xff800000762a7808 */ /* 0x002fe40004000000 */
[----:B------:R-:W-:Y:S02]  /*f3e0*/  ISETP.GT.AND P0, PT, R15, 0x11, !P2 ;  /* 0x000000110f00780c */ /* 0x000fe40005704270 */
[----:B------:R-:W-:Y:S02]  /*f3f0*/  ISETP.GE.AND P5, PT, R11, 0x59, PT ;  /* 0x000000590b00780c */ /* 0x000fe40003fa6270 */
[----:B------:R-:W-:Y:S02]  /*f400*/  ISETP.LT.OR P0, PT, R16, 0x12, P0 ;  /* 0x000000121000780c */ /* 0x000fe40000701670 */
[----:B------:R-:W-:Y:S02]  /*f410*/  @P2 LOP3.LUT R227, R227, 0x8000, RZ, 0xfc, !PT ;  /* 0x00008000e3e32812 */ /* 0x000fe400078efcff */
[----:B------:R-:W-:Y:S02]  /*f420*/  ISETP.GE.AND P2, PT, R11, 0x19, PT ;  /* 0x000000190b00780c */ /* 0x000fe40003f46270 */
[----:B------:R-:W-:Y:S02]  /*f430*/  LOP3.LUT R227, R227, 0xffffbfff, RZ, 0xc0, !PT ;  /* 0xffffbfffe3e37812 */ /* 0x000fe400078ec0ff */
[----:B------:R-:W-:Y:S02]  /*f440*/  FSEL R40, R12, -INF , !P0 ;  /* 0xff8000000c287808 */ /* 0x000fe40004000000 */
[----:B------:R-:W-:Y:S04]  /*f450*/  ISETP.GT.AND P0, PT, R15, 0x18, !P2 ;  /* 0x000000180f00780c */ /* 0x000fe80005704270 */
[C---:B------:R-:W-:Y:S03]  /*f460*/  ISETP.LT.OR P0, PT, R16.reuse, 0x19, P0 ;  /* 0x000000191000780c */ /* 0x040fe60000701670 */
        /* <DEDUP_REMOVED lines=90> */
[----:B------:R-:W-:Y:S02]  /*fa10*/  ISETP.GT.AND P0, PT, R15, 0x58, !P5 ;  /* 0x000000580f00780c */ /* 0x000fe40006f04270 */
[----:B------:R-:W-:Y:S02]  /*fa20*/  LOP3.LUT R227, R227, 0xffefffff, RZ, 0xc0, !PT ;  /* 0xffefffffe3e37812 */ /* 0x000fe400078ec0ff */
[----:B------:R-:W-:Y:S04]  /*fa30*/  ISETP.LT.OR P0, PT, R16, 0x59, P0 ;  /* 0x000000591000780c */ /* 0x000fe80000701670 */
[----:B------:R-:W-:Y:S02]  /*fa40*/  FSEL R142, R142, -INF , !P0 ;  /* 0xff8000008e8e7808 */ /* 0x000fe40004000000 */
[----:B------:R-:W-:Y:S02]  /*fa50*/  ISETP.GT.AND P0, PT, R15, RZ, !P2 ;  /* 0x000000ff0f00720c */ /* 0x000fe40005704270 */
[----:B------:R-:W-:Y:S02]  /*fa60*/  @P2 LOP3.LUT R227, R227, 0x100000, RZ, 0xfc, !PT ;  /* 0x00100000e3e32812 */ /* 0x000fe400078efcff */
[----:B------:R-:W-:Y:S02]  /*fa70*/  ISETP.LT.OR P0, PT, R16, 0x1, P0 ;  /* 0x000000011000780c */ /* 0x000fe40000701670 */
[----:B------:R-:W-:Y:S02]  /*fa80*/  ISETP.GE.AND P2, PT, R11, 0x5a, PT ;  /* 0x0000005a0b00780c */ /* 0x000fe40003f46270 */
[----:B------:R-:W-:Y:S01]  /*fa90*/  FSEL R12, R0, -INF , !P0 ;  /* 0xff800000000c7808 */ /* 0x000fe20004000000 */
[----:B------:R-:W-:Y:S01]  /*faa0*/  IMAD.IADD R0, R7, 0x1, R9 ;  /* 0x0000000107007824 */ /* 0x000fe200078e0209 */
        /* <DEDUP_REMOVED lines=21> */
.L_x_62:
[----:B------:R-:W-:Y:S04]  /*fc00*/  MOV R7, 0x1 ;  /* 0x0000000100077802 */ /* 0x000fe80000000f00 */
[----:B------:R-:W-:Y:S11]  /*fc10*/  ISETP.NE.AND P0, PT, R7, c[0x0][0x32c], PT ;  /* 0x0000cb0007007a0c */ /* 0x000ff60003f05270 */
[----:B------:R-:W-:Y:S02]  /*fc20*/  @!UPT UIADD3 URZ, URZ, URZ, URZ ;  /* 0x0000003f3f3ff290 */ /* 0x000fe4000fffe03f */
[----:B------:R-:W-:Y:S05]  /*fc30*/  @P0 IMAD.HI.U32 R7, R14, c[0x0][0x330], RZ ;  /* 0x0000cc000e070a27 */ /* 0x000fea00078e00ff */
[----:B------:R-:W-:Y:S02]  /*fc40*/  @P0 SHF.R.U32.HI R14, RZ, c[0x0][0x334], R7 ;  /* 0x0000cd00ff0e0a19 */ /* 0x000fe40000011607 */
.L_x_63:
[----:B------:R-:W-:Y:S05]  /*fc50*/  BSYNC B0 ;  /* 0x0000000000007941 */ /* 0x000fea0003800000 */
.L_x_61:
[----:B------:R-:W-:Y:S05]  /*fc60*/  IMAD R5, R14, c[0x0][0x32c], R5 ;  /* 0x0000cb000e057a24 */ /* 0x000fea00078e0205 */
[----:B------:R-:W-:Y:S02]  /*fc70*/  IADD3 R7, R5, c[0x0][0x32c], RZ ;  /* 0x0000cb0005077a10 */ /* 0x000fe40007ffe0ff */
[----:B------:R-:W-:Y:S02]  /*fc80*/  IMNMX R6, R6, R5, !PT ;  /* 0x0000000506067217 */ /* 0x000fe40007800200 */
[----:B------:R-:W-:Y:S02]  /*fc90*/  IMNMX R0, R0, R7, PT ;  /* 0x0000000700007217 */ /* 0x000fe40003800200 */
.L_x_60:
[C---:B------:R-:W-:Y:S01]  /*fca0*/  LOP3.LUT P0, RZ, R227.reuse, 0x100000, RZ, 0xc0, !PT ;  /* 0x00100000e3ff7812 */ /* 0x040fe2000780c0ff */
        /* <DEDUP_REMOVED lines=71> */
[C---:B------:R-:W-:Y:S02]  /*10120*/  ISETP.GT.AND P6, PT, R6.reuse, 0x51, !P6 ;  /* 0x000000510600780c */ /* 0x040fe400077c4270 */
        /* <DEDUP_REMOVED lines=11> */
[C---:B------:R-:W-:Y:S02]  /*101e0*/  ISETP.LT.OR P6, PT, R0.reuse, 0x52, P6 ;  /* 0x000000520000780c */ /* 0x040fe400037c1670 */
[----:B------:R-:W-:Y:S02]  /*101f0*/  ISETP.LT.OR P0, PT, R0, 0x2a, P0 ;  /* 0x0000002a0000780c */ /* 0x000fe40000701670 */
[----:B------:R-:W-:Y:S02]  /*10200*/  FMNMX.FTZ R5, R150, R5, !PT ;  /* 0x0000000596057209 */ /* 0x000fe40007810000 */
[----:B------:R-:W-:Y:S02]  /*10210*/  FSEL R171, R171, -INF , !P0 ;  /* 0xff800000abab7808 */ /* 0x000fe40004000000 */
[----:B------:R-:W-:Y:S02]  /*10220*/  LOP3.LUT P0, RZ, R227, 0x100, RZ, 0xc0, !PT ;  /* 0x00000100e3ff7812 */ /* 0x000fe4000780c0ff */
[----:B------:R-:W-:Y:S02]  /*10230*/  FMNMX.FTZ R16, R171, R16, !PT ;  /* 0x00000010ab107209 */ /* 0x000fe40007810000 */
[C---:B------:R-:W-:Y:S02]  /*10240*/  ISETP.GT.AND P0, PT, R6.reuse, 0x30, !P0 ;  /* 0x000000300600780c */ /* 0x040fe40004704270 */
[----:B------:R-:W-:Y:S02]  /*10250*/  ISETP.GT.AND P2, PT, R6, 0x59, !P2 ;  /* 0x000000590600780c */ /* 0x000fe40005744270 */
[C---:B------:R-:W-:Y:S02]  /*10260*/  ISETP.LT.OR P0, PT, R0.reuse, 0x31, P0 ;  /* 0x000000310000780c */ /* 0x040fe40000701670 */
[----:B------:R-:W-:Y:S02]  /*10270*/  ISETP.LT.OR P5, PT, R0, 0x59, P5 ;  /* 0x000000590000780c */ /* 0x000fe40002fa1670 */
[----:B------:R-:W-:Y:S02]  /*10280*/  FSEL R245, R245, -INF , !P0 ;  /* 0xff800000f5f57808 */ /* 0x000fe40004000000 */
[----:B------:R-:W-:Y:S02]  /*10290*/  LOP3.LUT P0, RZ, R227, 0x80, RZ, 0xc0, !PT ;  /* 0x00000080e3ff7812 */ /* 0x000fe4000780c0ff */
[----:B------:R-:W-:Y:S02]  /*102a0*/  FMNMX.FTZ R16, R245, R16, !PT ;  /* 0x00000010f5107209 */ /* 0x000fe40007810000 */
[----:B------:R-:W-:Y:S02]  /*102b0*/  ISETP.GT.AND P0, PT, R6, 0x31, !P0 ;  /* 0x000000310600780c */ /* 0x000fe40004704270 */
[----:B------:R-:W-:Y:S02]  /*102c0*/  FSEL R139, R139, -INF , !P6 ;  /* 0xff8000008b8b7808 */ /* 0x000fe40007000000 */
[----:B------:R-:W-:Y:S02]  /*102d0*/  ISETP.LT.OR P0, PT, R0, 0x32, P0 ;  /* 0x000000320000780c */ /* 0x000fe40000701670 */
[----:B------:R-:W-:Y:S02]  /*102e0*/  FMNMX.FTZ R5, R142, R5, !PT ;  /* 0x000000058e057209 */ /* 0x000fe40007810000 */
[----:B------:R-:W-:Y:S02]  /*102f0*/  FSEL R243, R243, -INF , !P0 ;  /* 0xff800000f3f37808 */ /* 0x000fe40004000000 */
[----:B------:R-:W-:Y:S02]  /*10300*/  LOP3.LUT P0, RZ, R227, 0x40, RZ, 0xc0, !PT ;  /* 0x00000040e3ff7812 */ /* 0x000fe4000780c0ff */
[----:B------:R-:W-:Y:S02]  /*10310*/  FMNMX.FTZ R16, R243, R16, !PT ;  /* 0x00000010f3107209 */ /* 0x000fe40007810000 */
[----:B------:R-:W-:Y:S02]  /*10320*/  ISETP.GT.AND P0, PT, R6, 0x38, !P0 ;  /* 0x000000380600780c */ /* 0x000fe40004704270 */
[----:B------:R-:W-:Y:S02]  /*10330*/  FSEL R135, R135, -INF , !P5 ;  /* 0xff80000087877808 */ /* 0x000fe40006800000 */
[C---:B------:R-:W-:Y:S02]  /*10340*/  ISETP.LT.OR P0, PT, R0.reuse, 0x39, P0 ;  /* 0x000000390000780c */ /* 0x040fe40000701670 */
[----:B------:R-:W-:Y:S02]  /*10350*/  ISETP.LT.OR P2, PT, R0, 0x5a, P2 ;  /* 0x0000005a0000780c */ /* 0x000fe40001741670 */
[----:B------:R-:W-:Y:S02]  /*10360*/  FSEL R241, R241, -INF , !P0 ;  /* 0xff800000f1f17808 */ /* 0x000fe40004000000 */
[----:B------:R-:W-:Y:S02]  /*10370*/  LOP3.LUT P0, RZ, R227, 0x20, RZ, 0xc0, !PT ;  /* 0x00000020e3ff7812 */ /* 0x000fe4000780c0ff */
[----:B------:R-:W-:Y:S02]  /*10380*/  FMNMX.FTZ R16, R241, R16, !PT ;  /* 0x00000010f1107209 */ /* 0x000fe40007810000 */
[----:B------:R-:W-:Y:S02]  /*10390*/  ISETP.GT.AND P0, PT, R6, 0x39, !P0 ;  /* 0x000000390600780c */ /* 0x000fe40004704270 */
[----:B------:R-:W-:Y:S02]  /*103a0*/  FMNMX.FTZ R13, R140, R5, !PT ;  /* 0x000000058c0d7209 */ /* 0x000fe40007810000 */
[----:B------:R-:W-:Y:S02]  /*103b0*/  ISETP.LT.OR P0, PT, R0, 0x3a, P0 ;  /* 0x0000003a0000780c */ /* 0x000fe40000701670 */
[----:B------:R-:W-:Y:S01]  /*103c0*/  FSEL R117, R4, -INF , !P2 ;  /* 0xff80000004757808 */ /* 0x000fe20005000000 */
        /* <DEDUP_REMOVED lines=39> */
[----:B------:R-:W-:Y:S01]  /*10640*/  LDSM.16.MT88.4 R12, [R212+0x100] ;  /* 0x00010000d40c783b */ /* 0x000fe20000004200 */
[--C-:B------:R-:W-:Y:S02]  /*10650*/  FFMA.FTZ R118, R10, c[0x0][0x2d0], -R149.reuse ;  /* 0x0000b4000a767a23 */ /* 0x100fe40000010895 */
[--C-:B------:R-:W-:Y:S01]  /*10660*/  FFMA.FTZ R129, R8, c[0x0][0x2d0], -R149.reuse ;  /* 0x0000b40008817a23 */ /* 0x100fe20000010895 */
[----:B------:R-:W-:Y:S01]  /*10670*/  MUFU.EX2 R128, R128 ;  /* 0x0000008000807308 */ /* 0x000fe20000000800 */
[--C-:B------:R-:W-:Y:S02]  /*10680*/  FFMA.FTZ R119, R126, c[0x0][0x2d0], -R149.reuse ;  /* 0x0000b4007e777a23 */ /* 0x100fe40000010895 */
[--C-:B------:R-:W-:Y:S02]  /*10690*/  FFMA.FTZ R136, R42, c[0x0][0x2d0], -R149.reuse ;  /* 0x0000b4002a887a23 */ /* 0x100fe40000010895 */
[--C-:B------:R-:W-:Y:S01]  /*106a0*/  FFMA.FTZ R137, R40, c[0x0][0x2d0], -R149.reuse ;  /* 0x0000b40028897a23 */ /* 0x100fe20000010895 */
[----:B-1----:R-:W-:Y:S01]  /*106b0*/  FMNMX.FTZ R6, R4, R5, !PT ;  /* 0x0000000504067209 */ /* 0x002fe20007810000 */
[--C-:B------:R-:W-:Y:S01]  /*106c0*/  FFMA.FTZ R138, R50, c[0x0][0x2d0], -R149.reuse ;  /* 0x0000b400328a7a23 */ /* 0x100fe20000010895 */
[----:B------:R-:W-:Y:S01]  /*106d0*/  FSEL R4, R0, RZ, P0 ;  /* 0x000000ff00047208 */ /* 0x000fe20000000000 */
[--C-:B------:R-:W-:Y:S01]  /*106e0*/  FFMA.FTZ R141, R48, c[0x0][0x2d0], -R149.reuse ;  /* 0x0000b400308d7a23 */ /* 0x100fe20000010895 */
[----:B------:R-:W1:Y:S01]  /*106f0*/  MUFU.EX2 R119, R119 ;  /* 0x0000007700777308 */ /* 0x000e620000000800 */
[----:B------:R-:W2:Y:S01]  /*10700*/  SHFL.BFLY PT, R5, R6, 0x1, 0x1f ;  /* 0x0c201f0006057f89 */ /* 0x000ea200000e0000 */
[----:B------:R-:W-:Y:S02]  /*10710*/  FFMA.FTZ R232, R232, c[0x0][0x2d0], -R149 ;  /* 0x0000b400e8e87a23 */ /* 0x000fe40000010895 */
[----:B------:R-:W-:Y:S02]  /*10720*/  FADD.FTZ R3, -R4, R3 ;  /* 0x0000000304037221 */ /* 0x000fe40000010100 */
[--C-:B------:R-:W-:Y:S02]  /*10730*/  FFMA.FTZ R164, R164, c[0x0][0x2d0], -R149.reuse ;  /* 0x0000b400a4a47a23 */ /* 0x100fe40000010895 */
[--C-:B------:R-:W-:Y:S02]  /*10740*/  FFMA.FTZ R156, R156, c[0x0][0x2d0], -R149.reuse ;  /* 0x0000b4009c9c7a23 */ /* 0x100fe40000010895 */
[----:B------:R-:W-:Y:S01]  /*10750*/  MUFU.EX2 R118, R118 ;  /* 0x0000007600767308 */ /* 0x000fe20000000800 */
[--C-:B------:R-:W-:Y:S02]  /*10760*/  FFMA.FTZ R158, R158, c[0x0][0x2d0], -R149.reuse ;  /* 0x0000b4009e9e7a23 */ /* 0x100fe40000010895 */
[--C-:B------:R-:W-:Y:S02]  /*10770*/  FFMA.FTZ R234, R234, c[0x0][0x2d0], -R149.reuse ;  /* 0x0000b400eaea7a23 */ /* 0x100fe40000010895 */
[--C-:B------:R-:W-:Y:S02]  /*10780*/  FFMA.FTZ R236, R236, c[0x0][0x2d0], -R149.reuse ;  /* 0x0000b400ecec7a23 */ /* 0x100fe40000010895 */
[--C-:B------:R-:W-:Y:S02]  /*10790*/  FFMA.FTZ R152, R152, c[0x0][0x2d0], -R149.reuse ;  /* 0x0000b40098987a23 */ /* 0x100fe40000010895 */
[--C-:B------:R-:W-:Y:S01]  /*107a0*/  FFMA.FTZ R142, R142, c[0x0][0x2d0], -R149.reuse ;  /* 0x0000b4008e8e7a23 */ /* 0x100fe20000010895 */
[----:B------:R-:W3:Y:S01]  /*107b0*/  MUFU.EX2 R129, R129 ;  /* 0x0000008100817308 */ /* 0x000ee20000000800 */
[----:B-1----:R-:W-:Y:S02]  /*107c0*/  F2FP.PACK_AB R124, R119, R128 ;  /* 0x00000080777c723e */ /* 0x002fe400000000ff */
[----:B--2---:R-:W-:Y:S01]  /*107d0*/  FMNMX.FTZ R116, R5, R6, !PT ;  /* 0x0000000605747209 */ /* 0x004fe20007810000 */
[----:B------:R-:W-:Y:S03]  /*107e0*/  FMUL.FTZ R6, R3, c[0x0][0x2d0] ;  /* 0x0000b40003067a20 */ /* 0x000fe60000410000 */
[C---:B------:R-:W-:Y:S01]  /*107f0*/  FSETP.NEU.FTZ.AND P0, PT, R116.reuse, -INF , PT ;  /* 0xff8000007400780b */ /* 0x040fe20003f1d000 */
[C---:B------:R-:W-:Y:S02]  /*10800*/  FMUL.FTZ R134, R116.reuse, c[0x0][0x2d0] ;  /* 0x0000b40074867a20 */ /* 0x040fe40000410000 */
[----:B------:R-:W1:Y:S01]  /*10810*/  MUFU.EX2 R3, R6 ;  /* 0x0000000600037308 */ /* 0x000e620000000800 */
[----:B------:R-:W-:Y:S02]  /*10820*/  FSEL R5, R116, RZ, P0 ;  /* 0x000000ff74057208 */ /* 0x000fe40000000000 */
[----:B------:R-:W-:Y:S02]  /*10830*/  FSEL R134, R134, RZ, P0 ;  /* 0x000000ff86867208 */ /* 0x000fe40000000000 */
[----:B------:R-:W-:Y:S01]  /*10840*/  ISETP.GT.AND P0, PT, R168, R215, PT ;  /* 0x000000d7a800720c */ /* 0x000fe20003f04270 */
[----:B------:R-:W-:Y:S02]  /*10850*/  FADD.FTZ R5, -R5, R2 ;  /* 0x0000000205057221 */ /* 0x000fe40000010100 */
[--C-:B------:R-:W-:Y:S02]  /*10860*/  FFMA.FTZ R133, R11, c[0x0][0x2d0], -R134.reuse ;  /* 0x0000b4000b857a23 */ /* 0x100fe40000010886 */
[----:B------:R-:W-:Y:S01]  /*10870*/  MUFU.EX2 R232, R232 ;  /* 0x000000e800e87308 */ /* 0x000fe20000000800 */
[--C-:B------:R-:W-:Y:S01]  /*10880*/  FFMA.FTZ R131, R9, c[0x0][0x2d0], -R134.reuse ;  /* 0x0000b40009837a23 */ /* 0x100fe20000010886 */
[----:B---3--:R-:W-:Y:S01]  /*10890*/  F2FP.PACK_AB R126, R129, R118 ;  /* 0x00000076817e723e */ /* 0x008fe200000000ff */
[--C-:B------:R-:W-:Y:S02]  /*108a0*/  FFMA.FTZ R132, R125, c[0x0][0x2d0], -R134.reuse ;  /* 0x0000b4007d847a23 */ /* 0x100fe40000010886 */
[--C-:B------:R-:W-:Y:S02]  /*108b0*/  FFMA.FTZ R130, R7, c[0x0][0x2d0], -R134.reuse ;  /* 0x0000b40007827a23 */ /* 0x100fe40000010886 */
[----:B------:R-:W-:Y:S02]  /*108c0*/  FMUL.FTZ R2, R5, c[0x0][0x2d0] ;  /* 0x0000b40005027a20 */ /* 0x000fe40000410000 */
[--C-:B------:R-:W-:Y:S01]  /*108d0*/  FFMA.FTZ R161, R161, c[0x0][0x2d0], -R134.reuse ;  /* 0x0000b400a1a17a23 */ /* 0x100fe20000010886 */
[----:B------:R-:W-:Y:S01]  /*108e0*/  MUFU.EX2 R133, R133 ;  /* 0x0000008500857308 */ /* 0x000fe20000000800 */
        /* <DEDUP_REMOVED lines=11> */
[----:B------:R-:W2:Y:S01]  /*109a0*/  MUFU.EX2 R132, R132 ;  /* 0x0000008400847308 */ /* 0x000ea20000000800 */
        /* <DEDUP_REMOVED lines=14> */
[----:B--2---:R-:W-:Y:S01]  /*10a90*/  F2FP.PACK_AB R125, R132, R133 ;  /* 0x00000085847d723e */ /* 0x004fe200000000ff */
        /* <DEDUP_REMOVED lines=12> */
[----:B------:R-:W-:Y:S01]  /*10b60*/  FMUL.FTZ R51, R2, R71 ;  /* 0x0000004702337220 */ /* 0x000fe20000410000 */
[----:B------:R-:W2:Y:S01]  /*10b70*/  LDSM.16.MT88.4 R84, [R210+0x3100] ;  /* 0x00310000d254783b */ /* 0x000ea20000004200 */
[C---:B------:R-:W-:Y:S01]  /*10b80*/  FMUL.FTZ R53, R3.reuse, R53 ;  /* 0x0000003503357220 */ /* 0x040fe20000410000 */
[----:B-1----:R-:W-:Y:S01]  /*10b90*/  F2FP.PACK_AB R127, R130, R131 ;  /* 0x00000083827f723e */ /* 0x002fe200000000ff */
[C---:B------:R-:W-:Y:S02]  /*10ba0*/  FMUL.FTZ R54, R2.reuse, R54 ;  /* 0x0000003602367220 */ /* 0x040fe40000410000 */
[C---:B------:R-:W-:Y:S02]  /*10bb0*/  FMUL.FTZ R55, R2.reuse, R55 ;  /* 0x0000003702377220 */ /* 0x040fe40000410000 */
[C---:B------:R-:W-:Y:S01]  /*10bc0*/  FMUL.FTZ R56, R3.reuse, R56 ;  /* 0x0000003803387220 */ /* 0x040fe20000410000 */
[----:B------:R-:W1:Y:S01]  /*10bd0*/  LDSM.16.MT88.4 R76, [R209+0x3100] ;  /* 0x00310000d14c783b */ /* 0x000e620000004200 */
[C---:B------:R-:W-:Y:S01]  /*10be0*/  HMMA.16816.F32 R4, R124.reuse, R12, R4 ;  /* 0x0000000c7c04723c */ /* 0x040fe20000001804 */
[----:B------:R-:W-:Y:S04]  /*10bf0*/  MUFU.EX2 R157, R157 ;  /* 0x0000009d009d7308 */ /* 0x000fe80000000800 */
[C---:B------:R-:W-:Y:S02]  /*10c00*/  FMUL.FTZ R57, R3.reuse, R57 ;  /* 0x0000003903397220 */ /* 0x040fe40000410000 */
[----:B------:R-:W3:Y:S01]  /*10c10*/  LDSM.16.MT88.4 R68, [R208+0x3100] ;  /* 0x00310000d044783b */ /* 0x000ee20000004200 */
        /* <DEDUP_REMOVED lines=31> */
[C---:B------:R-:W-:Y:S02]  /*10e10*/  FMUL.FTZ R67, R2.reuse, R67 ;  /* 0x0000004302437220 */ /* 0x040fe40000410000 */
        /* <DEDUP_REMOVED lines=30> */
[----:B------:R-:W3:Y:S01]  /*11000*/  MUFU.EX2 R163, R163 ;  /* 0x000000a300a37308 */ /* 0x000ee20000000800 */
[----:B------:R-:W4:Y:S01]  /*11010*/  LDSM.16.MT88.4 R72, [R212+0x900] ;  /* 0x00090000d448783b */ /* 0x000f220000004200 */
[--C-:B------:R-:W-:Y:S02]  /*11020*/  FFMA.FTZ R235, R240, c[0x0][0x2d0], -R149.reuse ;  /* 0x0000b400f0eb7a23 */ /* 0x100fe40000010895 */
[--C-:B------:R-:W-:Y:S02]  /*11030*/  FFMA.FTZ R237, R238, c[0x0][0x2d0], -R149.reuse ;  /* 0x0000b400eeed7a23 */ /* 0x100fe40000010895 */
[C---:B--2---:R-:W-:Y:S03]  /*11040*/  HMMA.16816.F32 R44, R124.reuse, R84, R44 ;  /* 0x000000547c2c723c */ /* 0x044fe6000000182c */
        /* <DEDUP_REMOVED lines=17> */
[C---:B---3--:R-:W-:Y:S04]  /*11160*/  HMMA.16816.F32 R60, R124.reuse, R68, R60 ;  /* 0x000000447c3c723c */ /* 0x048fe8000000183c */
        /* <DEDUP_REMOVED lines=131> */
[----:B------:R-:W-:Y:S01]  /*119a0*/  FADD.FTZ R3, R157, R2 ;  /* 0x000000029d037221 */ /* 0x000fe20000010000 */
[----:B------:R-:W-:Y:S03]  /*119b0*/  IADD3 R2, R168, -0x1, RZ ;  /* 0xffffffffa8027810 */ /* 0x000fe60007ffe0ff */
[C---:B-1----:R-:W-:Y:S04]  /*119c0*/  HMMA.16816.F32 R20, R68.reuse, R76, R20 ;  /* 0x0000004c4414723c */ /* 0x042fe80000001814 */
[----:B------:R-:W-:Y:S02]  /*119d0*/  FADD.FTZ R3, R170, R3 ;  /* 0x00000003aa037221 */ /* 0x000fe40000010000 */
[----:B------:R-:W-:Y:S02]  /*119e0*/  IMAD.MOV.U32 R168, RZ, RZ, R2 ;  /* 0x000000ffffa87224 */ /* 0x000fe400078e0002 */
[C---:B------:R-:W-:Y:S01]  /*119f0*/  HMMA.16816.F32 R24, R68.reuse, R78, R24 ;  /* 0x0000004e4418723c */ /* 0x040fe20000001818 */
[----:B------:R-:W1:Y:S03]  /*11a00*/  LDSM.16.MT88.4 R76, [R212+0x2100] ;  /* 0x00210000d44c783b */ /* 0x000e660000004200 */
[----:B------:R-:W-:Y:S02]  /*11a10*/  FADD.FTZ R140, R140, R3 ;  /* 0x000000038c8c7221 */ /* 0x000fe40000010000 */
[----:B------:R-:W-:Y:S02]  /*11a20*/  IMAD.MOV.U32 R3, RZ, RZ, R0 ;  /* 0x000000ffff037224 */ /* 0x000fe400078e0000 */
[C---:B------:R-:W-:Y:S04]  /*11a30*/  HMMA.16816.F32 R28, R68.reuse, R84, R28 ;  /* 0x00000054441c723c */ /* 0x040fe8000000181c */
[----:B------:R-:W-:Y:S02]  /*11a40*/  FADD.FTZ R140, R139, R140 ;  /* 0x0000008c8b8c7221 */ /* 0x000fe40000010000 */
[----:B------:R-:W-:Y:S02]  /*11a50*/  IMAD.MOV.U32 R2, RZ, RZ, R116 ;  /* 0x000000ffff027224 */ /* 0x000fe400078e0074 */
        /* <DEDUP_REMOVED lines=21> */
[----:B------:R-:W-:Y:S03]  /*11bb0*/  F2FP.PACK_AB R71, R170, R157 ;  /* 0x0000009daa47723e */ /* 0x000fe600000000ff */
[----:B------:R-:W-:Y:S04]  /*11bc0*/  FADD.FTZ R164, R164, R241 ;  /* 0x000000f1a4a47221 */ /* 0x000fe80000010000 */
[C---:B-1----:R-:W-:Y:S03]  /*11bd0*/  HMMA.16816.F32 R4, R68.reuse, R76, R4 ;  /* 0x0000004c4404723c */ /* 0x042fe60000001804 */
[----:B------:R-:W-:Y:S04]  /*11be0*/  FADD.FTZ R245, R245, R164 ;  /* 0x000000a4f5f57221 */ /* 0x000fe80000010000 */
        /* <DEDUP_REMOVED lines=44> */
.L_x_54:
[----:B------:R-:W1:Y:S01]  /*11eb0*/  SHFL.BFLY PT, R3, R228, 0x2, 0x1f ;  /* 0x0c401f00e4037f89 */ /* 0x000e6200000e0000 */
[----:B------:R-:W-:-:S02]  /*11ec0*/  MOV R7, RZ ;  /* 0x000000ff00077202 */ /* 0x000fc40000000f00 */
[----:B------:R-:W-:Y:S01]  /*11ed0*/  MOV R4, RZ ;  /* 0x000000ff00047202 */ /* 0x000fe20000000f00 */
[----:B------:R-:W2:Y:S01]  /*11ee0*/  SHFL.BFLY PT, R2, R229, 0x2, 0x1f ;  /* 0x0c401f00e5027f89 */ /* 0x000ea200000e0000 */
[----:B------:R-:W-:Y:S01]  /*11ef0*/  PLOP3.LUT P2, PT, PT, PT, PT, 0x8, 0x0 ;  /* 0x000000000000781c */ /* 0x000fe20003f4e170 */
[----:B-1----:R-:W-:Y:S02]  /*11f00*/  FADD.FTZ R3, R3, R228 ;  /* 0x000000e403037221 */ /* 0x002fe40000010000 */
[----:B--2---:R-:W-:-:S03]  /*11f10*/  FADD.FTZ R2, R2, R229 ;  /* 0x000000e502027221 */ /* 0x004fc60000010000 */
[----:B------:R-:W1:Y:S04]  /*11f20*/  SHFL.BFLY PT, R6, R3, 0x1, 0x1f ;  /* 0x0c201f0003067f89 */ /* 0x000e6800000e0000 */
[----:B------:R-:W2:Y:S01]  /*11f30*/  SHFL.BFLY PT, R5, R2, 0x1, 0x1f ;  /* 0x0c201f0002057f89 */ /* 0x000ea200000e0000 */
[----:B-1----:R-:W-:Y:S02]  /*11f40*/  FADD.FTZ R6, R3, R6 ;  /* 0x0000000603067221 */ /* 0x002fe40000010000 */
[----:B--2---:R-:W-:-:S03]  /*11f50*/  FADD.FTZ R5, R5, R2 ;  /* 0x0000000205057221 */ /* 0x004fc60000010000 */
[----:B------:R-:W-:Y:S02]  /*11f60*/  FSETP.NE.FTZ.AND P1, PT, R6, RZ, PT ;  /* 0x000000ff0600720b */ /* 0x000fe40003f35000 */
[----:B------:R-:W-:-:S11]  /*11f70*/  FSETP.NE.FTZ.AND P0, PT, R5, RZ, PT ;  /* 0x000000ff0500720b */ /* 0x000fd60003f15000 */
[----:B------:R-:W1:Y:S01]  /*11f80*/  @P1 MUFU.RCP R7, R6 ;  /* 0x0000000600071308 */ /* 0x000e620000001000 */
[----:B------:R-:W-:Y:S02]  /*11f90*/  @P1 MOV R10, 0x3f317218 ;  /* 0x3f317218000a1802 */ /* 0x000fe40000000f00 */
[----:B------:R-:W-:-:S05]  /*11fa0*/  @P0 MOV R11, 0x3f317218 ;  /* 0x3f317218000b0802 */ /* 0x000fca0000000f00 */
[----:B------:R-:W2:Y:S01]  /*11fb0*/  @P1 MUFU.LG2 R6, R6 ;  /* 0x0000000600061308 */ /* 0x000ea20000000c00 */
[----:B------:R-:W-:-:S07]  /*11fc0*/  @P0 FMUL.FTZ R11, R11, c[0x0][0x2d0] ;  /* 0x0000b4000b0b0a20 */ /* 0x000fce0000410000 */
[----:B------:R-:W3:Y:S01]  /*11fd0*/  @P0 MUFU.LG2 R8, R5 ;  /* 0x0000000500080308 */ /* 0x000ee20000000c00 */
[C---:B-1----:R-:W-:Y:S02]  /*11fe0*/  FMUL.FTZ R112, R7.reuse, R112 ;  /* 0x0000007007707220 */ /* 0x042fe40000410000 */
[C---:B------:R-:W-:Y:S02]  /*11ff0*/  FMUL.FTZ R113, R7.reuse, R113 ;  /* 0x0000007107717220 */ /* 0x040fe40000410000 */
[C---:B------:R-:W-:Y:S02]  /*12000*/  FMUL.FTZ R108, R7.reuse, R108 ;  /* 0x0000006c076c7220 */ /* 0x040fe40000410000 */
[----:B------:R-:W-:Y:S01]  /*12010*/  FMUL.FTZ R109, R7, R109 ;  /* 0x0000006d076d7220 */ /* 0x000fe20000410000 */
[----:B------:R1:W4:Y:S01]  /*12020*/  @P0 MUFU.RCP R4, R5 ;  /* 0x0000000500040308 */ /* 0x0003220000001000 */
[----:B--2---:R-:W-:Y:S02]  /*12030*/  @P1 FMUL.FTZ R9, R6, 0.69314718246459960938 ;  /* 0x3f31721806091820 */ /* 0x004fe40000410000 */
[----:B------:R-:W-:-:S02]  /*12040*/  @P1 FMUL.FTZ R6, R10, c[0x0][0x2d0] ;  /* 0x0000b4000a061a20 */ /* 0x000fc40000410000 */
[C---:B------:R-:W-:Y:S02]  /*12050*/  FMUL.FTZ R104, R7.reuse, R104 ;  /* 0x0000006807687220 */ /* 0x040fe40000410000 */
[C---:B------:R-:W-:Y:S02]  /*12060*/  FMUL.FTZ R105, R7.reuse, R105 ;  /* 0x0000006907697220 */ /* 0x040fe40000410000 */
[----:B---3--:R-:W-:Y:S02]  /*12070*/  @P0 FMUL.FTZ R8, R8, 0.69314718246459960938 ;  /* 0x3f31721808080820 */ /* 0x008fe40000410000 */
[C---:B------:R-:W-:Y:S02]  /*12080*/  FMUL.FTZ R2, R7.reuse, R100 ;  /* 0x0000006407027220 */ /* 0x040fe40000410000 */
[C---:B------:R-:W-:Y:S02]  /*12090*/  FMUL.FTZ R3, R7.reuse, R101 ;  /* 0x0000006507037220 */ /* 0x040fe40000410000 */
[C---:B------:R-:W-:Y:S01]  /*120a0*/  FMUL.FTZ R96, R7.reuse, R96 ;  /* 0x0000006007607220 */ /* 0x040fe20000410000 */
[----:B-1----:R-:W-:Y:S01]  /*120b0*/  MOV R5, 0xff800000 ;  /* 0xff80000000057802 */ /* 0x002fe20000000f00 */
        /* <DEDUP_REMOVED lines=22> */
[----:B------:R-:W-:Y:S01]  /*12220*/  FMUL.FTZ R65, R7, R65 ;  /* 0x0000004107417220 */ /* 0x000fe20000410000 */
[----:B------:R-:W-:Y:S01]  /*12230*/  MOV R7, 0xff800000 ;  /* 0xff80000000077802 */ /* 0x000fe20000000f00 */
[C---:B----4-:R-:W-:Y:S02]  /*12240*/  FMUL.FTZ R114, R4.reuse, R114 ;  /* 0x0000007204727220 */ /* 0x050fe40000410000 */
        /* <DEDUP_REMOVED lines=33> */
.L_x_22:
[----:B------:R-:W-:Y:S05]  /*12460*/  @P2 BRA `(.L_x_65) ;  /* 0x0000137000002947 */ /* 0x000fea0003800000 */
[----:B------:R-:W1:Y:S01]  /*12470*/  S2R R9, SR_CTAID.Y ;  /* 0x0000000000097919 */ /* 0x000e620000002600 */
[----:B------:R-:W-:Y:S01]  /*12480*/  IMAD R8, RZ, RZ, -UR9 ;  /* 0x80000009ff087e24 */ /* 0x000fe2000f8e02ff */
[----:B------:R-:W-:Y:S01]  /*12490*/  USHF.R.S32.HI UR6, URZ, 0x1f, UR9 ;  /* 0x0000001f3f067899 */ /* 0x000fe20008011409 */
[----:B------:R-:W-:Y:S01]  /*124a0*/  BSSY B0, `(.L_x_66) ;  /* 0x00000d1000007945 */ /* 0x000fe20003800000 */
[----:B------:R-:W2:Y:S01]  /*124b0*/  S2R R4, SR_TID.X ;  /* 0x0000000000047919 */ /* 0x000ea20000002100 */
[----:B------:R-:W-:Y:S02]  /*124c0*/  ULDC.64 UR4, c[0x0][0x4d0] ;  /* 0x0001340000047ab9 */ /* 0x000fe40000000a00 */
[----:B------:R-:W-:Y:S01]  /*124d0*/  UIMAD UR7, UR6, UR4, URZ ;  /* 0x00000004060772a4 */ /* 0x000fe2000f8e023f */
[----:B------:R-:W3:Y:S01]  /*124e0*/  S2R R11, SR_CTAID.Z ;  /* 0x00000000000b7919 */ /* 0x000ee20000002700 */
[----:B------:R-:W-:-:S02]  /*124f0*/  UIMAD.WIDE.U32 UR10, UR9, UR4, URZ ;  /* 0x00000004090a72a5 */ /* 0x000fc4000f8e003f */
[----:B------:R-:W-:Y:S01]  /*12500*/  UIMAD UR7, UR9, UR5, UR7 ;  /* 0x00000005090772a4 */ /* 0x000fe2000f8e0207 */
[----:B------:R-:W4:Y:S02]  /*12510*/  S2R R12, SR_CTAID.X ;  /* 0x00000000000c7919 */ /* 0x000f240000002500 */
[----:B------:R-:W-:Y:S01]  /*12520*/  ULDC.64 UR4, c[0x0][0x438] ;  /* 0x00010e0000047ab9 */ /* 0x000fe20000000a00 */
[----:B------:R-:W-:Y:S01]  /*12530*/  MOV R19, UR11 ;  /* 0x0000000b00137c02 */ /* 0x000fe20008000f00 */
[----:B------:R-:W-:Y:S01]  /*12540*/  UIMAD.WIDE.U32 UR12, UR9, UR4, URZ ;  /* 0x00000004090c72a5 */ /* 0x000fe2000f8e003f */
[----:B------:R-:W-:Y:S01]  /*12550*/  IMAD.U32 R18, RZ, RZ, UR10 ;  /* 0x0000000aff127e24 */ /* 0x000fe2000f8e00ff */
[----:B------:R-:W-:Y:S02]  /*12560*/  UIMAD UR4, UR6, UR4, URZ ;  /* 0x00000004060472a4 */ /* 0x000fe4000f8e023f */
[----:B------:R-:W-:Y:S02]  /*12570*/  UIADD3 UR7, UR11, UR7, URZ ;  /* 0x000000070b077290 */ /* 0x000fe4000fffe03f */
[----:B------:R-:W-:Y:S01]  /*12580*/  UIMAD UR4, UR9, UR5, UR4 ;  /* 0x00000005090472a4 */ /* 0x000fe2000f8e0204 */
[----:B------:R-:W-:Y:S01]  /*12590*/  MOV R16, UR12 ;  /* 0x0000000c00107c02 */ /* 0x000fe20008000f00 */
[----:B-1----:R-:W-:-:S02]  /*125a0*/  IMAD R8, R8, c[0x0][0x550], R9 ;  /* 0x0001540008087a24 */ /* 0x002fc400078e0209 */
[----:B------:R-:W-:Y:S01]  /*125b0*/  UIADD3 UR4, UR13, UR4, URZ ;  /* 0x000000040d047290 */ /* 0x000fe2000fffe03f */
[----:B------:R-:W-:Y:S01]  /*125c0*/  IMAD.U32 R17, RZ, RZ, UR13 ;  /* 0x0000000dff117e24 */ /* 0x000fe2000f8e00ff */
[----:B--2---:R-:W-:Y:S01]  /*125d0*/  SHF.R.S32.HI R9, RZ, 0x1f, R4 ;  /* 0x0000001fff097819 */ /* 0x004fe20000011404 */
[----:B------:R-:W-:-:S03]  /*125e0*/  IMAD.U32 R19, RZ, RZ, UR7 ;  /* 0x00000007ff137e24 */ /* 0x000fc6000f8e00ff */
[CC--:B------:R-:W-:Y:S01]  /*125f0*/  LEA.HI R0, R9.reuse, R4.reuse, RZ, 0x5 ;  /* 0x0000000409007211 */ /* 0x0c0fe200078f28ff */
[----:B------:R-:W-:Y:S01]  /*12600*/  IMAD.U32 R17, RZ, RZ, UR4 ;  /* 0x00000004ff117e24 */ /* 0x000fe2000f8e00ff */
[-C--:B------:R-:W-:Y:S01]  /*12610*/  LEA.HI R9, R9, R4.reuse, RZ, 0x2 ;  /* 0x0000000409097211 */ /* 0x080fe200078f10ff */
[C---:B---3--:R-:W-:Y:S01]  /*12620*/  IMAD.WIDE.U32 R18, R11.reuse, c[0x0][0x4d8], R18 ;  /* 0x000136000b127a25 */ /* 0x048fe200078e0012 */
[----:B------:R-:W-:Y:S02]  /*12630*/  LOP3.LUT R13, R0, 0xffffffe0, RZ, 0xc0, !PT ;  /* 0xffffffe0000d7812 */ /* 0x000fe400078ec0ff */
[----:B------:R-:W-:Y:S01]  /*12640*/  SHF.R.S32.HI R15, RZ, 0x5, R0 ;  /* 0x00000005ff0f7819 */ /* 0x000fe20000011400 */
[----:B------:R-:W-:Y:S01]  /*12650*/  IMAD.WIDE.U32 R16, R11, c[0x0][0x440], R16 ;  /* 0x000110000b107a25 */ /* 0x000fe200078e0010 */
[----:B------:R-:W-:Y:S02]  /*12660*/  SHF.R.S32.HI R0, RZ, 0x1f, R0 ;  /* 0x0000001fff007819 */ /* 0x000fe40000011400 */
[----:B------:R-:W-:Y:S01]  /*12670*/  LOP3.LUT R9, R9, 0xfffffffc, RZ, 0xc0, !PT ;  /* 0xfffffffc09097812 */ /* 0x000fe200078ec0ff */
[----:B------:R-:W-:Y:S01]  /*12680*/  IMAD.IADD R6, R4, 0x1, -R13 ;  /* 0x0000000104067824 */ /* 0x000fe200078e0a0d */
[----:B------:R-:W-:Y:S01]  /*12690*/  LEA.HI R0, R0, R15, RZ, 0x3 ;  /* 0x0000000f00007211 */ /* 0x000fe200078f18ff */
[----:B------:R-:W-:Y:S01]  /*126a0*/  IMAD.MOV.U32 R20, RZ, RZ, R18 ;  /* 0x000000ffff147224 */ /* 0x000fe200078e0012 */
[----:B------:R-:W-:-:S02]  /*126b0*/  IADD3 R9, -R9, R4, RZ ;  /* 0x0000000409097210 */ /* 0x000fc40007ffe1ff */
[----:B------:R-:W-:Y:S02]  /*126c0*/  LOP3.LUT R0, R0, 0xffffff8, RZ, 0xc0, !PT ;  /* 0x0ffffff800007812 */ /* 0x000fe400078ec0ff */
[----:B------:R-:W-:Y:S02]  /*126d0*/  SHF.R.S32.HI R13, RZ, 0x1f, R6 ;  /* 0x0000001fff0d7819 */ /* 0x000fe40000011406 */
[----:B------:R-:W-:Y:S01]  /*126e0*/  SHF.R.S32.HI R10, RZ, 0x1f, R11 ;  /* 0x0000001fff0a7819 */ /* 0x000fe2000001140b */
[----:B------:R-:W-:Y:S01]  /*126f0*/  IMAD.IADD R15, R15, 0x1, -R0 ;  /* 0x000000010f0f7824 */ /* 0x000fe200078e0a00 */
[----:B------:R-:W-:Y:S02]  /*12700*/  LEA.HI R0, R9, R9, RZ, 0x1 ;  /* 0x0000000909007211 */ /* 0x000fe400078f08ff */
[----:B------:R-:W-:Y:S01]  /*12710*/  LEA.HI R4, R13, R6, RZ, 0x2 ;  /* 0x000000060d047211 */ /* 0x000fe200078f10ff */
[----:B------:R-:W-:Y:S01]  /*12720*/  IMAD.MOV.U32 R13, RZ, RZ, c[0x0][0x4e8] ;  /* 0x00013a00ff0d7624 */ /* 0x000fe200078e00ff */
[----:B------:R-:W-:-:S02]  /*12730*/  LOP3.LUT R0, R0, 0x1ffffffe, RZ, 0xc0, !PT ;  /* 0x1ffffffe00007812 */ /* 0x000fc400078ec0ff */
[----:B------:R-:W-:Y:S02]  /*12740*/  SHF.R.S32.HI R14, RZ, 0x2, R4 ;  /* 0x00000002ff0e7819 */ /* 0x000fe40000011404 */
[----:B------:R-:W-:Y:S01]  /*12750*/  IADD3 R0, R9, -R0, RZ ;  /* 0x8000000009007210 */ /* 0x000fe20007ffe0ff */
[----:B------:R-:W-:Y:S01]  /*12760*/  BAR.SYNC.DEFER_BLOCKING 0x1, 0x100 ;  /* 0x0044000000007b1d */ /* 0x000fe20000010000 */
[----:B------:R-:W-:Y:S01]  /*12770*/  ISETP.NE.AND P1, PT, R13, 0x1, PT ;  /* 0x000000010d00780c */ /* 0x000fe20003f25270 */
[----:B------:R-:W-:Y:S01]  /*12780*/  IMAD R15, R15, 0x10, R14 ;  /* 0x000000100f0f7824 */ /* 0x000fe200078e020e */
[----:B------:R-:W-:Y:S01]  /*12790*/  MOV R22, R16 ;  /* 0x0000001000167202 */ /* 0x000fe20000000f00 */
[----:B------:R-:W-:Y:S02]  /*127a0*/  IMAD R14, R10, c[0x0][0x4d8], RZ ;  /* 0x000136000a0e7a24 */ /* 0x000fe400078e02ff */
[----:B------:R-:W-:Y:S01]  /*127b0*/  IMAD R9, R0, 0x8, R15 ;  /* 0x0000000800097824 */ /* 0x000fe200078e020f */
[----:B------:R-:W-:Y:S01]  /*127c0*/  SHF.R.S32.HI R0, RZ, 0x1f, R8 ;  /* 0x0000001fff007819 */ /* 0x000fe20000011408 */
[----:B------:R-:W-:-:S02]  /*127d0*/  IMAD R10, R10, c[0x0][0x440], RZ ;  /* 0x000110000a0a7a24 */ /* 0x000fc400078e02ff */
[C---:B------:R-:W-:Y:S01]  /*127e0*/  IMAD R14, R11.reuse, c[0x0][0x4dc], R14 ;  /* 0x000137000b0e7a24 */ /* 0x040fe200078e020e */
[C---:B----4-:R-:W-:Y:S01]  /*127f0*/  LEA R9, R12.reuse, R9, 0x7 ;  /* 0x000000090c097211 */ /* 0x050fe200078e38ff */
[----:B------:R-:W-:Y:S01]  /*12800*/  IMAD R10, R11, c[0x0][0x444], R10 ;  /* 0x000111000b0a7a24 */ /* 0x000fe200078e020a */
[----:B------:R-:W-:Y:S01]  /*12810*/  LEA R12, R12, R15, 0x7 ;  /* 0x0000000f0c0c7211 */ /* 0x000fe200078e38ff */
[----:B------:R-:W-:Y:S01]  /*12820*/  IMAD.IADD R21, R19, 0x1, R14 ;  /* 0x0000000113157824 */ /* 0x000fe200078e020e */
[----:B------:R-:W-:Y:S01]  /*12830*/  MOV R11, R9 ;  /* 0x00000009000b7202 */ /* 0x000fe20000000f00 */
[----:B------:R-:W-:Y:S02]  /*12840*/  IMAD.IADD R23, R17, 0x1, R10 ;  /* 0x0000000111177824 */ /* 0x000fe400078e020a */
[----:B------:R-:W-:-:S04]  /*12850*/  @P1 IMAD.HI.U32 R10, R9, c[0x0][0x4ec], RZ ;  /* 0x00013b00090a1a27 */ /* 0x000fc800078e00ff */
[C---:B------:R-:W-:Y:S01]  /*12860*/  IMAD R17, R0.reuse, c[0x0][0x4e0], RZ ;  /* 0x0001380000117a24 */ /* 0x040fe200078e02ff */
[----:B------:R-:W-:Y:S01]  /*12870*/  @P1 SHF.R.U32.HI R11, RZ, c[0x0][0x4f0], R10 ;  /* 0x00013c00ff0b1a19 */ /* 0x000fe2000001160a */
[----:B------:R-:W-:Y:S01]  /*12880*/  IMAD R19, R0, c[0x0][0x448], RZ ;  /* 0x0001120000137a24 */ /* 0x000fe200078e02ff */
[----:B------:R-:W-:Y:S01]  /*12890*/  MOV R10, R9 ;  /* 0x00000009000a7202 */ /* 0x000fe20000000f00 */
[C---:B------:R-:W-:Y:S01]  /*128a0*/  IMAD R17, R8.reuse, c[0x0][0x4e4], R17 ;  /* 0x0001390008117a24 */ /* 0x040fe200078e0211 */
[--C-:B------:R-:W-:Y:S01]  /*128b0*/  SHF.R.S32.HI R14, RZ, 0x1f, R11.reuse ;  /* 0x0000001fff0e7819 */ /* 0x100fe2000001140b */
[----:B------:R-:W-:Y:S02]  /*128c0*/  IMAD.MOV R0, RZ, RZ, -R11 ;  /* 0x000000ffff007224 */ /* 0x000fe400078e0a0b */
[C---:B------:R-:W-:Y:S02]  /*128d0*/  IMAD R19, R8.reuse, c[0x0][0x44c], R19 ;  /* 0x0001130008137a24 */ /* 0x040fe400078e0213 */
[----:B------:R-:W-:-:S04]  /*128e0*/  IMAD.WIDE.U32 R22, R8, c[0x0][0x448], R22 ;  /* 0x0001120008167a25 */ /* 0x000fc800078e0016 */
[----:B------:R-:W-:-:S04]  /*128f0*/  IMAD.WIDE.U32 R20, R8, c[0x0][0x4e0], R20 ;  /* 0x0001380008147a25 */ /* 0x000fc800078e0014 */
[----:B------:R-:W-:Y:S01]  /*12900*/  @P1 IMAD.HI.U32 R8, R9, c[0x0][0x4ec], RZ ;  /* 0x00013b0009081a27 */ /* 0x000fe200078e00ff */
[----:B------:R-:W-:-:S03]  /*12910*/  IADD3 R16, P0, R11, R20, RZ ;  /* 0x000000140b107210 */ /* 0x000fc60007f1e0ff */
[----:B------:R-:W-:Y:S01]  /*12920*/  IMAD R0, R0, c[0x0][0x4e8], R9 ;  /* 0x00013a0000007a24 */ /* 0x000fe200078e0209 */
[----:B------:R-:W-:Y:S01]  /*12930*/  @P1 SHF.R.U32.HI R10, RZ, c[0x0][0x4f0], R8 ;  /* 0x00013c00ff0a1a19 */ /* 0x000fe20000011608 */
[----:B------:R-:W-:Y:S01]  /*12940*/  IMAD.IADD R23, R23, 0x1, R19 ;  /* 0x0000000117177824 */ /* 0x000fe200078e0213 */
[----:B------:R-:W-:Y:S01]  /*12950*/  IADD3.X R17, R14, R21, R17, P0, !PT ;  /* 0x000000150e117210 */ /* 0x000fe200007fe411 */
[----:B------:R-:W-:Y:S01]  /*12960*/  IMAD R13, R13, c[0x0][0x388], RZ ;  /* 0x0000e2000d0d7a24 */ /* 0x000fe200078e02ff */
[----:B------:R-:W-:Y:S01]  /*12970*/  SHF.R.S32.HI R8, RZ, 0x1f, R0 ;  /* 0x0000001fff087819 */ /* 0x000fe20000011400 */
[C---:B------:R-:W-:Y:S01]  /*12980*/  IMAD.WIDE.U32 R22, R10.reuse, c[0x0][0x430], R22 ;  /* 0x00010c000a167a25 */ /* 0x040fe200078e0016 */
[----:B------:R-:W-:Y:S02]  /*12990*/  IADD3 R14, -R10, RZ, RZ ;  /* 0x000000ff0a0e7210 */ /* 0x000fe40007ffe1ff */
[----:B------:R-:W-:Y:S01]  /*129a0*/  LOP3.LUT P1, RZ, R6, 0x3, RZ, 0xc0, !PT ;  /* 0x0000000306ff7812 */ /* 0x000fe2000782c0ff */
[----:B------:R-:W-:Y:S01]  /*129b0*/  IMAD R11, R8, c[0x0][0x4c8], RZ ;  /* 0x00013200080b7a24 */ /* 0x000fe200078e02ff */
[----:B------:R-:W-:Y:S01]  /*129c0*/  SHF.R.S32.HI R8, RZ, 0x1f, R10 ;  /* 0x0000001fff087819 */ /* 0x000fe2000001140a */
[----:B------:R-:W-:Y:S01]  /*129d0*/  IMAD.WIDE.U32 R16, R0, c[0x0][0x4c8], R16 ;  /* 0x0001320000107a25 */ /* 0x000fe200078e0010 */
[----:B------:R-:W-:-:S03]  /*129e0*/  ISETP.GE.OR P2, PT, R12, R13, P1 ;  /* 0x0000000d0c00720c */ /* 0x000fc60000f46670 */
[----:B------:R-:W-:Y:S01]  /*129f0*/  IMAD R11, R0, c[0x0][0x4cc], R11 ;  /* 0x00013300000b7a24 */ /* 0x000fe200078e020b */
[----:B------:R-:W-:Y:S01]  /*12a00*/  LEA R0, P0, R16, c[0x0][0x4a8], 0x2 ;  /* 0x00012a0010007a11 */ /* 0x000fe200078010ff */
[----:B------:R-:W-:Y:S02]  /*12a10*/  IMAD R14, R14, c[0x0][0x4e8], R9 ;  /* 0x00013a000e0e7a24 */ /* 0x000fe400078e0209 */
[----:B------:R-:W-:Y:S02]  /*12a20*/  IMAD.IADD R11, R17, 0x1, R11 ;  /* 0x00000001110b7824 */ /* 0x000fe400078e020b */
[----:B------:R-:W-:Y:S01]  /*12a30*/  IMAD R9, R8, c[0x0][0x430], RZ ;  /* 0x00010c0008097a24 */ /* 0x000fe200078e02ff */
[----:B------:R-:W-:Y:S01]  /*12a40*/  SHFL.IDX PT, R18, R0, 0x1, 0x1c1f ;  /* 0x003c1f0000127f89 */ /* 0x000fe200000e0000 */
[----:B------:R-:W-:Y:S02]  /*12a50*/  SHF.R.S32.HI R8, RZ, 0x1f, R14 ;  /* 0x0000001fff087819 */ /* 0x000fe4000001140e */
[----:B------:R-:W-:Y:S01]  /*12a60*/  LEA.HI.X R11, R16, c[0x0][0x4ac], R11, 0x2, P0 ;  /* 0x00012b00100b7a11 */ /* 0x000fe200000f140b */
[----:B------:R-:W-:Y:S01]  /*12a70*/  IMAD R9, R10, c[0x0][0x434], R9 ;  /* 0x00010d000a097a24 */ /* 0x000fe200078e0209 */
[----:B------:R-:W-:Y:S03]  /*12a80*/  SHFL.IDX PT, R16, R0, RZ, 0x1c1f ;  /* 0x001c1fff00107589 */ /* 0x000fe600000e0000 */
[----:B------:R-:W-:Y:S01]  /*12a90*/  IMAD.IADD R23, R23, 0x1, R9 ;  /* 0x0000000117177824 */ /* 0x000fe200078e0209 */
[----:B------:R-:W1:Y:S01]  /*12aa0*/  SHFL.IDX PT, R17, R11, RZ, 0x1c1f ;  /* 0x001c1fff0b117589 */ /* 0x000e6200000e0000 */
[----:B------:R-:W-:Y:S01]  /*12ab0*/  IMAD R9, R8, c[0x0][0x428], RZ ;  /* 0x00010a0008097a24 */ /* 0x000fe200078e02ff */
[----:B------:R-:W-:-:S02]  /*12ac0*/  IADD3 R8, R12, 0x8, RZ ;  /* 0x000000080c087810 */ /* 0x000fc40007ffe0ff */
[----:B------:R2:W3:Y:S01]  /*12ad0*/  SHFL.IDX PT, R19, R11, 0x1, 0x1c1f ;  /* 0x003c1f000b137f89 */ /* 0x0004e200000e0000 */
[----:B------:R-:W-:Y:S01]  /*12ae0*/  IMAD R9, R14, c[0x0][0x42c], R9 ;  /* 0x00010b000e097a24 */ /* 0x000fe200078e0209 */
[----:B------:R-:W-:Y:S01]  /*12af0*/  ISETP.GE.OR P1, PT, R8, R13, P1 ;  /* 0x0000000d0800720c */ /* 0x000fe20000f26670 */
[----:B------:R-:W-:-:S05]  /*12b00*/  IMAD.WIDE.U32 R14, R14, c[0x0][0x428], R22 ;  /* 0x00010a000e0e7a25 */ /* 0x000fca00078e0016 */
[----:B------:R-:W-:Y:S02]  /*12b10*/  IADD3 R10, R15, R9, RZ ;  /* 0x000000090f0a7210 */ /* 0x000fe40007ffe0ff */
[----:B------:R-:W-:-:S04]  /*12b20*/  LEA R9, P0, R14, c[0x0][0x400], 0x2 ;  /* 0x000100000e097a11 */ /* 0x000fc800078010ff */
[----:B------:R-:W-:Y:S02]  /*12b30*/  LEA.HI.X R10, R14, c[0x0][0x404], R10, 0x2, P0 ;  /* 0x000101000e0a7a11 */ /* 0x000fe400000f140a */
[----:B------:R4:W4:Y:S01]  /*12b40*/  SHFL.IDX PT, R14, R9, RZ, 0x1c1f ;  /* 0x001c1fff090e7589 */ /* 0x00092200000e0000 */
[----:B------:R-:W-:-:S03]  /*12b50*/  ISETP.GE.AND P0, PT, R8, R13, PT ;  /* 0x0000000d0800720c */ /* 0x000fc60003f06270 */
[----:B-1----:R1:W-:Y:S01]  /*12b60*/  @!P2 ST.E [R16.64], R5 ;  /* 0x000000051000a985 */ /* 0x0023e2000c10190e */
[----:B--2---:R-:W-:-:S03]  /*12b70*/  LOP3.LUT R11, R4, 0x7ffffffc, RZ, 0xc0, !PT ;  /* 0x7ffffffc040b7812 */ /* 0x004fc600078ec0ff */
[----:B---3--:R1:W-:Y:S01]  /*12b80*/  @!P1 ST.E [R18.64], R7 ;  /* 0x0000000712009985 */ /* 0x0083e2000c10190e */
[----:B------:R-:W-:Y:S01]  /*12b90*/  ISETP.GE.AND P1, PT, R12, R13, PT ;  /* 0x0000000d0c00720c */ /* 0x000fe20003f26270 */
[----:B------:R-:W-:Y:S02]  /*12ba0*/  IMAD.IADD R11, R6, 0x1, -R11 ;  /* 0x00000001060b7824 */ /* 0x000fe400078e0a0b */
[----:B------:R1:W2:Y:S03]  /*12bb0*/  SHFL.IDX PT, R15, R10, RZ, 0x1c1f ;  /* 0x001c1fff0a0f7589 */ /* 0x0002a600000e0000 */
[----:B------:R-:W-:-:S07]  /*12bc0*/  SHF.L.U32 R11, R11, 0x1, RZ ;  /* 0x000000010b0b7819 */ /* 0x000fce00000006ff */
[----:B------:R-:W-:Y:S05]  /*12bd0*/  @P1 BRA `(.L_x_67) ;  /* 0x000005d000001947 */ /* 0x000fea0003800000 */
[C---:B-1----:R-:W-:Y:S02]  /*12be0*/  IADD3 R7, R11.reuse, 0x8, RZ ;  /* 0x000000080b077810 */ /* 0x042fe40007ffe0ff */
[C---:B------:R-:W-:Y:S02]  /*12bf0*/  IADD3 R5, R11.reuse, 0x10, RZ ;  /* 0x000000100b057810 */ /* 0x040fe40007ffe0ff */
[----:B------:R-:W-:Y:S02]  /*12c00*/  IADD3 R4, R11, 0x18, RZ ;  /* 0x000000180b047810 */ /* 0x000fe40007ffe0ff */
[----:B------:R-:W-:Y:S02]  /*12c10*/  ISETP.GE.AND P3, PT, R7, c[0x0][0x3c8], PT ;  /* 0x0000f20007007a0c */ /* 0x000fe40003f66270 */
[----:B------:R-:W-:Y:S02]  /*12c20*/  ISETP.GE.AND P2, PT, R5, c[0x0][0x3c8], PT ;  /* 0x0000f20005007a0c */ /* 0x000fe40003f46270 */
[----:B------:R-:W-:-:S02]  /*12c30*/  ISETP.GE.AND P1, PT, R4, c[0x0][0x3c8], PT ;  /* 0x0000f20004007a0c */ /* 0x000fc40003f26270 */
[C---:B------:R-:W-:Y:S02]  /*12c40*/  ISETP.GE.AND P4, PT, R11.reuse, c[0x0][0x3c8], PT ;  /* 0x0000f2000b007a0c */ /* 0x040fe40003f86270 */
[C---:B------:R-:W-:Y:S02]  /*12c50*/  IADD3 R0, R11.reuse, 0x20, RZ ;  /* 0x000000200b007810 */ /* 0x040fe40007ffe0ff */
[----:B------:R-:W-:Y:S02]  /*12c60*/  IADD3 R18, R11, 0x28, RZ ;  /* 0x000000280b127810 */ /* 0x000fe40007ffe0ff */
[----:B------:R-:W-:Y:S02]  /*12c70*/  ISETP.GE.AND P6, PT, R0, c[0x0][0x3c8], PT ;  /* 0x0000f20000007a0c */ /* 0x000fe40003fc6270 */
[----:B------:R-:W-:Y:S02]  /*12c80*/  @!P3 LEA.HI R7, R7, R7, RZ, 0x1 ;  /* 0x000000070707b211 */ /* 0x000fe400078f08ff */
[----:B------:R-:W-:-:S02]  /*12c90*/  @!P2 LEA.HI R5, R5, R5, RZ, 0x1 ;  /* 0x000000050505a211 */ /* 0x000fc400078f08ff */
[----:B------:R-:W-:Y:S01]  /*12ca0*/  @!P1 LEA.HI R4, R4, R4, RZ, 0x1 ;  /* 0x0000000404049211 */ /* 0x000fe200078f08ff */
[--C-:B--2-4-:R-:W-:Y:S01]  /*12cb0*/  @!P4 IMAD.WIDE R12, R11, 0x4, R14.reuse ;  /* 0x000000040b0cc825 */ /* 0x114fe200078e020e */
[----:B------:R-:W-:Y:S02]  /*12cc0*/  @!P3 LOP3.LUT R7, R7, 0xfffffffe, RZ, 0xc0, !PT ;  /* 0xfffffffe0707b812 */ /* 0x000fe400078ec0ff */
[----:B------:R-:W-:Y:S02]  /*12cd0*/  @!P2 LOP3.LUT R5, R5, 0xfffffffe, RZ, 0xc0, !PT ;  /* 0xfffffffe0505a812 */ /* 0x000fe400078ec0ff */
[----:B------:R-:W-:Y:S01]  /*12ce0*/  @!P1 LOP3.LUT R21, R4, 0xfffffffe, RZ, 0xc0, !PT ;  /* 0xfffffffe04159812 */ /* 0x000fe200078ec0ff */
[--C-:B------:R-:W-:Y:S01]  /*12cf0*/  @!P3 IMAD.WIDE R6, R7, 0x4, R14.reuse ;  /* 0x000000040706b825 */ /* 0x100fe200078e020e */
[----:B------:R1:W-:Y:S01]  /*12d00*/  @!P4 ST.E.64 [R12.64], R112 ;  /* 0x000000700c00c985 */ /* 0x0003e2000c101b0e */
[----:B------:R-:W-:Y:S02]  /*12d10*/  IADD3 R8, R11, 0x30, RZ ;  /* 0x000000300b087810 */ /* 0x000fe40007ffe0ff */
[----:B------:R-:W-:Y:S01]  /*12d20*/  @!P2 IMAD.WIDE R16, R5, 0x4, R14 ;  /* 0x000000040510a825 */ /* 0x000fe200078e020e */
[C---:B------:R-:W-:Y:S01]  /*12d30*/  IADD3 R5, R11.reuse, 0x38, RZ ;  /* 0x000000380b057810 */ /* 0x040fe20007ffe0ff */
[----:B------:R2:W-:Y:S01]  /*12d40*/  @!P3 ST.E.64 [R6.64], R108 ;  /* 0x0000006c0600b985 */ /* 0x0005e2000c101b0e */
[----:B------:R-:W-:-:S02]  /*12d50*/  IADD3 R19, R11, 0x40, RZ ;  /* 0x000000400b137810 */ /* 0x000fc40007ffe0ff */
[----:B------:R-:W-:Y:S01]  /*12d60*/  ISETP.GE.AND P5, PT, R18, c[0x0][0x3c8], PT ;  /* 0x0000f20012007a0c */ /* 0x000fe20003fa6270 */
[----:B------:R3:W-:Y:S01]  /*12d70*/  @!P2 ST.E.64 [R16.64], R104 ;  /* 0x000000681000a985 */ /* 0x0007e2000c101b0e */
[----:B------:R-:W-:Y:S02]  /*12d80*/  IADD3 R4, R11, 0x48, RZ ;  /* 0x000000480b047810 */ /* 0x000fe40007ffe0ff */
[----:B------:R-:W-:Y:S02]  /*12d90*/  ISETP.GE.AND P4, PT, R8, c[0x0][0x3c8], PT ;  /* 0x0000f20008007a0c */ /* 0x000fe40003f86270 */
[----:B------:R-:W-:Y:S02]  /*12da0*/  ISETP.GE.AND P3, PT, R5, c[0x0][0x3c8], PT ;  /* 0x0000f20005007a0c */ /* 0x000fe40003f66270 */
[----:B------:R-:W-:Y:S02]  /*12db0*/  ISETP.GE.AND P2, PT, R19, c[0x0][0x3c8], PT ;  /* 0x0000f20013007a0c */ /* 0x000fe40003f46270 */
[----:B------:R-:W-:-:S03]  /*12dc0*/  @!P6 LEA.HI R0, R0, R0, RZ, 0x1 ;  /* 0x000000000000e211 */ /* 0x000fc600078f08ff */
[----:B------:R-:W-:-:S04]  /*12dd0*/  @!P5 LEA.HI R18, R18, R18, RZ, 0x1 ;  /* 0x000000121212d211 */ /* 0x000fc800078f08ff */
[----:B------:R-:W-:Y:S02]  /*12de0*/  @!P4 LEA.HI R8, R8, R8, RZ, 0x1 ;  /* 0x000000080808c211 */ /* 0x000fe400078f08ff */
[----:B------:R-:W-:Y:S01]  /*12df0*/  @!P3 LEA.HI R5, R5, R5, RZ, 0x1 ;  /* 0x000000050505b211 */ /* 0x000fe200078f08ff */
[----:B-1----:R-:W-:Y:S01]  /*12e00*/  @!P1 IMAD.WIDE R12, R21, 0x4, R14 ;  /* 0x00000004150c9825 */ /* 0x002fe200078e020e */
[----:B------:R-:W-:Y:S02]  /*12e10*/  @!P2 LEA.HI R19, R19, R19, RZ, 0x1 ;  /* 0x000000131313a211 */ /* 0x000fe400078f08ff */
[----:B------:R-:W-:Y:S02]  /*12e20*/  @!P4 LOP3.LUT R21, R8, 0xfffffffe, RZ, 0xc0, !PT ;  /* 0xfffffffe0815c812 */ /* 0x000fe400078ec0ff */
[----:B------:R1:W-:Y:S01]  /*12e30*/  @!P1 ST.E.64 [R12.64], R2 ;  /* 0x000000020c009985 */ /* 0x0003e2000c101b0e */
[----:B------:R-:W-:Y:S02]  /*12e40*/  ISETP.GE.AND P1, PT, R4, c[0x0][0x3c8], PT ;  /* 0x0000f20004007a0c */ /* 0x000fe40003f26270 */
[----:B--2---:R-:W-:-:S02]  /*12e50*/  @!P6 LOP3.LUT R7, R0, 0xfffffffe, RZ, 0xc0, !PT ;  /* 0xfffffffe0007e812 */ /* 0x004fc400078ec0ff */
[----:B---3--:R-:W-:Y:S02]  /*12e60*/  @!P5 LOP3.LUT R17, R18, 0xfffffffe, RZ, 0xc0, !PT ;  /* 0xfffffffe1211d812 */ /* 0x008fe400078ec0ff */
[----:B------:R-:W-:Y:S01]  /*12e70*/  @!P3 LOP3.LUT R5, R5, 0xfffffffe, RZ, 0xc0, !PT ;  /* 0xfffffffe0505b812 */ /* 0x000fe200078ec0ff */
[----:B------:R-:W-:Y:S01]  /*12e80*/  @!P6 IMAD.WIDE R6, R7, 0x4, R14 ;  /* 0x000000040706e825 */ /* 0x000fe200078e020e */
[----:B------:R-:W-:Y:S02]  /*12e90*/  @!P2 LOP3.LUT R19, R19, 0xfffffffe, RZ, 0xc0, !PT ;  /* 0xfffffffe1313a812 */ /* 0x000fe400078ec0ff */
[C---:B------:R-:W-:Y:S02]  /*12ea0*/  IADD3 R0, R11.reuse, 0x50, RZ ;  /* 0x000000500b007810 */ /* 0x040fe40007ffe0ff */
[----:B------:R2:W-:Y:S01]  /*12eb0*/  @!P6 ST.E.64 [R6.64], R96 ;  /* 0x000000600600e985 */ /* 0x0005e2000c101b0e */
[----:B------:R-:W-:Y:S02]  /*12ec0*/  @!P1 LEA.HI R4, R4, R4, RZ, 0x1 ;  /* 0x0000000404049211 */ /* 0x000fe400078f08ff */
[----:B------:R-:W-:-:S02]  /*12ed0*/  IADD3 R8, R11, 0x58, RZ ;  /* 0x000000580b087810 */ /* 0x000fc40007ffe0ff */
[----:B------:R-:W-:Y:S02]  /*12ee0*/  IADD3 R18, R11, 0x68, RZ ;  /* 0x000000680b127810 */ /* 0x000fe40007ffe0ff */
[----:B------:R-:W-:Y:S01]  /*12ef0*/  ISETP.GE.AND P6, PT, R0, c[0x0][0x3c8], PT ;  /* 0x0000f20000007a0c */ /* 0x000fe20003fc6270 */
[----:B-1----:R-:W-:-:S04]  /*12f00*/  @!P5 IMAD.WIDE R2, R17, 0x4, R14 ;  /* 0x000000041102d825 */ /* 0x002fc800078e020e */
[--C-:B------:R-:W-:Y:S01]  /*12f10*/  @!P4 IMAD.WIDE R12, R21, 0x4, R14.reuse ;  /* 0x00000004150cc825 */ /* 0x100fe200078e020e */
[----:B------:R1:W-:Y:S01]  /*12f20*/  @!P5 ST.E.64 [R2.64], R92 ;  /* 0x0000005c0200d985 */ /* 0x0003e2000c101b0e */
[----:B------:R-:W-:Y:S02]  /*12f30*/  ISETP.GE.AND P5, PT, R8, c[0x0][0x3c8], PT ;  /* 0x0000f20008007a0c */ /* 0x000fe40003fa6270 */
[--C-:B------:R-:W-:Y:S01]  /*12f40*/  @!P2 IMAD.WIDE R16, R19, 0x4, R14.reuse ;  /* 0x000000041310a825 */ /* 0x100fe200078e020e */
[----:B------:R-:W-:Y:S01]  /*12f50*/  IADD3 R19, R11, 0x60, RZ ;  /* 0x000000600b137810 */ /* 0x000fe20007ffe0ff */
[----:B------:R3:W-:Y:S02]  /*12f60*/  @!P4 ST.E.64 [R12.64], R88 ;  /* 0x000000580c00c985 */ /* 0x0007e4000c101b0e */
[----:B------:R-:W-:Y:S02]  /*12f70*/  @!P6 LEA.HI R0, R0, R0, RZ, 0x1 ;  /* 0x000000000000e211 */ /* 0x000fe400078f08ff */
[----:B--2---:R-:W-:Y:S01]  /*12f80*/  @!P1 LOP3.LUT R7, R4, 0xfffffffe, RZ, 0xc0, !PT ;  /* 0xfffffffe04079812 */ /* 0x004fe200078ec0ff */
[----:B------:R-:W-:Y:S01]  /*12f90*/  @!P3 IMAD.WIDE R4, R5, 0x4, R14 ;  /* 0x000000040504b825 */ /* 0x000fe200078e020e */
[----:B------:R-:W-:-:S03]  /*12fa0*/  ISETP.GE.AND P4, PT, R19, c[0x0][0x3c8], PT ;  /* 0x0000f20013007a0c */ /* 0x000fc60003f86270 */
[----:B------:R-:W-:Y:S01]  /*12fb0*/  @!P1 IMAD.WIDE R6, R7, 0x4, R14 ;  /* 0x0000000407069825 */ /* 0x000fe200078e020e */
[----:B------:R2:W-:Y:S01]  /*12fc0*/  @!P3 ST.E.64 [R4.64], R84 ;  /* 0x000000540400b985 */ /* 0x0005e2000c101b0e */
[----:B------:R-:W-:Y:S02]  /*12fd0*/  ISETP.GE.AND P3, PT, R18, c[0x0][0x3c8], PT ;  /* 0x0000f20012007a0c */ /* 0x000fe40003f66270 */
[----:B------:R-:W-:Y:S01]  /*12fe0*/  @!P5 LEA.HI R8, R8, R8, RZ, 0x1 ;  /* 0x000000080808d211 */ /* 0x000fe200078f08ff */
[----:B------:R-:W-:Y:S04]  /*12ff0*/  @!P2 ST.E.64 [R16.64], R80 ;  /* 0x000000501000a985 */ /* 0x000fe8000c101b0e */
[----:B------:R4:W-:Y:S01]  /*13000*/  @!P1 ST.E.64 [R6.64], R76 ;  /* 0x0000004c06009985 */ /* 0x0009e2000c101b0e */
[----:B------:R-:W-:-:S04]  /*13010*/  @!P4 LEA.HI R19, R19, R19, RZ, 0x1 ;  /* 0x000000131313c211 */ /* 0x000fc800078f08ff */
[----:B------:R-:W-:Y:S02]  /*13020*/  @!P4 LOP3.LUT R19, R19, 0xfffffffe, RZ, 0xc0, !PT ;  /* 0xfffffffe1313c812 */ /* 0x000fe400078ec0ff */
[C---:B-1----:R-:W-:Y:S02]  /*13030*/  IADD3 R3, R11.reuse, 0x70, RZ ;  /* 0x000000700b037810 */ /* 0x042fe40007ffe0ff */
[----:B------:R-:W-:Y:S02]  /*13040*/  IADD3 R2, R11, 0x78, RZ ;  /* 0x000000780b027810 */ /* 0x000fe40007ffe0ff */
[----:B------:R-:W-:Y:S02]  /*13050*/  ISETP.GE.AND P2, PT, R3, c[0x0][0x3c8], PT ;  /* 0x0000f20003007a0c */ /* 0x000fe40003f46270 */
[----:B------:R-:W-:Y:S02]  /*13060*/  ISETP.GE.AND P1, PT, R2, c[0x0][0x3c8], PT ;  /* 0x0000f20002007a0c */ /* 0x000fe40003f26270 */
[----:B------:R-:W-:-:S04]  /*13070*/  @!P3 LEA.HI R18, R18, R18, RZ, 0x1 ;  /* 0x000000121212b211 */ /* 0x000fc800078f08ff */
[----:B---3--:R-:W-:Y:S01]  /*13080*/  @!P3 LOP3.LUT R13, R18, 0xfffffffe, RZ, 0xc0, !PT ;  /* 0xfffffffe120db812 */ /* 0x008fe200078ec0ff */
[----:B------:R-:W-:Y:S01]  /*13090*/  @!P4 IMAD.WIDE R18, R19, 0x4, R14 ;  /* 0x000000041312c825 */ /* 0x000fe200078e020e */
[----:B--2---:R-:W-:-:S03]  /*130a0*/  @!P6 LOP3.LUT R5, R0, 0xfffffffe, RZ, 0xc0, !PT ;  /* 0xfffffffe0005e812 */ /* 0x004fc600078ec0ff */
[----:B------:R-:W-:Y:S01]  /*130b0*/  @!P2 LEA.HI R3, R3, R3, RZ, 0x1 ;  /* 0x000000030303a211 */ /* 0x000fe200078f08ff */
[--C-:B------:R-:W-:Y:S01]  /*130c0*/  @!P3 IMAD.WIDE R12, R13, 0x4, R14.reuse ;  /* 0x000000040d0cb825 */ /* 0x100fe200078e020e */
[----:B------:R-:W-:Y:S02]  /*130d0*/  @!P1 LEA.HI R2, R2, R2, RZ, 0x1 ;  /* 0x0000000202029211 */ /* 0x000fe400078f08ff */
[----:B------:R-:W-:Y:S01]  /*130e0*/  @!P2 LOP3.LUT R3, R3, 0xfffffffe, RZ, 0xc0, !PT ;  /* 0xfffffffe0303a812 */ /* 0x000fe200078ec0ff */
[--C-:B------:R-:W-:Y:S01]  /*130f0*/  @!P6 IMAD.WIDE R4, R5, 0x4, R14.reuse ;  /* 0x000000040504e825 */ /* 0x100fe200078e020e */
[----:B----4-:R-:W-:Y:S02]  /*13100*/  @!P5 LOP3.LUT R7, R8, 0xfffffffe, RZ, 0xc0, !PT ;  /* 0xfffffffe0807d812 */ /* 0x010fe400078ec0ff */
[----:B------:R-:W-:Y:S01]  /*13110*/  @!P1 LOP3.LUT R17, R2, 0xfffffffe, RZ, 0xc0, !PT ;  /* 0xfffffffe02119812 */ /* 0x000fe200078ec0ff */
[--C-:B------:R-:W-:Y:S01]  /*13120*/  @!P2 IMAD.WIDE R2, R3, 0x4, R14.reuse ;  /* 0x000000040302a825 */ /* 0x100fe200078e020e */
[----:B------:R1:W-:Y:S03]  /*13130*/  @!P6 ST.E.64 [R4.64], R72 ;  /* 0x000000480400e985 */ /* 0x0003e6000c101b0e */
[----:B------:R-:W-:-:S04]  /*13140*/  @!P5 IMAD.WIDE R6, R7, 0x4, R14 ;  /* 0x000000040706d825 */ /* 0x000fc800078e020e */
[----:B------:R-:W-:Y:S01]  /*13150*/  @!P1 IMAD.WIDE R14, R17, 0x4, R14 ;  /* 0x00000004110e9825 */ /* 0x000fe200078e020e */
[----:B------:R1:W-:Y:S04]  /*13160*/  @!P5 ST.E.64 [R6.64], R68 ;  /* 0x000000440600d985 */ /* 0x0003e8000c101b0e */
[----:B------:R1:W-:Y:S04]  /*13170*/  @!P4 ST.E.64 [R18.64], R52 ;  /* 0x000000341200c985 */ /* 0x0003e8000c101b0e */
[----:B------:R1:W-:Y:S04]  /*13180*/  @!P3 ST.E.64 [R12.64], R56 ;  /* 0x000000380c00b985 */ /* 0x0003e8000c101b0e */
[----:B------:R1:W-:Y:S04]  /*13190*/  @!P2 ST.E.64 [R2.64], R60 ;  /* 0x0000003c0200a985 */ /* 0x0003e8000c101b0e */
[----:B------:R1:W-:Y:S02]  /*131a0*/  @!P1 ST.E.64 [R14.64], R64 ;  /* 0x000000400e009985 */ /* 0x0003e4000c101b0e */
.L_x_67:
[----:B------:R-:W-:Y:S05]  /*131b0*/  BSYNC B0 ;  /* 0x0000000000007941 */ /* 0x000fea0003800000 */
.L_x_66:
[----:B-1----:R1:W3:Y:S04]  /*131c0*/  SHFL.IDX PT, R5, R10, 0x1, 0x1c1f ;  /* 0x003c1f000a057f89 */ /* 0x0022e800000e0000 */
[----:B------:R1:W4:Y:S01]  /*131d0*/  SHFL.IDX PT, R4, R9, 0x1, 0x1c1f ;  /* 0x003c1f0009047f89 */ /* 0x00032200000e0000 */
[----:B------:R-:W-:Y:S05]  /*131e0*/  @P0 EXIT ;  /* 0x000000000000094d */ /* 0x000fea0003800000 */
[C---:B------:R-:W-:Y:S02]  /*131f0*/  ISETP.GE.AND P0, PT, R11.reuse, c[0x0][0x3c8], PT ;  /* 0x0000f2000b007a0c */ /* 0x040fe40003f06270 */
[----:B------:R-:W-:-:S02]  /*13200*/  IADD3 R2, R11, 0x8, RZ ;  /* 0x000000080b027810 */ /* 0x000fc40007ffe0ff */
[C---:B------:R-:W-:Y:S02]  /*13210*/  IADD3 R0, R11.reuse, 0x10, RZ ;  /* 0x000000100b007810 */ /* 0x040fe40007ffe0ff */
[----:B------:R-:W-:Y:S02]  /*13220*/  ISETP.GE.AND P6, PT, R2, c[0x0][0x3c8], PT ;  /* 0x0000f20002007a0c */ /* 0x000fe40003fc6270 */
[----:B------:R-:W-:Y:S02]  /*13230*/  ISETP.GE.AND P5, PT, R0, c[0x0][0x3c8], PT ;  /* 0x0000f20000007a0c */ /* 0x000fe40003fa6270 */
[C---:B-1--4-:R-:W-:Y:S02]  /*13240*/  IADD3 R9, R11.reuse, 0x18, RZ ;  /* 0x000000180b097810 */ /* 0x052fe40007ffe0ff */
[C---:B------:R-:W-:Y:S01]  /*13250*/  IADD3 R8, R11.reuse, 0x20, RZ ;  /* 0x000000200b087810 */ /* 0x040fe20007ffe0ff */
[C---:B--23--:R-:W-:Y:S01]  /*13260*/  @!P0 IMAD.WIDE R14, R11.reuse, 0x4, R4 ;  /* 0x000000040b0e8825 */ /* 0x04cfe200078e0204 */
[----:B------:R-:W-:-:S02]  /*13270*/  IADD3 R7, R11, 0x28, RZ ;  /* 0x000000280b077810 */ /* 0x000fc40007ffe0ff */
[C---:B------:R-:W-:Y:S02]  /*13280*/  IADD3 R6, R11.reuse, 0x30, RZ ;  /* 0x000000300b067810 */ /* 0x040fe40007ffe0ff */
[----:B------:R-:W-:Y:S01]  /*13290*/  IADD3 R3, R11, 0x38, RZ ;  /* 0x000000380b037810 */ /* 0x000fe20007ffe0ff */
[----:B------:R1:W-:Y:S01]  /*132a0*/  @!P0 ST.E.64 [R14.64], R114 ;  /* 0x000000720e008985 */ /* 0x0003e2000c101b0e */
[----:B------:R-:W-:Y:S02]  /*132b0*/  ISETP.GE.AND P4, PT, R9, c[0x0][0x3c8], PT ;  /* 0x0000f20009007a0c */ /* 0x000fe40003f86270 */
[----:B------:R-:W-:Y:S02]  /*132c0*/  ISETP.GE.AND P3, PT, R8, c[0x0][0x3c8], PT ;  /* 0x0000f20008007a0c */ /* 0x000fe40003f66270 */
[----:B------:R-:W-:Y:S02]  /*132d0*/  ISETP.GE.AND P2, PT, R7, c[0x0][0x3c8], PT ;  /* 0x0000f20007007a0c */ /* 0x000fe40003f46270 */
[----:B------:R-:W-:-:S02]  /*132e0*/  ISETP.GE.AND P1, PT, R6, c[0x0][0x3c8], PT ;  /* 0x0000f20006007a0c */ /* 0x000fc40003f26270 */
[----:B------:R-:W-:Y:S02]  /*132f0*/  ISETP.GE.AND P0, PT, R3, c[0x0][0x3c8], PT ;  /* 0x0000f20003007a0c */ /* 0x000fe40003f06270 */
[----:B------:R-:W-:Y:S02]  /*13300*/  @!P6 LEA.HI R2, R2, R2, RZ, 0x1 ;  /* 0x000000020202e211 */ /* 0x000fe400078f08ff */
[----:B------:R-:W-:Y:S02]  /*13310*/  @!P5 LEA.HI R0, R0, R0, RZ, 0x1 ;  /* 0x000000000000d211 */ /* 0x000fe400078f08ff */
[----:B------:R-:W-:Y:S02]  /*13320*/  @!P6 LOP3.LUT R13, R2, 0xfffffffe, RZ, 0xc0, !PT ;  /* 0xfffffffe020de812 */ /* 0x000fe400078ec0ff */
[----:B------:R-:W-:Y:S02]  /*13330*/  @!P4 LEA.HI R9, R9, R9, RZ, 0x1 ;  /* 0x000000090909c211 */ /* 0x000fe400078f08ff */
[----:B------:R-:W-:Y:S01]  /*13340*/  @!P3 LEA.HI R8, R8, R8, RZ, 0x1 ;  /* 0x000000080808b211 */ /* 0x000fe200078f08ff */
[----:B------:R-:W-:Y:S01]  /*13350*/  @!P6 IMAD.WIDE R12, R13, 0x4, R4 ;  /* 0x000000040d0ce825 */ /* 0x000fe200078e0204 */
[----:B------:R-:W-:-:S02]  /*13360*/  @!P2 LEA.HI R7, R7, R7, RZ, 0x1 ;  /* 0x000000070707a211 */ /* 0x000fc400078f08ff */
[----:B------:R-:W-:Y:S02]  /*13370*/  @!P1 LEA.HI R6, R6, R6, RZ, 0x1 ;  /* 0x0000000606069211 */ /* 0x000fe400078f08ff */
[----:B------:R-:W-:Y:S01]  /*13380*/  @!P0 LEA.HI R3, R3, R3, RZ, 0x1 ;  /* 0x0000000303038211 */ /* 0x000fe200078f08ff */
[----:B------:R2:W-:Y:S01]  /*13390*/  @!P6 ST.E.64 [R12.64], R110 ;  /* 0x0000006e0c00e985 */ /* 0x0005e2000c101b0e */
[----:B------:R-:W-:Y:S02]  /*133a0*/  @!P4 LOP3.LUT R9, R9, 0xfffffffe, RZ, 0xc0, !PT ;  /* 0xfffffffe0909c812 */ /* 0x000fe400078ec0ff */
[----:B-1----:R-:W-:Y:S02]  /*133b0*/  @!P5 LOP3.LUT R15, R0, 0xfffffffe, RZ, 0xc0, !PT ;  /* 0xfffffffe000fd812 */ /* 0x002fe400078ec0ff */
[----:B------:R-:W-:Y:S02]  /*133c0*/  IADD3 R2, R11, 0x40, RZ ;  /* 0x000000400b027810 */ /* 0x000fe40007ffe0ff */
[----:B------:R-:W-:Y:S01]  /*133d0*/  @!P3 LOP3.LUT R17, R8, 0xfffffffe, RZ, 0xc0, !PT ;  /* 0xfffffffe0811b812 */ /* 0x000fe200078ec0ff */
[----:B------:R-:W-:Y:S01]  /*133e0*/  @!P5 IMAD.WIDE R14, R15, 0x4, R4 ;  /* 0x000000040f0ed825 */ /* 0x000fe200078e0204 */
[----:B------:R-:W-:-:S02]  /*133f0*/  IADD3 R0, R11, 0x48, RZ ;  /* 0x000000480b007810 */ /* 0x000fc40007ffe0ff */
[----:B------:R-:W-:Y:S01]  /*13400*/  @!P2 LOP3.LUT R7, R7, 0xfffffffe, RZ, 0xc0, !PT ;  /* 0xfffffffe0707a812 */ /* 0x000fe200078ec0ff */
[----:B------:R-:W-:Y:S01]  /*13410*/  @!P4 IMAD.WIDE R8, R9, 0x4, R4 ;  /* 0x000000040908c825 */ /* 0x000fe200078e0204 */
[----:B------:R-:W-:Y:S01]  /*13420*/  @!P0 LOP3.LUT R3, R3, 0xfffffffe, RZ, 0xc0, !PT ;  /* 0xfffffffe03038812 */ /* 0x000fe200078ec0ff */
[----:B------:R1:W-:Y:S01]  /*13430*/  @!P5 ST.E.64 [R14.64], R106 ;  /* 0x0000006a0e00d985 */ /* 0x0003e2000c101b0e */
[----:B------:R-:W-:Y:S02]  /*13440*/  ISETP.GE.AND P6, PT, R2, c[0x0][0x3c8], PT ;  /* 0x0000f20002007a0c */ /* 0x000fe40003fc6270 */
[----:B------:R-:W-:Y:S01]  /*13450*/  ISETP.GE.AND P5, PT, R0, c[0x0][0x3c8], PT ;  /* 0x0000f20000007a0c */ /* 0x000fe20003fa6270 */
[----:B------:R3:W-:Y:S01]  /*13460*/  @!P4 ST.E.64 [R8.64], R102 ;  /* 0x000000660800c985 */ /* 0x0007e2000c101b0e */
[C---:B------:R-:W-:Y:S02]  /*13470*/  IADD3 R20, R11.reuse, 0x50, RZ ;  /* 0x000000500b147810 */ /* 0x040fe40007ffe0ff */
[----:B------:R-:W-:-:S02]  /*13480*/  IADD3 R19, R11, 0x58, RZ ;  /* 0x000000580b137810 */ /* 0x000fc40007ffe0ff */
[C---:B------:R-:W-:Y:S02]  /*13490*/  IADD3 R18, R11.reuse, 0x60, RZ ;  /* 0x000000600b127810 */ /* 0x040fe40007ffe0ff */
[----:B------:R-:W-:Y:S02]  /*134a0*/  IADD3 R10, R11, 0x68, RZ ;  /* 0x000000680b0a7810 */ /* 0x000fe40007ffe0ff */
[----:B------:R-:W-:Y:S02]  /*134b0*/  ISETP.GE.AND P4, PT, R20, c[0x0][0x3c8], PT ;  /* 0x0000f20014007a0c */ /* 0x000fe40003f86270 */
[----:B--2---:R-:W-:Y:S01]  /*134c0*/  @!P1 LOP3.LUT R13, R6, 0xfffffffe, RZ, 0xc0, !PT ;  /* 0xfffffffe060d9812 */ /* 0x004fe200078ec0ff */
[--C-:B------:R-:W-:Y:S01]  /*134d0*/  @!P2 IMAD.WIDE R6, R7, 0x4, R4.reuse ;  /* 0x000000040706a825 */ /* 0x100fe200078e0204 */
[----:B------:R-:W-:Y:S02]  /*134e0*/  @!P6 LEA.HI R2, R2, R2, RZ, 0x1 ;  /* 0x000000020202e211 */ /* 0x000fe400078f08ff */
[----:B------:R-:W-:Y:S01]  /*134f0*/  @!P5 LEA.HI R0, R0, R0, RZ, 0x1 ;  /* 0x000000000000d211 */ /* 0x000fe200078f08ff */
[----:B------:R-:W-:-:S06]  /*13500*/  @!P1 IMAD.WIDE R12, R13, 0x4, R4 ;  /* 0x000000040d0c9825 */ /* 0x000fcc00078e0204 */
[----:B------:R-:W-:Y:S01]  /*13510*/  @!P4 LEA.HI R20, R20, R20, RZ, 0x1 ;  /* 0x000000141414c211 */ /* 0x000fe200078f08ff */
[----:B-1----:R-:W-:-:S04]  /*13520*/  @!P3 IMAD.WIDE R14, R17, 0x4, R4 ;  /* 0x00000004110eb825 */ /* 0x002fc800078e0204 */
[----:B------:R-:W-:Y:S01]  /*13530*/  @!P0 IMAD.WIDE R16, R3, 0x4, R4 ;  /* 0x0000000403108825 */ /* 0x000fe200078e0204 */
[----:B------:R1:W-:Y:S01]  /*13540*/  @!P3 ST.E.64 [R14.64], R98 ;  /* 0x000000620e00b985 */ /* 0x0003e2000c101b0e */
[----:B------:R-:W-:Y:S02]  /*13550*/  IADD3 R3, R11, 0x70, RZ ;  /* 0x000000700b037810 */ /* 0x000fe40007ffe0ff */
[----:B------:R-:W-:Y:S01]  /*13560*/  ISETP.GE.AND P3, PT, R19, c[0x0][0x3c8], PT ;  /* 0x0000f20013007a0c */ /* 0x000fe20003f66270 */
[----:B------:R2:W-:Y:S01]  /*13570*/  @!P2 ST.E.64 [R6.64], R94 ;  /* 0x0000005e0600a985 */ /* 0x0005e2000c101b0e */
[----:B------:R-:W-:Y:S02]  /*13580*/  ISETP.GE.AND P2, PT, R18, c[0x0][0x3c8], PT ;  /* 0x0000f20012007a0c */ /* 0x000fe40003f46270 */
[----:B---3--:R-:W-:Y:S01]  /*13590*/  @!P5 LOP3.LUT R9, R0, 0xfffffffe, RZ, 0xc0, !PT ;  /* 0xfffffffe0009d812 */ /* 0x008fe200078ec0ff */
[----:B------:R3:W-:Y:S01]  /*135a0*/  @!P1 ST.E.64 [R12.64], R90 ;  /* 0x0000005a0c009985 */ /* 0x0007e2000c101b0e */
[----:B------:R-:W-:-:S02]  /*135b0*/  ISETP.GE.AND P1, PT, R10, c[0x0][0x3c8], PT ;  /* 0x0000f2000a007a0c */ /* 0x000fc40003f26270 */
[----:B------:R-:W-:Y:S01]  /*135c0*/  IADD3 R11, R11, 0x78, RZ ;  /* 0x000000780b0b7810 */ /* 0x000fe20007ffe0ff */
[----:B------:R4:W-:Y:S01]  /*135d0*/  @!P0 ST.E.64 [R16.64], R86 ;  /* 0x0000005610008985 */ /* 0x0009e2000c101b0e */
[----:B------:R-:W-:Y:S01]  /*135e0*/  ISETP.GE.AND P0, PT, R3, c[0x0][0x3c8], PT ;  /* 0x0000f20003007a0c */ /* 0x000fe20003f06270 */
[----:B------:R-:W-:Y:S02]  /*135f0*/  @!P5 IMAD.WIDE R8, R9, 0x4, R4 ;  /* 0x000000040908d825 */ /* 0x000fe400078e0204 */
[----:B------:R-:W-:Y:S02]  /*13600*/  @!P3 LEA.HI R19, R19, R19, RZ, 0x1 ;  /* 0x000000131313b211 */ /* 0x000fe400078f08ff */
[----:B------:R-:W-:Y:S02]  /*13610*/  @!P2 LEA.HI R18, R18, R18, RZ, 0x1 ;  /* 0x000000121212a211 */ /* 0x000fe400078f08ff */
[----:B------:R-:W-:Y:S02]  /*13620*/  @!P3 LOP3.LUT R19, R19, 0xfffffffe, RZ, 0xc0, !PT ;  /* 0xfffffffe1313b812 */ /* 0x000fe400078ec0ff */
[----:B------:R-:W-:-:S04]  /*13630*/  @!P1 LEA.HI R10, R10, R10, RZ, 0x1 ;  /* 0x0000000a0a0a9211 */ /* 0x000fc800078f08ff */
[----:B------:R-:W-:Y:S02]  /*13640*/  @!P0 LEA.HI R3, R3, R3, RZ, 0x1 ;  /* 0x0000000303038211 */ /* 0x000fe400078f08ff */
[----:B-1----:R-:W-:Y:S02]  /*13650*/  @!P2 LOP3.LUT R15, R18, 0xfffffffe, RZ, 0xc0, !PT ;  /* 0xfffffffe120fa812 */ /* 0x002fe400078ec0ff */
[----:B------:R-:W-:Y:S02]  /*13660*/  @!P0 LOP3.LUT R3, R3, 0xfffffffe, RZ, 0xc0, !PT ;  /* 0xfffffffe03038812 */ /* 0x000fe400078ec0ff */
[----:B--2---:R-:W-:-:S03]  /*13670*/  @!P6 LOP3.LUT R7, R2, 0xfffffffe, RZ, 0xc0, !PT ;  /* 0xfffffffe0207e812 */ /* 0x004fc600078ec0ff */
[----:B------:R-:W-:Y:S01]  /*13680*/  @!P0 IMAD.WIDE R2, R3, 0x4, R4 ;  /* 0x0000000403028825 */ /* 0x000fe200078e0204 */
[----:B---3--:R-:W-:-:S03]  /*13690*/  @!P4 LOP3.LUT R13, R20, 0xfffffffe, RZ, 0xc0, !PT ;  /* 0xfffffffe140dc812 */ /* 0x008fc600078ec0ff */
[----:B------:R-:W-:Y:S01]  /*136a0*/  @!P6 IMAD.WIDE R6, R7, 0x4, R4 ;  /* 0x000000040706e825 */ /* 0x000fe200078e0204 */
[----:B----4-:R-:W-:-:S04]  /*136b0*/  @!P1 LOP3.LUT R17, R10, 0xfffffffe, RZ, 0xc0, !PT ;  /* 0xfffffffe0a119812 */ /* 0x010fc800078ec0ff */
[----:B------:R1:W-:Y:S04]  /*136c0*/  @!P6 ST.E.64 [R6.64], R82 ;  /* 0x000000520600e985 */ /* 0x0003e8000c101b0e */
[----:B------:R2:W-:Y:S01]  /*136d0*/  @!P5 ST.E.64 [R8.64], R78 ;  /* 0x0000004e0800d985 */ /* 0x0005e2000c101b0e */
[----:B-1----:R-:W-:-:S04]  /*136e0*/  @!P4 IMAD.WIDE R6, R13, 0x4, R4 ;  /* 0x000000040d06c825 */ /* 0x002fc800078e0204 */
[--C-:B--2---:R-:W-:Y:S01]  /*136f0*/  @!P3 IMAD.WIDE R8, R19, 0x4, R4.reuse ;  /* 0x000000041308b825 */ /* 0x104fe200078e0204 */
[----:B------:R1:W-:Y:S03]  /*13700*/  @!P4 ST.E.64 [R6.64], R74 ;  /* 0x0000004a0600c985 */ /* 0x0003e6000c101b0e */
[--C-:B------:R-:W-:Y:S01]  /*13710*/  @!P2 IMAD.WIDE R12, R15, 0x4, R4.reuse ;  /* 0x000000040f0ca825 */ /* 0x100fe200078e0204 */
[----:B------:R1:W-:Y:S03]  /*13720*/  @!P3 ST.E.64 [R8.64], R70 ;  /* 0x000000460800b985 */ /* 0x0003e6000c101b0e */
[----:B------:R-:W-:Y:S01]  /*13730*/  @!P1 IMAD.WIDE R14, R17, 0x4, R4 ;  /* 0x00000004110e9825 */ /* 0x000fe200078e0204 */
[----:B------:R1:W-:Y:S04]  /*13740*/  @!P2 ST.E.64 [R12.64], R54 ;  /* 0x000000360c00a985 */ /* 0x0003e8000c101b0e */
[----:B------:R1:W-:Y:S04]  /*13750*/  @!P1 ST.E.64 [R14.64], R58 ;  /* 0x0000003a0e009985 */ /* 0x0003e8000c101b0e */
[----:B------:R1:W-:Y:S01]  /*13760*/  @!P0 ST.E.64 [R2.64], R62 ;  /* 0x0000003e02008985 */ /* 0x0003e2000c101b0e */
[----:B------:R-:W-:-:S13]  /*13770*/  ISETP.GE.AND P0, PT, R11, c[0x0][0x3c8], PT ;  /* 0x0000f2000b007a0c */ /* 0x000fda0003f06270 */
[----:B------:R-:W-:Y:S05]  /*13780*/  @P0 EXIT ;  /* 0x000000000000094d */ /* 0x000fea0003800000 */
[----:B-1----:R-:W-:-:S04]  /*13790*/  LEA.HI R3, R11, R11, RZ, 0x1 ;  /* 0x0000000b0b037211 */ /* 0x002fc800078f08ff */
[----:B------:R-:W-:-:S05]  /*137a0*/  LOP3.LUT R3, R3, 0xfffffffe, RZ, 0xc0, !PT ;  /* 0xfffffffe03037812 */ /* 0x000fca00078ec0ff */
[----:B------:R-:W-:-:S05]  /*137b0*/  IMAD.WIDE R4, R3, 0x4, R4 ;  /* 0x0000000403047825 */ /* 0x000fca00078e0204 */
[----:B------:R-:W-:Y:S01]  /*137c0*/  ST.E.64 [R4.64], R66 ;  /* 0x0000004204007985 */ /* 0x000fe2000c101b0e */
[----:B------:R-:W-:Y:S05]  /*137d0*/  EXIT ;  /* 0x000000000000794d */ /* 0x000fea0003800000 */
.L_x_65:
        /* <DEDUP_REMOVED lines=26> */
[----:B------:R-:W-:Y:S01]  /*13980*/  IMAD.WIDE.U32 R8, R5, c[0x0][0x4d8], R8 ;  /* 0x0001360005087a25 */ /* 0x000fe200078e0008 */
[----:B------:R-:W-:-:S03]  /*13990*/  IADD3 R4, -R6, RZ, RZ ;  /* 0x000000ff06047210 */ /* 0x000fc60007ffe1ff */
[----:B------:R-:W-:Y:S02]  /*139a0*/  IMAD R0, R0, c[0x0][0x4d8], RZ ;  /* 0x0001360000007a24 */ /* 0x000fe400078e02ff */
[----:B--2---:R-:W-:Y:S02]  /*139b0*/  IMAD R2, R2, c[0x0][0x550], R3 ;  /* 0x0001540002027a24 */ /* 0x004fe400078e0203 */
[----:B------:R-:W-:Y:S02]  /*139c0*/  IMAD R0, R5, c[0x0][0x4dc], R0 ;  /* 0x0001370005007a24 */ /* 0x000fe400078e0200 */
[----:B------:R-:W-:Y:S01]  /*139d0*/  IMAD R4, R4, c[0x0][0x4e8], R7 ;  /* 0x00013a0004047a24 */ /* 0x000fe200078e0207 */
[----:B------:R-:W-:Y:S01]  /*139e0*/  SHF.R.S32.HI R3, RZ, 0x1f, R2 ;  /* 0x0000001fff037819 */ /* 0x000fe20000011402 */
[----:B------:R-:W-:Y:S01]  /*139f0*/  IMAD.IADD R9, R0, 0x1, R9 ;  /* 0x0000000100097824 */ /* 0x000fe200078e0209 */
[----:B------:R-:W-:-:S03]  /*13a00*/  SHF.R.S32.HI R0, RZ, 0x1f, R6 ;  /* 0x0000001fff007819 */ /* 0x000fc60000011406 */
[----:B------:R-:W-:Y:S02]  /*13a10*/  IMAD R3, R3, c[0x0][0x4e0], RZ ;  /* 0x0001380003037a24 */ /* 0x000fe400078e02ff */
[----:B------:R-:W-:-:S04]  /*13a20*/  IMAD.WIDE.U32 R8, R2, c[0x0][0x4e0], R8 ;  /* 0x0001380002087a25 */ /* 0x000fc800078e0008 */
[----:B------:R-:W-:Y:S01]  /*13a30*/  IMAD R3, R2, c[0x0][0x4e4], R3 ;  /* 0x0001390002037a24 */ /* 0x000fe200078e0203 */
[----:B------:R-:W-:Y:S02]  /*13a40*/  SHF.R.S32.HI R2, RZ, 0x1f, R4 ;  /* 0x0000001fff027819 */ /* 0x000fe40000011404 */
[----:B------:R-:W-:-:S03]  /*13a50*/  IADD3 R6, P0, R6, R8, RZ ;  /* 0x0000000806067210 */ /* 0x000fc60007f1e0ff */
[----:B------:R-:W-:Y:S01]  /*13a60*/  IMAD R5, R2, c[0x0][0x4c8], RZ ;  /* 0x0001320002057a24 */ /* 0x000fe200078e02ff */
[----:B------:R-:W-:-:S03]  /*13a70*/  IADD3.X R7, R0, R9, R3, P0, !PT ;  /* 0x0000000900077210 */ /* 0x000fc600007fe403 */
[C---:B------:R-:W-:Y:S02]  /*13a80*/  IMAD R5, R4.reuse, c[0x0][0x4cc], R5 ;  /* 0x0001330004057a24 */ /* 0x040fe400078e0205 */
[----:B------:R-:W-:-:S05]  /*13a90*/  IMAD.WIDE.U32 R6, R4, c[0x0][0x4c8], R6 ;  /* 0x0001320004067a25 */ /* 0x000fca00078e0006 */
[----:B------:R-:W-:Y:S02]  /*13aa0*/  IADD3 R5, R7, R5, RZ ;  /* 0x0000000507057210 */ /* 0x000fe40007ffe0ff */
[----:B------:R-:W-:-:S04]  /*13ab0*/  LEA R2, P0, R6, c[0x0][0x4a8], 0x2 ;  /* 0x00012a0006027a11 */ /* 0x000fc800078010ff */
[----:B------:R-:W-:Y:S02]  /*13ac0*/  LEA.HI.X R3, R6, c[0x0][0x4ac], R5, 0x2, P0 ;  /* 0x00012b0006037a11 */ /* 0x000fe400000f1405 */
[----:B------:R-:W-:-:S05]  /*13ad0*/  MOV R5, 0xff800000 ;  /* 0xff80000000057802 */ /* 0x000fca0000000f00 */
[----:B------:R-:W-:Y:S01]  /*13ae0*/  STG.E [R2.64], R5 ;  /* 0x0000000502007986 */ /* 0x000fe2000c10190e */
[----:B------:R-:W-:Y:S05]  /*13af0*/  EXIT ;  /* 0x000000000000794d */ /* 0x000fea0003800000 */
.L_x_68:
        /* <DEDUP_REMOVED lines=16> */
.L_x_1785:


//--------------------- .text._ZN7cutlass13device_kernelIN5flash19enable_sm80_to_sm89INS1_16FlashAttnFwdSm80INS1_25CollectiveMainloopFwdSm80ILi8ELi1ELb1EN4cute5tupleIJNS5_1CILi128EEES8_S8_EEELi128ENS_6half_tEfNS_4arch4Sm80ELb1ELb0ELb1ELb0ELb1ELb0ELb1ELb1EEENS1_21CollectiveEpilogueFwdIS9_NS6_IJNS7_ILi1EEESF_SF_EEESA_SC_Li256ELb0ELb1ELb1ELb0EEENS1_30DynamicPersistentTileSchedulerILi256ELi256ELb1ELb1ELb0EEEEEEEEEvNT_6ParamsE --------------------------
	.section	.text._ZN7cutlass13device_kernelIN5flash19enable_sm80_to_sm89INS1_16FlashAttnFwdSm80INS1_25CollectiveMainloopFwdSm80ILi8ELi1ELb1EN4cute5tupleIJNS5_1CILi128EEES8_S8_EEELi128ENS_6half_tEfNS_4arch4Sm80ELb1ELb0ELb1ELb0ELb1ELb0ELb1ELb1EEENS1_21CollectiveEpilogueFwdIS9_NS6_IJNS7_ILi1EEESF_SF_EEESA_SC_Li256ELb0ELb1ELb1ELb0EEENS1_30DynamicPersistentTileSchedulerILi256ELi256ELb1ELb1ELb0EEEEEEEEEvNT_6ParamsE,"ax",@progbits
	.sectioninfo	@"SHI_REGISTERS=255"
	.align	128
.text._ZN7cutlass13device_kernelIN5flash19enable_sm80_to_sm89INS1_16FlashAttnFwdSm80INS1_25CollectiveMainloopFwdSm80ILi8ELi1ELb1EN4cute5tupleIJNS5_1CILi128EEES8_S8_EEELi128ENS_6half_tEfNS_4arch4Sm80ELb1ELb0ELb1ELb0ELb1ELb0ELb1ELb1EEENS1_21CollectiveEpilogueFwdIS9_NS6_IJNS7_ILi1EEESF_SF_EEESA_SC_Li256ELb0ELb1ELb1ELb0EEENS1_30DynamicPersistentTileSchedulerILi256ELi256ELb1ELb1ELb0EEEEEEEEEvNT_6ParamsE:
        .type           _ZN7cutlass13device_kernelIN5flash19enable_sm80_to_sm89INS1_16FlashAttnFwdSm80INS1_25CollectiveMainloopFwdSm80ILi8ELi1ELb1EN4cute5tupleIJNS5_1CILi128EEES8_S8_EEELi128ENS_6half_tEfNS_4arch4Sm80ELb1ELb0ELb1ELb0ELb1ELb0ELb1ELb1EEENS1_21CollectiveEpilogueFwdIS9_NS6_IJNS7_ILi1EEESF_SF_EEESA_SC_Li256ELb0ELb1ELb1ELb0EEENS1_30DynamicPersistentTileSchedulerILi256ELi256ELb1ELb1ELb0EEEEEEEEEvNT_6ParamsE,@function
        .size           _ZN7cutlass13device_kernelIN5flash19enable_sm80_to_sm89INS1_16FlashAttnFwdSm80INS1_25CollectiveMainloopFwdSm80ILi8ELi1ELb1EN4cute5tupleIJNS5_1CILi128EEES8_S8_EEELi128ENS_6half_tEfNS_4arch4Sm80ELb1ELb0ELb1ELb0ELb1ELb0ELb1ELb1EEENS1_21CollectiveEpilogueFwdIS9_NS6_IJNS7_ILi1EEESF_SF_EEESA_SC_Li256ELb0ELb1ELb1ELb0EEENS1_30DynamicPersistentTileSchedulerILi256ELi256ELb1ELb1ELb0EEEEEEEEEvNT_6ParamsE,(.L_x_1786 - _ZN7cutlass13device_kernelIN5flash19enable_sm80_to_sm89INS1_16FlashAttnFwdSm80INS1_25CollectiveMainloopFwdSm80ILi8ELi1ELb1EN4cute5tupleIJNS5_1CILi128EEES8_S8_EEELi128ENS_6half_tEfNS_4arch4Sm80ELb1ELb0ELb1ELb0ELb1ELb0ELb1ELb1EEENS1_21CollectiveEpilogueFwdIS9_NS6_IJNS7_ILi1EEESF_SF_EEESA_SC_Li256ELb0ELb1ELb1ELb0EEENS1_30DynamicPersistentTileSchedulerILi256ELi256ELb1ELb1ELb0EEEEEEEEEvNT_6ParamsE)
        .other          _ZN7cutlass13device_kernelIN5flash19enable_sm80_to_sm89INS1_16FlashAttnFwdSm80INS1_25CollectiveMainloopFwdSm80ILi8ELi1ELb1EN4cute5tupleIJNS5_1CILi128EEES8_S8_EEELi128ENS_6half_tEfNS_4arch4Sm80ELb1ELb0ELb1ELb0ELb1ELb0ELb1ELb1EEENS1_21CollectiveEpilogueFwdIS9_NS6_IJNS7_ILi1EEESF_SF_EEESA_SC_Li256ELb0ELb1ELb1ELb0EEENS1_30DynamicPersistentTileSchedulerILi256ELi256ELb1ELb1ELb0EEEEEEEEEvNT_6ParamsE,@"STO_CUDA_ENTRY STV_DEFAULT"
_ZN7cutlass13device_kernelIN5flash19enable_sm80_to_sm89INS1_16FlashAttnFwdSm80INS1_25CollectiveMainloopFwdSm80ILi8ELi1ELb1EN4cute5tupleIJNS5_1CILi128EEES8_S8_EEELi128ENS_6half_tEfNS_4arch4Sm80ELb1ELb0ELb1ELb0ELb1ELb0ELb1ELb1EEENS1_21CollectiveEpilogueFwdIS9_NS6_IJNS7_ILi1EEESF_SF_EEESA_SC_Li256ELb0ELb1ELb1ELb0EEENS1_30DynamicPersistentTileSchedulerILi256ELi256ELb1ELb1ELb0EEEEEEEEEvNT_6ParamsE:
[----:B------:R-:W-:-:S03]  /*0000*/  MOV R1, c[0x0][0x28] ;  /* 0x00000a0000017a02 */ /* 0x000fc60000000f00 */
[----:B------:R-:W1:Y:S01]  /*0010*/  S2R R16, SR_TID.X ;  /* 0x0000000000107919 */ /* 0x000e620000002100 */
[----:B------:R-:W-:-:S03]  /*0020*/  IADD3 R1, R1, -0xd8, RZ ;  /* 0xffffff2801017810 */ /* 0x000fc60007ffe0ff */
[----:B------:R-:W2:Y:S01]  /*0030*/  S2R R13, SR_CTAID.X ;  /* 0x00000000000d7919 */ /* 0x000ea20000002500 */
[----:B-1----:R-:W-:-:S05]  /*0040*/  SHF.R.U32.HI R2, RZ, 0x5, R16 ;  /* 0x00000005ff027819 */ /* 0x002fca0000011610 */
[----:B------:R-:W1:Y:S02]  /*0050*/  SHFL.IDX PT, R0, R2, RZ, 0x1f ;  /* 0x00001fff02007589 */ /* 0x000e6400000e0000 */
[----:B-1----:R-:W-:Y:S02]  /*0060*/  ISETP.GE.AND P0, PT, R0, 0x1, PT ;  /* 0x000000010000780c */ /* 0x002fe40003f06270 */
[----:B------:R1:W-:Y:S11]  /*0070*/  STL [R1+0xd0], R0 ;  /* 0x0000d00001007387 */ /* 0x0003f60000100800 */
[----:B------:R-:W-:Y:S06]  /*0080*/  @P0 BAR.ARV 0x4, 0x100 ;  /* 0x0104000000000b1d */ /* 0x000fec0000002000 */
[----:B--2---:R-:W-:-:S13]  /*0090*/  ISETP.GE.AND P0, PT, R13, c[0x0][0x538], PT ;  /* 0x00014e000d007a0c */ /* 0x004fda0003f06270 */
[----:B------:R-:W-:Y:S05]  /*00a0*/  @P0 EXIT ;  /* 0x000000000000094d */ /* 0x000fea0003800000 */
[----:B-1----:R-:W-:Y:S01]  /*00b0*/  SHF.R.S32.HI R12, RZ, 0x1f, R16 ;  /* 0x0000001fff0c7819 */ /* 0x002fe20000011410 */
[----:B------:R-:W-:Y:S01]  /*00c0*/  IMAD.MOV.U32 R205, RZ, RZ, 0x20 ;  /* 0x00000020ffcd7424 */ /* 0x000fe200078e00ff */
[----:B------:R-:W-:Y:S02]  /*00d0*/  ULDC.64 UR6, c[0x0][0x118] ;  /* 0x0000460000067ab9 */ /* 0x000fe40000000a00 */
[CC--:B------:R-:W-:Y:S02]  /*00e0*/  LEA.HI R2, R12.reuse, R16.reuse, RZ, 0x4 ;  /* 0x000000100c027211 */ /* 0x0c0fe400078f20ff */
[CC--:B------:R-:W-:Y:S02]  /*00f0*/  LEA.HI R10, R12.reuse, R16.reuse, RZ, 0x3 ;  /* 0x000000100c0a7211 */ /* 0x0c0fe400078f18ff */
[----:B------:R-:W-:Y:S02]  /*0100*/  SHF.R.S32.HI R3, RZ, 0x4, R2 ;  /* 0x00000004ff037819 */ /* 0x000fe40000011402 */
[----:B------:R-:W-:-:S02]  /*0110*/  LEA.HI R4, R12, R16, RZ, 0x2 ;  /* 0x000000100c047211 */ /* 0x000fc400078f10ff */
[----:B------:R-:W-:Y:S02]  /*0120*/  LEA.HI R0, R2, R3, RZ, 0x1 ;  /* 0x0000000302007211 */ /* 0x000fe400078f08ff */
[----:B------:R-:W-:Y:S02]  /*0130*/  SHF.R.S32.HI R6, RZ, 0x3, R10 ;  /* 0x00000003ff067819 */ /* 0x000fe4000001140a */
[----:B------:R-:W-:Y:S02]  /*0140*/  LOP3.LUT R0, R0, 0xfffffffe, RZ, 0xc0, !PT ;  /* 0xfffffffe00007812 */ /* 0x000fe400078ec0ff */
[----:B------:R-:W-:Y:S02]  /*0150*/  LOP3.LUT R5, R10, 0xfffffff8, RZ, 0xc0, !PT ;  /* 0xfffffff80a057812 */ /* 0x000fe400078ec0ff */
[----:B------:R-:W-:Y:S01]  /*0160*/  LEA.HI R8, R12, R16, RZ, 0x6 ;  /* 0x000000100c087211 */ /* 0x000fe200078f30ff */
[----:B------:R-:W-:Y:S01]  /*0170*/  IMAD.IADD R9, R3, 0x1, -R0 ;  /* 0x0000000103097824 */ /* 0x000fe200078e0a00 */
[----:B------:R-:W-:Y:S01]  /*0180*/  LOP3.LUT R0, R4, 0xfffffffc, RZ, 0xc0, !PT ;  /* 0xfffffffc04007812 */ /* 0x000fe200078ec0ff */
[----:B------:R-:W-:Y:S01]  /*0190*/  IMAD.IADD R5, R16, 0x1, -R5 ;  /* 0x0000000110057824 */ /* 0x000fe200078e0a05 */
[----:B------:R-:W-:Y:S01]  /*01a0*/  LOP3.LUT R3, R2, 0xfffffff0, RZ, 0xc0, !PT ;  /* 0xfffffff002037812 */ /* 0x000fe200078ec0ff */
[----:B------:R-:W-:-:S02]  /*01b0*/  IMAD.SHL.U32 R2, R6, 0x40, RZ ;  /* 0x0000004006027824 */ /* 0x000fc400078e00ff */
[C---:B------:R-:W-:Y:S02]  /*01c0*/  IMAD.IADD R4, R16.reuse, 0x1, -R0 ;  /* 0x0000000110047824 */ /* 0x040fe400078e0a00 */
[----:B------:R-:W-:Y:S01]  /*01d0*/  IMAD.IADD R3, R16, 0x1, -R3 ;  /* 0x0000000110037824 */ /* 0x000fe200078e0a03 */
[----:B------:R-:W-:Y:S01]  /*01e0*/  LOP3.LUT R0, R2, 0x1c0, RZ, 0xc0, !PT ;  /* 0x000001c002007812 */ /* 0x000fe200078ec0ff */
[C---:B------:R-:W-:Y:S01]  /*01f0*/  IMAD.SHL.U32 R241, R5.reuse, 0x8, RZ ;  /* 0x0000000805f17824 */ /* 0x040fe200078e00ff */
[----:B------:R-:W-:Y:S01]  /*0200*/  LEA.HI R2, R4, R4, RZ, 0x1 ;  /* 0x0000000404027211 */ /* 0x000fe200078f08ff */
[----:B------:R-:W-:Y:S01]  /*0210*/  IMAD.SHL.U32 R5, R5, 0x40, RZ ;  /* 0x0000004005057824 */ /* 0x000fe200078e00ff */
[----:B------:R-:W-:Y:S02]  /*0220*/  SHF.R.S32.HI R7, RZ, 0x1f, R3 ;  /* 0x0000001fff077819 */ /* 0x000fe40000011403 */
[----:B------:R-:W-:Y:S02]  /*0230*/  SHF.R.U32.HI R6, RZ, 0x3, R0 ;  /* 0x00000003ff067819 */ /* 0x000fe40000011600 */
[----:B------:R-:W-:-:S02]  /*0240*/  LOP3.LUT R2, R2, 0x1ffffffe, RZ, 0xc0, !PT ;  /* 0x1ffffffe02027812 */ /* 0x000fc400078ec0ff */
[----:B------:R-:W-:Y:S02]  /*0250*/  LOP3.LUT R0, R0, 0x38, R241, 0xf8, !PT ;  /* 0x0000003800007812 */ /* 0x000fe400078ef8f1 */
[----:B------:R-:W-:Y:S01]  /*0260*/  LEA.HI R202, R7, R3, RZ, 0x3 ;  /* 0x0000000307ca7211 */ /* 0x000fe200078f18ff */
[----:B------:R-:W-:Y:S01]  /*0270*/  IMAD.IADD R11, R4, 0x1, -R2 ;  /* 0x00000001040b7824 */ /* 0x000fe200078e0a02 */
[----:B------:R-:W-:Y:S02]  /*0280*/  LOP3.LUT R7, R0, R6, RZ, 0x3c, !PT ;  /* 0x0000000600077212 */ /* 0x000fe400078e3cff */
[----:B------:R-:W-:Y:S02]  /*0290*/  LOP3.LUT R0, R5, 0x1c0, RZ, 0xc0, !PT ;  /* 0x000001c005007812 */ /* 0x000fe400078ec0ff */
[C---:B------:R-:W-:Y:S01]  /*02a0*/  LOP3.LUT R2, R202.reuse, 0xfffffff8, RZ, 0xc0, !PT ;  /* 0xfffffff8ca027812 */ /* 0x040fe200078ec0ff */
[----:B------:R-:W-:Y:S01]  /*02b0*/  IMAD.SHL.U32 R202, R202, 0x40, RZ ;  /* 0x00000040caca7824 */ /* 0x000fe200078e00ff */
[----:B------:R-:W-:-:S02]  /*02c0*/  LOP3.LUT R5, R0, 0x8, R10, 0xf8, !PT ;  /* 0x0000000800057812 */ /* 0x000fc400078ef80a */
[----:B------:R-:W-:Y:S01]  /*02d0*/  SHF.R.U32.HI R4, RZ, 0x3, R0 ;  /* 0x00000003ff047819 */ /* 0x000fe20000011600 */
[----:B------:R-:W-:Y:S01]  /*02e0*/  IMAD.IADD R6, R3, 0x1, -R2 ;  /* 0x0000000103067824 */ /* 0x000fe200078e0a02 */
[----:B------:R-:W-:Y:S01]  /*02f0*/  IADD3 R242, R241, 0x40, RZ ;  /* 0x00000040f1f27810 */ /* 0x000fe20007ffe0ff */
[----:B------:R-:W-:Y:S01]  /*0300*/  IMAD.SHL.U32 R0, R8, 0x8, RZ ;  /* 0x0000000808007824 */ /* 0x000fe200078e00ff */
[----:B------:R-:W-:Y:S01]  /*0310*/  LEA.HI R8, R12, R16, RZ, 0x5 ;  /* 0x000000100c087211 */ /* 0x000fe200078f28ff */
[----:B------:R-:W-:Y:S01]  /*0320*/  IMAD.SHL.U32 R3, R9, 0x8, RZ ;  /* 0x0000000809037824 */ /* 0x000fe200078e00ff */
[----:B------:R-:W-:Y:S01]  /*0330*/  LOP3.LUT R71, R5, R4, RZ, 0x3c, !PT ;  /* 0x0000000405477212 */ /* 0x000fe200078e3cff */
[----:B------:R-:W-:Y:S01]  /*0340*/  IMAD.SHL.U32 R4, R6, 0x40, RZ ;  /* 0x0000004006047824 */ /* 0x000fe200078e00ff */
[----:B------:R-:W-:Y:S01]  /*0350*/  LOP3.LUT R2, R8, 0xffffffe0, RZ, 0xc0, !PT ;  /* 0xffffffe008027812 */ /* 0x000fe200078ec0ff */
[----:B------:R-:W-:Y:S01]  /*0360*/  IMAD.MOV.U32 R5, RZ, RZ, 0x10 ;  /* 0x00000010ff057424 */ /* 0x000fe200078e00ff */
[----:B------:R-:W-:Y:S01]  /*0370*/  LOP3.LUT R7, R7, 0x7ffffe00, R0, 0xf8, !PT ;  /* 0x7ffffe0007077812 */ /* 0x000fe200078ef800 */
[----:B------:R-:W-:Y:S01]  /*0380*/  IMAD R71, R9, 0x200, R71 ;  /* 0x0000020009477824 */ /* 0x000fe200078e0247 */
[----:B------:R-:W-:Y:S01]  /*0390*/  LOP3.LUT R0, R4, 0x1c0, RZ, 0xc0, !PT ;  /* 0x000001c004007812 */ /* 0x000fe200078ec0ff */
[----:B------:R-:W-:Y:S01]  /*03a0*/  IMAD.IADD R15, R16, 0x1, -R2 ;  /* 0x00000001100f7824 */ /* 0x000fe200078e0a02 */
[--C-:B------:R-:W-:Y:S01]  /*03b0*/  SHF.R.S32.HI R223, RZ, 0x5, R8.reuse ;  /* 0x00000005ffdf7819 */ /* 0x100fe20000011408 */
[----:B------:R-:W-:Y:S01]  /*03c0*/  IMAD.SHL.U32 R227, R7, 0x2, RZ ;  /* 0x0000000207e37824 */ /* 0x000fe200078e00ff */
[----:B------:R-:W-:-:S02]  /*03d0*/  SHF.R.S32.HI R4, RZ, 0x1f, R8 ;  /* 0x0000001fff047819 */ /* 0x000fc40000011408 */
[----:B------:R-:W-:Y:S02]  /*03e0*/  LOP3.LUT R3, R0, 0x8, R3, 0xf8, !PT ;  /* 0x0000000800037812 */ /* 0x000fe400078ef803 */
[----:B------:R-:W-:Y:S02]  /*03f0*/  SHF.R.U32.HI R2, RZ, 0x3, R0 ;  /* 0x00000003ff027819 */ /* 0x000fe40000011600 */
[----:B------:R-:W-:Y:S02]  /*0400*/  LEA.HI R0, R4, R223, RZ, 0x3 ;  /* 0x000000df04007211 */ /* 0x000fe400078f18ff */
[----:B------:R-:W-:Y:S02]  /*0410*/  SHF.R.S32.HI R4, RZ, 0x1f, R15 ;  /* 0x0000001fff047819 */ /* 0x000fe4000001140f */
[----:B------:R-:W-:Y:S02]  /*0420*/  R2P PR, R6, 0x6 ;  /* 0x0000000606007804 */ /* 0x000fe40000000000 */
[----:B------:R-:W-:-:S02]  /*0430*/  LOP3.LUT R0, R0, 0xffffff8, RZ, 0xc0, !PT ;  /* 0x0ffffff800007812 */ /* 0x000fc400078ec0ff */
[----:B------:R-:W-:Y:S02]  /*0440*/  LOP3.LUT R6, R3, R2, RZ, 0x3c, !PT ;  /* 0x0000000203067212 */ /* 0x000fe400078e3cff */
[----:B------:R-:W-:Y:S01]  /*0450*/  LEA.HI R3, R4, R15, RZ, 0x2 ;  /* 0x0000000f04037211 */ /* 0x000fe200078f10ff */
[----:B------:R-:W-:Y:S01]  /*0460*/  IMAD.IADD R2, R223, 0x1, -R0 ;  /* 0x00000001df027824 */ /* 0x000fe200078e0a00 */
[----:B------:R-:W-:Y:S02]  /*0470*/  SEL R5, R5, 0xfffffff0, !P1 ;  /* 0xfffffff005057807 */ /* 0x000fe40004800000 */
[----:B------:R-:W-:Y:S02]  /*0480*/  SHF.R.S32.HI R0, RZ, 0x2, R3 ;  /* 0x00000002ff007819 */ /* 0x000fe40000011403 */
[----:B------:R-:W-:Y:S02]  /*0490*/  LOP3.LUT R3, R3, 0x7ffffffc, RZ, 0xc0, !PT ;  /* 0x7ffffffc03037812 */ /* 0x000fe400078ec0ff */
[----:B------:R-:W-:Y:S01]  /*04a0*/  SEL R4, R205, 0xffffffe0, !P2 ;  /* 0xffffffe0cd047807 */ /* 0x000fe20005000000 */
[----:B------:R-:W-:Y:S01]  /*04b0*/  IMAD R14, R2, 0x10, R0 ;  /* 0x00000010020e7824 */ /* 0x000fe200078e0200 */
[----:B------:R-:W-:Y:S01]  /*04c0*/  LEA.HI R0, R12, R16, RZ, 0x7 ;  /* 0x000000100c007211 */ /* 0x000fe200078f38ff */
[----:B------:R-:W-:Y:S01]  /*04d0*/  IMAD.IADD R3, R15, 0x1, -R3 ;  /* 0x000000010f037824 */ /* 0x000fe200078e0a03 */
[----:B------:R-:W-:Y:S01]  /*04e0*/  LOP3.LUT R202, R6, 0x7ffffe00, R202, 0xf8, !PT ;  /* 0x7ffffe0006ca7812 */ /* 0x000fe200078ef8ca */
[----:B------:R-:W-:Y:S01]  /*04f0*/  IMAD.IADD R2, R5, 0x1, R4 ;  /* 0x0000000105027824 */ /* 0x000fe200078e0204 */
[----:B------:R-:W-:Y:S01]  /*0500*/  SHF.R.S32.HI R0, RZ, 0x7, R0 ;  /* 0x00000007ff007819 */ /* 0x000fe20000011400 */
[----:B------:R-:W-:Y:S01]  /*0510*/  IMAD.SHL.U32 R3, R3, 0x2, RZ ;  /* 0x0000000203037824 */ /* 0x000fe200078e00ff */
[----:B------:R-:W-:Y:S01]  /*0520*/  SHF.R.S32.HI R0, RZ, 0x1f, R242 ;  /* 0x0000001fff007819 */ /* 0x000fe200000114f2 */
[----:B------:R-:W-:Y:S01]  /*0530*/  IMAD R0, R11, 0x8, R14 ;  /* 0x000000080b007824 */ /* 0x000fe200078e020e */
[----:B------:R1:W-:Y:S01]  /*0540*/  STL [R1+0xd4], R14 ;  /* 0x0000d40e01007387 */ /* 0x0003e20000100800 */
[----:B------:R-:W-:Y:S01]  /*0550*/  IMAD.MOV.U32 R4, RZ, RZ, 0x40 ;  /* 0x00000040ff047424 */ /* 0x000fe200078e00ff */
[----:B------:R-:W-:-:S02]  /*0560*/  IADD3 R19, R3, 0x8, RZ ;  /* 0x0000000803137810 */ /* 0x000fc40007ffe0ff */
[C---:B------:R-:W-:Y:S01]  /*0570*/  IADD3 R18, R3.reuse, 0x10, RZ ;  /* 0x0000001003127810 */ /* 0x040fe20007ffe0ff */
[----:B------:R2:W-:Y:S01]  /*0580*/  STL [R1+0x50], R13 ;  /* 0x0000500d01007387 */ /* 0x0005e20000100800 */
[C---:B------:R-:W-:Y:S02]  /*0590*/  IADD3 R17, R3.reuse, 0x18, RZ ;  /* 0x0000001803117810 */ /* 0x040fe40007ffe0ff */
[C---:B------:R-:W-:Y:S01]  /*05a0*/  IADD3 R16, R3.reuse, 0x20, RZ ;  /* 0x0000002003107810 */ /* 0x040fe20007ffe0ff */
[----:B------:R3:W-:Y:S01]  /*05b0*/  STL [R1+0xcc], R0 ;  /* 0x0000cc0001007387 */ /* 0x0007e20000100800 */
[C---:B------:R-:W-:Y:S02]  /*05c0*/  IADD3 R15, R3.reuse, 0x28, RZ ;  /* 0x00000028030f7810 */ /* 0x040fe40007ffe0ff */
[C---:B------:R-:W-:Y:S01]  /*05d0*/  IADD3 R12, R3.reuse, 0x40, RZ ;  /* 0x00000040030c7810 */ /* 0x040fe20007ffe0ff */
[----:B------:R4:W-:Y:S01]  /*05e0*/  STL [R1+0x3c], R3 ;  /* 0x00003c0301007387 */ /* 0x0009e20000100800 */
[----:B------:R-:W-:-:S02]  /*05f0*/  IADD3 R10, R3, 0x48, RZ ;  /* 0x00000048030a7810 */ /* 0x000fc40007ffe0ff */
[C---:B------:R-:W-:Y:S01]  /*0600*/  IADD3 R9, R3.reuse, 0x50, RZ ;  /* 0x0000005003097810 */ /* 0x040fe20007ffe0ff */
[----:B------:R-:W-:Y:S01]  /*0610*/  STL [R1+0x8c], R19 ;  /* 0x00008c1301007387 */ /* 0x000fe20000100800 */
[C---:B------:R-:W-:Y:S02]  /*0620*/  IADD3 R8, R3.reuse, 0x58, RZ ;  /* 0x0000005803087810 */ /* 0x040fe40007ffe0ff */
[C---:B------:R-:W-:Y:S01]  /*0630*/  IADD3 R7, R3.reuse, 0x60, RZ ;  /* 0x0000006003077810 */ /* 0x040fe20007ffe0ff */
[----:B------:R-:W-:Y:S01]  /*0640*/  STL [R1+0x88], R18 ;  /* 0x0000881201007387 */ /* 0x000fe20000100800 */
[C---:B------:R-:W-:Y:S02]  /*0650*/  IADD3 R6, R3.reuse, 0x68, RZ ;  /* 0x0000006803067810 */ /* 0x040fe40007ffe0ff */
[----:B------:R-:W-:Y:S01]  /*0660*/  SHF.R.S32.HI R5, RZ, 0x1f, R241 ;  /* 0x0000001fff057819 */ /* 0x000fe200000114f1 */
[----:B------:R-:W-:Y:S01]  /*0670*/  STL [R1+0x84], R17 ;  /* 0x0000841101007387 */ /* 0x000fe20000100800 */
[----:B-1----:R-:W-:-:S02]  /*0680*/  IADD3 R14, R3, 0x30, RZ ;  /* 0x00000030030e7810 */ /* 0x002fc40007ffe0ff */
[C---:B------:R-:W-:Y:S01]  /*0690*/  IADD3 R5, R3.reuse, 0x70, RZ ;  /* 0x0000007003057810 */ /* 0x040fe20007ffe0ff */
[----:B------:R-:W-:Y:S01]  /*06a0*/  STL [R1+0x80], R16 ;  /* 0x0000801001007387 */ /* 0x000fe20000100800 */
[C---:B--2---:R-:W-:Y:S02]  /*06b0*/  IADD3 R13, R3.reuse, 0x38, RZ ;  /* 0x00000038030d7810 */ /* 0x044fe40007ffe0ff */
[----:B------:R-:W-:Y:S01]  /*06c0*/  SHF.R.S32.HI R11, RZ, 0x1f, R18 ;  /* 0x0000001fff0b7819 */ /* 0x000fe20000011412 */
[----:B------:R-:W-:Y:S01]  /*06d0*/  STL [R1+0x7c], R15 ;  /* 0x00007c0f01007387 */ /* 0x000fe20000100800 */
[----:B---3--:R-:W-:Y:S02]  /*06e0*/  SEL R0, R4, 0xffffffc0, !P2 ;  /* 0xffffffc004007807 */ /* 0x008fe40005000000 */
[----:B------:R-:W-:Y:S01]  /*06f0*/  SHF.R.S32.HI R4, RZ, 0x1f, R19 ;  /* 0x0000001fff047819 */ /* 0x000fe20000011413 */
[----:B------:R1:W-:Y:S01]  /*0700*/  STL [R1+0x78], R14 ;  /* 0x0000780e01007387 */ /* 0x0003e20000100800 */
[----:B----4-:R-:W-:-:S02]  /*0710*/  IADD3 R3, R3, 0x78, RZ ;  /* 0x0000007803037810 */ /* 0x010fc40007ffe0ff */
[----:B------:R-:W-:Y:S01]  /*0720*/  LEA R202, R202, 0x100, 0x1 ;  /* 0x00000100caca7811 */ /* 0x000fe200078e08ff */
[----:B------:R-:W-:Y:S01]  /*0730*/  STL [R1+0x74], R13 ;  /* 0x0000740d01007387 */ /* 0x000fe20000100800 */
[----:B------:R-:W-:Y:S02]  /*0740*/  SEL R205, R205, 0xffffffe0, !P1 ;  /* 0xffffffe0cdcd7807 */ /* 0x000fe40004800000 */
[----:B------:R-:W-:Y:S01]  /*0750*/  LEA R71, R71, 0x8100, 0x1 ;  /* 0x0000810047477811 */ /* 0x000fe200078e08ff */
[----:B------:R-:W-:Y:S01]  /*0760*/  STL [R1+0x70], R12 ;  /* 0x0000700c01007387 */ /* 0x000fe20000100800 */
[--C-:B------:R-:W-:Y:S02]  /*0770*/  IMAD R223, R223, 0x800, R202.reuse ;  /* 0x00000800dfdf7824 */ /* 0x100fe400078e02ca */
[----:B------:R-:W-:Y:S01]  /*0780*/  IMAD.IADD R204, R202, 0x1, R205 ;  /* 0x00000001cacc7824 */ /* 0x000fe200078e02cd */
[----:B------:R2:W-:Y:S01]  /*0790*/  STL [R1+0x6c], R10 ;  /* 0x00006c0a01007387 */ /* 0x0005e20000100800 */
[----:B------:R-:W-:Y:S01]  /*07a0*/  IMAD.IADD R224, R205, 0x1, R223 ;  /* 0x00000001cde07824 */ /* 0x000fe200078e02df */
[----:B------:R-:W-:Y:S01]  /*07b0*/  IADD3 R205, R0, R202, R205 ;  /* 0x000000ca00cd7210 */ /* 0x000fe20007ffe0cd */
[----:B------:R-:W-:Y:S01]  /*07c0*/  IMAD R215, R2, 0x2, R202 ;  /* 0x0000000202d77824 */ /* 0x000fe200078e02ca */
[----:B------:R3:W-:Y:S01]  /*07d0*/  STL [R1+0x68], R9 ;  /* 0x0000680901007387 */ /* 0x0007e20000100800 */
[----:B------:R-:W-:-:S02]  /*07e0*/  IMAD.IADD R203, R202, 0x1, R0 ;  /* 0x00000001cacb7824 */ /* 0x000fc400078e0200 */
[C---:B------:R-:W-:Y:S01]  /*07f0*/  IMAD.IADD R226, R0.reuse, 0x1, R223 ;  /* 0x0000000100e27824 */ /* 0x040fe200078e02df */
[----:B------:R-:W-:Y:S01]  /*0800*/  STL [R1+0x64], R8 ;  /* 0x0000640801007387 */ /* 0x000fe20000100800 */
[----:B------:R-:W-:-:S03]  /*0810*/  IMAD.IADD R225, R0, 0x1, R224 ;  /* 0x0000000100e17824 */ /* 0x000fc600078e02e0 */
[----:B------:R4:W-:Y:S01]  /*0820*/  STL [R1+0x60], R7 ;  /* 0x0000600701007387 */ /* 0x0009e20000100800 */
[----:B-1----:R-:W-:-:S03]  /*0830*/  SHF.R.S32.HI R14, RZ, 0x1f, R14 ;  /* 0x0000001fff0e7819 */ /* 0x002fc6000001140e */
[----:B------:R1:W-:Y:S04]  /*0840*/  STL [R1+0x5c], R6 ;  /* 0x00005c0601007387 */ /* 0x0003e80000100800 */
[----:B------:R5:W-:Y:S04]  /*0850*/  STL [R1+0xc8], R4 ;  /* 0x0000c80401007387 */ /* 0x000be80000100800 */
[----:B------:R-:W-:Y:S01]  /*0860*/  STL [R1+0x58], R5 ;  /* 0x0000580501007387 */ /* 0x000fe20000100800 */
[----:B--2---:R-:W-:-:S03]  /*0870*/  SHF.R.S32.HI R10, RZ, 0x1f, R10 ;  /* 0x0000001fff0a7819 */ /* 0x004fc6000001140a */
[----:B------:R2:W-:Y:S01]  /*0880*/  STL [R1+0xc4], R11 ;  /* 0x0000c40b01007387 */ /* 0x0005e20000100800 */
[----:B---3--:R-:W-:-:S03]  /*0890*/  SHF.R.S32.HI R9, RZ, 0x1f, R9 ;  /* 0x0000001fff097819 */ /* 0x008fc60000011409 */
[----:B------:R3:W-:Y:S01]  /*08a0*/  STL [R1+0x54], R3 ;  /* 0x0000540301007387 */ /* 0x0007e20000100800 */
[----:B----4-:R-:W-:Y:S02]  /*08b0*/  SHF.R.S32.HI R7, RZ, 0x1f, R7 ;  /* 0x0000001fff077819 */ /* 0x010fe40000011407 */
[----:B-1----:R-:W-:Y:S02]  /*08c0*/  SHF.R.S32.HI R6, RZ, 0x1f, R6 ;  /* 0x0000001fff067819 */ /* 0x002fe40000011406 */
[----:B-----5:R-:W-:-:S05]  /*08d0*/  SHF.R.S32.HI R4, RZ, 0x1f, R17 ;  /* 0x0000001fff047819 */ /* 0x020fca0000011411 */
[----:B------:R1:W-:Y:S01]  /*08e0*/  STL [R1+0xc0], R4 ;  /* 0x0000c00401007387 */ /* 0x0003e20000100800 */
[----:B--2---:R-:W-:Y:S02]  /*08f0*/  SHF.R.S32.HI R11, RZ, 0x1f, R16 ;  /* 0x0000001fff0b7819 */ /* 0x004fe40000011410 */
[----:B---3--:R-:W-:-:S03]  /*0900*/  SHF.R.S32.HI R3, RZ, 0x1f, R3 ;  /* 0x0000001fff037819 */ /* 0x008fc60000011403 */
[----:B------:R2:W-:Y:S01]  /*0910*/  STL [R1+0xbc], R11 ;  /* 0x0000bc0b01007387 */ /* 0x0005e20000100800 */
[----:B-1----:R-:W-:-:S05]  /*0920*/  SHF.R.S32.HI R4, RZ, 0x1f, R15 ;  /* 0x0000001fff047819 */ /* 0x002fca000001140f */
[----:B------:R1:W-:Y:S01]  /*0930*/  STL [R1+0xb8], R4 ;  /* 0x0000b80401007387 */ /* 0x0003e20000100800 */
[----:B--2---:R-:W-:-:S03]  /*0940*/  SHF.R.S32.HI R11, RZ, 0x1f, R13 ;  /* 0x0000001fff0b7819 */ /* 0x004fc6000001140d */
[----:B------:R-:W-:Y:S04]  /*0950*/  STL [R1+0xb4], R14 ;  /* 0x0000b40e01007387 */ /* 0x000fe80000100800 */
[----:B------:R-:W-:Y:S01]  /*0960*/  STL [R1+0xb0], R11 ;  /* 0x0000b00b01007387 */ /* 0x000fe20000100800 */
[----:B-1----:R-:W-:-:S05]  /*0970*/  SHF.R.S32.HI R4, RZ, 0x1f, R12 ;  /* 0x0000001fff047819 */ /* 0x002fca000001140c */
[----:B------:R1:W-:Y:S04]  /*0980*/  STL [R1+0xac], R4 ;  /* 0x0000ac0401007387 */ /* 0x0003e80000100800 */
[----:B------:R-:W-:Y:S04]  /*0990*/  STL [R1+0xa8], R10 ;  /* 0x0000a80a01007387 */ /* 0x000fe80000100800 */
[----:B------:R-:W-:Y:S01]  /*09a0*/  STL [R1+0xa4], R9 ;  /* 0x0000a40901007387 */ /* 0x000fe20000100800 */
[----:B-1----:R-:W-:-:S05]  /*09b0*/  SHF.R.S32.HI R4, RZ, 0x1f, R8 ;  /* 0x0000001fff047819 */ /* 0x002fca0000011408 */
[----:B------:R1:W-:Y:S04]  /*09c0*/  STL [R1+0xa0], R4 ;  /* 0x0000a00401007387 */ /* 0x0003e80000100800 */
[----:B------:R2:W-:Y:S04]  /*09d0*/  STL [R1+0x9c], R7 ;  /* 0x00009c0701007387 */ /* 0x0005e80000100800 */
[----:B------:R2:W-:Y:S01]  /*09e0*/  STL [R1+0x98], R6 ;  /* 0x0000980601007387 */ /* 0x0005e20000100800 */
[----:B-1----:R-:W-:-:S05]  /*09f0*/  SHF.R.S32.HI R4, RZ, 0x1f, R5 ;  /* 0x0000001fff047819 */ /* 0x002fca0000011405 */
[----:B------:R2:W-:Y:S04]  /*0a00*/  STL [R1+0x94], R4 ;  /* 0x0000940401007387 */ /* 0x0005e80000100800 */
[----:B------:R2:W-:Y:S02]  /*0a10*/  STL [R1+0x90], R3 ;  /* 0x0000900301007387 */ /* 0x0005e40000100800 */
.L_x_114:
[----:B--2---:R-:W2:Y:S01]  /*0a20*/  LDL R4, [R1+0x50] ;  /* 0x0000500001047983 */ /* 0x004ea20000100800 */
[----:B------:R-:W-:Y:S01]  /*0a30*/  IMAD.MOV.U32 R0, RZ, RZ, c[0x0][0x560] ;  /* 0x00015800ff007624 */ /* 0x000fe200078e00ff */
[----:B------:R-:W-:Y:S01]  /*0a40*/  YIELD ;  /* 0x0000000000007946 */ /* 0x000fe20003800000 */
[----:B------:R-:W-:Y:S03]  /*0a50*/  BSSY B0, `(.L_x_69) ;  /* 0x0000016000007945 */ /* 0x000fe60003800000 */
[----:B------:R-:W-:-:S13]  /*0a60*/  ISETP.NE.AND P0, PT, R0, 0x1, PT ;  /* 0x000000010000780c */ /* 0x000fda0003f05270 */
[----:B--2---:R-:W-:Y:S01]  /*0a70*/  @P0 IMAD.HI.U32 R0, R4, c[0x0][0x564], RZ ;  /* 0x0001590004000a27 */ /* 0x004fe200078e00ff */
[----:B------:R-:W-:-:S04]  /*0a80*/  MOV R3, R4 ;  /* 0x0000000400037202 */ /* 0x000fc80000000f00 */
[----:B------:R-:W-:-:S04]  /*0a90*/  @P0 SHF.R.U32.HI R3, RZ, c[0x0][0x568], R0 ;  /* 0x00015a00ff030a19 */ /* 0x000fc80000011600 */
[----:B------:R-:W-:Y:S01]  /*0aa0*/  ISETP.GE.AND P0, PT, R3, c[0x0][0x578], PT ;  /* 0x00015e0003007a0c */ /* 0x000fe20003f06270 */
[----:B------:R-:W-:-:S04]  /*0ab0*/  IMAD.MOV R2, RZ, RZ, -R3 ;  /* 0x000000ffff027224 */ /* 0x000fc800078e0a03 */
[----:B------:R-:W-:-:S08]  /*0ac0*/  IMAD R2, R2, c[0x0][0x560], R4 ;  /* 0x0001580002027a24 */ /* 0x000fd000078e0204 */
[----:B------:R-:W-:Y:S05]  /*0ad0*/  @!P0 BRA `(.L_x_70) ;  /* 0x0000007000008947 */ /* 0x000fea0003800000 */
[----:B------:R-:W-:-:S04]  /*0ae0*/  MOV R0, c[0x0][0x56c] ;  /* 0x00015b0000007a02 */ /* 0x000fc80000000f00 */
[----:B------:R-:W-:Y:S02]  /*0af0*/  ISETP.NE.AND P0, PT, R0, 0x1, PT ;  /* 0x000000010000780c */ /* 0x000fe40003f05270 */
[----:B------:R-:W-:-:S11]  /*0b00*/  MOV R0, R2 ;  /* 0x0000000200007202 */ /* 0x000fd60000000f00 */
[----:B------:R-:W-:-:S05]  /*0b10*/  @P0 IMAD.HI.U32 R4, R2, c[0x0][0x570], RZ ;  /* 0x00015c0002040a27 */ /* 0x000fca00078e00ff */
[----:B------:R-:W-:-:S05]  /*0b20*/  @P0 SHF.R.U32.HI R0, RZ, c[0x0][0x574], R4 ;  /* 0x00015d00ff000a19 */ /* 0x000fca0000011604 */
[----:B------:R-:W-:Y:S01]  /*0b30*/  IMAD R4, R0, c[0x0][0x56c], RZ ;  /* 0x00015b0000047a24 */ /* 0x000fe200078e02ff */
[----:B------:R-:W-:Y:S05]  /*0b40*/  BRA `(.L_x_71) ;  /* 0x0000006000007947 */ /* 0x000fea0003800000 */
.L_x_70:
[----:B------:R-:W-:-:S04]  /*0b50*/  MOV R0, c[0x0][0x554] ;  /* 0x0001550000007a02 */ /* 0x000fc80000000f00 */
[----:B------:R-:W-:Y:S02]  /*0b60*/  ISETP.NE.AND P0, PT, R0, 0x1, PT ;  /* 0x000000010000780c */ /* 0x000fe40003f05270 */
[----:B------:R-:W-:-:S11]  /*0b70*/  MOV R0, R2 ;  /* 0x0000000200007202 */ /* 0x000fd60000000f00 */
[----:B------:R-:W-:-:S05]  /*0b80*/  @P0 IMAD.HI.U32 R4, R2, c[0x0][0x558], RZ ;  /* 0x0001560002040a27 */ /* 0x000fca00078e00ff */
[----:B------:R-:W-:-:S05]  /*0b90*/  @P0 SHF.R.U32.HI R0, RZ, c[0x0][0x55c], R4 ;  /* 0x00015700ff000a19 */ /* 0x000fca0000011604 */
[----:B------:R-:W-:Y:S02]  /*0ba0*/  IMAD R4, R0, c[0x0][0x554], RZ ;  /* 0x0001550000047a24 */ /* 0x000fe400078e02ff */
.L_x_71:
[----:B------:R-:W-:Y:S05]  /*0bb0*/  BSYNC B0 ;  /* 0x0000000000007941 */ /* 0x000fea0003800000 */
.L_x_69:
[----:B------:R-:W-:Y:S01]  /*0bc0*/  IMAD.MOV.U32 R5, RZ, RZ, c[0x0][0x548] ;  /* 0x00015200ff057624 */ /* 0x000fe200078e00ff */
[----:B------:R-:W-:Y:S01]  /*0bd0*/  ISETP.NE.U32.AND P0, PT, RZ, c[0x0][0x370], PT ;  /* 0x0000dc00ff007a0c */ /* 0x000fe20003f05070 */
[----:B------:R-:W-:Y:S02]  /*0be0*/  IMAD.IADD R4, R2, 0x1, -R4 ;  /* 0x0000000102047824 */ /* 0x000fe400078e0a04 */
[----:B------:R-:W-:Y:S01]  /*0bf0*/  IMAD.MOV.U32 R166, RZ, RZ, RZ ;  /* 0x000000ffffa67224 */ /* 0x000fe200078e00ff */
[----:B------:R-:W-:Y:S01]  /*0c00*/  ISETP.NE.AND P1, PT, R5, 0x1, PT ;  /* 0x000000010500780c */ /* 0x000fe20003f25270 */
[----:B------:R-:W-:Y:S01]  /*0c10*/  IMAD R4, R3, c[0x0][0x554], R4 ;  /* 0x0001550003047a24 */ /* 0x000fe200078e0204 */
[----:B------:R-:W-:-:S03]  /*0c20*/  ISETP.NE.AND.EX P0, PT, RZ, c[0x0][0x374], PT, P0 ;  /* 0x0000dd00ff007a0c */ /* 0x000fc60003f05300 */
[----:B------:R-:W-:-:S08]  /*0c30*/  IMAD.MOV.U32 R14, RZ, RZ, R4 ;  /* 0x000000ffff0e7224 */ /* 0x000fd000078e0004 */
[----:B------:R-:W-:-:S04]  /*0c40*/  @P1 IMAD.HI.U32 R2, R4, c[0x0][0x54c], RZ ;  /* 0x0001530004021a27 */ /* 0x000fc800078e00ff */
[----:B------:R-:W-:Y:S01]  /*0c50*/  @P0 IMAD.MOV.U32 R3, RZ, RZ, 0x4 ;  /* 0x00000004ff030424 */ /* 0x000fe200078e00ff */
[----:B------:R-:W-:-:S05]  /*0c60*/  @P1 SHF.R.U32.HI R14, RZ, c[0x0][0x550], R2 ;  /* 0x00015400ff0e1a19 */ /* 0x000fca0000011602 */
[----:B------:R-:W-:Y:S01]  /*0c70*/  @P0 IMAD.WIDE R2, R14, R3, c[0x0][0x370] ;  /* 0x0000dc000e020625 */ /* 0x000fe200078e0203 */
[----:B------:R-:W-:Y:S01]  /*0c80*/  MOV R12, c[0x0][0x2c4] ;  /* 0x0000b100000c7a02 */ /* 0x000fe20000000f00 */
[----:B------:R1:W-:Y:S04]  /*0c90*/  STL [R1+0x40], R14 ;  /* 0x0000400e01007387 */ /* 0x0003e80000100800 */
[----:B------:R2:W3:Y:S01]  /*0ca0*/  @P0 LDG.E R166, [R2.64] ;  /* 0x0000000602a60981 */ /* 0x0004e2000c1e1900 */
[----:B------:R-:W-:Y:S01]  /*0cb0*/  IMAD.MOV.U32 R11, RZ, RZ, R0 ;  /* 0x000000ffff0b7224 */ /* 0x000fe200078e0000 */
[----:B------:R-:W-:Y:S01]  /*0cc0*/  ISETP.NE.AND P4, PT, R12, 0x1, PT ;  /* 0x000000010c00780c */ /* 0x000fe20003f85270 */
[----:B------:R-:W-:Y:S01]  /*0cd0*/  IMAD.MOV.U32 R5, RZ, RZ, 0x80 ;  /* 0x00000080ff057424 */ /* 0x000fe200078e00ff */
[----:B------:R-:W-:Y:S04]  /*0ce0*/  BSSY B0, `(.L_x_72) ;  /* 0x0000041000007945 */ /* 0x000fe80003800000 */
[----:B------:R-:W-:Y:S01]  /*0cf0*/  IADD3 R5, R5, -c[0x0][0x168], RZ ;  /* 0x80005a0005057a10 */ /* 0x000fe20007ffe0ff */
[----:B--2---:R-:W-:-:S05]  /*0d00*/  IMAD.MOV.U32 R2, RZ, RZ, c[0x0][0x53c] ;  /* 0x00014f00ff027624 */ /* 0x004fca00078e00ff */
[----:B------:R-:W-:Y:S02]  /*0d10*/  ISETP.NE.AND P0, PT, R2, 0x1, PT ;  /* 0x000000010200780c */ /* 0x000fe40003f05270 */
[----:B------:R-:W-:-:S11]  /*0d20*/  LOP3.LUT R2, R0, 0x1ffffff, RZ, 0x3c, !PT ;  /* 0x01ffffff00027812 */ /* 0x000fd600078e3cff */
[----:B------:R-:W-:Y:S01]  /*0d30*/  @P0 IMAD.HI.U32 R3, R0, c[0x0][0x540], RZ ;  /* 0x0001500000030a27 */ /* 0x000fe200078e00ff */
[----:B------:R-:W-:-:S03]  /*0d40*/  IADD3 R0, R2, c[0x0][0x53c], RZ ;  /* 0x00014f0002007a10 */ /* 0x000fc60007ffe0ff */
[----:B------:R-:W-:Y:S01]  /*0d50*/  IMAD.MOV.U32 R2, RZ, RZ, c[0x0][0x2ac] ;  /* 0x0000ab00ff027624 */ /* 0x000fe200078e00ff */
[----:B------:R-:W-:-:S03]  /*0d60*/  @P0 SHF.R.U32.HI R11, RZ, c[0x0][0x544], R3 ;  /* 0x00015100ff0b0a19 */ /* 0x000fc60000011603 */
[C---:B------:R-:W-:Y:S02]  /*0d70*/  IMAD R233, R2.reuse, c[0x0][0x1d0], RZ ;  /* 0x0000740002e97a24 */ /* 0x040fe400078e02ff */
[----:B------:R-:W-:Y:S01]  /*0d80*/  IMAD R0, R11, c[0x0][0x53c], R0 ;  /* 0x00014f000b007a24 */ /* 0x000fe200078e0200 */
[----:B------:R1:W-:Y:S01]  /*0d90*/  STL [R1+0x48], R11 ;  /* 0x0000480b01007387 */ /* 0x0003e20000100800 */
[----:B------:R-:W-:Y:S01]  /*0da0*/  IMAD R2, R2, c[0x0][0x1d0], R5 ;  /* 0x0000740002027a24 */ /* 0x000fe200078e0205 */
[----:B------:R-:W-:Y:S01]  /*0db0*/  IADD3 R5, R233, 0x7f, RZ ;  /* 0x0000007fe9057810 */ /* 0x000fe20007ffe0ff */
[----:B------:R-:W-:-:S05]  /*0dc0*/  IMAD.SHL.U32 R13, R0, 0x80, RZ ;  /* 0x00000080000d7824 */ /* 0x000fca00078e00ff */
[----:B------:R-:W-:Y:S01]  /*0dd0*/  IADD3 R0, R13, 0x7f, RZ ;  /* 0x0000007f0d007810 */ /* 0x000fe20007ffe0ff */
[----:B------:R1:W-:Y:S04]  /*0de0*/  STL [R1+0x4c], R13 ;  /* 0x00004c0d01007387 */ /* 0x0003e80000100800 */
[----:B------:R-:W-:-:S05]  /*0df0*/  @P4 IMAD.HI.U32 R3, R0, c[0x0][0x2c8], RZ ;  /* 0x0000b20000034a27 */ /* 0x000fca00078e00ff */
[----:B------:R-:W-:-:S04]  /*0e00*/  @P4 SHF.R.U32.HI R0, RZ, c[0x0][0x2cc], R3 ;  /* 0x0000b300ff004a19 */ /* 0x000fc80000011603 */
[----:B------:R-:W-:Y:S02]  /*0e10*/  IADD3 R0, R2, R0, RZ ;  /* 0x0000000002007210 */ /* 0x000fe40007ffe0ff */
[----:B------:R-:W-:Y:S02]  /*0e20*/  SHF.R.S32.HI R2, RZ, 0x1f, R5 ;  /* 0x0000001fff027819 */ /* 0x000fe40000011405 */
[----:B------:R-:W-:Y:S02]  /*0e30*/  SHF.R.S32.HI R3, RZ, 0x1f, R0 ;  /* 0x0000001fff037819 */ /* 0x000fe40000011400 */
[----:B------:R-:W-:Y:S02]  /*0e40*/  LEA.HI R2, R2, R5, RZ, 0x7 ;  /* 0x0000000502027211 */ /* 0x000fe400078f38ff */
[----:B------:R-:W-:Y:S02]  /*0e50*/  LEA.HI R3, R3, R0, RZ, 0x7 ;  /* 0x0000000003037211 */ /* 0x000fe400078f38ff */
[----:B------:R-:W-:-:S02]  /*0e60*/  SHF.R.S32.HI R0, RZ, 0x7, R2 ;  /* 0x00000007ff007819 */ /* 0x000fc40000011402 */
[----:B------:R-:W-:-:S04]  /*0e70*/  SHF.R.S32.HI R2, RZ, 0x7, R3 ;  /* 0x00000007ff027819 */ /* 0x000fc80000011403 */
[----:B------:R-:W-:Y:S01]  /*0e80*/  IMNMX R7, R0, R2, PT ;  /* 0x0000000200077217 */ /* 0x000fe20003800200 */
[----:B------:R-:W-:Y:S02]  /*0e90*/  IMAD.MOV R0, RZ, RZ, -R14 ;  /* 0x000000ffff007224 */ /* 0x000fe400078e0a0e */
[----:B------:R-:W-:Y:S01]  /*0ea0*/  IMAD.MOV.U32 R2, RZ, RZ, RZ ;  /* 0x000000ffff027224 */ /* 0x000fe200078e00ff */
[----:B------:R-:W-:Y:S01]  /*0eb0*/  ISETP.GE.AND P0, PT, R7, 0x1, PT ;  /* 0x000000010700780c */ /* 0x000fe20003f06270 */
[----:B------:R-:W-:Y:S01]  /*0ec0*/  IMAD R42, R0, c[0x0][0x548], R4 ;  /* 0x00015200002a7a24 */ /* 0x000fe200078e0204 */
[----:B---3--:R1:W-:Y:S04]  /*0ed0*/  STL [R1+0x10], R166 ;  /* 0x000010a601007387 */ /* 0x0083e80000100800 */
[----:B------:R1:W-:Y:S07]  /*0ee0*/  STL [R1+0x44], R42 ;  /* 0x0000442a01007387 */ /* 0x0003ee0000100800 */
[----:B------:R-:W-:Y:S05]  /*0ef0*/  @!P0 BRA `(.L_x_73) ;  /* 0x000001f000008947 */ /* 0x000fea0003800000 */
[----:B------:R-:W-:-:S04]  /*0f00*/  SHF.R.U32.HI R0, RZ, 0x10, R11 ;  /* 0x00000010ff007819 */ /* 0x000fc8000001160b */
[----:B------:R-:W-:-:S04]  /*0f10*/  ISETP.NE.AND P0, PT, R0, RZ, PT ;  /* 0x000000ff0000720c */ /* 0x000fc80003f05270 */
[----:B------:R-:W-:-:S04]  /*0f20*/  SEL R0, R0, c[0x0][0x338], P0 ;  /* 0x0000ce0000007a07 */ /* 0x000fc80000000000 */
[----:B------:R-:W-:Y:S02]  /*0f30*/  IABS R3, R0 ;  /* 0x0000000000037213 */ /* 0x000fe40000000000 */
[----:B------:R-:W-:Y:S02]  /*0f40*/  IADD3 R6, R0, -0x1, R7 ;  /* 0xffffffff00067810 */ /* 0x000fe40007ffe007 */
[----:B------:R-:W2:Y:S02]  /*0f50*/  I2F.RP R4, R3 ;  /* 0x0000000300047306 */ /* 0x000ea40000209400 */
[----:B------:R-:W-:Y:S02]  /*0f60*/  IABS R10, R6 ;  /* 0x00000006000a7213 */ /* 0x000fe40000000000 */
[----:B------:R-:W-:-:S04]  /*0f70*/  LOP3.LUT R6, R6, R0, RZ, 0x3c, !PT ;  /* 0x0000000006067212 */ /* 0x000fc800078e3cff */
[----:B------:R-:W-:Y:S01]  /*0f80*/  ISETP.GE.AND P0, PT, R6, RZ, PT ;  /* 0x000000ff0600720c */ /* 0x000fe20003f06270 */
[----:B--2---:R-:W2:Y:S02]  /*0f90*/  MUFU.RCP R4, R4 ;  /* 0x0000000400047308 */ /* 0x004ea40000001000 */
[----:B--2---:R-:W-:-:S06]  /*0fa0*/  IADD3 R4, R4, 0xffffffe, RZ ;  /* 0x0ffffffe04047810 */ /* 0x004fcc0007ffe0ff */
[----:B------:R-:W2:Y:S02]  /*0fb0*/  F2I.FTZ.U32.TRUNC.NTZ R5, R4 ;  /* 0x0000000400057305 */ /* 0x000ea4000021f000 */
[----:B--2---:R-:W-:Y:S02]  /*0fc0*/  IMAD.MOV R2, RZ, RZ, -R5 ;  /* 0x000000ffff027224 */ /* 0x004fe400078e0a05 */
[----:B------:R-:W-:Y:S02]  /*0fd0*/  IMAD.MOV.U32 R4, RZ, RZ, RZ ;  /* 0x000000ffff047224 */ /* 0x000fe400078e00ff */
[----:B------:R-:W-:Y:S01]  /*0fe0*/  IMAD.MOV.U32 R8, RZ, RZ, R2 ;  /* 0x000000ffff087224 */ /* 0x000fe200078e0002 */
[----:B------:R-:W-:-:S03]  /*0ff0*/  IABS R2, R0 ;  /* 0x0000000000027213 */ /* 0x000fc60000000000 */
[----:B------:R-:W-:Y:S02]  /*1000*/  IMAD R8, R8, R3, RZ ;  /* 0x0000000308087224 */ /* 0x000fe400078e02ff */
[----:B------:R-:W-:Y:S02]  /*1010*/  IMAD.MOV R9, RZ, RZ, -R2 ;  /* 0x000000ffff097224 */ /* 0x000fe400078e0a02 */
[----:B------:R-:W-:-:S04]  /*1020*/  IMAD.HI.U32 R2, R5, R8, R4 ;  /* 0x0000000805027227 */ /* 0x000fc800078e0004 */
[----:B------:R-:W-:Y:S02]  /*1030*/  IMAD.MOV.U32 R4, RZ, RZ, R10 ;  /* 0x000000ffff047224 */ /* 0x000fe400078e000a */
[----:B------:R-:W-:Y:S02]  /*1040*/  IMAD.MOV.U32 R5, RZ, RZ, R9 ;  /* 0x000000ffff057224 */ /* 0x000fe400078e0009 */
[----:B------:R-:W-:-:S04]  /*1050*/  IMAD.HI.U32 R2, R2, R4, RZ ;  /* 0x0000000402027227 */ /* 0x000fc800078e00ff */
[----:B------:R-:W-:-:S05]  /*1060*/  IMAD R4, R2, R5, R4 ;  /* 0x0000000502047224 */ /* 0x000fca00078e0204 */
[----:B------:R-:W-:-:S13]  /*1070*/  ISETP.GT.U32.AND P1, PT, R3, R4, PT ;  /* 0x000000040300720c */ /* 0x000fda0003f24070 */
[----:B------:R-:W-:Y:S01]  /*1080*/  @!P1 IMAD.IADD R4, R4, 0x1, -R3 ;  /* 0x0000000104049824 */ /* 0x000fe200078e0a03 */
[----:B------:R-:W-:Y:S02]  /*1090*/  @!P1 IADD3 R2, R2, 0x1, RZ ;  /* 0x0000000102029810 */ /* 0x000fe40007ffe0ff */
[----:B------:R-:W-:Y:S02]  /*10a0*/  ISETP.NE.AND P1, PT, R0, RZ, PT ;  /* 0x000000ff0000720c */ /* 0x000fe40003f25270 */
[----:B------:R-:W-:-:S13]  /*10b0*/  ISETP.GE.U32.AND P2, PT, R4, R3, PT ;  /* 0x000000030400720c */ /* 0x000fda0003f46070 */
[----:B------:R-:W-:-:S05]  /*10c0*/  @P2 IADD3 R2, R2, 0x1, RZ ;  /* 0x0000000102022810 */ /* 0x000fca0007ffe0ff */
[----:B------:R-:W-:Y:S01]  /*10d0*/  @!P0 IMAD.MOV R2, RZ, RZ, -R2 ;  /* 0x000000ffff028224 */ /* 0x000fe200078e0a02 */
[----:B------:R-:W-:Y:S02]  /*10e0*/  @!P1 LOP3.LUT R2, RZ, R0, RZ, 0x33, !PT ;  /* 0x00000000ff029212 */ /* 0x000fe400078e33ff */
.L_x_73:
[----:B------:R-:W-:Y:S05]  /*10f0*/  BSYNC B0 ;  /* 0x0000000000007941 */ /* 0x000fea0003800000 */
.L_x_72:
[----:B------:R-:W-:Y:S01]  /*1100*/  LOP3.LUT R0, R11, 0xffff, RZ, 0xc0, !PT ;  /* 0x0000ffff0b007812 */ /* 0x000fe200078ec0ff */
[----:B------:R-:W-:Y:S01]  /*1110*/  CS2R R16, SRZ ;  /* 0x0000000000107805 */ /* 0x000fe2000001ff00 */
[----:B------:R-:W-:Y:S01]  /*1120*/  CS2R R74, SRZ ;  /* 0x00000000004a7805 */ /* 0x000fe2000001ff00 */
[----:B------:R-:W-:Y:S01]  /*1130*/  CS2R R72, SRZ ;  /* 0x0000000000487805 */ /* 0x000fe2000001ff00 */
[----:B------:R-:W-:Y:S01]  /*1140*/  CS2R R78, SRZ ;  /* 0x00000000004e7805 */ /* 0x000fe2000001ff00 */
[----:B------:R-:W-:Y:S01]  /*1150*/  IMAD R167, R0, R2, RZ ;  /* 0x0000000200a77224 */ /* 0x000fe200078e02ff */
[----:B------:R-:W-:Y:S01]  /*1160*/  PRMT R0, RZ, 0x7610, R0 ;  /* 0x00007610ff007816 */ /* 0x000fe20000000000 */
[----:B------:R-:W-:Y:S01]  /*1170*/  CS2R R76, SRZ ;  /* 0x00000000004c7805 */ /* 0x000fe2000001ff00 */
[----:B------:R-:W-:Y:S01]  /*1180*/  CS2R R82, SRZ ;  /* 0x0000000000527805 */ /* 0x000fe2000001ff00 */
[----:B------:R-:W-:Y:S01]  /*1190*/  IMAD.IADD R2, R167, 0x1, R2 ;  /* 0x00000001a7027824 */ /* 0x000fe200078e0202 */
[----:B------:R2:W-:Y:S01]  /*11a0*/  STL [R1+0x4], R167 ;  /* 0x000004a701007387 */ /* 0x0005e20000100800 */
[----:B------:R-:W-:Y:S01]  /*11b0*/  CS2R R80, SRZ ;  /* 0x0000000000507805 */ /* 0x000fe2000001ff00 */
[----:B------:R-:W-:Y:S01]  /*11c0*/  CS2R R86, SRZ ;  /* 0x0000000000567805 */ /* 0x000fe2000001ff00 */
[----:B------:R-:W-:Y:S01]  /*11d0*/  CS2R R84, SRZ ;  /* 0x0000000000547805 */ /* 0x000fe2000001ff00 */
[----:B------:R-:W-:Y:S01]  /*11e0*/  IMNMX R232, R7, R2, PT ;  /* 0x0000000207e87217 */ /* 0x000fe20003800200 */
        /* <DEDUP_REMOVED lines=26> */
[----:B--2---:R-:W-:-:S04]  /*1390*/  ISETP.NE.U32.AND P0, PT, RZ, c[0x0][0x340], PT ;  /* 0x0000d000ff007a0c */ /* 0x004fc80003f05070 */
[----:B------:R-:W-:-:S13]  /*13a0*/  ISETP.NE.AND.EX P0, PT, RZ, c[0x0][0x344], PT, P0 ;  /* 0x0000d100ff007a0c */ /* 0x000fda0003f05300 */
[----:B------:R-:W-:-:S04]  /*13b0*/  @P0 IMAD.MOV.U32 R2, RZ, RZ, 0x4 ;  /* 0x00000004ff020424 */ /* 0x000fc800078e00ff */
[----:B------:R-:W-:-:S05]  /*13c0*/  @P0 IMAD.WIDE R2, R14, R2, c[0x0][0x340] ;  /* 0x0000d0000e020625 */ /* 0x000fca00078e0202 */
[----:B------:R2:W5:Y:S01]  /*13d0*/  @P0 LDG.E R0, [R2.64] ;  /* 0x0000000602000981 */ /* 0x000562000c1e1900 */
[----:B------:R-:W-:Y:S01]  /*13e0*/  WARPSYNC 0xffffffff ;  /* 0xffffffff00007948 */ /* 0x000fe20003800000 */
[----:B------:R-:W-:Y:S01]  /*13f0*/  IADD3 R70, R232, -0x1, RZ ;  /* 0xffffffffe8467810 */ /* 0x000fe20007ffe0ff */
[----:B------:R-:W-:-:S03]  /*1400*/  @!P0 IMAD.MOV.U32 R0, RZ, RZ, R14 ;  /* 0x000000ffff008224 */ /* 0x000fc600078e000e */
[----:B--2---:R-:W2:Y:S01]  /*1410*/  S2R R4, SR_TID.X ;  /* 0x0000000000047919 */ /* 0x004ea20000002100 */
[----:B------:R-:W-:Y:S01]  /*1420*/  IMAD.MOV.U32 R2, RZ, RZ, c[0x0][0x2b8] ;  /* 0x0000ae00ff027624 */ /* 0x000fe200078e00ff */
[----:B-----5:R-:W-:Y:S01]  /*1430*/  SHF.R.S32.HI R3, RZ, 0x1f, R0 ;  /* 0x0000001fff037819 */ /* 0x020fe20000011400 */
[----:B------:R-:W-:Y:S01]  /*1440*/  IMAD.WIDE.U32 R164, R0, c[0x0][0x2b0], RZ ;  /* 0x0000ac0000a47a25 */ /* 0x000fe200078e00ff */
[----:B------:R-:W-:Y:S02]  /*1450*/  BAR.SYNC.DEFER_BLOCKING 0x0 ;  /* 0x0000000000007b1d */ /* 0x000fe40000010000 */
[----:B------:R-:W-:Y:S01]  /*1460*/  ISETP.NE.AND P3, PT, R2, 0x1, PT ;  /* 0x000000010200780c */ /* 0x000fe20003f65270 */
[----:B------:R-:W-:Y:S01]  /*1470*/  IMAD.MOV.U32 R238, RZ, RZ, RZ ;  /* 0x000000ffffee7224 */ /* 0x000fe200078e00ff */
[----:B------:R-:W-:-:S02]  /*1480*/  SHF.R.S32.HI R37, RZ, 0x1f, R42 ;  /* 0x0000001fff257819 */ /* 0x000fc4000001142a */
[----:B------:R-:W-:Y:S01]  /*1490*/  SHF.R.S32.HI R6, RZ, 0x1f, R14 ;  /* 0x0000001fff067819 */ /* 0x000fe2000001140e */
[----:B------:R-:W-:Y:S01]  /*14a0*/  IMAD R16, R12, c[0x0][0x168], RZ ;  /* 0x00005a000c107a24 */ /* 0x000fe200078e02ff */
[----:B------:R-:W-:Y:S02]  /*14b0*/  SHF.R.S32.HI R39, RZ, 0x1f, R241 ;  /* 0x0000001fff277819 */ /* 0x000fe400000114f1 */
[----:B--2---:R-:W-:Y:S02]  /*14c0*/  SHF.R.S32.HI R18, RZ, 0x1f, R4 ;  /* 0x0000001fff127819 */ /* 0x004fe40000011404 */
[----:B------:R-:W-:Y:S02]  /*14d0*/  SHF.R.S32.HI R38, RZ, 0x1f, R242 ;  /* 0x0000001fff267819 */ /* 0x000fe400000114f2 */
[----:B------:R-:W-:Y:S02]  /*14e0*/  ISETP.GE.AND P2, PT, R241, c[0x0][0x198], PT ;  /* 0x00006600f1007a0c */ /* 0x000fe40003f46270 */
[----:B------:R-:W-:Y:S01]  /*14f0*/  ISETP.GE.AND P6, PT, R242, c[0x0][0x198], PT ;  /* 0x00006600f2007a0c */ /* 0x000fe20003fc6270 */
[----:B------:R-:W-:Y:S01]  /*1500*/  IMAD.WIDE.U32 R162, R42, c[0x0][0x1e8], RZ ;  /* 0x00007a002aa27a25 */ /* 0x000fe200078e00ff */
[----:B------:R-:W-:Y:S01]  /*1510*/  LEA.HI R18, R18, R4, RZ, 0x3 ;  /* 0x0000000412127211 */ /* 0x000fe200078f18ff */
[----:B------:R-:W-:Y:S01]  /*1520*/  STL.64 [R1+0x20], R164 ;  /* 0x000020a401007387 */ /* 0x000fe20000100a00 */
[----:B------:R-:W-:-:S02]  /*1530*/  SHF.R.S32.HI R19, RZ, 0x1f, R4 ;  /* 0x0000001fff137819 */ /* 0x000fc40000011404 */
[----:B------:R-:W-:Y:S02]  /*1540*/  LOP3.LUT R18, R18, 0xfffffff8, RZ, 0xc0, !PT ;  /* 0xfffffff812127812 */ /* 0x000fe400078ec0ff */
[----:B------:R-:W-:-:S03]  /*1550*/  LEA.HI R19, R19, R4, RZ, 0x3 ;  /* 0x0000000413137211 */ /* 0x000fc600078f18ff */
[----:B------:R-:W-:Y:S01]  /*1560*/  IMAD.IADD R18, R4, 0x1, -R18 ;  /* 0x0000000104127824 */ /* 0x000fe200078e0a12 */
[----:B------:R-:W-:-:S05]  /*1570*/  SHF.R.S32.HI R19, RZ, 0x3, R19 ;  /* 0x00000003ff137819 */ /* 0x000fca0000011413 */
[----:B------:R-:W-:-:S04]  /*1580*/  IMAD R156, R18, 0x20, R19 ;  /* 0x00000020129c7824 */ /* 0x000fc800078e0213 */
[----:B------:R-:W-:-:S04]  /*1590*/  IMAD R2, R70, 0x80, R156 ;  /* 0x0000008046027824 */ /* 0x000fc800078e029c */
[C---:B-1----:R-:W-:Y:S01]  /*15a0*/  IMAD.IADD R11, R2.reuse, 0x1, R166 ;  /* 0x00000001020b7824 */ /* 0x042fe200078e02a6 */
[----:B------:R-:W-:Y:S01]  /*15b0*/  ISETP.GE.AND P1, PT, R2, R233, PT ;  /* 0x000000e90200720c */ /* 0x000fe20003f26270 */
[----:B------:R-:W-:Y:S02]  /*15c0*/  IMAD R2, R3, c[0x0][0x2b0], RZ ;  /* 0x0000ac0003027a24 */ /* 0x000fe400078e02ff */
[----:B------:R-:W-:Y:S01]  /*15d0*/  @P3 IMAD.HI.U32 R3, R11, c[0x0][0x2bc], RZ ;  /* 0x0000af000b033a27 */ /* 0x000fe200078e00ff */
[----:B------:R-:W-:Y:S02]  /*15e0*/  ISETP.GT.OR P1, PT, R156, 0x7f, P1 ;  /* 0x0000007f9c00780c */ /* 0x000fe40000f24670 */
[----:B------:R-:W-:Y:S01]  /*15f0*/  MOV R10, R11 ;  /* 0x0000000b000a7202 */ /* 0x000fe20000000f00 */
[----:B------:R-:W-:Y:S01]  /*1600*/  IMAD R2, R0, c[0x0][0x2b4], R2 ;  /* 0x0000ad0000027a24 */ /* 0x000fe200078e0202 */
[----:B------:R-:W-:-:S03]  /*1610*/  @P3 SHF.R.U32.HI R10, RZ, c[0x0][0x2c0], R3 ;  /* 0x0000b000ff0a3a19 */ /* 0x000fc60000011603 */
[----:B------:R-:W-:Y:S02]  /*1620*/  IMAD.IADD R161, R165, 0x1, R2 ;  /* 0x00000001a5a17824 */ /* 0x000fe400078e0202 */
[----:B------:R-:W-:Y:S02]  /*1630*/  IMAD R5, R37, c[0x0][0x1b8], RZ ;  /* 0x00006e0025057a24 */ /* 0x000fe400078e02ff */
[----:B------:R-:W-:Y:S02]  /*1640*/  IMAD.IADD R4, R13, 0x1, R156 ;  /* 0x000000010d047824 */ /* 0x000fe400078e029c */
[----:B------:R-:W-:Y:S01]  /*1650*/  IMAD R157, R70, -0x80, R233 ;  /* 0xffffff80469d7824 */ /* 0x000fe200078e02e9 */
[----:B------:R-:W-:Y:S01]  /*1660*/  @!P1 IADD3 R0, P0, R10, R164, RZ ;  /* 0x000000a40a009210 */ /* 0x000fe20007f1e0ff */
[----:B------:R-:W-:Y:S01]  /*1670*/  IMAD.IADD R12, R19, 0x1, R13 ;  /* 0x00000001130c7824 */ /* 0x000fe200078e020d */
[----:B------:R-:W-:Y:S01]  /*1680*/  IADD3 R206, R71, 0x20, RZ ;  /* 0x0000002047ce7810 */ /* 0x000fe20007ffe0ff */
[----:B------:R-:W-:Y:S01]  /*1690*/  IMAD.WIDE.U32 R40, R42, c[0x0][0x210], RZ ;  /* 0x000084002a287a25 */ /* 0x000fe200078e00ff */
[----:B------:R-:W-:Y:S01]  /*16a0*/  @!P1 LEA.HI.X.SX32 R3, R10, R161, 0x1, P0 ;  /* 0x000000a10a039211 */ /* 0x000fe200000f0eff */
[----:B------:R-:W-:Y:S01]  /*16b0*/  STL [R1+0x34], R161 ;  /* 0x000034a101007387 */ /* 0x000fe20000100800 */
[----:B------:R-:W-:-:S04]  /*16c0*/  @!P1 LEA R2, P0, R0, c[0x0][0x2a0], 0x2 ;  /* 0x0000a80000029a11 */ /* 0x000fc800078010ff */
[----:B------:R-:W-:-:S05]  /*16d0*/  @!P1 LEA.HI.X R3, R0, c[0x0][0x2a4], R3, 0x2, P0 ;  /* 0x0000a90000039a11 */ /* 0x000fca00000f1403 */
[----:B------:R1:W2:Y:S01]  /*16e0*/  @!P1 LDG.E R238, [R2.64] ;  /* 0x0000000602ee9981 */ /* 0x0002a2000c1e1900 */
[----:B------:R-:W-:Y:S01]  /*16f0*/  IMAD R5, R42, c[0x0][0x1bc], R5 ;  /* 0x00006f002a057a24 */ /* 0x000fe200078e0205 */
[C---:B------:R-:W-:Y:S01]  /*1700*/  SHF.L.U64.HI R68, R241.reuse, 0x1, R39 ;  /* 0x00000001f1447819 */ /* 0x040fe20000010227 */
[----:B------:R-:W-:Y:S01]  /*1710*/  @P4 IMAD.HI.U32 R7, R4, c[0x0][0x2c8], RZ ;  /* 0x0000b20004074a27 */ /* 0x000fe200078e00ff */
[----:B------:R-:W-:Y:S01]  /*1720*/  STL.64 [R1+0x18], R162 ;  /* 0x000018a201007387 */ /* 0x000fe20000100a00 */
[C---:B------:R-:W-:Y:S01]  /*1730*/  SHF.L.U64.HI R69, R242.reuse, 0x1, R38 ;  /* 0x00000001f2457819 */ /* 0x040fe20000010226 */
[----:B------:R-:W-:Y:S01]  /*1740*/  BSSY B0, `(.L_x_75) ;  /* 0x0000272000007945 */ /* 0x000fe20003800000 */
[----:B------:R-:W-:Y:S01]  /*1750*/  IMAD.MOV.U32 R0, RZ, RZ, R4 ;  /* 0x000000ffff007224 */ /* 0x000fe200078e0004 */
[----:B------:R-:W-:Y:S01]  /*1760*/  @P4 SHF.R.U32.HI R0, RZ, c[0x0][0x2cc], R7 ;  /* 0x0000b300ff004a19 */ /* 0x000fe20000011607 */
[----:B------:R-:W-:Y:S02]  /*1770*/  IMAD.SHL.U32 R158, R241, 0x2, RZ ;  /* 0x00000002f19e7824 */ /* 0x000fe400078e00ff */
[----:B------:R-:W-:Y:S01]  /*1780*/  IMAD.SHL.U32 R159, R242, 0x2, RZ ;  /* 0x00000002f29f7824 */ /* 0x000fe200078e00ff */
[----:B------:R-:W-:Y:S01]  /*1790*/  SHF.R.S32.HI R7, RZ, 0x1f, R0 ;  /* 0x0000001fff077819 */ /* 0x000fe20000011400 */
[----:B-1----:R-:W-:-:S04]  /*17a0*/  IMAD.WIDE.U32 R2, R42, c[0x0][0x1b8], RZ ;  /* 0x00006e002a027a25 */ /* 0x002fc800078e00ff */
[----:B------:R-:W-:Y:S02]  /*17b0*/  IMAD.IADD R3, R3, 0x1, R5 ;  /* 0x0000000103037824 */ /* 0x000fe400078e0205 */
[----:B------:R-:W-:Y:S02]  /*17c0*/  IMAD R5, R6, c[0x0][0x1c0], RZ ;  /* 0x0000700006057a24 */ /* 0x000fe400078e02ff */
[----:B------:R-:W-:-:S04]  /*17d0*/  IMAD.WIDE.U32 R2, R14, c[0x0][0x1c0], R2 ;  /* 0x000070000e027a25 */ /* 0x000fc800078e0002 */
[----:B------:R-:W-:Y:S01]  /*17e0*/  IMAD R6, R14, c[0x0][0x1c4], R5 ;  /* 0x000071000e067a24 */ /* 0x000fe200078e0205 */
[----:B------:R-:W-:-:S03]  /*17f0*/  IADD3 R5, -R0, RZ, RZ ;  /* 0x000000ff00057210 */ /* 0x000fc60007ffe1ff */
[----:B------:R-:W-:Y:S02]  /*1800*/  IMAD.IADD R3, R3, 0x1, R6 ;  /* 0x0000000103037824 */ /* 0x000fe400078e0206 */
[----:B------:R-:W-:Y:S02]  /*1810*/  IMAD R4, R5, c[0x0][0x2c4], R4 ;  /* 0x0000b10005047a24 */ /* 0x000fe400078e0204 */
[----:B------:R-:W-:Y:S02]  /*1820*/  IMAD R5, R7, c[0x0][0x1b0], RZ ;  /* 0x00006c0007057a24 */ /* 0x000fe400078e02ff */
[----:B------:R-:W-:-:S04]  /*1830*/  IMAD.WIDE.U32 R2, R0, c[0x0][0x1b0], R2 ;  /* 0x00006c0000027a25 */ /* 0x000fc800078e0002 */
[----:B------:R-:W-:Y:S01]  /*1840*/  IMAD R6, R0, c[0x0][0x1b4], R5 ;  /* 0x00006d0000067a24 */ /* 0x000fe200078e0205 */
[----:B------:R-:W-:-:S03]  /*1850*/  SHF.R.S32.HI R5, RZ, 0x1f, R4 ;  /* 0x0000001fff057819 */ /* 0x000fc60000011404 */
[----:B------:R-:W-:Y:S01]  /*1860*/  IMAD.IADD R3, R3, 0x1, R6 ;  /* 0x0000000103037824 */ /* 0x000fe200078e0206 */
[----:B------:R-:W-:Y:S01]  /*1870*/  IADD3 R6, R12, 0x20, RZ ;  /* 0x000000200c067810 */ /* 0x000fe20007ffe0ff */
[----:B------:R-:W-:Y:S02]  /*1880*/  IMAD R0, R5, c[0x0][0x1a8], RZ ;  /* 0x00006a0005007a24 */ /* 0x000fe400078e02ff */
[----:B------:R-:W-:-:S04]  /*1890*/  IMAD.WIDE.U32 R2, R4, c[0x0][0x1a8], R2 ;  /* 0x00006a0004027a25 */ /* 0x000fc800078e0002 */
[----:B------:R-:W-:Y:S01]  /*18a0*/  IMAD R0, R4, c[0x0][0x1ac], R0 ;  /* 0x00006b0004007a24 */ /* 0x000fe200078e0200 */
[----:B------:R-:W-:-:S03]  /*18b0*/  LEA R9, P0, R2, c[0x0][0x160], 0x1 ;  /* 0x0000580002097a11 */ /* 0x000fc600078008ff */
[----:B------:R-:W-:Y:S02]  /*18c0*/  IMAD.IADD R8, R3, 0x1, R0 ;  /* 0x0000000103087824 */ /* 0x000fe400078e0200 */
[----:B------:R-:W1:Y:S03]  /*18d0*/  SHFL.IDX PT, R0, R9, RZ, 0x181f ;  /* 0x00181fff09007589 */ /* 0x000e6600000e0000 */
[----:B------:R-:W-:Y:S01]  /*18e0*/  LEA.HI.X R8, R2, c[0x0][0x164], R8, 0x1, P0 ;  /* 0x0000590002087a11 */ /* 0x000fe200000f0c08 */
[----:B------:R-:W-:Y:S01]  /*18f0*/  SHFL.IDX PT, R13, R9, 0x2, 0x181f ;  /* 0x00581f00090d7f89 */ /* 0x000fe200000e0000 */
[----:B------:R-:W-:Y:S02]  /*1900*/  ISETP.GE.AND P0, PT, R12, R16, PT ;  /* 0x000000100c00720c */ /* 0x000fe40003f06270 */
[----:B------:R-:W-:Y:S01]  /*1910*/  IADD3 R2, -R10, RZ, RZ ;  /* 0x000000ff0a027210 */ /* 0x000fe20007ffe1ff */
[----:B------:R-:W3:Y:S04]  /*1920*/  SHFL.IDX PT, R5, R8, RZ, 0x181f ;  /* 0x00181fff08057589 */ /* 0x000ee800000e0000 */
[----:B------:R-:W4:Y:S01]  /*1930*/  SHFL.IDX PT, R10, R9, 0x1, 0x181f ;  /* 0x00381f00090a7f89 */ /* 0x000f2200000e0000 */
[----:B------:R-:W-:-:S03]  /*1940*/  IMAD R239, R2, c[0x0][0x2b8], R11 ;  /* 0x0000ae0002ef7a24 */ /* 0x000fc600078e020b */
[----:B------:R-:W4:Y:S02]  /*1950*/  SHFL.IDX PT, R11, R8, 0x1, 0x181f ;  /* 0x00381f00080b7f89 */ /* 0x000f2400000e0000 */
[----:B------:R-:W-:Y:S02]  /*1960*/  SHF.R.S32.HI R36, RZ, 0x1f, R239 ;  /* 0x0000001fff247819 */ /* 0x000fe400000114ef */
[----:B------:R-:W4:Y:S01]  /*1970*/  SHFL.IDX PT, R14, R8, 0x2, 0x181f ;  /* 0x00581f00080e7f89 */ /* 0x000f2200000e0000 */
[----:B-1----:R-:W-:-:S03]  /*1980*/  @!P0 LEA R2, P5, R241, R0, 0x1 ;  /* 0x00000000f1028211 */ /* 0x002fc600078a08ff */
[----:B------:R-:W1:Y:S01]  /*1990*/  SHFL.IDX PT, R9, R9, 0x3, 0x181f ;  /* 0x00781f0009097f89 */ /* 0x000e6200000e0000 */
[----:B------:R-:W-:Y:S01]  /*19a0*/  @!P0 LEA R4, P1, R242, R0, 0x1 ;  /* 0x00000000f2048211 */ /* 0x000fe200078208ff */
[----:B------:R-:W-:Y:S02]  /*19b0*/  IMAD R0, R36, c[0x0][0x1e0], RZ ;  /* 0x0000780024007a24 */ /* 0x000fe400078e02ff */
[----:B------:R-:W1:Y:S02]  /*19c0*/  SHFL.IDX PT, R8, R8, 0x3, 0x181f ;  /* 0x00781f0008087f89 */ /* 0x000e6400000e0000 */
[----:B------:R-:W-:Y:S01]  /*19d0*/  IMAD R0, R239, c[0x0][0x1e4], R0 ;  /* 0x00007900ef007a24 */ /* 0x000fe200078e0200 */
[CC--:B---3--:R-:W-:Y:S02]  /*19e0*/  @!P0 LEA.HI.X R3, R241.reuse, R5.reuse, R39, 0x1, P5 ;  /* 0x00000005f1038211 */ /* 0x0c8fe400028f0c27 */
[----:B------:R-:W-:Y:S02]  /*19f0*/  @!P0 LEA.HI.X R5, R242, R5, R38, 0x1, P1 ;  /* 0x00000005f2058211 */ /* 0x000fe400008f0c26 */
[----:B------:R-:W-:Y:S01]  /*1a00*/  ISETP.GE.AND P1, PT, R6, R16, PT ;  /* 0x000000100600720c */ /* 0x000fe20003f26270 */
[----:B------:R3:W-:Y:S04]  /*1a10*/  @!P0 LDGSTS.E.BYPASS.LTC128B.128 [R227+0x100], [R2.64], !P2 ;  /* 0x0010000002e38fae */ /* 0x0007e8000d101d46 */
[----:B------:R1:W-:Y:S08]  /*1a20*/  @!P0 LDGSTS.E.BYPASS.LTC128B.128 [R227+0x4100], [R4.64], !P6 ;  /* 0x0410000004e38fae */ /* 0x0003f0000f101d46 */
[----:B----4-:R-:W-:-:S04]  /*1a30*/  @!P1 LEA R6, P0, R241, R10, 0x1 ;  /* 0x0000000af1069211 */ /* 0x010fc800078008ff */
[----:B------:R-:W-:-:S05]  /*1a40*/  @!P1 LEA.HI.X R7, R241, R11, R39, 0x1, P0 ;  /* 0x0000000bf1079211 */ /* 0x000fca00000f0c27 */
[----:B------:R4:W-:Y:S01]  /*1a50*/  @!P1 LDGSTS.E.BYPASS.LTC128B.128 [R227+0x1100], [R6.64], !P2 ;  /* 0x0110000006e39fae */ /* 0x0009e2000d101d46 */
[----:B---3--:R-:W-:Y:S01]  /*1a60*/  IMAD.WIDE.U32 R2, R239, c[0x0][0x1e0], RZ ;  /* 0x00007800ef027a25 */ /* 0x008fe200078e00ff */
[----:B-1----:R-:W-:-:S03]  /*1a70*/  IADD3 R4, R12, 0x40, RZ ;  /* 0x000000400c047810 */ /* 0x002fc60007ffe0ff */
[----:B------:R-:W-:Y:S01]  /*1a80*/  IMAD.IADD R3, R3, 0x1, R0 ;  /* 0x0000000103037824 */ /* 0x000fe200078e0200 */
[----:B------:R-:W-:Y:S01]  /*1a90*/  IADD3 R12, R12, 0x60, RZ ;  /* 0x000000600c0c7810 */ /* 0x000fe20007ffe0ff */
[----:B------:R-:W-:Y:S01]  /*1aa0*/  IMAD R0, R37, c[0x0][0x1e8], RZ ;  /* 0x00007a0025007a24 */ /* 0x000fe200078e02ff */
[----:B------:R-:W-:Y:S02]  /*1ab0*/  ISETP.GE.AND P5, PT, R4, R16, PT ;  /* 0x000000100400720c */ /* 0x000fe40003fa6270 */
[----:B------:R-:W-:Y:S01]  /*1ac0*/  @!P1 LEA R4, P0, R242, R10, 0x1 ;  /* 0x0000000af2049211 */ /* 0x000fe200078008ff */
[----:B------:R-:W-:-:S03]  /*1ad0*/  IMAD R0, R42, c[0x0][0x1ec], R0 ;  /* 0x00007b002a007a24 */ /* 0x000fc600078e0200 */
[----:B------:R-:W-:Y:S01]  /*1ae0*/  @!P1 LEA.HI.X R5, R242, R11, R38, 0x1, P0 ;  /* 0x0000000bf2059211 */ /* 0x000fe200000f0c26 */
[----:B------:R-:W-:-:S04]  /*1af0*/  IMAD.IADD R160, R163, 0x1, R0 ;  /* 0x00000001a3a07824 */ /* 0x000fc800078e0200 */
[----:B------:R1:W-:Y:S04]  /*1b00*/  @!P1 LDGSTS.E.BYPASS.LTC128B.128 [R227+0x5100], [R4.64], !P6 ;  /* 0x0510000004e39fae */ /* 0x0003e8000f101d46 */
[----:B------:R-:W-:Y:S04]  /*1b10*/  STL [R1+0x30], R160 ;  /* 0x000030a001007387 */ /* 0x000fe80000100800 */
[----:B------:R-:W-:Y:S01]  /*1b20*/  STL.64 [R1+0x28], R40 ;  /* 0x0000282801007387 */ /* 0x000fe20000100a00 */
[----:B-1----:R-:W-:-:S04]  /*1b30*/  @!P5 LEA R4, P1, R241, R13, 0x1 ;  /* 0x0000000df104d211 */ /* 0x002fc800078208ff */
[----:B------:R-:W-:-:S05]  /*1b40*/  @!P5 LEA.HI.X R5, R241, R14, R39, 0x1, P1 ;  /* 0x0000000ef105d211 */ /* 0x000fca00008f0c27 */
[----:B------:R1:W-:Y:S01]  /*1b50*/  @!P5 LDGSTS.E.BYPASS.LTC128B.128 [R227+0x2100], [R4.64], !P2 ;  /* 0x0210000004e3dfae */ /* 0x0003e2000d101d46 */
[----:B--2---:R-:W-:Y:S01]  /*1b60*/  SHF.R.S32.HI R15, RZ, 0x1f, R238 ;  /* 0x0000001fff0f7819 */ /* 0x004fe200000114ee */
[----:B------:R-:W-:-:S04]  /*1b70*/  IMAD.WIDE.U32 R2, R238, c[0x0][0x1f0], R2 ;  /* 0x00007c00ee027a25 */ /* 0x000fc800078e0002 */
[----:B----4-:R-:W-:Y:S01]  /*1b80*/  IMAD R7, R15, c[0x0][0x1f0], RZ ;  /* 0x00007c000f077a24 */ /* 0x010fe200078e02ff */
[----:B------:R-:W-:Y:S02]  /*1b90*/  IADD3 R6, P0, R2, R162, RZ ;  /* 0x000000a202067210 */ /* 0x000fe40007f1e0ff */
[----:B------:R-:W-:Y:S01]  /*1ba0*/  @!P5 LEA R2, P1, R242, R13, 0x1 ;  /* 0x0000000df202d211 */ /* 0x000fe200078208ff */
[----:B------:R-:W-:Y:S02]  /*1bb0*/  IMAD R7, R238, c[0x0][0x1f4], R7 ;  /* 0x00007d00ee077a24 */ /* 0x000fe400078e0207 */
[----:B------:R-:W-:-:S03]  /*1bc0*/  IMAD.IADD R13, R157, 0x1, -R19 ;  /* 0x000000019d0d7824 */ /* 0x000fc600078e0a13 */
[----:B------:R-:W-:Y:S02]  /*1bd0*/  IADD3.X R7, R160, R3, R7, P0, !PT ;  /* 0x00000003a0077210 */ /* 0x000fe400007fe407 */
[----:B------:R-:W-:Y:S02]  /*1be0*/  LEA R0, P0, R6, c[0x0][0x1c8], 0x1 ;  /* 0x0000720006007a11 */ /* 0x000fe400078008ff */
[----:B------:R-:W-:Y:S02]  /*1bf0*/  @!P5 LEA.HI.X R3, R242, R14, R38, 0x1, P1 ;  /* 0x0000000ef203d211 */ /* 0x000fe400008f0c26 */
[----:B------:R-:W-:Y:S01]  /*1c00*/  LEA.HI.X R14, R6, c[0x0][0x1cc], R7, 0x1, P0 ;  /* 0x00007300060e7a11 */ /* 0x000fe200000f0c07 */
[----:B------:R-:W-:Y:S01]  /*1c10*/  SHFL.IDX PT, R10, R0, 0x1, 0x181f ;  /* 0x00381f00000a7f89 */ /* 0x000fe200000e0000 */
[----:B------:R-:W-:-:S03]  /*1c20*/  ISETP.GE.AND P1, PT, R12, R16, PT ;  /* 0x000000100c00720c */ /* 0x000fc60003f26270 */
[----:B------:R-:W2:Y:S04]  /*1c30*/  SHFL.IDX PT, R6, R0, RZ, 0x181f ;  /* 0x00181fff00067589 */ /* 0x000ea800000e0000 */
[----:B------:R-:W3:Y:S04]  /*1c40*/  SHFL.IDX PT, R7, R14, RZ, 0x181f ;  /* 0x00181fff0e077589 */ /* 0x000ee800000e0000 */
[----:B------:R4:W-:Y:S01]  /*1c50*/  @!P5 LDGSTS.E.BYPASS.LTC128B.128 [R227+0x6100], [R2.64], !P6 ;  /* 0x0610000002e3dfae */ /* 0x0009e2000f101d46 */
[----:B------:R-:W-:-:S03]  /*1c60*/  ISETP.GE.AND P5, PT, R13, 0x1, PT ;  /* 0x000000010d00780c */ /* 0x000fc60003fa6270 */
[----:B------:R-:W1:Y:S04]  /*1c70*/  SHFL.IDX PT, R12, R14, 0x1, 0x181f ;  /* 0x00381f000e0c7f89 */ /* 0x000e6800000e0000 */
[----:B------:R-:W-:Y:S01]  /*1c80*/  SHFL.IDX PT, R11, R14, 0x2, 0x181f ;  /* 0x00581f000e0b7f89 */ /* 0x000fe200000e0000 */
[----:B----4-:R-:W-:-:S04]  /*1c90*/  @!P1 LEA R2, P0, R241, R9, 0x1 ;  /* 0x00000009f1029211 */ /* 0x010fc800078008ff */
[CC--:B------:R-:W-:Y:S02]  /*1ca0*/  @!P1 LEA.HI.X R3, R241.reuse, R8.reuse, R39, 0x1, P0 ;  /* 0x00000008f1039211 */ /* 0x0c0fe400000f0c27 */
[C---:B-1----:R-:W-:Y:S02]  /*1cb0*/  @!P1 LEA R4, P0, R242.reuse, R9, 0x1 ;  /* 0x00000009f2049211 */ /* 0x042fe400078008ff */
[----:B------:R-:W-:Y:S02]  /*1cc0*/  SHFL.IDX PT, R9, R14, 0x3, 0x181f ;  /* 0x00781f000e097f89 */ /* 0x000fe400000e0000 */
[----:B------:R-:W-:Y:S02]  /*1cd0*/  @!P1 LEA.HI.X R5, R242, R8, R38, 0x1, P0 ;  /* 0x00000008f2059211 */ /* 0x000fe400000f0c26 */
[----:B------:R2:W-:Y:S01]  /*1ce0*/  @!P1 LDGSTS.E.BYPASS.LTC128B.128 [R227+0x3100], [R2.64], !P2 ;  /* 0x0310000002e39fae */ /* 0x0005e2000d101d46 */
[----:B------:R-:W-:-:S03]  /*1cf0*/  @P5 ISETP.GE.AND P0, PT, R241, c[0x0][0x1d4], PT ;  /* 0x00007500f1005a0c */ /* 0x000fc60003f06270 */
[----:B------:R-:W1:Y:S04]  /*1d00*/  SHFL.IDX PT, R8, R0, 0x2, 0x181f ;  /* 0x00581f0000087f89 */ /* 0x000e6800000e0000 */
[----:B------:R4:W-:Y:S04]  /*1d10*/  @!P1 LDGSTS.E.BYPASS.LTC128B.128 [R227+0x7100], [R4.64], !P6 ;  /* 0x0710000004e39fae */ /* 0x0009e8000f101d46 */
[----:B------:R-:W0:Y:S04]  /*1d20*/  LDGDEPBAR ;  /* 0x00000000000079af */ /* 0x000e280000000000 */
[----:B------:R-:W1:Y:S01]  /*1d30*/  SHFL.IDX PT, R0, R0, 0x3, 0x181f ;  /* 0x00781f0000007f89 */ /* 0x000e6200000e0000 */
[----:B--2---:R-:W-:-:S04]  /*1d40*/  @P5 LEA R2, P2, R241, R6, 0x1 ;  /* 0x00000006f1025211 */ /* 0x004fc800078408ff */
[----:B---3--:R-:W-:Y:S02]  /*1d50*/  @P5 LEA.HI.X R3, R241, R7, R39, 0x1, P2 ;  /* 0x00000007f1035211 */ /* 0x008fe400010f0c27 */
[----:B------:R-:W-:-:S03]  /*1d60*/  ISETP.GE.AND P2, PT, R13, 0x21, PT ;  /* 0x000000210d00780c */ /* 0x000fc60003f46270 */
[----:B------:R2:W-:Y:S01]  /*1d70*/  @P5 LDGSTS.E.BYPASS.LTC128B.128 [R227+0x8100], [R2.64], !P0 ;  /* 0x0810000002e35fae */ /* 0x0005e2000c101d46 */
[C---:B------:R-:W-:Y:S02]  /*1d80*/  @P5 ISETP.GE.AND P0, PT, R242.reuse, c[0x0][0x1d4], PT ;  /* 0x00007500f2005a0c */ /* 0x040fe40003f06270 */
[----:B--2---:R-:W-:-:S07]  /*1d90*/  @P5 LEA R2, P1, R242, R6, 0x1 ;  /* 0x00000006f2025211 */ /* 0x004fce00078208ff */
[C---:B------:R-:W-:Y:S02]  /*1da0*/  @P2 LEA R6, P6, R241.reuse, R10, 0x1 ;  /* 0x0000000af1062211 */ /* 0x040fe400078c08ff */
[C---:B------:R-:W-:Y:S02]  /*1db0*/  @P5 LEA.HI.X R3, R242.reuse, R7, R38, 0x1, P1 ;  /* 0x00000007f2035211 */ /* 0x040fe400008f0c26 */
[----:B------:R-:W-:Y:S02]  /*1dc0*/  @P2 LEA.HI.X R7, R241, R12, R39, 0x1, P6 ;  /* 0x0000000cf1072211 */ /* 0x000fe400030f0c27 */
[----:B------:R-:W-:Y:S01]  /*1dd0*/  ISETP.GE.AND P6, PT, R13, 0x41, PT ;  /* 0x000000410d00780c */ /* 0x000fe20003fc6270 */
[----:B------:R1:W-:Y:S01]  /*1de0*/  @P5 LDGSTS.E.BYPASS.LTC128B.128 [R227+0xc100], [R2.64], !P0 ;  /* 0x0c10000002e35fae */ /* 0x0003e2000c101d46 */
[----:B------:R-:W-:Y:S02]  /*1df0*/  @P2 ISETP.GE.AND P1, PT, R241, c[0x0][0x1d4], PT ;  /* 0x00007500f1002a0c */ /* 0x000fe40003f26270 */
[----:B----4-:R-:W-:-:S04]  /*1e00*/  @P2 LEA R4, P0, R242, R10, 0x1 ;  /* 0x0000000af2042211 */ /* 0x010fc800078008ff */
[----:B------:R-:W-:-:S05]  /*1e10*/  @P2 LEA.HI.X R5, R242, R12, R38, 0x1, P0 ;  /* 0x0000000cf2052211 */ /* 0x000fca00000f0c26 */
[C---:B------:R-:W-:Y:S02]  /*1e20*/  @P6 ISETP.GE.AND P0, PT, R241.reuse, c[0x0][0x1d4], PT ;  /* 0x00007500f1006a0c */ /* 0x040fe40003f06270 */
[----:B------:R2:W-:Y:S01]  /*1e30*/  @P2 LDGSTS.E.BYPASS.LTC128B.128 [R227+0x9100], [R6.64], !P1 ;  /* 0x0910000006e32fae */ /* 0x0005e2000c901d46 */
[----:B------:R-:W-:Y:S02]  /*1e40*/  @P2 ISETP.GE.AND P1, PT, R242, c[0x0][0x1d4], PT ;  /* 0x00007500f2002a0c */ /* 0x000fe40003f26270 */
[----:B-1----:R-:W-:-:S11]  /*1e50*/  @P6 LEA R2, P5, R241, R8, 0x1 ;  /* 0x00000008f1026211 */ /* 0x002fd600078a08ff */
[----:B------:R1:W-:Y:S01]  /*1e60*/  @P2 LDGSTS.E.BYPASS.LTC128B.128 [R227+0xd100], [R4.64], !P1 ;  /* 0x0d10000004e32fae */ /* 0x0003e2000c901d46 */
[----:B------:R-:W-:Y:S02]  /*1e70*/  @P6 LEA.HI.X R3, R241, R11, R39, 0x1, P5 ;  /* 0x0000000bf1036211 */ /* 0x000fe400028f0c27 */
[----:B------:R-:W-:-:S03]  /*1e80*/  ISETP.GE.AND P5, PT, R13, 0x61, PT ;  /* 0x000000610d00780c */ /* 0x000fc60003fa6270 */
[----:B------:R3:W-:Y:S01]  /*1e90*/  @P6 LDGSTS.E.BYPASS.LTC128B.128 [R227+0xa100], [R2.64], !P0 ;  /* 0x0a10000002e36fae */ /* 0x0007e2000c101d46 */
[----:B--2---:R-:W-:-:S04]  /*1ea0*/  @P6 LEA R6, P2, R242, R8, 0x1 ;  /* 0x00000008f2066211 */ /* 0x004fc800078408ff */
[C---:B------:R-:W-:Y:S02]  /*1eb0*/  @P6 LEA.HI.X R7, R242.reuse, R11, R38, 0x1, P2 ;  /* 0x0000000bf2076211 */ /* 0x040fe400010f0c26 */
[----:B------:R-:W-:-:S03]  /*1ec0*/  @P6 ISETP.GE.AND P2, PT, R242, c[0x0][0x1d4], PT ;  /* 0x00007500f2006a0c */ /* 0x000fc60003f46270 */
[----:B-1----:R-:W-:-:S04]  /*1ed0*/  @P5 LEA R4, P1, R241, R0, 0x1 ;  /* 0x00000000f1045211 */ /* 0x002fc800078208ff */
[----:B------:R-:W-:-:S06]  /*1ee0*/  @P5 LEA.HI.X R5, R241, R9, R39, 0x1, P1 ;  /* 0x00000009f1055211 */ /* 0x000fcc00008f0c27 */
[----:B------:R1:W-:Y:S01]  /*1ef0*/  @P6 LDGSTS.E.BYPASS.LTC128B.128 [R227+0xe100], [R6.64], !P2 ;  /* 0x0e10000006e36fae */ /* 0x0003e2000d101d46 */
[----:B------:R-:W-:Y:S02]  /*1f00*/  @P5 ISETP.GE.AND P1, PT, R241, c[0x0][0x1d4], PT ;  /* 0x00007500f1005a0c */ /* 0x000fe40003f26270 */
[----:B---3--:R-:W-:Y:S01]  /*1f10*/  @P5 LEA R2, P0, R242, R0, 0x1 ;  /* 0x00000000f2025211 */ /* 0x008fe200078008ff */
[----:B------:R-:W-:-:S03]  /*1f20*/  IMAD R0, R36, c[0x0][0x208], RZ ;  /* 0x0000820024007a24 */ /* 0x000fc600078e02ff */
[C---:B------:R-:W-:Y:S01]  /*1f30*/  @P5 LEA.HI.X R3, R242.reuse, R9, R38, 0x1, P0 ;  /* 0x00000009f2035211 */ /* 0x040fe200000f0c26 */
[----:B------:R-:W-:Y:S01]  /*1f40*/  IMAD R0, R239, c[0x0][0x20c], R0 ;  /* 0x00008300ef007a24 */ /* 0x000fe200078e0200 */
[----:B------:R-:W-:-:S05]  /*1f50*/  @P5 ISETP.GE.AND P0, PT, R242, c[0x0][0x1d4], PT ;  /* 0x00007500f2005a0c */ /* 0x000fca0003f06270 */
[----:B------:R1:W-:Y:S08]  /*1f60*/  @P5 LDGSTS.E.BYPASS.LTC128B.128 [R227+0xb100], [R4.64], !P1 ;  /* 0x0b10000004e35fae */ /* 0x0003f0000c901d46 */
[----:B------:R2:W-:Y:S01]  /*1f70*/  @P5 LDGSTS.E.BYPASS.LTC128B.128 [R227+0xf100], [R2.64], !P0 ;  /* 0x0f10000002e35fae */ /* 0x0005e2000c101d46 */
[----:B------:R-:W-:Y:S02]  /*1f80*/  R2P PR, R18, 0x6 ;  /* 0x0000000612007804 */ /* 0x000fe40000000000 */
[----:B------:R-:W-:Y:S01]  /*1f90*/  ISETP.GE.AND P6, PT, R241, c[0x0][0x1d4], PT ;  /* 0x00007500f1007a0c */ /* 0x000fe20003fc6270 */
[----:B------:R-:W0:Y:S10]  /*1fa0*/  LDGDEPBAR ;  /* 0x00000000000079af */ /* 0x000e340000000000 */
[----:B------:R-:W-:-:S04]  /*1fb0*/  @P1 IADD3 R206, R71, -0x20, RZ ;  /* 0xffffffe047ce1810 */ /* 0x000fc80007ffe0ff */
[C---:B------:R-:W-:Y:S02]  /*1fc0*/  IADD3 R207, R206.reuse, 0x4000, RZ ;  /* 0x00004000cecf7810 */ /* 0x040fe40007ffe0ff */
[C---:B------:R-:W-:Y:S02]  /*1fd0*/  IADD3 R208, R206.reuse, 0x4800, RZ ;  /* 0x00004800ced07810 */ /* 0x040fe40007ffe0ff */
[C---:B------:R-:W-:Y:S02]  /*1fe0*/  IADD3 R209, R206.reuse, 0x5000, RZ ;  /* 0x00005000ced17810 */ /* 0x040fe40007ffe0ff */
[C---:B------:R-:W-:Y:S02]  /*1ff0*/  IADD3 R210, R206.reuse, 0x5800, RZ ;  /* 0x00005800ced27810 */ /* 0x040fe40007ffe0ff */
[----:B------:R-:W-:Y:S01]  /*2000*/  IADD3 R211, R206, 0x6000, RZ ;  /* 0x00006000ced37810 */ /* 0x000fe20007ffe0ff */
[----:B--2---:R-:W-:Y:S01]  /*2010*/  IMAD.WIDE.U32 R2, R239, c[0x0][0x208], RZ ;  /* 0x00008200ef027a25 */ /* 0x004fe200078e00ff */
[----:B------:R-:W-:-:S04]  /*2020*/  DEPBAR.LE SB0, 0x1 ;  /* 0x000080400000791a */ /* 0x000fc80000000000 */
[----:B------:R-:W-:Y:S01]  /*2030*/  BAR.SYNC.DEFER_BLOCKING 0x0 ;  /* 0x0000000000007b1d */ /* 0x000fe20000010000 */
[----:B------:R-:W-:Y:S01]  /*2040*/  IMAD.IADD R3, R3, 0x1, R0 ;  /* 0x0000000103037824 */ /* 0x000fe200078e0200 */
[C---:B------:R-:W-:Y:S01]  /*2050*/  IADD3 R212, R206.reuse, 0x6800, RZ ;  /* 0x00006800ced47810 */ /* 0x040fe20007ffe0ff */
[----:B------:R-:W-:Y:S01]  /*2060*/  IMAD R0, R37, c[0x0][0x210], RZ ;  /* 0x0000840025007a24 */ /* 0x000fe200078e02ff */
[----:B------:R-:W-:Y:S01]  /*2070*/  IADD3 R213, R206, 0x7000, RZ ;  /* 0x00007000ced57810 */ /* 0x000fe20007ffe0ff */
[----:B------:R-:W-:Y:S01]  /*2080*/  IMAD.WIDE.U32 R2, R238, c[0x0][0x218], R2 ;  /* 0x00008600ee027a25 */ /* 0x000fe200078e0002 */
[C---:B------:R-:W-:Y:S02]  /*2090*/  IADD3 R214, R206.reuse, 0x7800, RZ ;  /* 0x00007800ced67810 */ /* 0x040fe40007ffe0ff */
[----:B------:R-:W-:Y:S01]  /*20a0*/  IADD3 R222, R206, 0x3800, RZ ;  /* 0x00003800cede7810 */ /* 0x000fe20007ffe0ff */
[----:B------:R-:W-:Y:S01]  /*20b0*/  IMAD R0, R42, c[0x0][0x214], R0 ;  /* 0x000085002a007a24 */ /* 0x000fe200078e0200 */
[----:B------:R-:W-:-:S02]  /*20c0*/  IADD3 R2, P0, R2, R40, RZ ;  /* 0x0000002802027210 */ /* 0x000fc40007f1e0ff */
[C---:B------:R-:W-:Y:S02]  /*20d0*/  IADD3 R221, R206.reuse, 0x3000, RZ ;  /* 0x00003000cedd7810 */ /* 0x040fe40007ffe0ff */
[C---:B------:R-:W-:Y:S02]  /*20e0*/  IADD3 R220, R206.reuse, 0x2800, RZ ;  /* 0x00002800cedc7810 */ /* 0x040fe40007ffe0ff */
[C---:B------:R-:W-:Y:S02]  /*20f0*/  IADD3 R219, R206.reuse, 0x2000, RZ ;  /* 0x00002000cedb7810 */ /* 0x040fe40007ffe0ff */
[C---:B------:R-:W-:Y:S02]  /*2100*/  IADD3 R218, R206.reuse, 0x1800, RZ ;  /* 0x00001800ceda7810 */ /* 0x040fe40007ffe0ff */
[C---:B------:R-:W-:Y:S02]  /*2110*/  IADD3 R217, R206.reuse, 0x1000, RZ ;  /* 0x00001000ced97810 */ /* 0x040fe40007ffe0ff */
[----:B------:R-:W-:Y:S01]  /*2120*/  IADD3 R216, R206, 0x800, RZ ;  /* 0x00000800ced87810 */ /* 0x000fe20007ffe0ff */
[----:B------:R-:W-:Y:S04]  /*2130*/  LDSM.16.M88.4 R136, [R223] ;  /* 0x00000000df88783b */ /* 0x000fe80000000200 */
[----:B------:R-:W-:Y:S04]  /*2140*/  LDSM.16.M88.4 R140, [R224] ;  /* 0x00000000e08c783b */ /* 0x000fe80000000200 */
[----:B------:R-:W-:Y:S04]  /*2150*/  LDSM.16.M88.4 R176, [R226] ;  /* 0x00000000e2b0783b */ /* 0x000fe80000000200 */
[----:B------:R-:W-:Y:S04]  /*2160*/  LDSM.16.M88.4 R180, [R225] ;  /* 0x00000000e1b4783b */ /* 0x000fe80000000200 */
[----:B------:R-:W-:Y:S04]  /*2170*/  LDSM.16.M88.4 R184, [R223+0x4000] ;  /* 0x00400000dfb8783b */ /* 0x000fe80000000200 */
[----:B------:R-:W-:Y:S04]  /*2180*/  LDSM.16.M88.4 R188, [R224+0x4000] ;  /* 0x00400000e0bc783b */ /* 0x000fe80000000200 */
[----:B------:R-:W-:Y:S04]  /*2190*/  LDSM.16.M88.4 R192, [R226+0x4000] ;  /* 0x00400000e2c0783b */ /* 0x000fe80000000200 */
[----:B------:R-:W-:Y:S04]  /*21a0*/  LDSM.16.M88.4 R196, [R225+0x4000] ;  /* 0x00400000e1c4783b */ /* 0x000fe80000000200 */
[----:B------:R-:W-:Y:S06]  /*21b0*/  BAR.SYNC.DEFER_BLOCKING 0x0 ;  /* 0x0000000000007b1d */ /* 0x000fec0000010000 */
[----:B------:R-:W-:-:S04]  /*21c0*/  DEPBAR.LE SB0, 0x0 ;  /* 0x000080000000791a */ /* 0x000fc80000000000 */
[----:B------:R-:W-:Y:S06]  /*21d0*/  BAR.SYNC.DEFER_BLOCKING 0x0 ;  /* 0x0000000000007b1d */ /* 0x000fec0000010000 */
[----:B-1----:R-:W1:Y:S04]  /*21e0*/  LDSM.16.M88.4 R4, [R71] ;  /* 0x000000004704783b */ /* 0x002e680000000200 */
[----:B------:R-:W-:Y:S04]  /*21f0*/  LDSM.16.M88.4 R20, [R206] ;  /* 0x00000000ce14783b */ /* 0x000fe80000000200 */
[----:B------:R-:W2:Y:S04]  /*2200*/  LDSM.16.M88.4 R24, [R71+0x800] ;  /* 0x000800004718783b */ /* 0x000ea80000000200 */
[----:B------:R-:W3:Y:S04]  /*2210*/  LDSM.16.M88.4 R32, [R206+0x800] ;  /* 0x00080000ce20783b */ /* 0x000ee80000000200 */
[----:B------:R-:W4:Y:S04]  /*2220*/  LDSM.16.M88.4 R28, [R71+0x1000] ;  /* 0x00100000471c783b */ /* 0x000f280000000200 */
[----:B------:R-:W-:Y:S04]  /*2230*/  LDSM.16.M88.4 R52, [R206+0x2000] ;  /* 0x00200000ce34783b */ /* 0x000fe80000000200 */
[----:B------:R-:W-:Y:S04]  /*2240*/  LDSM.16.M88.4 R44, [R71+0x3000] ;  /* 0x00300000472c783b */ /* 0x000fe80000000200 */
[----:B------:R-:W-:Y:S04]  /*2250*/  LDSM.16.M88.4 R36, [R206+0x2800] ;  /* 0x00280000ce24783b */ /* 0x000fe80000000200 */
[----:B------:R-:W-:Y:S04]  /*2260*/  LDSM.16.M88.4 R48, [R206+0x3000] ;  /* 0x00300000ce30783b */ /* 0x000fe80000000200 */
[----:B------:R-:W-:Y:S01]  /*2270*/  LDSM.16.M88.4 R56, [R206+0x3800] ;  /* 0x00380000ce38783b */ /* 0x000fe20000000200 */
[C---:B-1----:R-:W-:Y:S08]  /*2280*/  HMMA.16816.F32 R8, R136.reuse, R6, RZ ;  /* 0x000000068808723c */ /* 0x042ff000000018ff */
[C---:B------:R-:W-:Y:S08]  /*2290*/  HMMA.16816.F32 R16, R136.reuse, R4, RZ ;  /* 0x000000048810723c */ /* 0x040ff000000018ff */
[----:B--2---:R-:W-:Y:S08]  /*22a0*/  HMMA.16816.F32 R4, R136, R24, RZ ;  /* 0x000000188804723c */ /* 0x004ff000000018ff */
[----:B------:R-:W-:Y:S08]  /*22b0*/  HMMA.16816.F32 R152, R140, R22, R8 ;  /* 0x000000168c98723c */ /* 0x000ff00000001808 */
[----:B------:R-:W-:Y:S01]  /*22c0*/  HMMA.16816.F32 R8, R136, R26, RZ ;  /* 0x0000001a8808723c */ /* 0x000fe200000018ff */
[----:B------:R-:W1:Y:S07]  /*22d0*/  LDSM.16.M88.4 R24, [R71+0x1800] ;  /* 0x001800004718783b */ /* 0x000e6e0000000200 */
[C---:B------:R-:W-:Y:S01]  /*22e0*/  HMMA.16816.F32 R104, R140.reuse, R20, R16 ;  /* 0x000000148c68723c */ /* 0x040fe20000001810 */
[----:B------:R-:W2:Y:S07]  /*22f0*/  LDSM.16.M88.4 R16, [R206+0x1000] ;  /* 0x00100000ce10783b */ /* 0x000eae0000000200 */
[C---:B---3--:R-:W-:Y:S08]  /*2300*/  HMMA.16816.F32 R60, R140.reuse, R32, R4 ;  /* 0x000000208c3c723c */ /* 0x048ff00000001804 */
[----:B------:R-:W-:Y:S01]  /*2310*/  HMMA.16816.F32 R148, R140, R34, R8 ;  /* 0x000000228c94723c */ /* 0x000fe20000001808 */
[----:B------:R-:W3:Y:S07]  /*2320*/  LDSM.16.M88.4 R32, [R71+0x2000] ;  /* 0x002000004720783b */ /* 0x000eee0000000200 */
[C---:B----4-:R-:W-:Y:S08]  /*2330*/  HMMA.16816.F32 R4, R136.reuse, R28, RZ ;  /* 0x0000001c8804723c */ /* 0x050ff000000018ff */
[C---:B------:R-:W-:Y:S01]  /*2340*/  HMMA.16816.F32 R20, R136.reuse, R30, RZ ;  /* 0x0000001e8814723c */ /* 0x040fe200000018ff */
[----:B------:R-:W4:Y:S07]  /*2350*/  LDSM.16.M88.4 R28, [R206+0x1800] ;  /* 0x00180000ce1c783b */ /* 0x000f2e0000000200 */
[----:B-1----:R-:W-:Y:S08]  /*2360*/  HMMA.16816.F32 R8, R136, R26, RZ ;  /* 0x0000001a8808723c */ /* 0x002ff000000018ff */
[C---:B--2---:R-:W-:Y:S07]  /*2370*/  HMMA.16816.F32 R144, R140.reuse, R16, R4 ;  /* 0x000000108c90723c */ /* 0x044fee0000001804 */
[----:B------:R-:W-:Y:S01]  /*2380*/  IMAD R4, R15, c[0x0][0x218], RZ ;  /* 0x000086000f047a24 */ /* 0x000fe200078e02ff */
[----:B------:R-:W-:Y:S01]  /*2390*/  IADD3 R5, R41, R0, RZ ;  /* 0x0000000029057210 */ /* 0x000fe20007ffe0ff */
[----:B------:R-:W-:Y:S01]  /*23a0*/  HMMA.16816.F32 R132, R140, R18, R20 ;  /* 0x000000128c84723c */ /* 0x000fe20000001814 */
[----:B------:R-:W-:Y:S01]  /*23b0*/  LDSM.16.M88.4 R40, [R71+0x3800] ;  /* 0x003800004728783b */ /* 0x000fe20000000200 */
[----:B------:R-:W-:-:S03]  /*23c0*/  IMAD R0, R238, c[0x0][0x21c], R4 ;  /* 0x00008700ee007a24 */ /* 0x000fc600078e0204 */
[----:B------:R-:W-:Y:S02]  /*23d0*/  STL [R1+0x38], R5 ;  /* 0x0000380501007387 */ /* 0x000fe40000100800 */
[----:B------:R-:W-:Y:S01]  /*23e0*/  IADD3.X R3, R5, R3, R0, P0, !PT ;  /* 0x0000000305037210 */ /* 0x000fe200007fe400 */
[----:B---3--:R-:W-:Y:S01]  /*23f0*/  HMMA.16816.F32 R16, R136, R32, RZ ;  /* 0x000000208810723c */ /* 0x008fe200000018ff */
[----:B------:R-:W-:-:S04]  /*2400*/  LEA R0, P0, R2, c[0x0][0x1f8], 0x1 ;  /* 0x00007e0002007a11 */ /* 0x000fc800078008ff */
[----:B------:R-:W-:Y:S01]  /*2410*/  LEA.HI.X R6, R2, c[0x0][0x1fc], R3, 0x1, P0 ;  /* 0x00007f0002067a11 */ /* 0x000fe200000f0c03 */
[----:B------:R-:W-:Y:S02]  /*2420*/  SHFL.IDX PT, R14, R0, 0x2, 0x181f ;  /* 0x00581f00000e7f89 */ /* 0x000fe400000e0000 */
[----:B----4-:R-:W-:Y:S02]  /*2430*/  HMMA.16816.F32 R124, R140, R30, R8 ;  /* 0x0000001e8c7c723c */ /* 0x010fe40000001808 */
[----:B------:R-:W1:Y:S04]  /*2440*/  SHFL.IDX PT, R2, R0, RZ, 0x181f ;  /* 0x00181fff00027589 */ /* 0x000e6800000e0000 */
[----:B------:R-:W-:Y:S02]  /*2450*/  SHFL.IDX PT, R3, R0, 0x1, 0x181f ;  /* 0x00381f0000037f89 */ /* 0x000fe400000e0000 */
[----:B------:R-:W-:Y:S02]  /*2460*/  HMMA.16816.F32 R20, R136, R24, RZ ;  /* 0x000000188814723c */ /* 0x000fe400000018ff */
[----:B------:R-:W2:Y:S04]  /*2470*/  SHFL.IDX PT, R4, R6, RZ, 0x181f ;  /* 0x00181fff06047589 */ /* 0x000ea800000e0000 */
[----:B------:R-:W3:Y:S02]  /*2480*/  SHFL.IDX PT, R5, R6, 0x1, 0x181f ;  /* 0x00381f0006057f89 */ /* 0x000ee400000e0000 */
[----:B------:R-:W-:Y:S02]  /*2490*/  HMMA.16816.F32 R100, R140, R52, R16 ;  /* 0x000000348c64723c */ /* 0x000fe40000001810 */
[----:B------:R-:W4:Y:S04]  /*24a0*/  SHFL.IDX PT, R12, R6, 0x2, 0x181f ;  /* 0x00581f00060c7f89 */ /* 0x000f2800000e0000 */
[----:B------:R-:W3:Y:S02]  /*24b0*/  SHFL.IDX PT, R0, R0, 0x3, 0x181f ;  /* 0x00781f0000007f89 */ /* 0x000ee400000e0000 */
[----:B------:R-:W-:Y:S02]  /*24c0*/  HMMA.16816.F32 R32, R136, R34, RZ ;  /* 0x000000228820723c */ /* 0x000fe400000018ff */
[----:B------:R3:W4:Y:S01]  /*24d0*/  SHFL.IDX PT, R18, R6, 0x3, 0x181f ;  /* 0x00781f0006127f89 */ /* 0x00072200000e0000 */
[----:B-1----:R-:W-:-:S02]  /*24e0*/  IADD3 R10, P0, R2, R158, RZ ;  /* 0x0000009e020a7210 */ /* 0x002fc40007f1e0ff */
[-C--:B------:R-:W-:Y:S01]  /*24f0*/  IADD3 R8, P1, R2, R159.reuse, RZ ;  /* 0x0000009f02087210 */ /* 0x080fe20007f3e0ff */
[----:B------:R-:W1:Y:S02]  /*2500*/  LDSM.16.M88.4 R24, [R71+0x2800] ;  /* 0x002800004718783b */ /* 0x000e640000000200 */
[----:B------:R-:W-:Y:S01]  /*2510*/  HMMA.16816.F32 R128, R140, R28, R20 ;  /* 0x0000001c8c80723c */ /* 0x000fe20000001814 */
[C---:B--2---:R-:W-:Y:S01]  /*2520*/  IMAD.X R11, R4.reuse, 0x1, R68, P0 ;  /* 0x00000001040b7824 */ /* 0x044fe200000e0644 */
[----:B------:R-:W-:Y:S01]  /*2530*/  ISETP.LT.OR P0, PT, R13, 0x1, P6 ;  /* 0x000000010d00780c */ /* 0x000fe20003701670 */
[----:B------:R-:W-:Y:S01]  /*2540*/  IMAD.X R9, R4, 0x1, R69, P1 ;  /* 0x0000000104097824 */ /* 0x000fe200008e0645 */
[----:B------:R-:W-:-:S04]  /*2550*/  IADD3 R4, P1, R3, R159, RZ ;  /* 0x0000009f03047210 */ /* 0x000fc80007f3e0ff */
[----:B------:R-:W-:Y:S07]  /*2560*/  HMMA.16816.F32 R20, R136, R44, RZ ;  /* 0x0000002c8814723c */ /* 0x000fee00000018ff */
[----:B------:R-:W-:Y:S01]  /*2570*/  @!PT LDS RZ, [RZ] ;  /* 0x00000000fffff984 */ /* 0x000fe20000000800 */
[----:B------:R-:W-:Y:S01]  /*2580*/  @!PT LDS RZ, [RZ] ;  /* 0x00000000fffff984 */ /* 0x000fe20000000800 */
[----:B------:R-:W-:Y:S01]  /*2590*/  @!PT LDS RZ, [RZ] ;  /* 0x00000000fffff984 */ /* 0x000fe20000000800 */
[----:B------:R2:W-:Y:S01]  /*25a0*/  LDGSTS.E.BYPASS.LTC128B.128 [R227+0x100], [R10.64], !P0 ;  /* 0x001000000ae37fae */ /* 0x0005e2000c101d46 */
[----:B---3--:R-:W-:Y:S01]  /*25b0*/  IADD3 R6, P5, R3, R158, RZ ;  /* 0x0000009e03067210 */ /* 0x008fe20007fbe0ff */
[----:B------:R-:W-:Y:S01]  /*25c0*/  HMMA.16816.F32 R120, R140, R54, R32 ;  /* 0x000000368c78723c */ /* 0x000fe20000001820 */
[----:B------:R-:W-:-:S02]  /*25d0*/  ISETP.LT.OR P0, PT, R13, 0x21, P6 ;  /* 0x000000210d00780c */ /* 0x000fc40003701670 */
[C---:B------:R-:W-:Y:S01]  /*25e0*/  IADD3.X R7, R5.reuse, R68, RZ, P5, !PT ;  /* 0x0000004405077210 */ /* 0x040fe20002ffe4ff */
[----:B------:R-:W-:Y:S01]  /*25f0*/  IMAD.X R5, R5, 0x1, R69, P1 ;  /* 0x0000000105057824 */ /* 0x000fe200008e0645 */
[C---:B------:R-:W-:Y:S02]  /*2600*/  IADD3 R2, P5, R14.reuse, R158, RZ ;  /* 0x0000009e0e027210 */ /* 0x040fe40007fbe0ff */
[----:B------:R-:W-:-:S03]  /*2610*/  IADD3 R14, P1, R14, R159, RZ ;  /* 0x0000009f0e0e7210 */ /* 0x000fc60007f3e0ff */
[--C-:B----4-:R-:W-:Y:S01]  /*2620*/  IMAD.X R3, R12, 0x1, R68.reuse, P5 ;  /* 0x000000010c037824 */ /* 0x110fe200028e0644 */
[----:B------:R-:W-:Y:S01]  /*2630*/  IADD3 R16, P5, R0, R158, RZ ;  /* 0x0000009e00107210 */ /* 0x000fe20007fbe0ff */
[----:B------:R-:W-:Y:S01]  /*2640*/  IMAD.X R15, R12, 0x1, R69, P1 ;  /* 0x000000010c0f7824 */ /* 0x000fe200008e0645 */
[----:B------:R-:W-:Y:S02]  /*2650*/  ISETP.GE.AND P1, PT, R242, c[0x0][0x1d4], PT ;  /* 0x00007500f2007a0c */ /* 0x000fe40003f26270 */
[----:B------:R-:W-:Y:S01]  /*2660*/  HMMA.16816.F32 R108, R140, R48, R20 ;  /* 0x000000308c6c723c */ /* 0x000fe20000001814 */
[----:B------:R-:W-:Y:S01]  /*2670*/  IMAD.X R17, R18, 0x1, R68, P5 ;  /* 0x0000000112117824 */ /* 0x000fe200028e0644 */
[----:B------:R-:W-:-:S06]  /*2680*/  ISETP.LT.OR P5, PT, R13, 0x1, P1 ;  /* 0x000000010d00780c */ /* 0x000fcc0000fa1670 */
[C---:B-1----:R-:W-:Y:S07]  /*2690*/  HMMA.16816.F32 R28, R136.reuse, R24, RZ ;  /* 0x00000018881c723c */ /* 0x042fee00000018ff */
[----:B------:R2:W-:Y:S01]  /*26a0*/  LDGSTS.E.BYPASS.LTC128B.128 [R227+0x4100], [R8.64], !P5 ;  /* 0x0410000008e37fae */ /* 0x0005e2000e901d46 */
[C---:B------:R-:W-:Y:S01]  /*26b0*/  ISETP.LT.OR P5, PT, R13.reuse, 0x21, P1 ;  /* 0x000000210d00780c */ /* 0x040fe20000fa1670 */
[----:B------:R-:W-:Y:S02]  /*26c0*/  HMMA.16816.F32 R24, R136, R26, RZ ;  /* 0x0000001a8818723c */ /* 0x000fe400000018ff */
[----:B------:R1:W-:Y:S01]  /*26d0*/  LDGSTS.E.BYPASS.LTC128B.128 [R227+0x1100], [R6.64], !P0 ;  /* 0x0110000006e37fae */ /* 0x0003e2000c101d46 */
[----:B------:R-:W-:-:S05]  /*26e0*/  ISETP.LT.OR P0, PT, R13, 0x41, P6 ;  /* 0x000000410d00780c */ /* 0x000fca0003701670 */
[----:B------:R-:W-:Y:S04]  /*26f0*/  HMMA.16816.F32 R20, R136, R46, RZ ;  /* 0x0000002e8814723c */ /* 0x000fe800000018ff */
[----:B------:R1:W-:Y:S01]  /*2700*/  LDGSTS.E.BYPASS.LTC128B.128 [R227+0x5100], [R4.64], !P5 ;  /* 0x0510000004e37fae */ /* 0x0003e2000e901d46 */
[C---:B------:R-:W-:Y:S02]  /*2710*/  ISETP.LT.OR P5, PT, R13.reuse, 0x61, P6 ;  /* 0x000000610d00780c */ /* 0x040fe400037a1670 */
[C---:B------:R-:W-:Y:S01]  /*2720*/  ISETP.LT.OR P6, PT, R13.reuse, 0x41, P1 ;  /* 0x000000410d00780c */ /* 0x040fe20000fc1670 */
[----:B------:R3:W-:Y:S01]  /*2730*/  LDGSTS.E.BYPASS.LTC128B.128 [R227+0x2100], [R2.64], !P0 ;  /* 0x0210000002e37fae */ /* 0x0007e2000c101d46 */
[----:B------:R-:W-:Y:S01]  /*2740*/  ISETP.LT.OR P1, PT, R13, 0x61, P1 ;  /* 0x000000610d00780c */ /* 0x000fe20000f21670 */
[C---:B------:R-:W-:Y:S08]  /*2750*/  HMMA.16816.F32 R116, R140.reuse, R36, R28 ;  /* 0x000000248c74723c */ /* 0x040ff0000000181c */
[C---:B------:R-:W-:Y:S02]  /*2760*/  HMMA.16816.F32 R112, R140.reuse, R38, R24 ;  /* 0x000000268c70723c */ /* 0x040fe40000001818 */
[----:B------:R4:W-:Y:S04]  /*2770*/  LDGSTS.E.BYPASS.LTC128B.128 [R227+0x6100], [R14.64], !P6 ;  /* 0x061000000ee37fae */ /* 0x0009e8000f101d46 */
[----:B------:R2:W-:Y:S02]  /*2780*/  LDGSTS.E.BYPASS.LTC128B.128 [R227+0x3100], [R16.64], !P5 ;  /* 0x0310000010e37fae */ /* 0x0005e4000e901d46 */
[----:B------:R-:W-:Y:S08]  /*2790*/  HMMA.16816.F32 R96, R140, R50, R20 ;  /* 0x000000328c60723c */ /* 0x000ff00000001814 */
[----:B-1----:R-:W-:Y:S01]  /*27a0*/  HMMA.16816.F32 R4, R136, R40, RZ ;  /* 0x000000288804723c */ /* 0x002fe200000018ff */
[----:B---3--:R-:W-:-:S02]  /*27b0*/  MOV R3, 0x40 ;  /* 0x0000004000037802 */ /* 0x008fc40000000f00 */
[----:B------:R-:W-:Y:S02]  /*27c0*/  IADD3 R2, P0, R0, R159, RZ ;  /* 0x0000009f00027210 */ /* 0x000fe40007f1e0ff */
[----:B------:R-:W-:-:S03]  /*27d0*/  SEL R0, R3, 0xffffffc0, !P2 ;  /* 0xffffffc003007807 */ /* 0x000fc60005000000 */
[----:B------:R-:W-:Y:S01]  /*27e0*/  IMAD.X R3, R18, 0x1, R69, P0 ;  /* 0x0000000112037824 */ /* 0x000fe200000e0645 */
[----:B------:R-:W-:Y:S01]  /*27f0*/  ISETP.GT.AND P0, PT, R70, R167, PT ;  /* 0x000000a74600720c */ /* 0x000fe20003f04270 */
[--C-:B------:R-:W-:Y:S02]  /*2800*/  IMAD.IADD R201, R71, 0x1, R0.reuse ;  /* 0x0000000147c97824 */ /* 0x100fe400078e0200 */
[----:B------:R-:W-:Y:S01]  /*2810*/  IMAD.IADD R200, R207, 0x1, R0 ;  /* 0x00000001cfc87824 */ /* 0x000fe200078e0200 */
[----:B------:R1:W-:Y:S01]  /*2820*/  LDGSTS.E.BYPASS.LTC128B.128 [R227+0x7100], [R2.64], !P1 ;  /* 0x0710000002e37fae */ /* 0x0003e2000c901d46 */
[----:B------:R-:W-:-:S03]  /*2830*/  ISETP.GT.AND P1, PT, R156, 0x7f, PT ;  /* 0x0000007f9c00780c */ /* 0x000fc60003f24270 */
[----:B----4-:R-:W3:Y:S01]  /*2840*/  LDSM.16.M88.4 R12, [R201] ;  /* 0x00000000c90c783b */ /* 0x010ee20000000200 */
[----:B--2---:R-:W-:Y:S03]  /*2850*/  HMMA.16816.F32 R16, R136, R42, RZ ;  /* 0x0000002a8810723c */ /* 0x004fe600000018ff */
[----:B------:R-:W2:Y:S04]  /*2860*/  LDSM.16.M88.4 R8, [R201+0x800] ;  /* 0x00080000c908783b */ /* 0x000ea80000000200 */
[----:B------:R-:W4:Y:S01]  /*2870*/  LDSM.16.M88.4 R28, [R201+0x1800] ;  /* 0x00180000c91c783b */ /* 0x000f220000000200 */
[C---:B------:R-:W-:Y:S03]  /*2880*/  HMMA.16816.F32 R80, R140.reuse, R56, R4 ;  /* 0x000000388c50723c */ /* 0x040fe60000001804 */
[----:B------:R-:W1:Y:S04]  /*2890*/  LDSM.16.M88.4 R32, [R201+0x2000] ;  /* 0x00200000c920783b */ /* 0x000e680000000200 */
[----:B------:R-:W1:Y:S04]  /*28a0*/  LDSM.16.M88.4 R24, [R201+0x1000] ;  /* 0x00100000c918783b */ /* 0x000e680000000200 */
[----:B------:R-:W1:Y:S04]  /*28b0*/  LDSM.16.M88.4 R64, [R200+-0x4000] ;  /* 0xffc00000c840783b */ /* 0x000e680000000200 */
[----:B------:R-:W1:Y:S01]  /*28c0*/  LDSM.16.M88.4 R36, [R201+0x2800] ;  /* 0x00280000c924783b */ /* 0x000e620000000200 */
[----:B------:R-:W-:Y:S03]  /*28d0*/  HMMA.16816.F32 R56, R140, R58, R16 ;  /* 0x0000003a8c38723c */ /* 0x000fe60000001810 */
[----:B------:R-:W1:Y:S04]  /*28e0*/  LDSM.16.M88.4 R76, [R201+0x3000] ;  /* 0x00300000c94c783b */ /* 0x000e680000000200 */
[----:B------:R-:W1:Y:S04]  /*28f0*/  LDSM.16.M88.4 R88, [R200+-0x2800] ;  /* 0xffd80000c858783b */ /* 0x000e680000000200 */
[----:B------:R-:W1:Y:S01]  /*2900*/  LDSM.16.M88.4 R72, [R201+0x3800] ;  /* 0x00380000c948783b */ /* 0x000e620000000200 */
[C---:B---3--:R-:W-:Y:S03]  /*2910*/  HMMA.16816.F32 R40, R176.reuse, R12, R104 ;  /* 0x0000000cb028723c */ /* 0x048fe60000001868 */
[----:B------:R-:W3:Y:S04]  /*2920*/  LDSM.16.M88.4 R104, [R200+-0x2000] ;  /* 0xffe00000c868783b */ /* 0x000ee80000000200 */
[----:B------:R-:W-:Y:S01]  /*2930*/  LDSM.16.M88.4 R84, [R200+-0x3800] ;  /* 0xffc80000c854783b */ /* 0x000fe20000000200 */
[C---:B------:R-:W-:Y:S03]  /*2940*/  HMMA.16816.F32 R48, R176.reuse, R14, R152 ;  /* 0x0000000eb030723c */ /* 0x040fe60000001898 */
[----:B------:R-:W-:Y:S04]  /*2950*/  LDSM.16.M88.4 R92, [R200+-0x3000] ;  /* 0xffd00000c85c783b */ /* 0x000fe80000000200 */
[----:B------:R-:W-:Y:S01]  /*2960*/  LDSM.16.M88.4 R52, [R200+-0x1800] ;  /* 0xffe80000c834783b */ /* 0x000fe20000000200 */
[C---:B--2---:R-:W-:Y:S03]  /*2970*/  HMMA.16816.F32 R60, R176.reuse, R8, R60 ;  /* 0x00000008b03c723c */ /* 0x044fe6000000183c */
[----:B------:R-:W0:Y:S05]  /*2980*/  LDGDEPBAR ;  /* 0x00000000000079af */ /* 0x000e2a0000000000 */
[C---:B------:R-:W-:Y:S08]  /*2990*/  HMMA.16816.F32 R44, R176.reuse, R10, R148 ;  /* 0x0000000ab02c723c */ /* 0x040ff00000001894 */
[C---:B----4-:R-:W-:Y:S08]  /*29a0*/  HMMA.16816.F32 R12, R176.reuse, R28, R128 ;  /* 0x0000001cb00c723c */ /* 0x050ff00000001880 */
[C---:B------:R-:W-:Y:S08]  /*29b0*/  HMMA.16816.F32 R8, R176.reuse, R30, R124 ;  /* 0x0000001eb008723c */ /* 0x040ff0000000187c */
[C---:B-1----:R-:W-:Y:S01]  /*29c0*/  HMMA.16816.F32 R4, R176.reuse, R32, R100 ;  /* 0x00000020b004723c */ /* 0x042fe20000001864 */
[----:B------:R-:W1:Y:S07]  /*29d0*/  LDSM.16.M88.4 R100, [R71+0x4000] ;  /* 0x004000004764783b */ /* 0x000e6e0000000200 */
[C---:B------:R-:W-:Y:S08]  /*29e0*/  HMMA.16816.F32 R20, R176.reuse, R24, R144 ;  /* 0x00000018b014723c */ /* 0x040ff00000001890 */
[----:B------:R-:W-:Y:S08]  /*29f0*/  HMMA.16816.F32 R16, R176, R26, R132 ;  /* 0x0000001ab010723c */ /* 0x000ff00000001884 */
[----:B------:R-:W-:Y:S08]  /*2a00*/  HMMA.16816.F32 R24, R180, R64, R40 ;  /* 0x00000040b418723c */ /* 0x000ff00000001828 */
[C---:B------:R-:W-:Y:S08]  /*2a10*/  HMMA.16816.F32 R28, R176.reuse, R36, R116 ;  /* 0x00000024b01c723c */ /* 0x040ff00000001874 */
[C---:B------:R-:W-:Y:S08]  /*2a20*/  HMMA.16816.F32 R36, R176.reuse, R38, R112 ;  /* 0x00000026b024723c */ /* 0x040ff00000001870 */
[C---:B------:R-:W-:Y:S08]  /*2a30*/  HMMA.16816.F32 R116, R176.reuse, R76, R108 ;  /* 0x0000004cb074723c */ /* 0x040ff0000000186c */
[----:B------:R-:W-:Y:S08]  /*2a40*/  HMMA.16816.F32 R112, R176, R78, R96 ;  /* 0x0000004eb070723c */ /* 0x000ff00000001860 */
[C---:B------:R-:W-:Y:S01]  /*2a50*/  HMMA.16816.F32 R76, R180.reuse, R88, R12 ;  /* 0x00000058b44c723c */ /* 0x040fe2000000180c */
[----:B------:R-:W-:Y:S07]  /*2a60*/  LDSM.16.M88.4 R12, [R200+-0x800] ;  /* 0xfff80000c80c783b */ /* 0x000fee0000000200 */
[C---:B------:R-:W-:Y:S01]  /*2a70*/  HMMA.16816.F32 R88, R180.reuse, R90, R8 ;  /* 0x0000005ab458723c */ /* 0x040fe20000001808 */
[----:B------:R-:W2:Y:S07]  /*2a80*/  LDSM.16.M88.4 R8, [R207] ;  /* 0x00000000cf08783b */ /* 0x000eae0000000200 */
[----:B------:R-:W-:Y:S01]  /*2a90*/  HMMA.16816.F32 R40, R180, R66, R48 ;  /* 0x00000042b428723c */ /* 0x000fe20000001830 */
[----:B------:R-:W4:Y:S07]  /*2aa0*/  LDSM.16.M88.4 R48, [R71+0x4800] ;  /* 0x004800004730783b */ /* 0x000f2e0000000200 */
[----:B------:R-:W-:Y:S08]  /*2ab0*/  HMMA.16816.F32 R108, R176, R72, R80 ;  /* 0x00000048b06c723c */ /* 0x000ff00000001850 */
[----:B---3--:R-:W-:Y:S08]  /*2ac0*/  HMMA.16816.F32 R80, R180, R104, R4 ;  /* 0x00000068b450723c */ /* 0x008ff00000001804 */
[----:B-1----:R-:W-:Y:S01]  /*2ad0*/  HMMA.16816.F32 R4, R184, R100, R24 ;  /* 0x00000064b804723c */ /* 0x002fe20000001818 */
[----:B------:R-:W-:Y:S07]  /*2ae0*/  LDSM.16.M88.4 R24, [R71+0x5800] ;  /* 0x005800004718783b */ /* 0x000fee0000000200 */
[C---:B------:R-:W-:Y:S08]  /*2af0*/  HMMA.16816.F32 R60, R180.reuse, R84, R60 ;  /* 0x00000054b43c723c */ /* 0x040ff0000000183c */
[----:B------:R-:W-:Y:S01]  /*2b00*/  HMMA.16816.F32 R84, R180, R86, R44 ;  /* 0x00000056b454723c */ /* 0x000fe2000000182c */
[----:B------:R-:W1:Y:S07]  /*2b10*/  LDSM.16.M88.4 R44, [R201+0x4000] ;  /* 0x00400000c92c783b */ /* 0x000e6e0000000200 */
[----:B------:R-:W-:Y:S01]  /*2b20*/  HMMA.16816.F32 R96, R176, R74, R56 ;  /* 0x0000004ab060723c */ /* 0x000fe20000001838 */
[----:B------:R-:W-:Y:S07]  /*2b30*/  LDSM.16.M88.4 R56, [R200] ;  /* 0x00000000c838783b */ /* 0x000fee0000000200 */
[----:B------:R-:W-:Y:S08]  /*2b40*/  HMMA.16816.F32 R72, R180, R94, R16 ;  /* 0x0000005eb448723c */ /* 0x000ff00000001810 */
[----:B------:R-:W-:Y:S08]  /*2b50*/  HMMA.16816.F32 R32, R176, R34, R120 ;  /* 0x00000022b020723c */ /* 0x000ff00000001878 */
[----:B------:R-:W-:Y:S01]  /*2b60*/  HMMA.16816.F32 R16, R184, R102, R40 ;  /* 0x00000066b810723c */ /* 0x000fe20000001828 */
[----:B------:R-:W3:Y:S07]  /*2b70*/  LDSM.16.M88.4 R40, [R208] ;  /* 0x00000000d028783b */ /* 0x000eee0000000200 */
[----:B--2---:R-:W-:Y:S08]  /*2b80*/  HMMA.16816.F32 R4, R188, R8, R4 ;  /* 0x00000008bc04723c */ /* 0x004ff00000001804 */
[C---:B------:R-:W-:Y:S08]  /*2b90*/  HMMA.16816.F32 R64, R180.reuse, R92, R20 ;  /* 0x0000005cb440723c */ /* 0x040ff00000001814 */
[C---:B------:R-:W-:Y:S01]  /*2ba0*/  HMMA.16816.F32 R120, R180.reuse, R54, R36 ;  /* 0x00000036b478723c */ /* 0x040fe20000001824 */
[----:B------:R-:W2:Y:S07]  /*2bb0*/  LDSM.16.M88.4 R36, [R200+-0x1000] ;  /* 0xfff00000c824783b */ /* 0x000eae0000000200 */
[----:B------:R-:W-:Y:S01]  /*2bc0*/  HMMA.16816.F32 R92, R180, R52, R28 ;  /* 0x00000034b45c723c */ /* 0x000fe2000000181c */
[----:B------:R-:W2:Y:S04]  /*2bd0*/  LDSM.16.M88.4 R28, [R71+0x5000] ;  /* 0x00500000471c783b */ /* 0x000ea80000000200 */
[----:B------:R-:W2:Y:S03]  /*2be0*/  LDSM.16.M88.4 R52, [R201+0x4800] ;  /* 0x00480000c934783b */ /* 0x000ea60000000200 */
[----:B----4-:R-:W-:Y:S01]  /*2bf0*/  HMMA.16816.F32 R20, R184, R48, R60 ;  /* 0x00000030b814723c */ /* 0x010fe2000000183c */
[----:B------:R-:W-:Y:S07]  /*2c00*/  LDSM.16.M88.4 R60, [R71+0x6000] ;  /* 0x00600000473c783b */ /* 0x000fee0000000200 */
[----:B------:R-:W-:Y:S08]  /*2c10*/  HMMA.16816.F32 R104, R180, R106, R32 ;  /* 0x0000006ab468723c */ /* 0x000ff00000001820 */
[----:B------:R-:W-:Y:S08]  /*2c20*/  HMMA.16816.F32 R32, R188, R10, R16 ;  /* 0x0000000abc20723c */ /* 0x000ff00000001810 */
[----:B-1----:R-:W-:Y:S08]  /*2c30*/  HMMA.16816.F32 R4, R192, R44, R4 ;  /* 0x0000002cc004723c */ /* 0x002ff00000001804 */
[----:B------:R-:W-:Y:S01]  /*2c40*/  HMMA.16816.F32 R8, R184, R50, R84 ;  /* 0x00000032b808723c */ /* 0x000fe20000001854 */
[----:B------:R-:W-:Y:S07]  /*2c50*/  LDSM.16.M88.4 R48, [R71+0x6800] ;  /* 0x006800004730783b */ /* 0x000fee0000000200 */
[----:B---3--:R-:W-:Y:S08]  /*2c60*/  HMMA.16816.F32 R16, R188, R40, R20 ;  /* 0x00000028bc10723c */ /* 0x008ff00000001814 */
[C---:B--2---:R-:W-:Y:S08]  /*2c70*/  HMMA.16816.F32 R116, R180.reuse, R36, R116 ;  /* 0x00000024b474723c */ /* 0x044ff00000001874 */
[C---:B------:R-:W-:Y:S01]  /*2c80*/  HMMA.16816.F32 R112, R180.reuse, R38, R112 ;  /* 0x00000026b470723c */ /* 0x040fe20000001870 */
[----:B------:R-:W1:Y:S07]  /*2c90*/  LDSM.16.M88.4 R36, [R200+0x800] ;  /* 0x00080000c824783b */ /* 0x000e6e0000000200 */
[C---:B------:R-:W-:Y:S08]  /*2ca0*/  HMMA.16816.F32 R108, R180.reuse, R12, R108 ;  /* 0x0000000cb46c723c */ /* 0x040ff0000000186c */
[----:B------:R-:W-:Y:S08]  /*2cb0*/  HMMA.16816.F32 R96, R180, R14, R96 ;  /* 0x0000000eb460723c */ /* 0x000ff00000001860 */
[C---:B------:R-:W-:Y:S08]  /*2cc0*/  HMMA.16816.F32 R64, R184.reuse, R28, R64 ;  /* 0x0000001cb840723c */ /* 0x040ff00000001840 */
[----:B------:R-:W-:Y:S01]  /*2cd0*/  HMMA.16816.F32 R72, R184, R30, R72 ;  /* 0x0000001eb848723c */ /* 0x000fe20000001848 */
[----:B------:R-:W2:Y:S07]  /*2ce0*/  LDSM.16.M88.4 R28, [R209] ;  /* 0x00000000d11c783b */ /* 0x000eae0000000200 */
[----:B------:R-:W-:Y:S01]  /*2cf0*/  HMMA.16816.F32 R12, R192, R46, R32 ;  /* 0x0000002ec00c723c */ /* 0x000fe20000001820 */
[----:B------:R-:W-:Y:S04]  /*2d00*/  LDSM.16.M88.4 R32, [R210] ;  /* 0x00000000d220783b */ /* 0x000fe80000000200 */
[----:B------:R-:W-:Y:S03]  /*2d10*/  LDSM.16.M88.4 R44, [R201+0x5800] ;  /* 0x00580000c92c783b */ /* 0x000fe60000000200 */
[----:B------:R-:W-:Y:S08]  /*2d20*/  HMMA.16816.F32 R20, R196, R56, R4 ;  /* 0x00000038c414723c */ /* 0x000ff00000001804 */
[----:B------:R-:W-:Y:S01]  /*2d30*/  HMMA.16816.F32 R8, R188, R42, R8 ;  /* 0x0000002abc08723c */ /* 0x000fe20000001808 */
[----:B------:R-:W-:Y:S07]  /*2d40*/  LDSM.16.M88.4 R40, [R200+0x1000] ;  /* 0x00100000c828783b */ /* 0x000fee0000000200 */
[----:B------:R-:W-:Y:S08]  /*2d50*/  HMMA.16816.F32 R4, R192, R52, R16 ;  /* 0x00000034c004723c */ /* 0x000ff00000001810 */
[----:B------:R-:W-:Y:S01]  /*2d60*/  HMMA.16816.F32 R76, R184, R24, R76 ;  /* 0x00000018b84c723c */ /* 0x000fe2000000184c */
[----:B------:R-:W-:-:S04]  /*2d70*/  FMUL.FTZ R0, R20, c[0x0][0x320] ;  /* 0x0000c80014007a20 */ /* 0x000fc80000410000 */
[----:B------:R3:W4:Y:S03]  /*2d80*/  MUFU.TANH R125, R0 ;  /* 0x00000000007d7308 */ /* 0x0007260000002400 */
[----:B------:R-:W-:Y:S01]  /*2d90*/  HMMA.16816.F32 R88, R184, R26, R88 ;  /* 0x0000001ab858723c */ /* 0x000fe20000001858 */
[----:B------:R-:W4:Y:S07]  /*2da0*/  LDSM.16.M88.4 R24, [R201+0x5000] ;  /* 0x00500000c918783b */ /* 0x000f2e0000000200 */
[----:B------:R-:W-:Y:S01]  /*2db0*/  HMMA.16816.F32 R16, R196, R58, R12 ;  /* 0x0000003ac410723c */ /* 0x000fe2000000180c */
[----:B------:R-:W-:Y:S01]  /*2dc0*/  LDSM.16.M88.4 R56, [R71+0x7800] ;  /* 0x007800004738783b */ /* 0x000fe20000000200 */
[----:B---3--:R-:W-:-:S06]  /*2dd0*/  FMUL.FTZ R0, R21, c[0x0][0x320] ;  /* 0x0000c80015007a20 */ /* 0x008fcc0000410000 */
[----:B------:R-:W-:Y:S01]  /*2de0*/  HMMA.16816.F32 R12, R192, R54, R8 ;  /* 0x00000036c00c723c */ /* 0x000fe20000001808 */
[----:B------:R3:W3:Y:S07]  /*2df0*/  MUFU.TANH R124, R0 ;  /* 0x00000000007c7308 */ /* 0x0006ee0000002400 */
[----:B-1----:R-:W-:Y:S08]  /*2e00*/  HMMA.16816.F32 R8, R196, R36, R4 ;  /* 0x00000024c408723c */ /* 0x002ff00000001804 */
[----:B--2---:R-:W-:Y:S01]  /*2e10*/  HMMA.16816.F32 R4, R188, R28, R64 ;  /* 0x0000001cbc04723c */ /* 0x004fe20000001840 */
[----:B---3--:R-:W-:-:S04]  /*2e20*/  FMUL.FTZ R0, R22, c[0x0][0x320] ;  /* 0x0000c80016007a20 */ /* 0x008fc80000410000 */
[----:B------:R1:W2:Y:S03]  /*2e30*/  MUFU.TANH R129, R0 ;  /* 0x0000000000817308 */ /* 0x0002a60000002400 */
[C---:B------:R-:W-:Y:S08]  /*2e40*/  HMMA.16816.F32 R80, R184.reuse, R60, R80 ;  /* 0x0000003cb850723c */ /* 0x040ff00000001850 */
[----:B------:R-:W-:Y:S01]  /*2e50*/  HMMA.16816.F32 R64, R184, R50, R120 ;  /* 0x00000032b840723c */ /* 0x000fe20000001878 */
[----:B-1----:R-:W-:-:S07]  /*2e60*/  FMUL.FTZ R0, R23, c[0x0][0x320] ;  /* 0x0000c80017007a20 */ /* 0x002fce0000410000 */
[----:B------:R-:W-:Y:S01]  /*2e70*/  HMMA.16816.F32 R20, R188, R30, R72 ;  /* 0x0000001ebc14723c */ /* 0x000fe20000001848 */
[----:B------:R1:W3:Y:S07]  /*2e80*/  MUFU.TANH R128, R0 ;  /* 0x0000000000807308 */ /* 0x0002ee0000002400 */
[----:B------:R-:W-:Y:S01]  /*2e90*/  HMMA.16816.F32 R28, R196, R38, R12 ;  /* 0x00000026c41c723c */ /* 0x000fe2000000180c */
[----:B------:R-:W2:Y:S07]  /*2ea0*/  LDSM.16.M88.4 R36, [R71+0x7000] ;  /* 0x007000004724783b */ /* 0x000eae0000000200 */
[----:B----4-:R-:W-:Y:S01]  /*2eb0*/  HMMA.16816.F32 R12, R192, R24, R4 ;  /* 0x00000018c00c723c */ /* 0x010fe20000001804 */
[----:B-1----:R-:W-:-:S04]  /*2ec0*/  FMUL.FTZ R0, R16, c[0x0][0x320] ;  /* 0x0000c80010007a20 */ /* 0x002fc80000410000 */
[----:B------:R1:W4:Y:S03]  /*2ed0*/  MUFU.TANH R103, R0 ;  /* 0x0000000000677308 */ /* 0x0003260000002400 */
[----:B------:R-:W-:Y:S01]  /*2ee0*/  HMMA.16816.F32 R72, R184, R48, R92 ;  /* 0x00000030b848723c */ /* 0x000fe2000000185c */
[----:B------:R-:W-:Y:S07]  /*2ef0*/  LDSM.16.M88.4 R48, [R201+0x6000] ;  /* 0x00600000c930783b */ /* 0x000fee0000000200 */
[----:B------:R-:W-:Y:S01]  /*2f00*/  HMMA.16816.F32 R4, R188, R32, R76 ;  /* 0x00000020bc04723c */ /* 0x000fe2000000184c */
[----:B-1----:R-:W-:-:S07]  /*2f10*/  FMUL.FTZ R0, R17, c[0x0][0x320] ;  /* 0x0000c80011007a20 */ /* 0x002fce0000410000 */
[C---:B------:R-:W-:Y:S01]  /*2f20*/  HMMA.16816.F32 R104, R184.reuse, R62, R104 ;  /* 0x0000003eb868723c */ /* 0x040fe20000001868 */
[----:B------:R1:W1:Y:S07]  /*2f30*/  MUFU.TANH R102, R0 ;  /* 0x0000000000667308 */ /* 0x00026e0000002400 */
[----:B--2---:R-:W-:Y:S01]  /*2f40*/  HMMA.16816.F32 R60, R184, R36, R116 ;  /* 0x00000024b83c723c */ /* 0x004fe20000001874 */
[----:B-1----:R-:W-:-:S07]  /*2f50*/  FMUL.FTZ R0, R18, c[0x0][0x320] ;  /* 0x0000c80012007a20 */ /* 0x002fce0000410000 */
[----:B------:R-:W-:Y:S01]  /*2f60*/  HMMA.16816.F32 R4, R192, R44, R4 ;  /* 0x0000002cc004723c */ /* 0x000fe20000001804 */
[----:B------:R1:W2:Y:S07]  /*2f70*/  MUFU.TANH R126, R0 ;  /* 0x00000000007e7308 */ /* 0x0002ae0000002400 */
[----:B------:R-:W-:Y:S01]  /*2f80*/  HMMA.16816.F32 R52, R184, R38, R112 ;  /* 0x00000026b834723c */ /* 0x000fe20000001870 */
[----:B------:R-:W-:Y:S01]  /*2f90*/  LDSM.16.M88.4 R36, [R213] ;  /* 0x00000000d524783b */ /* 0x000fe20000000200 */
[----:B-1----:R-:W-:-:S06]  /*2fa0*/  FMUL.FTZ R0, R19, c[0x0][0x320] ;  /* 0x0000c80013007a20 */ /* 0x002fcc0000410000 */
[----:B------:R-:W-:Y:S01]  /*2fb0*/  HMMA.16816.F32 R16, R196, R40, R12 ;  /* 0x00000028c410723c */ /* 0x000fe2000000180c */
[----:B------:R1:W1:Y:S02]  /*2fc0*/  MUFU.TANH R127, R0 ;  /* 0x00000000007f7308 */ /* 0x0002640000002400 */
[----:B-1----:R-:W-:-:S06]  /*2fd0*/  FMUL.FTZ R0, R8, c[0x0][0x320] ;  /* 0x0000c80008007a20 */ /* 0x002fcc0000410000 */
[----:B------:R1:W1:Y:S02]  /*2fe0*/  MUFU.TANH R101, R0 ;  /* 0x0000000000657308 */ /* 0x0002640000002400 */
[----:B-1----:R-:W-:-:S06]  /*2ff0*/  FMUL.FTZ R0, R9, c[0x0][0x320] ;  /* 0x0000c80009007a20 */ /* 0x002fcc0000410000 */
[----:B------:R1:W1:Y:S02]  /*3000*/  MUFU.TANH R100, R0 ;  /* 0x0000000000647308 */ /* 0x0002640000002400 */
[----:B-1----:R-:W-:-:S06]  /*3010*/  FMUL.FTZ R0, R10, c[0x0][0x320] ;  /* 0x0000c8000a007a20 */ /* 0x002fcc0000410000 */
[----:B------:R1:W1:Y:S02]  /*3020*/  MUFU.TANH R94, R0 ;  /* 0x00000000005e7308 */ /* 0x0002640000002400 */
[----:B-1----:R-:W-:Y:S02]  /*3030*/  FMUL.FTZ R0, R11, c[0x0][0x320] ;  /* 0x0000c8000b007a20 */ /* 0x002fe40000410000 */
[----:B------:R-:W-:Y:S01]  /*3040*/  HMMA.16816.F32 R8, R192, R26, R20 ;  /* 0x0000001ac008723c */ /* 0x000fe20000001814 */
[----:B------:R-:W1:Y:S03]  /*3050*/  LDSM.16.M88.4 R20, [R211] ;  /* 0x00000000d314783b */ /* 0x000e660000000200 */
[----:B------:R2:W1:Y:S04]  /*3060*/  MUFU.TANH R93, R0 ;  /* 0x00000000005d7308 */ /* 0x0004680000002400 */
[----:B------:R-:W-:Y:S01]  /*3070*/  HMMA.16816.F32 R24, R188, R34, R88 ;  /* 0x00000022bc18723c */ /* 0x000fe20000001858 */
[----:B------:R-:W3:Y:S01]  /*3080*/  LDSM.16.M88.4 R32, [R200+0x1800] ;  /* 0x00180000c820783b */ /* 0x000ee20000000200 */
[----:B--2---:R-:W-:-:S04]  /*3090*/  FMUL.FTZ R0, R28, c[0x0][0x320] ;  /* 0x0000c8001c007a20 */ /* 0x004fc80000410000 */
[----:B------:R2:W1:Y:S10]  /*30a0*/  MUFU.TANH R92, R0 ;  /* 0x00000000005c7308 */ /* 0x0004740000002400 */
[----:B------:R-:W-:Y:S01]  /*30b0*/  HMMA.16816.F32 R8, R196, R42, R8 ;  /* 0x0000002ac408723c */ /* 0x000fe20000001808 */
[----:B------:R-:W-:Y:S01]  /*30c0*/  LDSM.16.M88.4 R40, [R200+0x2000] ;  /* 0x00200000c828783b */ /* 0x000fe20000000200 */
[----:B--2---:R-:W-:-:S06]  /*30d0*/  FMUL.FTZ R0, R29, c[0x0][0x320] ;  /* 0x0000c8001d007a20 */ /* 0x004fcc0000410000 */
[C---:B-1----:R-:W-:Y:S01]  /*30e0*/  HMMA.16816.F32 R12, R188.reuse, R20, R80 ;  /* 0x00000014bc0c723c */ /* 0x042fe20000001850 */
[----:B------:R1:W2:Y:S07]  /*30f0*/  MUFU.TANH R86, R0 ;  /* 0x0000000000567308 */ /* 0x0002ae0000002400 */
[----:B------:R-:W-:Y:S01]  /*3100*/  HMMA.16816.F32 R20, R188, R22, R104 ;  /* 0x00000016bc14723c */ /* 0x000fe20000001868 */
[----:B-1----:R-:W-:-:S04]  /*3110*/  FMUL.FTZ R0, R30, c[0x0][0x320] ;  /* 0x0000c8001e007a20 */ /* 0x002fc80000410000 */
[----:B------:R1:W1:Y:S02]  /*3120*/  MUFU.TANH R89, R0 ;  /* 0x0000000000597308 */ /* 0x0002640000002400 */
[----:B-1----:R-:W-:Y:S02]  /*3130*/  FMUL.FTZ R0, R31, c[0x0][0x320] ;  /* 0x0000c8001f007a20 */ /* 0x002fe40000410000 */
[----:B------:R-:W1:Y:S04]  /*3140*/  LDSM.16.M88.4 R28, [R212] ;  /* 0x00000000d41c783b */ /* 0x000e680000000200 */
[----:B------:R2:W1:Y:S02]  /*3150*/  MUFU.TANH R88, R0 ;  /* 0x0000000000587308 */ /* 0x0004640000002400 */
[----:B--2---:R-:W-:-:S06]  /*3160*/  FMUL.FTZ R0, R16, c[0x0][0x320] ;  /* 0x0000c80010007a20 */ /* 0x004fcc0000410000 */
[----:B------:R2:W1:Y:S02]  /*3170*/  MUFU.TANH R85, R0 ;  /* 0x0000000000557308 */ /* 0x0004640000002400 */
[----:B--2---:R-:W-:-:S06]  /*3180*/  FMUL.FTZ R0, R17, c[0x0][0x320] ;  /* 0x0000c80011007a20 */ /* 0x004fcc0000410000 */
[----:B------:R2:W1:Y:S02]  /*3190*/  MUFU.TANH R84, R0 ;  /* 0x0000000000547308 */ /* 0x0004640000002400 */
[----:B--2---:R-:W-:-:S06]  /*31a0*/  FMUL.FTZ R0, R18, c[0x0][0x320] ;  /* 0x0000c80012007a20 */ /* 0x004fcc0000410000 */
[----:B------:R2:W1:Y:S02]  /*31b0*/  MUFU.TANH R87, R0 ;  /* 0x0000000000577308 */ /* 0x0004640000002400 */
[----:B--2---:R-:W-:Y:S02]  /*31c0*/  FMUL.FTZ R0, R19, c[0x0][0x320] ;  /* 0x0000c80013007a20 */ /* 0x004fe40000410000 */
[----:B---3--:R-:W-:Y:S04]  /*31d0*/  HMMA.16816.F32 R16, R196, R32, R4 ;  /* 0x00000020c410723c */ /* 0x008fe80000001804 */
[----:B------:R2:W3:Y:S04]  /*31e0*/  MUFU.TANH R83, R0 ;  /* 0x0000000000537308 */ /* 0x0004e80000002400 */
[----:B------:R-:W-:Y:S01]  /*31f0*/  HMMA.16816.F32 R4, R192, R46, R24 ;  /* 0x0000002ec004723c */ /* 0x000fe20000001818 */
[----:B------:R-:W-:Y:S01]  /*3200*/  LDSM.16.M88.4 R44, [R200+0x2800] ;  /* 0x00280000c82c783b */ /* 0x000fe20000000200 */
[----:B--2---:R-:W-:-:S04]  /*3210*/  FMUL.FTZ R0, R8, c[0x0][0x320] ;  /* 0x0000c80008007a20 */ /* 0x004fc80000410000 */
[----:B------:R2:W1:Y:S11]  /*3220*/  MUFU.TANH R80, R0 ;  /* 0x0000000000507308 */ /* 0x0004760000002400 */
[----:B------:R-:W-:Y:S07]  /*3230*/  @!UPT UIADD3 URZ, URZ, URZ, URZ ;  /* 0x0000003f3f3ff290 */ /* 0x000fee000fffe03f */
[----:B------:R-:W-:Y:S01]  /*3240*/  HMMA.16816.F32 R4, R196, R34, R4 ;  /* 0x00000022c404723c */ /* 0x000fe20000001804 */
[----:B------:R-:W1:Y:S01]  /*3250*/  LDSM.16.M88.4 R32, [R201+0x6800] ;  /* 0x00680000c920783b */ /* 0x000e620000000200 */
[----:B--2---:R-:W-:-:S04]  /*3260*/  FMUL.FTZ R0, R9, c[0x0][0x320] ;  /* 0x0000c80009007a20 */ /* 0x004fc80000410000 */
[----:B------:R2:W1:Y:S02]  /*3270*/  MUFU.TANH R78, R0 ;  /* 0x00000000004e7308 */ /* 0x0004640000002400 */
[----:B--2---:R-:W-:-:S06]  /*3280*/  FMUL.FTZ R0, R10, c[0x0][0x320] ;  /* 0x0000c8000a007a20 */ /* 0x004fcc0000410000 */
[----:B------:R2:W1:Y:S02]  /*3290*/  MUFU.TANH R82, R0 ;  /* 0x0000000000527308 */ /* 0x0004640000002400 */
[----:B--2---:R-:W-:Y:S02]  /*32a0*/  FMUL.FTZ R0, R11, c[0x0][0x320] ;  /* 0x0000c8000b007a20 */ /* 0x004fe40000410000 */
[----:B------:R-:W-:Y:S04]  /*32b0*/  HMMA.16816.F32 R8, R192, R48, R12 ;  /* 0x00000030c008723c */ /* 0x000fe8000000180c */
[----:B------:R2:W2:Y:S04]  /*32c0*/  MUFU.TANH R81, R0 ;  /* 0x0000000000517308 */ /* 0x0004a80000002400 */
[----:B-1----:R-:W-:Y:S01]  /*32d0*/  HMMA.16816.F32 R12, R188, R28, R72 ;  /* 0x0000001cbc0c723c */ /* 0x002fe20000001848 */
[----:B--2---:R-:W-:-:S04]  /*32e0*/  FMUL.FTZ R0, R16, c[0x0][0x320] ;  /* 0x0000c80010007a20 */ /* 0x004fc80000410000 */
[----:B------:R1:W2:Y:S11]  /*32f0*/  MUFU.TANH R77, R0 ;  /* 0x00000000004d7308 */ /* 0x0002b60000002400 */
[----:B------:R-:W-:Y:S08]  /*3300*/  HMMA.16816.F32 R24, R196, R40, R8 ;  /* 0x00000028c418723c */ /* 0x000ff00000001808 */
[----:B------:R-:W-:Y:S01]  /*3310*/  HMMA.16816.F32 R8, R192, R50, R20 ;  /* 0x00000032c008723c */ /* 0x000fe20000001814 */
[----:B-1----:R-:W-:-:S07]  /*3320*/  FMUL.FTZ R0, R17, c[0x0][0x320] ;  /* 0x0000c80011007a20 */ /* 0x002fce0000410000 */
[----:B------:R-:W-:Y:S01]  /*3330*/  HMMA.16816.F32 R20, R188, R30, R64 ;  /* 0x0000001ebc14723c */ /* 0x000fe20000001840 */
[----:B------:R-:W1:Y:S01]  /*3340*/  LDSM.16.M88.4 R28, [R201+0x7000] ;  /* 0x00700000c91c783b */ /* 0x000e620000000200 */
[----:B------:R2:W1:Y:S06]  /*3350*/  MUFU.TANH R76, R0 ;  /* 0x00000000004c7308 */ /* 0x00046c0000002400 */
[----:B------:R-:W-:Y:S01]  /*3360*/  HMMA.16816.F32 R48, R184, R56, R108 ;  /* 0x00000038b830723c */ /* 0x000fe2000000186c */
[----:B--2---:R-:W-:-:S04]  /*3370*/  FMUL.FTZ R0, R18, c[0x0][0x320] ;  /* 0x0000c80012007a20 */ /* 0x004fc80000410000 */
[----:B------:R2:W1:Y:S02]  /*3380*/  MUFU.TANH R79, R0 ;  /* 0x00000000004f7308 */ /* 0x0004640000002400 */
[----:B--2---:R-:W-:Y:S02]  /*3390*/  FMUL.FTZ R0, R19, c[0x0][0x320] ;  /* 0x0000c80013007a20 */ /* 0x004fe40000410000 */
[----:B------:R-:W-:Y:S04]  /*33a0*/  HMMA.16816.F32 R16, R192, R32, R12 ;  /* 0x00000020c010723c */ /* 0x000fe8000000180c */
[----:B------:R2:W1:Y:S04]  /*33b0*/  MUFU.TANH R75, R0 ;  /* 0x00000000004b7308 */ /* 0x0004680000002400 */
[----:B------:R-:W-:Y:S01]  /*33c0*/  HMMA.16816.F32 R12, R188, R36, R60 ;  /* 0x00000024bc0c723c */ /* 0x000fe2000000183c */
[----:B--2---:R-:W-:-:S04]  /*33d0*/  FMUL.FTZ R0, R4, c[0x0][0x320] ;  /* 0x0000c80004007a20 */ /* 0x004fc80000410000 */
[----:B------:R2:W1:Y:S02]  /*33e0*/  MUFU.TANH R73, R0 ;  /* 0x0000000000497308 */ /* 0x0004640000002400 */
[----:B--2---:R-:W-:-:S06]  /*33f0*/  FMUL.FTZ R0, R5, c[0x0][0x320] ;  /* 0x0000c80005007a20 */ /* 0x004fcc0000410000 */
[----:B------:R2:W1:Y:S02]  /*3400*/  MUFU.TANH R72, R0 ;  /* 0x0000000000487308 */ /* 0x0004640000002400 */
[----:B--2---:R-:W-:-:S06]  /*3410*/  FMUL.FTZ R0, R6, c[0x0][0x320] ;  /* 0x0000c80006007a20 */ /* 0x004fcc0000410000 */
[----:B------:R2:W1:Y:S02]  /*3420*/  MUFU.TANH R74, R0 ;  /* 0x00000000004a7308 */ /* 0x0004640000002400 */
[----:B--2---:R-:W-:Y:S02]  /*3430*/  FMUL.FTZ R0, R7, c[0x0][0x320] ;  /* 0x0000c80007007a20 */ /* 0x004fe40000410000 */
[----:B------:R-:W-:Y:S01]  /*3440*/  HMMA.16816.F32 R4, R196, R42, R8 ;  /* 0x0000002ac404723c */ /* 0x000fe20000001808 */
[----:B------:R-:W2:Y:S03]  /*3450*/  LDSM.16.M88.4 R40, [R214] ;  /* 0x00000000d628783b */ /* 0x000ea60000000200 */
[----:B------:R1:W1:Y:S04]  /*3460*/  MUFU.TANH R65, R0 ;  /* 0x0000000000417308 */ /* 0x0002680000002400 */
[----:B------:R-:W-:Y:S01]  /*3470*/  HMMA.16816.F32 R8, R192, R34, R20 ;  /* 0x00000022c008723c */ /* 0x000fe20000001814 */
[----:B------:R-:W3:Y:S07]  /*3480*/  LDSM.16.M88.4 R32, [R201+0x7800] ;  /* 0x00780000c920783b */ /* 0x000eee0000000200 */
[----:B------:R-:W-:Y:S01]  /*3490*/  HMMA.16816.F32 R20, R196, R44, R16 ;  /* 0x0000002cc414723c */ /* 0x000fe20000001810 */
[----:B-1----:R-:W-:-:S04]  /*34a0*/  FMUL.FTZ R0, R24, c[0x0][0x320] ;  /* 0x0000c80018007a20 */ /* 0x002fc80000410000 */
[----:B------:R1:W1:Y:S03]  /*34b0*/  MUFU.TANH R64, R0 ;  /* 0x0000000000407308 */ /* 0x0002660000002400 */
[----:B------:R-:W-:Y:S08]  /*34c0*/  HMMA.16816.F32 R16, R192, R28, R12 ;  /* 0x0000001cc010723c */ /* 0x000ff0000000180c */
[----:B------:R-:W-:Y:S01]  /*34d0*/  HMMA.16816.F32 R8, R196, R46, R8 ;  /* 0x0000002ec408723c */ /* 0x000fe20000001808 */
[----:B-1----:R-:W-:-:S07]  /*34e0*/  FMUL.FTZ R0, R25, c[0x0][0x320] ;  /* 0x0000c80019007a20 */ /* 0x002fce0000410000 */
[----:B------:R-:W-:Y:S01]  /*34f0*/  FMUL.FTZ R21, R21, c[0x0][0x320] ;  /* 0x0000c80015157a20 */ /* 0x000fe20000410000 */
[----:B--2---:R-:W-:Y:S01]  /*3500*/  HMMA.16816.F32 R12, R188, R40, R48 ;  /* 0x00000028bc0c723c */ /* 0x004fe20000001830 */
[----:B------:R1:W2:Y:S01]  /*3510*/  MUFU.TANH R57, R0 ;  /* 0x0000000000397308 */ /* 0x0002a20000002400 */
[----:B------:R-:W-:Y:S02]  /*3520*/  FMUL.FTZ R22, R22, c[0x0][0x320] ;  /* 0x0000c80016167a20 */ /* 0x000fe40000410000 */
[----:B------:R-:W-:-:S05]  /*3530*/  FMUL.FTZ R23, R23, c[0x0][0x320] ;  /* 0x0000c80017177a20 */ /* 0x000fca0000410000 */
[----:B------:R-:W2:Y:S06]  /*3540*/  MUFU.TANH R44, R21 ;  /* 0x00000015002c7308 */ /* 0x000eac0000002400 */
[----:B------:R-:W-:Y:S02]  /*3550*/  FMUL.FTZ R8, R8, c[0x0][0x320] ;  /* 0x0000c80008087a20 */ /* 0x000fe40000410000 */
[----:B-1----:R-:W-:Y:S01]  /*3560*/  FMUL.FTZ R0, R26, c[0x0][0x320] ;  /* 0x0000c8001a007a20 */ /* 0x002fe20000410000 */
[----:B------:R-:W1:Y:S01]  /*3570*/  MUFU.TANH R47, R22 ;  /* 0x00000016002f7308 */ /* 0x000e620000002400 */
[----:B------:R-:W-:-:S02]  /*3580*/  FMUL.FTZ R9, R9, c[0x0][0x320] ;  /* 0x0000c80009097a20 */ /* 0x000fc40000410000 */
[----:B------:R-:W-:Y:S02]  /*3590*/  FMUL.FTZ R10, R10, c[0x0][0x320] ;  /* 0x0000c8000a0a7a20 */ /* 0x000fe40000410000 */
[----:B------:R-:W-:Y:S01]  /*35a0*/  FMUL.FTZ R11, R11, c[0x0][0x320] ;  /* 0x0000c8000b0b7a20 */ /* 0x000fe20000410000 */
[----:B---3--:R-:W-:Y:S02]  /*35b0*/  HMMA.16816.F32 R12, R192, R32, R12 ;  /* 0x00000020c00c723c */ /* 0x008fe4000000180c */
[----:B------:R3:W1:Y:S08]  /*35c0*/  MUFU.TANH R61, R0 ;  /* 0x00000000003d7308 */ /* 0x0006700000002400 */
[----:B------:R-:W1:Y:S01]  /*35d0*/  MUFU.TANH R46, R23 ;  /* 0x00000017002e7308 */ /* 0x000e620000002400 */
[----:B---3--:R-:W-:-:S07]  /*35e0*/  FMUL.FTZ R0, R27, c[0x0][0x320] ;  /* 0x0000c8001b007a20 */ /* 0x008fce0000410000 */
[----:B------:R-:W3:Y:S01]  /*35f0*/  MUFU.TANH R40, R8 ;  /* 0x0000000800287308 */ /* 0x000ee20000002400 */
[----:B------:R-:W-:Y:S01]  /*3600*/  HMMA.16816.F32 R24, R188, R38, R52 ;  /* 0x00000026bc18723c */ /* 0x000fe20000001834 */
[----:B------:R-:W1:Y:S06]  /*3610*/  LDSM.16.M88.4 R36, [R200+0x3000] ;  /* 0x00300000c824783b */ /* 0x000e6c0000000200 */
[----:B------:R2:W1:Y:S08]  /*3620*/  MUFU.TANH R60, R0 ;  /* 0x00000000003c7308 */ /* 0x0004700000002400 */
[----:B------:R-:W1:Y:S01]  /*3630*/  MUFU.TANH R41, R11 ;  /* 0x0000000b00297308 */ /* 0x000e620000002400 */
[----:B--2---:R-:W-:-:S08]  /*3640*/  FMUL.FTZ R0, R4, c[0x0][0x320] ;  /* 0x0000c80004007a20 */ /* 0x004fd00000410000 */
[----:B------:R-:W-:Y:S01]  /*3650*/  HMMA.16816.F32 R24, R192, R30, R24 ;  /* 0x0000001ec018723c */ /* 0x000fe20000001818 */
[----:B------:R-:W2:Y:S01]  /*3660*/  LDSM.16.M88.4 R28, [R200+0x3800] ;  /* 0x00380000c81c783b */ /* 0x000ea20000000200 */
[----:B------:R-:W-:-:S04]  /*3670*/  DEPBAR.LE SB0, 0x0 ;  /* 0x000080000000791a */ /* 0x000fc80000000000 */
[----:B------:R1:W1:Y:S02]  /*3680*/  MUFU.TANH R56, R0 ;  /* 0x0000000000387308 */ /* 0x0002640000002400 */
[----:B-1----:R-:W-:-:S06]  /*3690*/  FMUL.FTZ R0, R5, c[0x0][0x320] ;  /* 0x0000c80005007a20 */ /* 0x002fcc0000410000 */
[----:B------:R1:W1:Y:S02]  /*36a0*/  MUFU.TANH R53, R0 ;  /* 0x0000000000357308 */ /* 0x0002640000002400 */
[----:B-1----:R-:W-:-:S06]  /*36b0*/  FMUL.FTZ R0, R6, c[0x0][0x320] ;  /* 0x0000c80006007a20 */ /* 0x002fcc0000410000 */
[----:B------:R1:W1:Y:S02]  /*36c0*/  MUFU.TANH R55, R0 ;  /* 0x0000000000377308 */ /* 0x0002640000002400 */
[----:B-1----:R-:W-:Y:S02]  /*36d0*/  FMUL.FTZ R0, R7, c[0x0][0x320] ;  /* 0x0000c80007007a20 */ /* 0x002fe40000410000 */
[----:B------:R-:W-:Y:S04]  /*36e0*/  HMMA.16816.F32 R4, R184, R58, R96 ;  /* 0x0000003ab804723c */ /* 0x000fe80000001860 */
[----:B------:R1:W1:Y:S02]  /*36f0*/  MUFU.TANH R54, R0 ;  /* 0x0000000000367308 */ /* 0x0002640000002400 */
[----:B-1----:R-:W-:-:S02]  /*3700*/  FMUL.FTZ R0, R20, c[0x0][0x320] ;  /* 0x0000c80014007a20 */ /* 0x002fc40000410000 */
[----:B------:R-:W-:Y:S04]  /*3710*/  HMMA.16816.F32 R20, R196, R36, R16 ;  /* 0x00000024c414723c */ /* 0x000fe80000001810 */
[----:B------:R-:W1:Y:S11]  /*3720*/  MUFU.TANH R37, R9 ;  /* 0x0000000900257308 */ /* 0x000e760000002400 */
[----:B------:R-:W-:Y:S01]  /*3730*/  @!UPT UIADD3 URZ, URZ, URZ, URZ ;  /* 0x0000003f3f3ff290 */ /* 0x000fe2000fffe03f */
[----:B------:R-:W-:Y:S01]  /*3740*/  HMMA.16816.F32 R4, R188, R42, R4 ;  /* 0x0000002abc04723c */ /* 0x000fe20000001804 */
[----:B------:R2:W1:Y:S07]  /*3750*/  MUFU.TANH R42, R10 ;  /* 0x0000000a002a7308 */ /* 0x00046e0000002400 */
[----:B------:R-:W-:Y:S01]  /*3760*/  HMMA.16816.F32 R16, R196, R38, R24 ;  /* 0x00000026c410723c */ /* 0x000fe20000001818 */
[----:B------:R1:W1:Y:S01]  /*3770*/  MUFU.TANH R45, R0 ;  /* 0x00000000002d7308 */ /* 0x0002620000002400 */
[----:B------:R-:W-:-:S06]  /*3780*/  FMUL.FTZ R20, R20, c[0x0][0x320] ;  /* 0x0000c80014147a20 */ /* 0x000fcc0000410000 */
[----:B--2---:R-:W-:Y:S01]  /*3790*/  HMMA.16816.F32 R8, R196, R28, R12 ;  /* 0x0000001cc408723c */ /* 0x004fe2000000180c */
[----:B------:R-:W-:Y:S02]  /*37a0*/  FMUL.FTZ R22, R22, c[0x0][0x320] ;  /* 0x0000c80016167a20 */ /* 0x000fe40000410000 */
[----:B------:R-:W-:Y:S01]  /*37b0*/  FMUL.FTZ R23, R23, c[0x0][0x320] ;  /* 0x0000c80017177a20 */ /* 0x000fe20000410000 */
[----:B------:R2:W1:Y:S01]  /*37c0*/  MUFU.TANH R25, R20 ;  /* 0x0000001400197308 */ /* 0x0004620000002400 */
[----:B------:R-:W-:-:S03]  /*37d0*/  FMUL.FTZ R21, R21, c[0x0][0x320] ;  /* 0x0000c80015157a20 */ /* 0x000fc60000410000 */
[----:B------:R-:W-:Y:S04]  /*37e0*/  HMMA.16816.F32 R4, R192, R34, R4 ;  /* 0x00000022c004723c */ /* 0x000fe80000001804 */
[----:B------:R2:W1:Y:S04]  /*37f0*/  MUFU.TANH R38, R22 ;  /* 0x0000001600267308 */ /* 0x0004680000002400 */
        /* <DEDUP_REMOVED lines=10> */
[----:B------:R-:W-:Y:S05]  /*38a0*/  HMMA.16816.F32 R4, R196, R30, R4 ;  /* 0x0000001ec404723c */ /* 0x000fea0000001804 */
[----:B------:R2:W1:Y:S08]  /*38b0*/  MUFU.TANH R24, R21 ;  /* 0x0000001500187308 */ /* 0x0004700000002400 */
[----:B------:R2:W1:Y:S08]  /*38c0*/  MUFU.TANH R23, R16 ;  /* 0x0000001000177308 */ /* 0x0004700000002400 */
[----:B------:R2:W1:Y:S03]  /*38d0*/  MUFU.TANH R22, R17 ;  /* 0x0000001100167308 */ /* 0x0004660000002400 */
[----:B------:R-:W-:-:S02]  /*38e0*/  FMUL.FTZ R4, R4, c[0x0][0x320] ;  /* 0x0000c80004047a20 */ /* 0x000fc40000410000 */
[----:B------:R-:W-:Y:S02]  /*38f0*/  FMUL.FTZ R5, R5, c[0x0][0x320] ;  /* 0x0000c80005057a20 */ /* 0x000fe40000410000 */
[----:B------:R-:W-:Y:S01]  /*3900*/  FMUL.FTZ R6, R6, c[0x0][0x320] ;  /* 0x0000c80006067a20 */ /* 0x000fe20000410000 */
[----:B------:R2:W1:Y:S01]  /*3910*/  MUFU.TANH R34, R18 ;  /* 0x0000001200227308 */ /* 0x0004620000002400 */
[----:B------:R-:W-:-:S07]  /*3920*/  FMUL.FTZ R7, R7, c[0x0][0x320] ;  /* 0x0000c80007077a20 */ /* 0x000fce0000410000 */
[----:B------:R2:W1:Y:S08]  /*3930*/  MUFU.TANH R20, R8 ;  /* 0x0000000800147308 */ /* 0x0004700000002400 */
[----:B------:R2:W1:Y:S08]  /*3940*/  MUFU.TANH R19, R9 ;  /* 0x0000000900137308 */ /* 0x0004700000002400 */
[----:B------:R2:W1:Y:S08]  /*3950*/  MUFU.TANH R29, R10 ;  /* 0x0000000a001d7308 */ /* 0x0004700000002400 */
[----:B------:R2:W1:Y:S08]  /*3960*/  MUFU.TANH R28, R11 ;  /* 0x0000000b001c7308 */ /* 0x0004700000002400 */
[----:B------:R2:W1:Y:S08]  /*3970*/  MUFU.TANH R15, R4 ;  /* 0x00000004000f7308 */ /* 0x0004700000002400 */
[----:B------:R2:W1:Y:S08]  /*3980*/  MUFU.TANH R14, R5 ;  /* 0x00000005000e7308 */ /* 0x0004700000002400 */
[----:B------:R2:W1:Y:S08]  /*3990*/  MUFU.TANH R27, R6 ;  /* 0x00000006001b7308 */ /* 0x0004700000002400 */
[----:B------:R2:W1:Y:S01]  /*39a0*/  MUFU.TANH R26, R7 ;  /* 0x00000007001a7308 */ /* 0x0004620000002400 */
[----:B------:R-:W-:Y:S06]  /*39b0*/  BAR.SYNC.DEFER_BLOCKING 0x0 ;  /* 0x0000000000007b1d */ /* 0x000fec0000010000 */
[----:B------:R-:W-:Y:S05]  /*39c0*/  @!P0 BRA `(.L_x_76) ;  /* 0x0000049000008947 */ /* 0x000fea0003800000 */
[----:B---34-:R-:W-:Y:S01]  /*39d0*/  IMAD R2, R70, 0x80, R166 ;  /* 0x0000008046027824 */ /* 0x018fe200078e02a6 */
[----:B------:R-:W-:-:S04]  /*39e0*/  MOV R238, RZ ;  /* 0x000000ff00ee7202 */ /* 0x000fc80000000f00 */
[----:B------:R-:W-:-:S05]  /*39f0*/  IADD3 R2, R2, -0x80, R156 ;  /* 0xffffff8002027810 */ /* 0x000fca0007ffe09c */
[----:B------:R-:W-:-:S04]  /*3a00*/  @P3 IMAD.HI.U32 R3, R2, c[0x0][0x2bc], RZ ;  /* 0x0000af0002033a27 */ /* 0x000fc800078e00ff */
[----:B-1----:R-:W-:Y:S01]  /*3a10*/  IMAD.MOV.U32 R0, RZ, RZ, R2 ;  /* 0x000000ffff007224 */ /* 0x002fe200078e0002 */
[----:B------:R-:W-:-:S04]  /*3a20*/  @P3 SHF.R.U32.HI R0, RZ, c[0x0][0x2c0], R3 ;  /* 0x0000b000ff003a19 */ /* 0x000fc80000011603 */
[----:B------:R-:W-:-:S04]  /*3a30*/  @!P1 IADD3 R3, P0, R0, R164, RZ ;  /* 0x000000a400039210 */ /* 0x000fc80007f1e0ff */
[----:B--2---:R-:W-:Y:S02]  /*3a40*/  @!P1 LEA.HI.X.SX32 R5, R0, R161, 0x1, P0 ;  /* 0x000000a100059211 */ /* 0x004fe400000f0eff */
[----:B------:R-:W-:-:S04]  /*3a50*/  @!P1 LEA R4, P0, R3, c[0x0][0x2a0], 0x2 ;  /* 0x0000a80003049a11 */ /* 0x000fc800078010ff */
[----:B------:R-:W-:-:S05]  /*3a60*/  @!P1 LEA.HI.X R5, R3, c[0x0][0x2a4], R5, 0x2, P0 ;  /* 0x0000a90003059a11 */ /* 0x000fca00000f1405 */
[----:B------:R-:W2:Y:S01]  /*3a70*/  @!P1 LDG.E R238, [R4.64] ;  /* 0x0000000604ee9981 */ /* 0x000ea2000c1e1900 */
[----:B------:R-:W-:-:S04]  /*3a80*/  IMAD.MOV R239, RZ, RZ, -R0 ;  /* 0x000000ffffef7224 */ /* 0x000fc800078e0a00 */
[----:B------:R-:W-:-:S04]  /*3a90*/  IMAD R239, R239, c[0x0][0x2b8], R2 ;  /* 0x0000ae00efef7a24 */ /* 0x000fc800078e0202 */
[----:B------:R-:W-:Y:S01]  /*3aa0*/  IMAD.WIDE.U32 R2, R239, c[0x0][0x1e0], RZ ;  /* 0x00007800ef027a25 */ /* 0x000fe200078e00ff */
[----:B------:R-:W-:-:S05]  /*3ab0*/  SHF.R.S32.HI R0, RZ, 0x1f, R239 ;  /* 0x0000001fff007819 */ /* 0x000fca00000114ef */
[----:B------:R-:W-:-:S04]  /*3ac0*/  IMAD R0, R0, c[0x0][0x1e0], RZ ;  /* 0x0000780000007a24 */ /* 0x000fc800078e02ff */
[----:B------:R-:W-:-:S05]  /*3ad0*/  IMAD R0, R239, c[0x0][0x1e4], R0 ;  /* 0x00007900ef007a24 */ /* 0x000fca00078e0200 */
[----:B------:R-:W-:Y:S02]  /*3ae0*/  IADD3 R3, R3, R0, RZ ;  /* 0x0000000003037210 */ /* 0x000fe40007ffe0ff */
[----:B--2---:R-:W-:-:S03]  /*3af0*/  SHF.R.S32.HI R4, RZ, 0x1f, R238 ;  /* 0x0000001fff047819 */ /* 0x004fc600000114ee */
[----:B------:R-:W-:-:S04]  /*3b00*/  IMAD.WIDE.U32 R2, R238, c[0x0][0x1f0], R2 ;  /* 0x00007c00ee027a25 */ /* 0x000fc800078e0002 */
[----:B------:R-:W-:Y:S01]  /*3b10*/  IMAD R4, R4, c[0x0][0x1f0], RZ ;  /* 0x00007c0004047a24 */ /* 0x000fe200078e02ff */
[----:B------:R-:W-:-:S03]  /*3b20*/  IADD3 R0, P2, R162, R2, RZ ;  /* 0x00000002a2007210 */ /* 0x000fc60007f5e0ff */
[----:B------:R-:W-:Y:S01]  /*3b30*/  IMAD R2, R238, c[0x0][0x1f4], R4 ;  /* 0x00007d00ee027a24 */ /* 0x000fe200078e0204 */
[----:B------:R-:W-:-:S04]  /*3b40*/  LEA R4, P0, R0, c[0x0][0x1c8], 0x1 ;  /* 0x0000720000047a11 */ /* 0x000fc800078008ff */
[----:B------:R-:W-:-:S04]  /*3b50*/  IADD3.X R2, R160, R3, R2, P2, !PT ;  /* 0x00000003a0027210 */ /* 0x000fc800017fe402 */
[----:B------:R-:W-:Y:S01]  /*3b60*/  LEA.HI.X R0, R0, c[0x0][0x1cc], R2, 0x1, P0 ;  /* 0x0000730000007a11 */ /* 0x000fe200000f0c02 */
[----:B------:R-:W-:Y:S05]  /*3b70*/  BRA.DIV ~URZ, `(.L_x_77) ;  /* 0x0000d9227f007947 */ /* 0x000fea000b800000 */
[----:B------:R1:W2:Y:S02]  /*3b80*/  SHFL.IDX PT, R5, R0, RZ, 0x181f ;  /* 0x00181fff00057589 */ /* 0x0002a400000e0000 */
.L_x_115:
[----:B------:R-:W-:Y:S05]  /*3b90*/  BRA.DIV ~URZ, `(.L_x_78) ;  /* 0x0000d9727f007947 */ /* 0x000fea000b800000 */
[----:B------:R-:W3:Y:S01]  /*3ba0*/  SHFL.IDX PT, R2, R4, RZ, 0x181f ;  /* 0x00181fff04027589 */ /* 0x000ee200000e0000 */
[----:B------:R-:W-:Y:S02]  /*3bb0*/  ISETP.GE.AND P2, PT, R241, c[0x0][0x1d4], PT ;  /* 0x00007500f1007a0c */ /* 0x000fe40003f46270 */
[----:B------:R-:W-:Y:S01]  /*3bc0*/  ISETP.GE.AND P0, PT, R242, c[0x0][0x1d4], PT ;  /* 0x00007500f2007a0c */ /* 0x000fe20003f06270 */
[----:B------:R-:W4:Y:S04]  /*3bd0*/  SHFL.IDX PT, R8, R4, 0x1, 0x181f ;  /* 0x00381f0004087f89 */ /* 0x000f2800000e0000 */
[----:B------:R-:W5:Y:S04]  /*3be0*/  SHFL.IDX PT, R9, R0, 0x1, 0x181f ;  /* 0x00381f0000097f89 */ /* 0x000f6800000e0000 */
[----:B------:R-:W1:Y:S04]  /*3bf0*/  SHFL.IDX PT, R12, R4, 0x2, 0x181f ;  /* 0x00581f00040c7f89 */ /* 0x000e6800000e0000 */
[----:B------:R-:W2:Y:S04]  /*3c00*/  SHFL.IDX PT, R13, R0, 0x2, 0x181f ;  /* 0x00581f00000d7f89 */ /* 0x000ea800000e0000 */
[----:B-1----:R-:W1:Y:S01]  /*3c10*/  SHFL.IDX PT, R0, R0, 0x3, 0x181f ;  /* 0x00781f0000007f89 */ /* 0x002e6200000e0000 */
[----:B---3--:R-:W-:-:S03]  /*3c20*/  IADD3 R6, P6, R2, R158, RZ ;  /* 0x0000009e02067210 */ /* 0x008fc60007fde0ff */
[----:B------:R-:W3:Y:S01]  /*3c30*/  SHFL.IDX PT, R4, R4, 0x3, 0x181f ;  /* 0x00781f0004047f89 */ /* 0x000ee200000e0000 */
[----:B------:R-:W-:Y:S01]  /*3c40*/  IADD3 R2, P5, R2, R159, RZ ;  /* 0x0000009f02027210 */ /* 0x000fe20007fbe0ff */
[----:B--2---:R-:W-:Y:S01]  /*3c50*/  IMAD.X R7, R5, 0x1, R68, P6 ;  /* 0x0000000105077824 */ /* 0x004fe200030e0644 */
[----:B----4-:R-:W-:-:S03]  /*3c60*/  IADD3 R10, P6, R8, R158, RZ ;  /* 0x0000009e080a7210 */ /* 0x010fc60007fde0ff */
[--C-:B------:R-:W-:Y:S01]  /*3c70*/  IMAD.X R3, R5, 0x1, R69.reuse, P5 ;  /* 0x0000000105037824 */ /* 0x100fe200028e0645 */
[-C--:B------:R-:W-:Y:S01]  /*3c80*/  IADD3 R8, P5, R8, R159.reuse, RZ ;  /* 0x0000009f08087210 */ /* 0x080fe20007fbe0ff */
[----:B------:R2:W-:Y:S01]  /*3c90*/  LDGSTS.E.BYPASS.LTC128B.128 [R227+0x8100], [R6.64], !P2 ;  /* 0x0810000006e37fae */ /* 0x0005e2000d101d46 */
[C---:B-----5:R-:W-:Y:S01]  /*3ca0*/  IMAD.X R11, R9.reuse, 0x1, R68, P6 ;  /* 0x00000001090b7824 */ /* 0x060fe200030e0644 */
[----:B------:R-:W-:Y:S02]  /*3cb0*/  SEL R5, RZ, 0x10, P0 ;  /* 0x00000010ff057807 */ /* 0x000fe40000000000 */
[----:B------:R-:W-:Y:S01]  /*3cc0*/  IMAD.X R9, R9, 0x1, R69, P5 ;  /* 0x0000000109097824 */ /* 0x000fe200028e0645 */
[----:B------:R4:W-:Y:S04]  /*3cd0*/  LDGSTS.E.BYPASS.LTC128B.128 [R227+0xc100], [R2.64], !P0 ;  /* 0x0c10000002e37fae */ /* 0x0009e8000c101d46 */
[----:B------:R1:W-:Y:S04]  /*3ce0*/  LDGSTS.E.BYPASS.LTC128B.128 [R227+0x9100], [R10.64], !P2 ;  /* 0x091000000ae37fae */ /* 0x0003e8000d101d46 */
[----:B------:R1:W-:Y:S01]  /*3cf0*/  LDGSTS.E.BYPASS.LTC128B.128 [R227+0xd100], [R8.64], !P0 ;  /* 0x0d10000008e37fae */ /* 0x0003e2000c101d46 */
[----:B--2---:R-:W-:-:S02]  /*3d00*/  IADD3 R6, P5, R12, R159, RZ ;  /* 0x0000009f0c067210 */ /* 0x004fc40007fbe0ff */
[----:B----4-:R-:W-:-:S03]  /*3d10*/  IADD3 R2, P6, R12, R158, RZ ;  /* 0x0000009e0c027210 */ /* 0x010fc60007fde0ff */
[C---:B------:R-:W-:Y:S02]  /*3d20*/  IMAD.X R7, R13.reuse, 0x1, R69, P5 ;  /* 0x000000010d077824 */ /* 0x040fe400028e0645 */
[----:B------:R-:W-:-:S05]  /*3d30*/  IMAD.X R3, R13, 0x1, R68, P6 ;  /* 0x000000010d037824 */ /* 0x000fca00030e0644 */
[----:B------:R2:W-:Y:S04]  /*3d40*/  LDGSTS.E.BYPASS.LTC128B.128 [R227+0xa100], [R2.64], !P2 ;  /* 0x0a10000002e37fae */ /* 0x0005e8000d101d46 */
[----:B------:R4:W-:Y:S02]  /*3d50*/  LDGSTS.E.BYPASS.LTC128B.128 [R227+0xe100], [R6.64], !P0 ;  /* 0x0e10000006e37fae */ /* 0x0009e4000c101d46 */
[----:B----4-:R-:W-:-:S04]  /*3d60*/  SEL R6, RZ, 0x10, P2 ;  /* 0x00000010ff067807 */ /* 0x010fc80001000000 */
.L_x_116:
[----:B-123--:R-:W-:Y:S02]  /*3d70*/  IADD3 R2, -R6, 0x10, RZ ;  /* 0x0000001006027810 */ /* 0x00efe40007ffe1ff */
[----:B------:R-:W-:Y:S02]  /*3d80*/  IADD3 R7, -R5, 0x10, RZ ;  /* 0x0000001005077810 */ /* 0x000fe40007ffe1ff */
[----:B------:R-:W-:-:S02]  /*3d90*/  LOP3.LUT R2, R2, 0xf, RZ, 0xc0, !PT ;  /* 0x0000000f02027812 */ /* 0x000fc400078ec0ff */
[----:B------:R-:W-:Y:S02]  /*3da0*/  ISETP.NE.U32.AND P6, PT, R6, RZ, PT ;  /* 0x000000ff0600720c */ /* 0x000fe40003fc5070 */
[----:B------:R-:W-:Y:S02]  /*3db0*/  IADD3 R2, P2, P0, R2, R4, R158 ;  /* 0x0000000402027210 */ /* 0x000fe4000785e09e */
[----:B------:R-:W-:Y:S02]  /*3dc0*/  LOP3.LUT R7, R7, 0xf, RZ, 0xc0, !PT ;  /* 0x0000000f07077812 */ /* 0x000fe400078ec0ff */
[----:B------:R-:W-:Y:S02]  /*3dd0*/  ISETP.NE.U32.AND P5, PT, R5, RZ, PT ;  /* 0x000000ff0500720c */ /* 0x000fe40003fa5070 */
[----:B------:R-:W-:Y:S02]  /*3de0*/  IADD3.X R3, RZ, R0, R68, P2, P0 ;  /* 0x00000000ff037210 */ /* 0x000fe400017e0444 */
[----:B------:R-:W-:-:S03]  /*3df0*/  IADD3 R4, P2, P0, R7, R4, R159 ;  /* 0x0000000407047210 */ /* 0x000fc6000785e09f */
[----:B------:R-:W-:Y:S01]  /*3e00*/  @!PT LDS RZ, [RZ] ;  /* 0x00000000fffff984 */ /* 0x000fe20000000800 */
[----:B------:R-:W-:Y:S01]  /*3e10*/  @!PT LDS RZ, [RZ] ;  /* 0x00000000fffff984 */ /* 0x000fe20000000800 */
[----:B------:R-:W-:Y:S01]  /*3e20*/  @!PT LDS RZ, [RZ] ;  /* 0x00000000fffff984 */ /* 0x000fe20000000800 */
[----:B------:R1:W-:Y:S01]  /*3e30*/  LDGSTS.E.BYPASS.LTC128B.128.ZFILL [R227+0xb100], [R2.64], P6 ;  /* 0x0b10000002e37fae */ /* 0x0003e2000b141d46 */
[----:B------:R-:W-:-:S05]  /*3e40*/  IADD3.X R5, RZ, R0, R69, P2, P0 ;  /* 0x00000000ff057210 */ /* 0x000fca00017e0445 */
[----:B------:R1:W-:Y:S04]  /*3e50*/  LDGSTS.E.BYPASS.LTC128B.128.ZFILL [R227+0xf100], [R4.64], P5 ;  /* 0x0f10000004e37fae */ /* 0x0003e8000a941d46 */
.L_x_76:
[----:B---34-:R-:W-:Y:S05]  /*3e60*/  BSYNC B0 ;  /* 0x0000000000007941 */ /* 0x018fea0003800000 */
.L_x_75:
[----:B-1----:R-:W3:Y:S04]  /*3e70*/  LDL R3, [R1+0x4c] ;  /* 0x00004c0001037983 */ /* 0x002ee80000100800 */
[----:B------:R-:W3:Y:S04]  /*3e80*/  LDL R2, [R1+0xcc] ;  /* 0x0000cc0001027983 */ /* 0x000ee80000100800 */
[----:B--2---:R-:W2:Y:S01]  /*3e90*/  LDL R5, [R1+0x3c] ;  /* 0x00003c0001057983 */ /* 0x004ea20000100800 */
[----:B------:R-:W-:-:S03]  /*3ea0*/  MOV R0, 0xffffff80 ;  /* 0xffffff8000007802 */ /* 0x000fc60000000f00 */
[----:B------:R-:W0:Y:S02]  /*3eb0*/  LDGDEPBAR ;  /* 0x00000000000079af */ /* 0x000e240000000000 */
[----:B------:R-:W-:Y:S01]  /*3ec0*/  IMAD R0, R70, R0, 0x1 ;  /* 0x0000000146007424 */ /* 0x000fe200078e0200 */
[----:B---3--:R-:W-:Y:S02]  /*3ed0*/  IADD3 R4, R2, R3, RZ ;  /* 0x0000000302047210 */ /* 0x008fe40007ffe0ff */
[----:B------:R-:W-:Y:S02]  /*3ee0*/  MOV R3, c[0x0][0x2ac] ;  /* 0x0000ab0000037a02 */ /* 0x000fe40000000f00 */
[----:B--2---:R-:W-:Y:S01]  /*3ef0*/  IADD3 R6, -R5, R157, RZ ;  /* 0x0000009d05067210 */ /* 0x004fe20007ffe1ff */
[----:B------:R-:W-:Y:S01]  /*3f00*/  @P4 IMAD.HI.U32 R2, R4, c[0x0][0x2c8], RZ ;  /* 0x0000b20004024a27 */ /* 0x000fe200078e00ff */
[----:B------:R1:W-:Y:S03]  /*3f10*/  STL [R1+0x8], R4 ;  /* 0x0000080401007387 */ /* 0x0003e60000100800 */
[----:B------:R-:W-:-:S05]  /*3f20*/  IMAD R0, R3, c[0x0][0x1d0], R0 ;  /* 0x0000740003007a24 */ /* 0x000fca00078e0200 */
[----:B------:R-:W-:Y:S02]  /*3f30*/  IADD3 R5, R0, -c[0x0][0x168], -R5 ;  /* 0x80005a0000057a10 */ /* 0x000fe40007ffe805 */
[----:B-1----:R-:W-:Y:S01]  /*3f40*/  @P4 SHF.R.U32.HI R4, RZ, c[0x0][0x2cc], R2 ;  /* 0x0000b300ff044a19 */ /* 0x002fe20000011602 */
[----:B------:R-:W-:Y:S05]  /*3f50*/  BRA.DIV ~URZ, `(.L_x_79) ;  /* 0x0000dae27f007947 */ /* 0x000fea000b800000 */
[----:B------:R1:W2:Y:S02]  /*3f60*/  SHFL.IDX PT, R52, R4, RZ, 0x1c1f ;  /* 0x001c1fff04347589 */ /* 0x0002a400000e0000 */
.L_x_117:
[----:B--2---:R-:W-:-:S05]  /*3f70*/  IMAD.IADD R0, R5, 0x1, R52 ;  /* 0x0000000105007824 */ /* 0x004fca00078e0234 */
[----:B------:R-:W-:-:S04]  /*3f80*/  IMNMX R0, R6, R0, PT ;  /* 0x0000000006007217 */ /* 0x000fc80003800200 */
[C---:B------:R-:W-:Y:S02]  /*3f90*/  ISETP.GT.AND P6, PT, R0.reuse, RZ, PT ;  /* 0x000000ff0000720c */ /* 0x040fe40003fc4270 */
[C---:B------:R-:W-:Y:S02]  /*3fa0*/  ISETP.GT.AND P5, PT, R0.reuse, 0x1, PT ;  /* 0x000000010000780c */ /* 0x040fe40003fa4270 */
[C---:B------:R-:W-:Y:S02]  /*3fb0*/  ISETP.GT.AND P2, PT, R0.reuse, 0x8, PT ;  /* 0x000000080000780c */ /* 0x040fe40003f44270 */
[----:B------:R-:W-:Y:S02]  /*3fc0*/  ISETP.GT.AND P0, PT, R0, 0x9, PT ;  /* 0x000000090000780c */ /* 0x000fe40003f04270 */
[----:B------:R-:W-:Y:S02]  /*3fd0*/  FSEL R7, R125, -INF , P6 ;  /* 0xff8000007d077808 */ /* 0x000fe40003000000 */
[----:B------:R-:W-:-:S02]  /*3fe0*/  FSEL R9, R124, -INF , P5 ;  /* 0xff8000007c097808 */ /* 0x000fc40002800000 */
[----:B------:R-:W-:Y:S02]  /*3ff0*/  FSEL R11, R103, -INF , P2 ;  /* 0xff800000670b7808 */ /* 0x000fe40001000000 */
[----:B------:R-:W-:Y:S02]  /*4000*/  FSEL R13, R102, -INF , P0 ;  /* 0xff800000660d7808 */ /* 0x000fe40000000000 */
[C---:B------:R-:W-:Y:S02]  /*4010*/  ISETP.GT.AND P6, PT, R0.reuse, 0x10, PT ;  /* 0x000000100000780c */ /* 0x040fe40003fc4270 */
[C---:B------:R-:W-:Y:S02]  /*4020*/  ISETP.GT.AND P5, PT, R0.reuse, 0x11, PT ;  /* 0x000000110000780c */ /* 0x040fe40003fa4270 */
[C---:B------:R-:W-:Y:S02]  /*4030*/  ISETP.GT.AND P2, PT, R0.reuse, 0x18, PT ;  /* 0x000000180000780c */ /* 0x040fe40003f44270 */
[----:B------:R-:W-:-:S02]  /*4040*/  ISETP.GT.AND P0, PT, R0, 0x19, PT ;  /* 0x000000190000780c */ /* 0x000fc40003f04270 */
[----:B------:R-:W-:Y:S02]  /*4050*/  FSEL R16, R101, -INF , P6 ;  /* 0xff80000065107808 */ /* 0x000fe40003000000 */
[----:B------:R-:W-:Y:S02]  /*4060*/  FSEL R17, R100, -INF , P5 ;  /* 0xff80000064117808 */ /* 0x000fe40002800000 */
[----:B------:R-:W-:Y:S02]  /*4070*/  FSEL R18, R92, -INF , P2 ;  /* 0xff8000005c127808 */ /* 0x000fe40001000000 */
[----:B------:R-:W-:Y:S02]  /*4080*/  FSEL R21, R86, -INF , P0 ;  /* 0xff80000056157808 */ /* 0x000fe40000000000 */
[C---:B------:R-:W-:Y:S02]  /*4090*/  ISETP.GT.AND P6, PT, R0.reuse, 0x20, PT ;  /* 0x000000200000780c */ /* 0x040fe40003fc4270 */
[----:B------:R-:W-:-:S02]  /*40a0*/  ISETP.GT.AND P5, PT, R0, 0x21, PT ;  /* 0x000000210000780c */ /* 0x000fc40003fa4270 */
[C---:B------:R-:W-:Y:S02]  /*40b0*/  ISETP.GT.AND P2, PT, R0.reuse, 0x28, PT ;  /* 0x000000280000780c */ /* 0x040fe40003f44270 */
[----:B------:R-:W-:Y:S02]  /*40c0*/  ISETP.GT.AND P0, PT, R0, 0x29, PT ;  /* 0x000000290000780c */ /* 0x000fe40003f04270 */
[----:B------:R-:W-:Y:S02]  /*40d0*/  FSEL R69, R85, -INF , P6 ;  /* 0xff80000055457808 */ /* 0x000fe40003000000 */
[----:B------:R-:W-:Y:S02]  /*40e0*/  FSEL R70, R84, -INF , P5 ;  /* 0xff80000054467808 */ /* 0x000fe40002800000 */
[----:B------:R-:W-:Y:S02]  /*40f0*/  FSEL R108, R80, -INF , P2 ;  /* 0xff800000506c7808 */ /* 0x000fe40001000000 */
[----:B------:R-:W-:-:S02]  /*4100*/  FSEL R109, R78, -INF , P0 ;  /* 0xff8000004e6d7808 */ /* 0x000fc40000000000 */
[C---:B------:R-:W-:Y:S02]  /*4110*/  ISETP.GT.AND P6, PT, R0.reuse, 0x30, PT ;  /* 0x000000300000780c */ /* 0x040fe40003fc4270 */
        /* <DEDUP_REMOVED lines=38> */
[----:B------:R-:W-:Y:S01]  /*4380*/  FSEL R167, R14, -INF , P0 ;  /* 0xff8000000ea77808 */ /* 0x000fe20000000000 */
[----:B------:R-:W-:Y:S05]  /*4390*/  BRA.DIV ~URZ, `(.L_x_80) ;  /* 0x0000d7027f007947 */ /* 0x000fea000b800000 */
[----:B------:R-:W2:Y:S01]  /*43a0*/  SHFL.IDX PT, R0, R4, 0x1, 0x1c1f ;  /* 0x003c1f0004007f89 */ /* 0x000ea200000e0000 */
[----:B------:R-:W-:-:S04]  /*43b0*/  FMNMX.FTZ R2, R7, R9, !PT ;  /* 0x0000000907027209 */ /* 0x000fc80007810000 */
[----:B------:R-:W-:-:S04]  /*43c0*/  FMNMX.FTZ R2, R11, R2, !PT ;  /* 0x000000020b027209 */ /* 0x000fc80007810000 */
[----:B------:R-:W-:-:S04]  /*43d0*/  FMNMX.FTZ R2, R13, R2, !PT ;  /* 0x000000020d027209 */ /* 0x000fc80007810000 */
[----:B------:R-:W-:-:S04]  /*43e0*/  FMNMX.FTZ R2, R16, R2, !PT ;  /* 0x0000000210027209 */ /* 0x000fc80007810000 */
[----:B------:R-:W-:-:S04]  /*43f0*/  FMNMX.FTZ R2, R17, R2, !PT ;  /* 0x0000000211027209 */ /* 0x000fc80007810000 */
[----:B------:R-:W-:Y:S01]  /*4400*/  FMNMX.FTZ R2, R18, R2, !PT ;  /* 0x0000000212027209 */ /* 0x000fe20007810000 */
[----:B--2---:R-:W-:-:S03]  /*4410*/  IMAD.IADD R0, R5, 0x1, R0 ;  /* 0x0000000105007824 */ /* 0x004fc600078e0200 */
[----:B------:R-:W-:Y:S02]  /*4420*/  FMNMX.FTZ R2, R21, R2, !PT ;  /* 0x0000000215027209 */ /* 0x000fe40007810000 */
[----:B------:R-:W-:Y:S02]  /*4430*/  IMNMX R0, R6, R0, PT ;  /* 0x0000000006007217 */ /* 0x000fe40003800200 */
[----:B------:R-:W-:Y:S02]  /*4440*/  FMNMX.FTZ R2, R69, R2, !PT ;  /* 0x0000000245027209 */ /* 0x000fe40007810000 */
[C---:B------:R-:W-:Y:S02]  /*4450*/  ISETP.GT.AND P5, PT, R0.reuse, RZ, PT ;  /* 0x000000ff0000720c */ /* 0x040fe40003fa4270 */
[C---:B------:R-:W-:Y:S02]  /*4460*/  ISETP.GT.AND P2, PT, R0.reuse, 0x1, PT ;  /* 0x000000010000780c */ /* 0x040fe40003f44270 */
[----:B------:R-:W-:-:S02]  /*4470*/  ISETP.GT.AND P0, PT, R0, 0x8, PT ;  /* 0x000000080000780c */ /* 0x000fc40003f04270 */
[----:B------:R-:W-:Y:S02]  /*4480*/  FSEL R5, R129, -INF , P5 ;  /* 0xff80000081057808 */ /* 0x000fe40002800000 */
[----:B------:R-:W-:Y:S02]  /*4490*/  FSEL R8, R128, -INF , P2 ;  /* 0xff80000080087808 */ /* 0x000fe40001000000 */
[----:B------:R-:W-:Y:S02]  /*44a0*/  ISETP.GT.AND P2, PT, R0, 0x9, PT ;  /* 0x000000090000780c */ /* 0x000fe40003f44270 */
[----:B------:R-:W-:Y:S02]  /*44b0*/  FSEL R10, R126, -INF , P0 ;  /* 0xff8000007e0a7808 */ /* 0x000fe40000000000 */
[----:B------:R-:W-:Y:S02]  /*44c0*/  FMNMX.FTZ R3, R5, R8, !PT ;  /* 0x0000000805037209 */ /* 0x000fe40007810000 */
[----:B------:R-:W-:-:S02]  /*44d0*/  ISETP.GT.AND P0, PT, R0, 0x10, PT ;  /* 0x000000100000780c */ /* 0x000fc40003f04270 */
[----:B------:R-:W-:Y:S02]  /*44e0*/  FSEL R15, R127, -INF , P2 ;  /* 0xff8000007f0f7808 */ /* 0x000fe40001000000 */
[----:B------:R-:W-:Y:S02]  /*44f0*/  FMNMX.FTZ R3, R10, R3, !PT ;  /* 0x000000030a037209 */ /* 0x000fe40007810000 */
[----:B------:R-:W-:Y:S02]  /*4500*/  ISETP.GT.AND P2, PT, R0, 0x11, PT ;  /* 0x000000110000780c */ /* 0x000fe40003f44270 */
[----:B------:R-:W-:Y:S02]  /*4510*/  FSEL R14, R94, -INF , P0 ;  /* 0xff8000005e0e7808 */ /* 0x000fe40000000000 */
[----:B------:R-:W-:Y:S02]  /*4520*/  FMNMX.FTZ R3, R15, R3, !PT ;  /* 0x000000030f037209 */ /* 0x000fe40007810000 */
[----:B------:R-:W-:-:S02]  /*4530*/  ISETP.GT.AND P0, PT, R0, 0x18, PT ;  /* 0x000000180000780c */ /* 0x000fc40003f04270 */
[----:B------:R-:W-:Y:S02]  /*4540*/  FSEL R19, R93, -INF , P2 ;  /* 0xff8000005d137808 */ /* 0x000fe40001000000 */
[----:B------:R-:W-:Y:S02]  /*4550*/  FMNMX.FTZ R3, R14, R3, !PT ;  /* 0x000000030e037209 */ /* 0x000fe40007810000 */
[C---:B------:R-:W-:Y:S02]  /*4560*/  ISETP.GT.AND P2, PT, R0.reuse, 0x19, PT ;  /* 0x000000190000780c */ /* 0x040fe40003f44270 */
        /* <DEDUP_REMOVED lines=8> */
[----:B------:R-:W-:-:S02]  /*45f0*/  FMNMX.FTZ R2, R70, R2, !PT ;  /* 0x0000000246027209 */ /* 0x000fc40007810000 */
[----:B------:R-:W-:Y:S02]  /*4600*/  ISETP.GT.AND P0, PT, R0, 0x28, PT ;  /* 0x000000280000780c */ /* 0x000fe40003f04270 */
[----:B------:R-:W-:Y:S02]  /*4610*/  FSEL R58, R83, -INF , P2 ;  /* 0xff800000533a7808 */ /* 0x000fe40001000000 */
[----:B------:R-:W-:Y:S02]  /*4620*/  FMNMX.FTZ R3, R59, R3, !PT ;  /* 0x000000033b037209 */ /* 0x000fe40007810000 */
[----:B------:R-:W-:Y:S02]  /*4630*/  FMNMX.FTZ R2, R108, R2, !PT ;  /* 0x000000026c027209 */ /* 0x000fe40007810000 */
[----:B------:R-:W-:Y:S02]  /*4640*/  ISETP.GT.AND P2, PT, R0, 0x29, PT ;  /* 0x000000290000780c */ /* 0x000fe40003f44270 */
[----:B------:R-:W-:-:S02]  /*4650*/  FSEL R57, R82, -INF , P0 ;  /* 0xff80000052397808 */ /* 0x000fc40000000000 */
[----:B------:R-:W-:Y:S02]  /*4660*/  FMNMX.FTZ R3, R58, R3, !PT ;  /* 0x000000033a037209 */ /* 0x000fe40007810000 */
        /* <DEDUP_REMOVED lines=17> */
[C---:B------:R-:W-:Y:S02]  /*4780*/  ISETP.GT.AND P0, PT, R0.reuse, 0x40, PT ;  /* 0x000000400000780c */ /* 0x040fe40003f04270 */
        /* <DEDUP_REMOVED lines=63> */
[----:B------:R-:W-:Y:S02]  /*4b80*/  FSEL R171, R26, -INF , P2 ;  /* 0xff8000001aab7808 */ /* 0x000fe40001000000 */
[----:B------:R-:W-:-:S02]  /*4b90*/  FMNMX.FTZ R2, R166, R3, !PT ;  /* 0x00000003a6027209 */ /* 0x000fc40007810000 */
[----:B------:R-:W2:Y:S02]  /*4ba0*/  SHFL.BFLY PT, R3, R0, 0x2, 0x1f ;  /* 0x0c401f0000037f89 */ /* 0x000ea400000e0000 */
[----:B------:R-:W-:-:S05]  /*4bb0*/  FMNMX.FTZ R2, R171, R2, !PT ;  /* 0x00000002ab027209 */ /* 0x000fca0007810000 */
[----:B------:R-:W3:Y:S01]  /*4bc0*/  SHFL.BFLY PT, R12, R2, 0x2, 0x1f ;  /* 0x0c401f00020c7f89 */ /* 0x000ee200000e0000 */
[----:B--2---:R-:W-:-:S05]  /*4bd0*/  FMNMX.FTZ R0, R3, R0, !PT ;  /* 0x0000000003007209 */ /* 0x004fca0007810000 */
[----:B------:R-:W2:Y:S01]  /*4be0*/  SHFL.BFLY PT, R68, R0, 0x1, 0x1f ;  /* 0x0c201f0000447f89 */ /* 0x000ea200000e0000 */
[----:B---3--:R-:W-:-:S05]  /*4bf0*/  FMNMX.FTZ R12, R2, R12, !PT ;  /* 0x0000000c020c7209 */ /* 0x008fca0007810000 */
[----:B------:R3:W4:Y:S01]  /*4c00*/  SHFL.BFLY PT, R3, R12, 0x1, 0x1f ;  /* 0x0c201f000c037f89 */ /* 0x00072200000e0000 */
[----:B--2---:R-:W-:-:S05]  /*4c10*/  FMNMX.FTZ R68, R0, R68, !PT ;  /* 0x0000004400447209 */ /* 0x004fca0007810000 */
.L_x_118:
[C---:B------:R-:W-:Y:S01]  /*4c20*/  FMUL.FTZ R2, R68.reuse, c[0x0][0x2d0] ;  /* 0x0000b40044027a20 */ /* 0x040fe20000410000 */
[----:B------:R-:W-:Y:S01]  /*4c30*/  FSETP.NEU.FTZ.AND P0, PT, R68, -INF , PT ;  /* 0xff8000004400780b */ /* 0x000fe20003f1d000 */
[----:B------:R-:W2:Y:S03]  /*4c40*/  LDL R235, [R1+0x4c] ;  /* 0x00004c0001eb7983 */ /* 0x000ea60000100800 */
[----:B------:R-:W-:Y:S01]  /*4c50*/  FSEL R2, R2, RZ, P0 ;  /* 0x000000ff02027208 */ /* 0x000fe20000000000 */
[----:B------:R-:W5:Y:S01]  /*4c60*/  LDL R234, [R1+0x4] ;  /* 0x0000040001ea7983 */ /* 0x000f620000100800 */
[----:B---34-:R-:W-:Y:S01]  /*4c70*/  FMNMX.FTZ R12, R3, R12, !PT ;  /* 0x0000000c030c7209 */ /* 0x018fe20007810000 */
[----:B------:R-:W-:Y:S01]  /*4c80*/  WARPSYNC 0xffffffff ;  /* 0xffffffff00007948 */ /* 0x000fe20003800000 */
[----:B------:R-:W-:Y:S01]  /*4c90*/  IADD3 R232, R232, -0x2, RZ ;  /* 0xfffffffee8e87810 */ /* 0x000fe20007ffe0ff */
[--C-:B------:R-:W-:Y:S01]  /*4ca0*/  FFMA.FTZ R0, R7, c[0x0][0x2d0], -R2.reuse ;  /* 0x0000b40007007a23 */ /* 0x100fe20000010802 */
[----:B------:R-:W-:Y:S01]  /*4cb0*/  FSETP.NEU.FTZ.AND P0, PT, R12, -INF , PT ;  /* 0xff8000000c00780b */ /* 0x000fe20003f1d000 */
[--C-:B------:R-:W-:Y:S01]  /*4cc0*/  FFMA.FTZ R3, R17, c[0x0][0x2d0], -R2.reuse ;  /* 0x0000b40011037a23 */ /* 0x100fe20000010802 */
[----:B------:R-:W-:Y:S01]  /*4cd0*/  LDSM.16.MT88.4 R36, [R204] ;  /* 0x00000000cc24783b */ /* 0x000fe20000004200 */
[----:B------:R3:W-:Y:S03]  /*4ce0*/  MUFU.EX2 R61, R0 ;  /* 0x00000000003d7308 */ /* 0x0007e60000000800 */
[----:B------:R-:W-:Y:S04]  /*4cf0*/  LDSM.16.MT88.4 R28, [R202+0x800] ;  /* 0x00080000ca1c783b */ /* 0x000fe80000004200 */
[----:B------:R-:W-:Y:S01]  /*4d00*/  LDSM.16.MT88.4 R40, [R203] ;  /* 0x00000000cb28783b */ /* 0x000fe20000004200 */
[----:B------:R4:W-:Y:S03]  /*4d10*/  MUFU.EX2 R73, R3 ;  /* 0x0000000300497308 */ /* 0x0009e60000000800 */
[----:B------:R-:W-:Y:S04]  /*4d20*/  LDSM.16.MT88.4 R52, [R204+0x800] ;  /* 0x00080000cc34783b */ /* 0x000fe80000004200 */
[----:B------:R-:W-:Y:S01]  /*4d30*/  LDSM.16.MT88.4 R48, [R215] ;  /* 0x00000000d730783b */ /* 0x000fe20000004200 */
[----:B---3--:R-:W-:-:S03]  /*4d40*/  FFMA.FTZ R0, R9, c[0x0][0x2d0], -R2 ;  /* 0x0000b40009007a23 */ /* 0x008fc60000010802 */
[----:B------:R-:W-:Y:S01]  /*4d50*/  LDSM.16.MT88.4 R44, [R205+0x800] ;  /* 0x00080000cd2c783b */ /* 0x000fe20000004200 */
[----:B------:R3:W1:Y:S01]  /*4d60*/  MUFU.EX2 R60, R0 ;  /* 0x00000000003c7308 */ /* 0x0006620000000800 */
[----:B----4-:R-:W-:-:S07]  /*4d70*/  FFMA.FTZ R3, R18, c[0x0][0x2d0], -R2 ;  /* 0x0000b40012037a23 */ /* 0x010fce0000010802 */
[----:B------:R-:W-:Y:S01]  /*4d80*/  MUFU.EX2 R75, R3 ;  /* 0x00000003004b7308 */ /* 0x000fe20000000800 */
[----:B---3--:R-:W-:-:S07]  /*4d90*/  FFMA.FTZ R0, R11, c[0x0][0x2d0], -R2 ;  /* 0x0000b4000b007a23 */ /* 0x008fce0000010802 */
[----:B------:R3:W-:Y:S02]  /*4da0*/  MUFU.EX2 R66, R0 ;  /* 0x0000000000427308 */ /* 0x0007e40000000800 */
[----:B---3--:R-:W-:-:S06]  /*4db0*/  FFMA.FTZ R0, R13, c[0x0][0x2d0], -R2 ;  /* 0x0000b4000d007a23 */ /* 0x008fcc0000010802 */
[----:B------:R3:W4:Y:S02]  /*4dc0*/  MUFU.EX2 R67, R0 ;  /* 0x0000000000437308 */ /* 0x0007240000000800 */
[----:B---3--:R-:W-:-:S06]  /*4dd0*/  FFMA.FTZ R0, R16, c[0x0][0x2d0], -R2 ;  /* 0x0000b40010007a23 */ /* 0x008fcc0000010802 */
[----:B------:R3:W-:Y:S02]  /*4de0*/  MUFU.EX2 R74, R0 ;  /* 0x00000000004a7308 */ /* 0x0007e40000000800 */
[----:B---3--:R-:W-:-:S05]  /*4df0*/  FMUL.FTZ R0, R12, c[0x0][0x2d0] ;  /* 0x0000b4000c007a20 */ /* 0x008fca0000410000 */
[----:B------:R-:W-:-:S05]  /*4e00*/  FSEL R0, R0, RZ, P0 ;  /* 0x000000ff00007208 */ /* 0x000fca0000000000 */
[--C-:B------:R-:W-:Y:S02]  /*4e10*/  FFMA.FTZ R3, R5, c[0x0][0x2d0], -R0.reuse ;  /* 0x0000b40005037a23 */ /* 0x100fe40000010800 */
[----:B-1----:R-:W1:Y:S02]  /*4e20*/  LDSM.16.MT88.4 R4, [R202] ;  /* 0x00000000ca04783b */ /* 0x002e640000004200 */
[----:B------:R3:W-:Y:S02]  /*4e30*/  MUFU.EX2 R64, R3 ;  /* 0x0000000300407308 */ /* 0x0007e40000000800 */
[----:B---3--:R-:W-:Y:S01]  /*4e40*/  FFMA.FTZ R3, R8, c[0x0][0x2d0], -R0 ;  /* 0x0000b40008037a23 */ /* 0x008fe20000010800 */
[----:B------:R-:W-:-:S05]  /*4e50*/  F2FP.PACK_AB R8, R60, R61 ;  /* 0x0000003d3c08723e */ /* 0x000fca00000000ff */
[----:B------:R3:W1:Y:S02]  /*4e60*/  MUFU.EX2 R13, R3 ;  /* 0x00000003000d7308 */ /* 0x0006640000000800 */
[----:B---3--:R-:W-:Y:S01]  /*4e70*/  FFMA.FTZ R3, R10, c[0x0][0x2d0], -R0 ;  /* 0x0000b4000a037a23 */ /* 0x008fe20000010800 */
[----:B----4-:R-:W-:Y:S02]  /*4e80*/  F2FP.PACK_AB R10, R67, R66 ;  /* 0x00000042430a723e */ /* 0x010fe400000000ff */
[----:B-1----:R-:W-:-:S03]  /*4e90*/  F2FP.PACK_AB R9, R13, R64 ;  /* 0x000000400d09723e */ /* 0x002fc600000000ff */
[----:B------:R1:W3:Y:S01]  /*4ea0*/  MUFU.EX2 R65, R3 ;  /* 0x0000000300417308 */ /* 0x0002e20000000800 */
[----:B------:R-:W-:Y:S02]  /*4eb0*/  FADD.FTZ R13, R64, R13 ;  /* 0x0000000d400d7221 */ /* 0x000fe40000010000 */
[----:B-1----:R-:W-:Y:S02]  /*4ec0*/  FFMA.FTZ R3, R15, c[0x0][0x2d0], -R0 ;  /* 0x0000b4000f037a23 */ /* 0x002fe40000010800 */
[----:B---3--:R-:W-:-:S03]  /*4ed0*/  FADD.FTZ R13, R65, R13 ;  /* 0x0000000d410d7221 */ /* 0x008fc60000010000 */
[----:B------:R1:W3:Y:S02]  /*4ee0*/  MUFU.EX2 R15, R3 ;  /* 0x00000003000f7308 */ /* 0x0002e40000000800 */
[----:B-1----:R-:W-:Y:S01]  /*4ef0*/  FFMA.FTZ R3, R21, c[0x0][0x2d0], -R2 ;  /* 0x0000b40015037a23 */ /* 0x002fe20000010802 */
[C---:B---3--:R-:W-:Y:S01]  /*4f00*/  F2FP.PACK_AB R11, R15.reuse, R65 ;  /* 0x000000410f0b723e */ /* 0x048fe200000000ff */
[----:B------:R-:W-:-:S04]  /*4f10*/  FADD.FTZ R13, R15, R13 ;  /* 0x0000000d0f0d7221 */ /* 0x000fc80000010000 */
[----:B------:R1:W-:Y:S02]  /*4f20*/  MUFU.EX2 R230, R3 ;  /* 0x0000000300e67308 */ /* 0x0003e40000000800 */
[----:B------:R-:W-:Y:S07]  /*4f30*/  HMMA.16816.F32 R24, R8, R4, RZ ;  /* 0x000000040818723c */ /* 0x000fee00000018ff */
[----:B------:R-:W-:Y:S01]  /*4f40*/  F2FP.PACK_AB R4, R73, R74 ;  /* 0x0000004a4904723e */ /* 0x000fe200000000ff */
[----:B-1----:R-:W-:-:S04]  /*4f50*/  FFMA.FTZ R3, R14, c[0x0][0x2d0], -R0 ;  /* 0x0000b4000e037a23 */ /* 0x002fc80000010800 */
[----:B------:R1:W3:Y:S02]  /*4f60*/  MUFU.EX2 R14, R3 ;  /* 0x00000003000e7308 */ /* 0x0002e40000000800 */
[----:B-1----:R-:W-:Y:S02]  /*4f70*/  FFMA.FTZ R3, R19, c[0x0][0x2d0], -R0 ;  /* 0x0000b40013037a23 */ /* 0x002fe40000010800 */
[----:B------:R-:W-:Y:S01]  /*4f80*/  HMMA.16816.F32 R16, R8, R36, RZ ;  /* 0x000000240810723c */ /* 0x000fe200000018ff */
[----:B---3--:R-:W-:-:S03]  /*4f90*/  FADD.FTZ R13, R14, R13 ;  /* 0x0000000d0e0d7221 */ /* 0x008fc60000010000 */
[----:B------:R1:W3:Y:S02]  /*4fa0*/  MUFU.EX2 R72, R3 ;  /* 0x0000000300487308 */ /* 0x0002e40000000800 */
[----:B-1----:R-:W-:Y:S01]  /*4fb0*/  FFMA.FTZ R3, R20, c[0x0][0x2d0], -R0 ;  /* 0x0000b40014037a23 */ /* 0x002fe20000010800 */
[C---:B---3--:R-:W-:Y:S01]  /*4fc0*/  F2FP.PACK_AB R5, R72.reuse, R14 ;  /* 0x0000000e4805723e */ /* 0x048fe200000000ff */
[----:B------:R-:W-:Y:S01]  /*4fd0*/  HMMA.16816.F32 R20, R8, R6, RZ ;  /* 0x000000060814723c */ /* 0x000fe200000018ff */
[----:B------:R-:W-:-:S03]  /*4fe0*/  FADD.FTZ R13, R72, R13 ;  /* 0x0000000d480d7221 */ /* 0x000fc60000010000 */
[----:B------:R1:W-:Y:S03]  /*4ff0*/  MUFU.EX2 R229, R3 ;  /* 0x0000000300e57308 */ /* 0x0003e60000000800 */
[----:B------:R-:W-:Y:S01]  /*5000*/  F2FP.PACK_AB R6, R230, R75 ;  /* 0x0000004be606723e */ /* 0x000fe200000000ff */
[----:B-1----:R-:W-:Y:S02]  /*5010*/  FFMA.FTZ R3, R32, c[0x0][0x2d0], -R0 ;  /* 0x0000b40020037a23 */ /* 0x002fe40000010800 */
[----:B------:R-:W1:Y:S02]  /*5020*/  LDSM.16.MT88.4 R32, [R203+0x800] ;  /* 0x00080000cb20783b */ /* 0x000e640000004200 */
[----:B------:R-:W3:Y:S02]  /*5030*/  MUFU.EX2 R228, R3 ;  /* 0x0000000300e47308 */ /* 0x000ee40000000800 */
[----:B---3--:R-:W-:Y:S01]  /*5040*/  F2FP.PACK_AB R7, R228, R229 ;  /* 0x000000e5e407723e */ /* 0x008fe200000000ff */
[----:B------:R-:W-:-:S04]  /*5050*/  FADD.FTZ R3, R61, R60 ;  /* 0x0000003c3d037221 */ /* 0x000fc80000010000 */
[----:B------:R-:W-:Y:S02]  /*5060*/  FADD.FTZ R3, R66, R3 ;  /* 0x0000000342037221 */ /* 0x000fe40000010000 */
[----:B------:R-:W-:Y:S02]  /*5070*/  HMMA.16816.F32 R116, R4, R28, R24 ;  /* 0x0000001c0474723c */ /* 0x000fe40000001818 */
[----:B------:R-:W-:-:S04]  /*5080*/  FADD.FTZ R3, R67, R3 ;  /* 0x0000000343037221 */ /* 0x000fc80000010000 */
[----:B------:R-:W-:Y:S02]  /*5090*/  FADD.FTZ R3, R74, R3 ;  /* 0x000000034a037221 */ /* 0x000fe40000010000 */
[----:B------:R-:W-:Y:S02]  /*50a0*/  HMMA.16816.F32 R104, R4, R30, R20 ;  /* 0x0000001e0468723c */ /* 0x000fe40000001814 */
[----:B------:R-:W-:-:S04]  /*50b0*/  FADD.FTZ R3, R73, R3 ;  /* 0x0000000349037221 */ /* 0x000fc80000010000 */
[----:B------:R-:W-:Y:S02]  /*50c0*/  FADD.FTZ R14, R75, R3 ;  /* 0x000000034b0e7221 */ /* 0x000fe40000010000 */
[----:B------:R-:W-:Y:S01]  /*50d0*/  HMMA.16816.F32 R28, R8, R38, RZ ;  /* 0x00000026081c723c */ /* 0x000fe200000018ff */
[----:B------:R-:W3:Y:S01]  /*50e0*/  LDSM.16.MT88.4 R36, [R202+0x4000] ;  /* 0x00400000ca24783b */ /* 0x000ee20000004200 */
[----:B------:R-:W-:-:S04]  /*50f0*/  FFMA.FTZ R3, R69, c[0x0][0x2d0], -R2 ;  /* 0x0000b40045037a23 */ /* 0x000fc80000010802 */
[----:B------:R4:W-:Y:S02]  /*5100*/  MUFU.EX2 R15, R3 ;  /* 0x00000003000f7308 */ /* 0x0009e40000000800 */
[----:B------:R-:W-:Y:S08]  /*5110*/  HMMA.16816.F32 R24, R8, R40, RZ ;  /* 0x000000280818723c */ /* 0x000ff000000018ff */
[----:B------:R-:W-:Y:S01]  /*5120*/  HMMA.16816.F32 R112, R4, R52, R16 ;  /* 0x000000340470723c */ /* 0x000fe20000001810 */
[----:B----4-:R-:W-:-:S07]  /*5130*/  FFMA.FTZ R3, R70, c[0x0][0x2d0], -R2 ;  /* 0x0000b40046037a23 */ /* 0x010fce0000010802 */
[----:B------:R-:W-:Y:S01]  /*5140*/  HMMA.16816.F32 R16, R8, R48, RZ ;  /* 0x000000300810723c */ /* 0x000fe200000018ff */
[----:B------:R4:W2:Y:S07]  /*5150*/  MUFU.EX2 R172, R3 ;  /* 0x0000000300ac7308 */ /* 0x0008ae0000000800 */
[----:B-1----:R-:W-:Y:S01]  /*5160*/  HMMA.16816.F32 R100, R4, R32, R24 ;  /* 0x000000200464723c */ /* 0x002fe20000001818 */
[----:B------:R-:W1:Y:S07]  /*5170*/  LDSM.16.MT88.4 R24, [R202+0x4800] ;  /* 0x00480000ca18783b */ /* 0x000e6e0000004200 */
[----:B------:R-:W-:Y:S01]  /*5180*/  HMMA.16816.F32 R20, R8, R42, RZ ;  /* 0x0000002a0814723c */ /* 0x000fe200000018ff */
[----:B----4-:R-:W-:-:S04]  /*5190*/  FFMA.FTZ R3, R108, c[0x0][0x2d0], -R2 ;  /* 0x0000b4006c037a23 */ /* 0x010fc80000010802 */
[----:B------:R4:W-:Y:S03]  /*51a0*/  MUFU.EX2 R108, R3 ;  /* 0x00000003006c7308 */ /* 0x0009e60000000800 */
[----:B------:R-:W-:Y:S08]  /*51b0*/  HMMA.16816.F32 R96, R4, R44, R16 ;  /* 0x0000002c0460723c */ /* 0x000ff00000001810 */
[----:B---3--:R-:W-:Y:S01]  /*51c0*/  HMMA.16816.F32 R16, R8, R36, RZ ;  /* 0x000000240810723c */ /* 0x008fe200000018ff */
[----:B----4-:R-:W-:-:S07]  /*51d0*/  FFMA.FTZ R3, R109, c[0x0][0x2d0], -R2 ;  /* 0x0000b4006d037a23 */ /* 0x010fce0000010802 */
[C---:B------:R-:W-:Y:S01]  /*51e0*/  HMMA.16816.F32 R84, R4.reuse, R34, R20 ;  /* 0x000000220454723c */ /* 0x040fe20000001814 */
[----:B------:R3:W4:Y:S07]  /*51f0*/  MUFU.EX2 R173, R3 ;  /* 0x0000000300ad7308 */ /* 0x00072e0000000800 */
[----:B------:R-:W-:Y:S01]  /*5200*/  HMMA.16816.F32 R92, R4, R54, R28 ;  /* 0x00000036045c723c */ /* 0x000fe2000000181c */
[----:B------:R-:W2:Y:S07]  /*5210*/  LDSM.16.MT88.4 R28, [R204+0x4000] ;  /* 0x00400000cc1c783b */ /* 0x000eae0000004200 */
[----:B------:R-:W-:Y:S01]  /*5220*/  HMMA.16816.F32 R20, R8, R50, RZ ;  /* 0x000000320814723c */ /* 0x000fe200000018ff */
[----:B---3--:R-:W-:-:S04]  /*5230*/  FFMA.FTZ R3, R59, c[0x0][0x2d0], -R0 ;  /* 0x0000b4003b037a23 */ /* 0x008fc80000010800 */
[----:B------:R3:W-:Y:S03]  /*5240*/  MUFU.EX2 R70, R3 ;  /* 0x0000000300467308 */ /* 0x0007e60000000800 */
[----:B-1----:R-:W-:Y:S08]  /*5250*/  HMMA.16816.F32 R80, R4, R24, R16 ;  /* 0x000000180450723c */ /* 0x002ff00000001810 */
[----:B------:R-:W-:Y:S01]  /*5260*/  HMMA.16816.F32 R16, R8, R38, RZ ;  /* 0x000000260810723c */ /* 0x000fe200000018ff */
[----:B---3--:R-:W-:-:S07]  /*5270*/  FFMA.FTZ R3, R58, c[0x0][0x2d0], -R0 ;  /* 0x0000b4003a037a23 */ /* 0x008fce0000010800 */
[C---:B------:R-:W-:Y:S01]  /*5280*/  HMMA.16816.F32 R52, R4.reuse, R46, R20 ;  /* 0x0000002e0434723c */ /* 0x040fe20000001814 */
[----:B------:R-:W1:Y:S01]  /*5290*/  LDSM.16.MT88.4 R20, [R204+0x4800] ;  /* 0x00480000cc14783b */ /* 0x000e620000004200 */
[----:B------:R3:W1:Y:S11]  /*52a0*/  MUFU.EX2 R69, R3 ;  /* 0x0000000300457308 */ /* 0x0006760000000800 */
[----:B------:R-:W-:Y:S03]  /*52b0*/  @!UPT UIADD3 URZ, URZ, URZ, URZ ;  /* 0x0000003f3f3ff290 */ /* 0x000fe6000fffe03f */
[----:B------:R-:W-:Y:S01]  /*52c0*/  HMMA.16816.F32 R60, R4, R26, R16 ;  /* 0x0000001a043c723c */ /* 0x000fe20000001810 */
[----:B------:R-:W4:Y:S01]  /*52d0*/  LDSM.16.MT88.4 R24, [R203+0x4000] ;  /* 0x00400000cb18783b */ /* 0x000f220000004200 */
[----:B---3--:R-:W-:-:S04]  /*52e0*/  FFMA.FTZ R3, R57, c[0x0][0x2d0], -R0 ;  /* 0x0000b40039037a23 */ /* 0x008fc80000010800 */
[----:B------:R3:W-:Y:S02]  /*52f0*/  MUFU.EX2 R174, R3 ;  /* 0x0000000300ae7308 */ /* 0x0007e40000000800 */
[----:B--2---:R-:W-:Y:S01]  /*5300*/  HMMA.16816.F32 R16, R8, R28, RZ ;  /* 0x0000001c0810723c */ /* 0x004fe200000018ff */
[----:B---3--:R-:W-:-:S05]  /*5310*/  FFMA.FTZ R3, R56, c[0x0][0x2d0], -R0 ;  /* 0x0000b40038037a23 */ /* 0x008fca0000010800 */
[----:B------:R2:W3:Y:S11]  /*5320*/  MUFU.EX2 R175, R3 ;  /* 0x0000000300af7308 */ /* 0x0004f60000000800 */
[----:B------:R-:W-:Y:S07]  /*5330*/  @!UPT UIADD3 URZ, URZ, URZ, URZ ;  /* 0x0000003f3f3ff290 */ /* 0x000fee000fffe03f */
[----:B-1----:R-:W-:Y:S08]  /*5340*/  HMMA.16816.F32 R88, R4, R20, R16 ;  /* 0x000000140458723c */ /* 0x002ff00000001810 */
[----:B------:R-:W-:Y:S01]  /*5350*/  HMMA.16816.F32 R16, R8, R30, RZ ;  /* 0x0000001e0810723c */ /* 0x000fe200000018ff */
[----:B--2---:R-:W-:-:S04]  /*5360*/  FFMA.FTZ R3, R122, c[0x0][0x2d0], -R2 ;  /* 0x0000b4007a037a23 */ /* 0x004fc80000010802 */
[----:B------:R1:W-:Y:S02]  /*5370*/  MUFU.EX2 R109, R3 ;  /* 0x00000003006d7308 */ /* 0x0003e40000000800 */
[----:B-1----:R-:W-:Y:S11]  /*5380*/  FFMA.FTZ R3, R123, c[0x0][0x2d0], -R2 ;  /* 0x0000b4007b037a23 */ /* 0x002ff60000010802 */
[----:B------:R-:W-:Y:S06]  /*5390*/  @!UPT UIADD3 URZ, URZ, URZ, URZ ;  /* 0x0000003f3f3ff290 */ /* 0x000fec000fffe03f */
[----:B------:R-:W-:Y:S01]  /*53a0*/  HMMA.16816.F32 R76, R4, R22, R16 ;  /* 0x00000016044c723c */ /* 0x000fe20000001810 */
[----:B------:R-:W1:Y:S07]  /*53b0*/  LDSM.16.MT88.4 R20, [R203+0x4800] ;  /* 0x00480000cb14783b */ /* 0x000e6e0000004200 */
[----:B----4-:R-:W-:Y:S11]  /*53c0*/  HMMA.16816.F32 R16, R8, R24, RZ ;  /* 0x000000180810723c */ /* 0x010ff600000018ff */
[----:B------:R-:W-:Y:S11]  /*53d0*/  @!UPT UIADD3 URZ, URZ, URZ, URZ ;  /* 0x0000003f3f3ff290 */ /* 0x000ff6000fffe03f */
[----:B------:R-:W-:Y:S02]  /*53e0*/  @!UPT UIADD3 URZ, URZ, URZ, URZ ;  /* 0x0000003f3f3ff290 */ /* 0x000fe4000fffe03f */
[----:B-1----:R-:W-:Y:S08]  /*53f0*/  HMMA.16816.F32 R72, R4, R20, R16 ;  /* 0x000000140448723c */ /* 0x002ff00000001810 */
[----:B------:R-:W-:Y:S11]  /*5400*/  HMMA.16816.F32 R16, R8, R26, RZ ;  /* 0x0000001a0810723c */ /* 0x000ff600000018ff */
[----:B------:R-:W-:Y:S11]  /*5410*/  @!UPT UIADD3 URZ, URZ, URZ, URZ ;  /* 0x0000003f3f3ff290 */ /* 0x000ff6000fffe03f */
[----:B------:R-:W-:Y:S02]  /*5420*/  @!UPT UIADD3 URZ, URZ, URZ, URZ ;  /* 0x0000003f3f3ff290 */ /* 0x000fe4000fffe03f */
[----:B------:R-:W-:Y:S01]  /*5430*/  HMMA.16816.F32 R64, R4, R22, R16 ;  /* 0x000000160440723c */ /* 0x000fe20000001810 */
[----:B------:R-:W1:Y:S07]  /*5440*/  LDSM.16.MT88.4 R16, [R205+0x4000] ;  /* 0x00400000cd10783b */ /* 0x000e6e0000004200 */
[C---:B-1----:R-:W-:Y:S08]  /*5450*/  HMMA.16816.F32 R20, R8.reuse, R16, RZ ;  /* 0x000000100814723c */ /* 0x042ff000000018ff */
[----:B------:R-:W-:Y:S01]  /*5460*/  HMMA.16816.F32 R8, R8, R18, RZ ;  /* 0x000000120808723c */ /* 0x000fe200000018ff */
[----:B------:R-:W1:Y:S11]  /*5470*/  LDSM.16.MT88.4 R16, [R205+0x4800] ;  /* 0x00480000cd10783b */ /* 0x000e760000004200 */
[----:B------:R-:W-:Y:S04]  /*5480*/  @!UPT UIADD3 URZ, URZ, URZ, URZ ;  /* 0x0000003f3f3ff290 */ /* 0x000fe8000fffe03f */
[C---:B-1----:R-:W-:Y:S08]  /*5490*/  HMMA.16816.F32 R48, R4.reuse, R16, R20 ;  /* 0x000000100430723c */ /* 0x042ff00000001814 */
[----:B------:R-:W-:Y:S01]  /*54a0*/  HMMA.16816.F32 R16, R4, R18, R8 ;  /* 0x000000120410723c */ /* 0x000fe20000001808 */
[----:B------:R-:W1:Y:S06]  /*54b0*/  LDSM.16.MT88.4 R8, [R202+0x1000] ;  /* 0x00100000ca08783b */ /* 0x000e6c0000004200 */
[----:B------:R-:W-:-:S02]  /*54c0*/  F2FP.PACK_AB R4, R172, R15 ;  /* 0x0000000fac04723e */ /* 0x000fc400000000ff */
[----:B------:R-:W-:Y:S02]  /*54d0*/  F2FP.PACK_AB R6, R173, R108 ;  /* 0x0000006cad06723e */ /* 0x000fe400000000ff */
[----:B------:R-:W-:Y:S02]  /*54e0*/  F2FP.PACK_AB R5, R69, R70 ;  /* 0x000000464505723e */ /* 0x000fe400000000ff */
[----:B---3--:R-:W-:-:S07]  /*54f0*/  F2FP.PACK_AB R7, R175, R174 ;  /* 0x000000aeaf07723e */ /* 0x008fce00000000ff */
[C---:B-1----:R-:W-:Y:S08]  /*5500*/  HMMA.16816.F32 R40, R4.reuse, R8, R116 ;  /* 0x000000080428723c */ /* 0x042ff00000001874 */
[----:B------:R-:W-:Y:S01]  /*5510*/  HMMA.16816.F32 R28, R4, R10, R104 ;  /* 0x0000000a041c723c */ /* 0x000fe20000001868 */
[----:B------:R-:W1:Y:S01]  /*5520*/  LDSM.16.MT88.4 R8, [R204+0x1000] ;  /* 0x00100000cc08783b */ /* 0x000e620000004200 */
[----:B------:R2:W3:Y:S02]  /*5530*/  MUFU.EX2 R107, R3 ;  /* 0x00000003006b7308 */ /* 0x0004e40000000800 */
[----:B--2---:R-:W-:-:S06]  /*5540*/  FFMA.FTZ R3, R125, c[0x0][0x2d0], -R2 ;  /* 0x0000b4007d037a23 */ /* 0x004fcc0000010802 */
[----:B------:R2:W-:Y:S02]  /*5550*/  MUFU.EX2 R106, R3 ;  /* 0x00000003006a7308 */ /* 0x0005e40000000800 */
[----:B--2---:R-:W-:Y:S01]  /*5560*/  FFMA.FTZ R3, R124, c[0x0][0x2d0], -R2 ;  /* 0x0000b4007c037a23 */ /* 0x004fe20000010802 */
[C---:B-1----:R-:W-:Y:S05]  /*5570*/  HMMA.16816.F32 R36, R4.reuse, R8, R112 ;  /* 0x000000080424723c */ /* 0x042fea0000001870 */
[----:B------:R1:W2:Y:S03]  /*5580*/  MUFU.EX2 R122, R3 ;  /* 0x00000003007a7308 */ /* 0x0002a60000000800 */
[----:B------:R-:W-:Y:S01]  /*5590*/  HMMA.16816.F32 R24, R4, R10, R92 ;  /* 0x0000000a0418723c */ /* 0x000fe2000000185c */
[----:B------:R-:W4:Y:S01]  /*55a0*/  LDSM.16.MT88.4 R8, [R203+0x1000] ;  /* 0x00100000cb08783b */ /* 0x000f220000004200 */
[----:B-1----:R-:W-:-:S04]  /*55b0*/  FFMA.FTZ R3, R121, c[0x0][0x2d0], -R0 ;  /* 0x0000b40079037a23 */ /* 0x002fc80000010800 */
[----:B------:R1:W-:Y:S02]  /*55c0*/  MUFU.EX2 R105, R3 ;  /* 0x0000000300697308 */ /* 0x0003e40000000800 */
[----:B-1----:R-:W-:-:S06]  /*55d0*/  FFMA.FTZ R3, R120, c[0x0][0x2d0], -R0 ;  /* 0x0000b40078037a23 */ /* 0x002fcc0000010800 */
[----:B------:R1:W1:Y:S01]  /*55e0*/  MUFU.EX2 R104, R3 ;  /* 0x0000000300687308 */ /* 0x0002620000000800 */
[C---:B----4-:R-:W-:Y:S08]  /*55f0*/  HMMA.16816.F32 R32, R4.reuse, R8, R100 ;  /* 0x000000080420723c */ /* 0x050ff00000001864 */
[----:B------:R-:W-:Y:S01]  /*5600*/  HMMA.16816.F32 R20, R4, R10, R84 ;  /* 0x0000000a0414723c */ /* 0x000fe20000001854 */
[----:B------:R-:W4:Y:S01]  /*5610*/  LDSM.16.MT88.4 R8, [R205+0x1000] ;  /* 0x00100000cd08783b */ /* 0x000f220000004200 */
[----:B-1----:R-:W-:-:S04]  /*5620*/  FFMA.FTZ R3, R111, c[0x0][0x2d0], -R0 ;  /* 0x0000b4006f037a23 */ /* 0x002fc80000010800 */
[----:B------:R1:W-:Y:S02]  /*5630*/  MUFU.EX2 R120, R3 ;  /* 0x0000000300787308 */ /* 0x0003e40000000800 */
[----:B-1----:R-:W-:-:S06]  /*5640*/  FFMA.FTZ R3, R110, c[0x0][0x2d0], -R0 ;  /* 0x0000b4006e037a23 */ /* 0x002fcc0000010800 */
[----:B------:R1:W1:Y:S01]  /*5650*/  MUFU.EX2 R121, R3 ;  /* 0x0000000300797308 */ /* 0x0002620000000800 */
[----:B----4-:R-:W-:Y:S01]  /*5660*/  HMMA.16816.F32 R44, R4, R8, R96 ;  /* 0x00000008042c723c */ /* 0x010fe20000001860 */
[----:B-1----:R-:W-:-:S06]  /*5670*/  FFMA.FTZ R3, R147, c[0x0][0x2d0], -R2 ;  /* 0x0000b40093037a23 */ /* 0x002fcc0000010802 */
[----:B------:R1:W-:Y:S01]  /*5680*/  MUFU.EX2 R113, R3 ;  /* 0x0000000300717308 */ /* 0x0003e20000000800 */
[----:B------:R-:W-:Y:S01]  /*5690*/  HMMA.16816.F32 R52, R4, R10, R52 ;  /* 0x0000000a0434723c */ /* 0x000fe20000001834 */
[----:B------:R-:W4:Y:S01]  /*56a0*/  LDSM.16.MT88.4 R8, [R202+0x5000] ;  /* 0x00500000ca08783b */ /* 0x000f220000004200 */
[----:B-1----:R-:W-:-:S05]  /*56b0*/  FFMA.FTZ R3, R146, c[0x0][0x2d0], -R2 ;  /* 0x0000b40092037a23 */ /* 0x002fca0000010802 */
[----:B------:R1:W-:Y:S02]  /*56c0*/  MUFU.EX2 R114, R3 ;  /* 0x0000000300727308 */ /* 0x0003e40000000800 */
[----:B-1----:R-:W-:-:S06]  /*56d0*/  FFMA.FTZ R3, R145, c[0x0][0x2d0], -R2 ;  /* 0x0000b40091037a23 */ /* 0x002fcc0000010802 */
[----:B------:R1:W-:Y:S01]  /*56e0*/  MUFU.EX2 R115, R3 ;  /* 0x0000000300737308 */ /* 0x0003e20000000800 */
[C---:B----4-:R-:W-:Y:S08]  /*56f0*/  HMMA.16816.F32 R56, R4.reuse, R8, R80 ;  /* 0x000000080438723c */ /* 0x050ff00000001850 */
[----:B------:R-:W-:Y:S01]  /*5700*/  HMMA.16816.F32 R60, R4, R10, R60 ;  /* 0x0000000a043c723c */ /* 0x000fe2000000183c */
[----:B------:R-:W4:Y:S01]  /*5710*/  LDSM.16.MT88.4 R8, [R204+0x5000] ;  /* 0x00500000cc08783b */ /* 0x000f220000004200 */
[----:B-1----:R-:W-:-:S04]  /*5720*/  FFMA.FTZ R3, R144, c[0x0][0x2d0], -R2 ;  /* 0x0000b40090037a23 */ /* 0x002fc80000010802 */
[----:B------:R1:W1:Y:S02]  /*5730*/  MUFU.EX2 R231, R3 ;  /* 0x0000000300e77308 */ /* 0x0002640000000800 */
[----:B-1----:R-:W-:Y:S01]  /*5740*/  FADD.FTZ R3, R230, R14 ;  /* 0x0000000ee6037221 */ /* 0x002fe20000010000 */
[C---:B----4-:R-:W-:Y:S08]  /*5750*/  HMMA.16816.F32 R88, R4.reuse, R8, R88 ;  /* 0x000000080458723c */ /* 0x050ff00000001858 */
[C---:B------:R-:W-:Y:S01]  /*5760*/  HMMA.16816.F32 R76, R4.reuse, R10, R76 ;  /* 0x0000000a044c723c */ /* 0x040fe2000000184c */
[----:B------:R-:W1:Y:S07]  /*5770*/  LDSM.16.MT88.4 R8, [R203+0x5000] ;  /* 0x00500000cb08783b */ /* 0x000e6e0000004200 */
[C---:B-1----:R-:W-:Y:S08]  /*5780*/  HMMA.16816.F32 R84, R4.reuse, R8, R72 ;  /* 0x000000080454723c */ /* 0x042ff00000001848 */
[C---:B------:R-:W-:Y:S01]  /*5790*/  HMMA.16816.F32 R72, R4.reuse, R10, R64 ;  /* 0x0000000a0448723c */ /* 0x040fe20000001840 */
[----:B------:R-:W1:Y:S07]  /*57a0*/  LDSM.16.MT88.4 R8, [R205+0x5000] ;  /* 0x00500000cd08783b */ /* 0x000e6e0000004200 */
[C---:B-1----:R-:W-:Y:S08]  /*57b0*/  HMMA.16816.F32 R80, R4.reuse, R8, R48 ;  /* 0x000000080450723c */ /* 0x042ff00000001830 */
[----:B------:R-:W-:Y:S01]  /*57c0*/  HMMA.16816.F32 R64, R4, R10, R16 ;  /* 0x0000000a0440723c */ /* 0x000fe20000001810 */
[----:B------:R-:W1:Y:S06]  /*57d0*/  LDSM.16.MT88.4 R8, [R202+0x1800] ;  /* 0x00180000ca08783b */ /* 0x000e6c0000004200 */
[----:B---3--:R-:W-:-:S02]  /*57e0*/  F2FP.PACK_AB R4, R107, R109 ;  /* 0x0000006d6b04723e */ /* 0x008fc400000000ff */
[----:B--2---:R-:W-:Y:S02]  /*57f0*/  F2FP.PACK_AB R6, R122, R106 ;  /* 0x0000006a7a06723e */ /* 0x004fe400000000ff */
[----:B------:R-:W-:Y:S02]  /*5800*/  F2FP.PACK_AB R5, R104, R105 ;  /* 0x000000696805723e */ /* 0x000fe400000000ff */
[----:B------:R-:W-:-:S07]  /*5810*/  F2FP.PACK_AB R7, R121, R120 ;  /* 0x000000787907723e */ /* 0x000fce00000000ff */
[C---:B-1----:R-:W-:Y:S08]  /*5820*/  HMMA.16816.F32 R132, R4.reuse, R8, R40 ;  /* 0x000000080484723c */ /* 0x042ff00000001828 */
[C---:B------:R-:W-:Y:S01]  /*5830*/  HMMA.16816.F32 R96, R4.reuse, R10, R28 ;  /* 0x0000000a0460723c */ /* 0x040fe2000000181c */
[----:B------:R-:W1:Y:S07]  /*5840*/  LDSM.16.MT88.4 R8, [R204+0x1800] ;  /* 0x00180000cc08783b */ /* 0x000e6e0000004200 */
        /* <DEDUP_REMOVED lines=21> */
[----:B------:R-:W-:Y:S01]  /*59a0*/  FFMA.FTZ R4, R129, c[0x0][0x2d0], -R0 ;  /* 0x0000b40081047a23 */ /* 0x000fe20000010800 */
[----:B------:R-:W-:Y:S01]  /*59b0*/  F2FP.PACK_AB R6, R231, R115 ;  /* 0x00000073e706723e */ /* 0x000fe200000000ff */
[----:B------:R-:W-:-:S02]  /*59c0*/  FADD.FTZ R5, R229, R13 ;  /* 0x0000000de5057221 */ /* 0x000fc40000010000 */
[----:B------:R2:W-:Y:S02]  /*59d0*/  MUFU.EX2 R112, R4 ;  /* 0x0000000400707308 */ /* 0x0005e40000000800 */
[----:B------:R-:W-:Y:S02]  /*59e0*/  FADD.FTZ R5, R228, R5 ;  /* 0x00000005e4057221 */ /* 0x000fe40000010000 */
[----:B--2---:R-:W-:Y:S02]  /*59f0*/  FADD.FTZ R4, R15, R3 ;  /* 0x000000030f047221 */ /* 0x004fe40000010000 */
[----:B------:R-:W-:Y:S02]  /*5a00*/  FFMA.FTZ R3, R128, c[0x0][0x2d0], -R0 ;  /* 0x0000b40080037a23 */ /* 0x000fe40000010800 */
[----:B------:R-:W-:Y:S02]  /*5a10*/  FFMA.FTZ R15, R170, c[0x0][0x2d0], -R2 ;  /* 0x0000b400aa0f7a23 */ /* 0x000fe40000010802 */
[----:B------:R2:W-:Y:S02]  /*5a20*/  MUFU.EX2 R228, R3 ;  /* 0x0000000300e47308 */ /* 0x0005e40000000800 */
[----:B--2---:R-:W-:-:S06]  /*5a30*/  FFMA.FTZ R3, R131, c[0x0][0x2d0], -R0 ;  /* 0x0000b40083037a23 */ /* 0x004fcc0000010800 */
[----:B------:R2:W-:Y:S02]  /*5a40*/  MUFU.EX2 R230, R3 ;  /* 0x0000000300e67308 */ /* 0x0005e40000000800 */
[----:B--2---:R-:W-:Y:S02]  /*5a50*/  FFMA.FTZ R3, R130, c[0x0][0x2d0], -R0 ;  /* 0x0000b40082037a23 */ /* 0x004fe40000010800 */
[----:B------:R-:W-:Y:S04]  /*5a60*/  LDSM.16.MT88.4 R128, [R202+0x3800] ;  /* 0x00380000ca80783b */ /* 0x000fe80000004200 */
[----:B------:R2:W3:Y:S02]  /*5a70*/  MUFU.EX2 R229, R3 ;  /* 0x0000000300e57308 */ /* 0x0004e40000000800 */
[----:B--2---:R-:W-:Y:S01]  /*5a80*/  FADD.FTZ R3, R172, R4 ;  /* 0x00000004ac037221 */ /* 0x004fe20000010000 */
[----:B---3--:R-:W-:Y:S01]  /*5a90*/  F2FP.PACK_AB R7, R229, R230 ;  /* 0x000000e6e507723e */ /* 0x008fe200000000ff */
[----:B------:R-:W-:Y:S01]  /*5aa0*/  FADD.FTZ R4, R70, R5 ;  /* 0x0000000546047221 */ /* 0x000fe20000010000 */
[----:B------:R-:W-:Y:S01]  /*5ab0*/  F2FP.PACK_AB R5, R228, R112 ;  /* 0x00000070e405723e */ /* 0x000fe200000000ff */
[----:B------:R-:W-:-:S02]  /*5ac0*/  FADD.FTZ R13, R108, R3 ;  /* 0x000000036c0d7221 */ /* 0x000fc40000010000 */
[----:B------:R-:W-:Y:S01]  /*5ad0*/  FADD.FTZ R14, R69, R4 ;  /* 0x00000004450e7221 */ /* 0x000fe20000010000 */
[----:B------:R-:W-:Y:S01]  /*5ae0*/  F2FP.PACK_AB R4, R114, R113 ;  /* 0x000000717204723e */ /* 0x000fe200000000ff */
[----:B------:R-:W-:-:S06]  /*5af0*/  FFMA.FTZ R3, R155, c[0x0][0x2d0], -R2 ;  /* 0x0000b4009b037a23 */ /* 0x000fcc0000010802 */
[C---:B-1----:R-:W-:Y:S08]  /*5b00*/  HMMA.16816.F32 R132, R4.reuse, R8, R132 ;  /* 0x000000080484723c */ /* 0x042ff00000001884 */
[----:B------:R-:W-:Y:S01]  /*5b10*/  HMMA.16816.F32 R76, R4, R10, R96 ;  /* 0x0000000a044c723c */ /* 0x000fe20000001860 */
[----:B------:R-:W1:Y:S01]  /*5b20*/  LDSM.16.MT88.4 R8, [R204+0x2000] ;  /* 0x00200000cc08783b */ /* 0x000e620000004200 */
[----:B------:R2:W-:Y:S02]  /*5b30*/  MUFU.EX2 R97, R3 ;  /* 0x0000000300617308 */ /* 0x0005e40000000800 */
[----:B--2---:R-:W-:-:S06]  /*5b40*/  FFMA.FTZ R3, R154, c[0x0][0x2d0], -R2 ;  /* 0x0000b4009a037a23 */ /* 0x004fcc0000010802 */
[----:B------:R2:W-:Y:S02]  /*5b50*/  MUFU.EX2 R98, R3 ;  /* 0x0000000300627308 */ /* 0x0005e40000000800 */
[--C-:B--2---:R-:W-:Y:S01]  /*5b60*/  FFMA.FTZ R3, R153, c[0x0][0x2d0], -R2.reuse ;  /* 0x0000b40099037a23 */ /* 0x104fe20000010802 */
[C---:B-1----:R-:W-:Y:S05]  /*5b70*/  HMMA.16816.F32 R124, R4.reuse, R8, R124 ;  /* 0x00000008047c723c */ /* 0x042fea000000187c */
[----:B------:R1:W-:Y:S03]  /*5b80*/  MUFU.EX2 R153, R3 ;  /* 0x0000000300997308 */ /* 0x0003e60000000800 */
[----:B------:R-:W-:Y:S01]  /*5b90*/  HMMA.16816.F32 R80, R4, R10, R92 ;  /* 0x0000000a0450723c */ /* 0x000fe2000000185c */
[----:B------:R-:W2:Y:S01]  /*5ba0*/  LDSM.16.MT88.4 R8, [R203+0x2000] ;  /* 0x00200000cb08783b */ /* 0x000ea20000004200 */
[----:B-1----:R-:W-:-:S04]  /*5bb0*/  FFMA.FTZ R3, R152, c[0x0][0x2d0], -R2 ;  /* 0x0000b40098037a23 */ /* 0x002fc80000010802 */
[----:B------:R1:W3:Y:S02]  /*5bc0*/  MUFU.EX2 R152, R3 ;  /* 0x0000000300987308 */ /* 0x0002e40000000800 */
[----:B-1----:R-:W-:-:S06]  /*5bd0*/  FFMA.FTZ R3, R150, c[0x0][0x2d0], -R0 ;  /* 0x0000b40096037a23 */ /* 0x002fcc0000010800 */
[----:B------:R1:W-:Y:S01]  /*5be0*/  MUFU.EX2 R96, R3 ;  /* 0x0000000300607308 */ /* 0x0003e20000000800 */
[C---:B--2---:R-:W-:Y:S08]  /*5bf0*/  HMMA.16816.F32 R100, R4.reuse, R8, R100 ;  /* 0x000000080464723c */ /* 0x044ff00000001864 */
[----:B------:R-:W-:Y:S01]  /*5c00*/  HMMA.16816.F32 R92, R4, R10, R24 ;  /* 0x0000000a045c723c */ /* 0x000fe20000001818 */
[----:B------:R-:W2:Y:S01]  /*5c10*/  LDSM.16.MT88.4 R8, [R205+0x2000] ;  /* 0x00200000cd08783b */ /* 0x000ea20000004200 */
[----:B-1----:R-:W-:-:S04]  /*5c20*/  FFMA.FTZ R3, R149, c[0x0][0x2d0], -R0 ;  /* 0x0000b40095037a23 */ /* 0x002fc80000010800 */
[----:B------:R1:W-:Y:S02]  /*5c30*/  MUFU.EX2 R149, R3 ;  /* 0x0000000300957308 */ /* 0x0003e40000000800 */
[----:B-1----:R-:W-:-:S06]  /*5c40*/  FFMA.FTZ R3, R148, c[0x0][0x2d0], -R0 ;  /* 0x0000b40094037a23 */ /* 0x002fcc0000010800 */
[----:B------:R1:W-:Y:S01]  /*5c50*/  MUFU.EX2 R147, R3 ;  /* 0x0000000300937308 */ /* 0x0003e20000000800 */
[----:B--2---:R-:W-:Y:S01]  /*5c60*/  HMMA.16816.F32 R88, R4, R8, R32 ;  /* 0x000000080458723c */ /* 0x004fe20000001820 */
[----:B-1----:R-:W-:-:S06]  /*5c70*/  FFMA.FTZ R3, R151, c[0x0][0x2d0], -R0 ;  /* 0x0000b40097037a23 */ /* 0x002fcc0000010800 */
[----:B------:R-:W1:Y:S01]  /*5c80*/  MUFU.EX2 R148, R3 ;  /* 0x0000000300947308 */ /* 0x000e620000000800 */
[C---:B------:R-:W-:Y:S01]  /*5c90*/  HMMA.16816.F32 R84, R4.reuse, R10, R20 ;  /* 0x0000000a0454723c */ /* 0x040fe20000001814 */
[----:B------:R-:W2:Y:S04]  /*5ca0*/  LDSM.16.MT88.4 R8, [R202+0x6000] ;  /* 0x00600000ca08783b */ /* 0x000ea80000004200 */
[----:B------:R-:W-:Y:S03]  /*5cb0*/  LDSM.16.MT88.4 R20, [R203+0x2800] ;  /* 0x00280000cb14783b */ /* 0x000fe60000004200 */
[C---:B--2---:R-:W-:Y:S08]  /*5cc0*/  HMMA.16816.F32 R56, R4.reuse, R8, R28 ;  /* 0x000000080438723c */ /* 0x044ff0000000181c */
[C---:B------:R-:W-:Y:S01]  /*5cd0*/  HMMA.16816.F32 R28, R4.reuse, R10, R16 ;  /* 0x0000000a041c723c */ /* 0x040fe20000001810 */
[----:B------:R-:W2:Y:S04]  /*5ce0*/  LDSM.16.MT88.4 R8, [R204+0x6000] ;  /* 0x00600000cc08783b */ /* 0x000ea80000004200 */
[----:B------:R-:W-:Y:S03]  /*5cf0*/  LDSM.16.MT88.4 R16, [R202+0x2800] ;  /* 0x00280000ca10783b */ /* 0x000fe60000004200 */
[C---:B--2---:R-:W-:Y:S08]  /*5d00*/  HMMA.16816.F32 R52, R4.reuse, R8, R40 ;  /* 0x000000080434723c */ /* 0x044ff00000001828 */
[C---:B------:R-:W-:Y:S01]  /*5d10*/  HMMA.16816.F32 R44, R4.reuse, R10, R36 ;  /* 0x0000000a042c723c */ /* 0x040fe20000001824 */
[----:B------:R-:W2:Y:S07]  /*5d20*/  LDSM.16.MT88.4 R8, [R203+0x6000] ;  /* 0x00600000cb08783b */ /* 0x000eae0000004200 */
[C---:B--2---:R-:W-:Y:S08]  /*5d30*/  HMMA.16816.F32 R40, R4.reuse, R8, R48 ;  /* 0x000000080428723c */ /* 0x044ff00000001830 */
[C---:B------:R-:W-:Y:S01]  /*5d40*/  HMMA.16816.F32 R36, R4.reuse, R10, R60 ;  /* 0x0000000a0424723c */ /* 0x040fe2000000183c */
[----:B------:R-:W2:Y:S07]  /*5d50*/  LDSM.16.MT88.4 R8, [R205+0x6000] ;  /* 0x00600000cd08783b */ /* 0x000eae0000004200 */
[C---:B--2---:R-:W-:Y:S08]  /*5d60*/  HMMA.16816.F32 R32, R4.reuse, R8, R72 ;  /* 0x000000080420723c */ /* 0x044ff00000001848 */
[----:B------:R-:W-:Y:S01]  /*5d70*/  HMMA.16816.F32 R24, R4, R10, R64 ;  /* 0x0000000a0418723c */ /* 0x000fe20000001840 */
[----:B------:R-:W2:Y:S06]  /*5d80*/  LDSM.16.MT88.4 R8, [R204+0x2800] ;  /* 0x00280000cc08783b */ /* 0x000eac0000004200 */
[----:B------:R-:W-:Y:S01]  /*5d90*/  FADD.FTZ R4, R173, R13 ;  /* 0x0000000dad047221 */ /* 0x000fe20000010000 */
[----:B---3--:R-:W-:Y:S01]  /*5da0*/  F2FP.PACK_AB R6, R152, R153 ;  /* 0x000000999806723e */ /* 0x008fe200000000ff */
[----:B------:R-:W-:Y:S01]  /*5db0*/  FADD.FTZ R5, R174, R14 ;  /* 0x0000000eae057221 */ /* 0x000fe20000010000 */
[----:B-1----:R-:W-:Y:S01]  /*5dc0*/  F2FP.PACK_AB R7, R148, R147 ;  /* 0x000000939407723e */ /* 0x002fe200000000ff */
[----:B------:R-:W-:-:S02]  /*5dd0*/  FADD.FTZ R3, R109, R4 ;  /* 0x000000046d037221 */ /* 0x000fc40000010000 */
[----:B------:R-:W-:Y:S01]  /*5de0*/  FADD.FTZ R4, R175, R5 ;  /* 0x00000005af047221 */ /* 0x000fe20000010000 */
[----:B------:R-:W-:Y:S01]  /*5df0*/  F2FP.PACK_AB R5, R149, R96 ;  /* 0x000000609505723e */ /* 0x000fe200000000ff */
[----:B------:R-:W-:Y:S02]  /*5e00*/  FADD.FTZ R3, R107, R3 ;  /* 0x000000036b037221 */ /* 0x000fe40000010000 */
[----:B------:R-:W-:Y:S02]  /*5e10*/  FADD.FTZ R4, R105, R4 ;  /* 0x0000000469047221 */ /* 0x000fe40000010000 */
[----:B------:R-:W-:Y:S02]  /*5e20*/  FADD.FTZ R13, R106, R3 ;  /* 0x000000036a0d7221 */ /* 0x000fe40000010000 */
[----:B------:R-:W-:Y:S01]  /*5e30*/  FADD.FTZ R14, R104, R4 ;  /* 0x00000004680e7221 */ /* 0x000fe20000010000 */
[----:B------:R-:W-:Y:S01]  /*5e40*/  F2FP.PACK_AB R4, R98, R97 ;  /* 0x000000616204723e */ /* 0x000fe200000000ff */
[----:B------:R-:W-:Y:S01]  /*5e50*/  FFMA.FTZ R3, R160, c[0x0][0x2d0], -R2 ;  /* 0x0000b400a0037a23 */ /* 0x000fe20000010802 */
[----:B------:R-:W-:Y:S05]  /*5e60*/  LDSM.16.MT88.4 R104, [R205+0x3800] ;  /* 0x00380000cd68783b */ /* 0x000fea0000004200 */
[C---:B------:R-:W-:Y:S08]  /*5e70*/  HMMA.16816.F32 R132, R4.reuse, R16, R132 ;  /* 0x000000100484723c */ /* 0x040ff00000001884 */
[C---:B------:R-:W-:Y:S01]  /*5e80*/  HMMA.16816.F32 R60, R4.reuse, R18, R76 ;  /* 0x00000012043c723c */ /* 0x040fe2000000184c */
[----:B------:R-:W1:Y:S07]  /*5e90*/  LDSM.16.MT88.4 R16, [R205+0x2800] ;  /* 0x00280000cd10783b */ /* 0x000e6e0000004200 */
[C---:B--2---:R-:W-:Y:S08]  /*5ea0*/  HMMA.16816.F32 R124, R4.reuse, R8, R124 ;  /* 0x00000008047c723c */ /* 0x044ff0000000187c */
[C---:B------:R-:W-:Y:S01]  /*5eb0*/  HMMA.16816.F32 R64, R4.reuse, R10, R80 ;  /* 0x0000000a0440723c */ /* 0x040fe20000001850 */
[----:B------:R-:W2:Y:S07]  /*5ec0*/  LDSM.16.MT88.4 R8, [R202+0x6800] ;  /* 0x00680000ca08783b */ /* 0x000eae0000004200 */
[C---:B------:R-:W-:Y:S08]  /*5ed0*/  HMMA.16816.F32 R76, R4.reuse, R22, R92 ;  /* 0x00000016044c723c */ /* 0x040ff0000000185c */
[C---:B------:R-:W-:Y:S01]  /*5ee0*/  HMMA.16816.F32 R116, R4.reuse, R20, R100 ;  /* 0x000000140474723c */ /* 0x040fe20000001864 */
[----:B------:R-:W3:Y:S07]  /*5ef0*/  LDSM.16.MT88.4 R20, [R204+0x6800] ;  /* 0x00680000cc14783b */ /* 0x000eee0000004200 */
[C---:B-1----:R-:W-:Y:S08]  /*5f00*/  HMMA.16816.F32 R108, R4.reuse, R16, R88 ;  /* 0x00000010046c723c */ /* 0x042ff00000001858 */
[C---:B------:R-:W-:Y:S01]  /*5f10*/  HMMA.16816.F32 R92, R4.reuse, R18, R84 ;  /* 0x00000012045c723c */ /* 0x040fe20000001854 */
[----:B------:R-:W1:Y:S07]  /*5f20*/  LDSM.16.MT88.4 R16, [R203+0x6800] ;  /* 0x00680000cb10783b */ /* 0x000e6e0000004200 */
[C---:B--2---:R-:W-:Y:S08]  /*5f30*/  HMMA.16816.F32 R88, R4.reuse, R8, R56 ;  /* 0x000000080458723c */ /* 0x044ff00000001838 */
[C---:B------:R-:W-:Y:S01]  /*5f40*/  HMMA.16816.F32 R84, R4.reuse, R10, R28 ;  /* 0x0000000a0454723c */ /* 0x040fe2000000181c */
[----:B------:R-:W2:Y:S04]  /*5f50*/  LDSM.16.MT88.4 R8, [R205+0x6800] ;  /* 0x00680000cd08783b */ /* 0x000ea80000004200 */
[----:B------:R-:W-:Y:S03]  /*5f60*/  LDSM.16.MT88.4 R28, [R205+0x7000] ;  /* 0x00700000cd1c783b */ /* 0x000fe60000004200 */
[C---:B---3--:R-:W-:Y:S08]  /*5f70*/  HMMA.16816.F32 R80, R4.reuse, R20, R52 ;  /* 0x000000140450723c */ /* 0x048ff00000001834 */
[C---:B------:R-:W-:Y:S01]  /*5f80*/  HMMA.16816.F32 R72, R4.reuse, R22, R44 ;  /* 0x000000160448723c */ /* 0x040fe2000000182c */
[----:B------:R-:W3:Y:S07]  /*5f90*/  LDSM.16.MT88.4 R20, [R202+0x3000] ;  /* 0x00300000ca14783b */ /* 0x000eee0000004200 */
[C---:B-1----:R-:W-:Y:S08]  /*5fa0*/  HMMA.16816.F32 R56, R4.reuse, R16, R40 ;  /* 0x000000100438723c */ /* 0x042ff00000001828 */
[C---:B------:R-:W-:Y:S01]  /*5fb0*/  HMMA.16816.F32 R48, R4.reuse, R18, R36 ;  /* 0x000000120430723c */ /* 0x040fe20000001824 */
[----:B------:R-:W1:Y:S07]  /*5fc0*/  LDSM.16.MT88.4 R16, [R204+0x3000] ;  /* 0x00300000cc10783b */ /* 0x000e6e0000004200 */
[C---:B--2---:R-:W-:Y:S01]  /*5fd0*/  HMMA.16816.F32 R40, R4.reuse, R8, R32 ;  /* 0x000000080428723c */ /* 0x044fe20000001820 */
[----:B------:R2:W-:Y:S07]  /*5fe0*/  MUFU.EX2 R35, R3 ;  /* 0x0000000300237308 */ /* 0x0005ee0000000800 */
[----:B------:R-:W-:Y:S01]  /*5ff0*/  HMMA.16816.F32 R36, R4, R10, R24 ;  /* 0x0000000a0424723c */ /* 0x000fe20000001818 */
[----:B------:R-:W4:Y:S04]  /*6000*/  LDSM.16.MT88.4 R8, [R203+0x3000] ;  /* 0x00300000cb08783b */ /* 0x000f280000004200 */
[----:B------:R-:W1:Y:S02]  /*6010*/  LDSM.16.MT88.4 R24, [R205+0x3000] ;  /* 0x00300000cd18783b */ /* 0x000e640000004200 */
[----:B------:R-:W-:-:S02]  /*6020*/  FFMA.FTZ R4, R156, c[0x0][0x2d0], -R0 ;  /* 0x0000b4009c047a23 */ /* 0x000fc40000010800 */
[----:B--2---:R-:W-:Y:S02]  /*6030*/  FFMA.FTZ R3, R161, c[0x0][0x2d0], -R2 ;  /* 0x0000b400a1037a23 */ /* 0x004fe40000010802 */
[----:B------:R2:W-:Y:S01]  /*6040*/  MUFU.EX2 R34, R4 ;  /* 0x0000000400227308 */ /* 0x0005e20000000800 */
[----:B------:R-:W-:Y:S02]  /*6050*/  FADD.FTZ R5, R120, R14 ;  /* 0x0000000e78057221 */ /* 0x000fe40000010000 */
[----:B------:R-:W-:-:S05]  /*6060*/  FFMA.FTZ R14, R169, c[0x0][0x2d0], -R2 ;  /* 0x0000b400a90e7a23 */ /* 0x000fca0000010802 */
[----:B------:R3:W-:Y:S01]  /*6070*/  MUFU.EX2 R144, R3 ;  /* 0x0000000300907308 */ /* 0x0007e20000000800 */
[----:B--2---:R-:W-:-:S07]  /*6080*/  FFMA.FTZ R4, R159, c[0x0][0x2d0], -R0 ;  /* 0x0000b4009f047a23 */ /* 0x004fce0000010800 */
[----:B------:R-:W-:Y:S01]  /*6090*/  MUFU.EX2 R246, R14 ;  /* 0x0000000e00f67308 */ /* 0x000fe20000000800 */
[----:B---3--:R-:W-:-:S07]  /*60a0*/  FFMA.FTZ R3, R162, c[0x0][0x2d0], -R2 ;  /* 0x0000b400a2037a23 */ /* 0x008fce0000010802 */
[----:B------:R2:W3:Y:S08]  /*60b0*/  MUFU.EX2 R70, R4 ;  /* 0x0000000400467308 */ /* 0x0004f00000000800 */
[----:B------:R1:W-:Y:S01]  /*60c0*/  MUFU.EX2 R145, R3 ;  /* 0x0000000300917308 */ /* 0x0003e20000000800 */
[----:B--2---:R-:W-:Y:S01]  /*60d0*/  FADD.FTZ R4, R121, R5 ;  /* 0x0000000579047221 */ /* 0x004fe20000010000 */
[----:B---3--:R-:W-:-:S03]  /*60e0*/  F2FP.PACK_AB R7, R70, R34 ;  /* 0x000000224607723e */ /* 0x008fc600000000ff */
[----:B------:R-:W-:Y:S01]  /*60f0*/  FADD.FTZ R32, R112, R4 ;  /* 0x0000000470207221 */ /* 0x000fe20000010000 */
[----:B------:R-:W-:Y:S01]  /*6100*/  F2FP.PACK_AB R4, R144, R35 ;  /* 0x000000239004723e */ /* 0x000fe200000000ff */
[----:B-1----:R-:W-:-:S04]  /*6110*/  FFMA.FTZ R3, R163, c[0x0][0x2d0], -R2 ;  /* 0x0000b400a3037a23 */ /* 0x002fc80000010802 */
[----:B------:R1:W2:Y:S02]  /*6120*/  MUFU.EX2 R146, R3 ;  /* 0x0000000300927308 */ /* 0x0002a40000000800 */
[----:B-1----:R-:W-:Y:S01]  /*6130*/  FFMA.FTZ R3, R158, c[0x0][0x2d0], -R0 ;  /* 0x0000b4009e037a23 */ /* 0x002fe20000010800 */
[----:B--2---:R-:W-:-:S05]  /*6140*/  F2FP.PACK_AB R6, R146, R145 ;  /* 0x000000919206723e */ /* 0x004fca00000000ff */
[----:B------:R1:W-:Y:S02]  /*6150*/  MUFU.EX2 R33, R3 ;  /* 0x0000000300217308 */ /* 0x0003e40000000800 */
[----:B-1----:R-:W-:-:S06]  /*6160*/  FFMA.FTZ R3, R157, c[0x0][0x2d0], -R0 ;  /* 0x0000b4009d037a23 */ /* 0x002fcc0000010800 */
[----:B------:R-:W1:Y:S02]  /*6170*/  MUFU.EX2 R69, R3 ;  /* 0x0000000300457308 */ /* 0x000e640000000800 */
[----:B-1----:R-:W-:Y:S01]  /*6180*/  F2FP.PACK_AB R5, R69, R33 ;  /* 0x000000214505723e */ /* 0x002fe200000000ff */
[----:B------:R-:W-:Y:S02]  /*6190*/  FADD.FTZ R3, R122, R13 ;  /* 0x0000000d7a037221 */ /* 0x000fe40000010000 */
[--C-:B------:R-:W-:Y:S01]  /*61a0*/  FFMA.FTZ R13, R168, c[0x0][0x2d0], -R2.reuse ;  /* 0x0000b400a80d7a23 */ /* 0x100fe20000010802 */
[----:B------:R-:W-:Y:S01]  /*61b0*/  LDSM.16.MT88.4 R120, [R204+0x3800] ;  /* 0x00380000cc78783b */ /* 0x000fe20000004200 */
[----:B------:R-:W-:Y:S02]  /*61c0*/  FFMA.FTZ R2, R167, c[0x0][0x2d0], -R2 ;  /* 0x0000b400a7027a23 */ /* 0x000fe40000010802 */
[----:B------:R-:W-:Y:S01]  /*61d0*/  HMMA.16816.F32 R132, R4, R20, R132 ;  /* 0x000000140484723c */ /* 0x000fe20000001884 */
[----:B------:R-:W-:-:S04]  /*61e0*/  FADD.FTZ R3, R113, R3 ;  /* 0x0000000371037221 */ /* 0x000fc80000010000 */
[----:B------:R-:W-:-:S03]  /*61f0*/  FADD.FTZ R3, R114, R3 ;  /* 0x0000000372037221 */ /* 0x000fc60000010000 */
[----:B------:R-:W-:Y:S01]  /*6200*/  HMMA.16816.F32 R44, R4, R22, R60 ;  /* 0x00000016042c723c */ /* 0x000fe2000000183c */
[----:B------:R-:W1:Y:S01]  /*6210*/  LDSM.16.MT88.4 R20, [R202+0x7000] ;  /* 0x00700000ca14783b */ /* 0x000e620000004200 */
[----:B------:R-:W-:-:S03]  /*6220*/  FADD.FTZ R3, R115, R3 ;  /* 0x0000000373037221 */ /* 0x000fc60000010000 */
[----:B------:R-:W-:Y:S01]  /*6230*/  LDSM.16.MT88.4 R112, [R203+0x3800] ;  /* 0x00380000cb70783b */ /* 0x000fe20000004200 */
[----:B------:R-:W-:Y:S02]  /*6240*/  FADD.FTZ R3, R231, R3 ;  /* 0x00000003e7037221 */ /* 0x000fe40000010000 */
[C---:B------:R-:W-:Y:S08]  /*6250*/  HMMA.16816.F32 R124, R4.reuse, R16, R124 ;  /* 0x00000010047c723c */ /* 0x040ff0000000187c */
[C---:B------:R-:W-:Y:S01]  /*6260*/  HMMA.16816.F32 R52, R4.reuse, R18, R64 ;  /* 0x000000120434723c */ /* 0x040fe20000001840 */
[----:B------:R-:W2:Y:S07]  /*6270*/  LDSM.16.MT88.4 R16, [R204+0x7000] ;  /* 0x00700000cc10783b */ /* 0x000eae0000004200 */
[C---:B----4-:R-:W-:Y:S08]  /*6280*/  HMMA.16816.F32 R116, R4.reuse, R8, R116 ;  /* 0x000000080474723c */ /* 0x050ff00000001874 */
[C---:B------:R-:W-:Y:S01]  /*6290*/  HMMA.16816.F32 R60, R4.reuse, R10, R76 ;  /* 0x0000000a043c723c */ /* 0x040fe2000000184c */
[----:B------:R-:W3:Y:S07]  /*62a0*/  LDSM.16.MT88.4 R8, [R203+0x7000] ;  /* 0x00700000cb08783b */ /* 0x000eee0000004200 */
[C---:B------:R-:W-:Y:S08]  /*62b0*/  HMMA.16816.F32 R108, R4.reuse, R24, R108 ;  /* 0x00000018046c723c */ /* 0x040ff0000000186c */
[C---:B-1----:R-:W-:Y:S01]  /*62c0*/  HMMA.16816.F32 R100, R4.reuse, R20, R88 ;  /* 0x000000140464723c */ /* 0x042fe20000001858 */
[----:B------:R-:W1:Y:S01]  /*62d0*/  MUFU.EX2 R20, R15 ;  /* 0x0000000f00147308 */ /* 0x000e620000000800 */
[----:B------:R-:W4:Y:S06]  /*62e0*/  LDSM.16.MT88.4 R88, [R204+0x7800] ;  /* 0x00780000cc58783b */ /* 0x000f2c0000004200 */
[C---:B------:R-:W-:Y:S01]  /*62f0*/  HMMA.16816.F32 R24, R4.reuse, R26, R92 ;  /* 0x0000001a0418723c */ /* 0x040fe2000000185c */
[----:B------:R1:W-:Y:S07]  /*6300*/  MUFU.EX2 R15, R2 ;  /* 0x00000002000f7308 */ /* 0x0003ee0000000800 */
[C---:B--2---:R-:W-:Y:S01]  /*6310*/  HMMA.16816.F32 R92, R4.reuse, R16, R80 ;  /* 0x00000010045c723c */ /* 0x044fe20000001850 */
[----:B------:R-:W2:Y:S01]  /*6320*/  MUFU.EX2 R21, R13 ;  /* 0x0000000d00157308 */ /* 0x000ea20000000800 */
[----:B------:R-:W-:Y:S06]  /*6330*/  LDSM.16.MT88.4 R80, [R203+0x7800] ;  /* 0x00780000cb50783b */ /* 0x000fec0000004200 */
[----:B------:R-:W-:Y:S01]  /*6340*/  HMMA.16816.F32 R84, R4, R22, R84 ;  /* 0x000000160454723c */ /* 0x000fe20000001854 */
[----:B-1----:R-:W-:-:S04]  /*6350*/  FFMA.FTZ R2, R164, c[0x0][0x2d0], -R0 ;  /* 0x0000b400a4027a23 */ /* 0x002fc80000010800 */
[----:B------:R1:W-:Y:S03]  /*6360*/  MUFU.EX2 R14, R2 ;  /* 0x00000002000e7308 */ /* 0x0003e60000000800 */
[C---:B------:R-:W-:Y:S07]  /*6370*/  HMMA.16816.F32 R16, R4.reuse, R18, R72 ;  /* 0x000000120410723c */ /* 0x040fee0000001848 */
[----:B------:R-:W-:Y:S01]  /*6380*/  F2FP.PACK_AB R72, R246, R20 ;  /* 0x00000014f648723e */ /* 0x000fe200000000ff */
[----:B---3--:R-:W-:Y:S01]  /*6390*/  HMMA.16816.F32 R56, R4, R8, R56 ;  /* 0x000000080438723c */ /* 0x008fe20000001838 */
[----:B--2---:R-:W-:Y:S01]  /*63a0*/  F2FP.PACK_AB R74, R15, R21 ;  /* 0x000000150f4a723e */ /* 0x004fe200000000ff */
[----:B-1----:R-:W-:-:S06]  /*63b0*/  FFMA.FTZ R2, R165, c[0x0][0x2d0], -R0 ;  /* 0x0000b400a5027a23 */ /* 0x002fcc0000010800 */
[C---:B------:R-:W-:Y:S01]  /*63c0*/  HMMA.16816.F32 R48, R4.reuse, R10, R48 ;  /* 0x0000000a0430723c */ /* 0x040fe20000001830 */
[----:B------:R1:W2:Y:S01]  /*63d0*/  MUFU.EX2 R13, R2 ;  /* 0x00000002000d7308 */ /* 0x0002a20000000800 */
[----:B------:R-:W-:Y:S06]  /*63e0*/  LDSM.16.MT88.4 R8, [R205+0x7800] ;  /* 0x00780000cd08783b */ /* 0x000fec0000004200 */
[C---:B------:R-:W-:Y:S08]  /*63f0*/  HMMA.16816.F32 R40, R4.reuse, R28, R40 ;  /* 0x0000001c0428723c */ /* 0x040ff00000001828 */
[----:B------:R-:W-:Y:S01]  /*6400*/  HMMA.16816.F32 R36, R4, R30, R36 ;  /* 0x0000001e0424723c */ /* 0x000fe20000001824 */
[----:B-1----:R-:W-:Y:S01]  /*6410*/  FFMA.FTZ R2, R166, c[0x0][0x2d0], -R0 ;  /* 0x0000b400a6027a23 */ /* 0x002fe20000010800 */
[----:B--2---:R-:W-:-:S03]  /*6420*/  F2FP.PACK_AB R73, R13, R14 ;  /* 0x0000000e0d49723e */ /* 0x004fc600000000ff */
[----:B------:R1:W-:Y:S02]  /*6430*/  MUFU.EX2 R7, R2 ;  /* 0x0000000200077308 */ /* 0x0003e40000000800 */
[----:B------:R-:W-:-:S04]  /*6440*/  @P4 IMAD.HI.U32 R4, R235, c[0x0][0x2c8], RZ ;  /* 0x0000b200eb044a27 */ /* 0x000fc800078e00ff */
[----:B-1----:R-:W-:Y:S02]  /*6450*/  FFMA.FTZ R2, R171, c[0x0][0x2d0], -R0 ;  /* 0x0000b400ab027a23 */ /* 0x002fe40000010800 */
[----:B------:R-:W-:Y:S02]  /*6460*/  FADD.FTZ R0, R228, R32 ;  /* 0x00000020e4007221 */ /* 0x000fe40000010000 */
[----:B------:R1:W2:Y:S02]  /*6470*/  MUFU.EX2 R6, R2 ;  /* 0x0000000200067308 */ /* 0x0002a40000000800 */
[----:B------:R-:W-:-:S04]  /*6480*/  FADD.FTZ R0, R230, R0 ;  /* 0x00000000e6007221 */ /* 0x000fc80000010000 */
[----:B------:R-:W-:-:S04]  /*6490*/  FADD.FTZ R0, R229, R0 ;  /* 0x00000000e5007221 */ /* 0x000fc80000010000 */
[----:B------:R-:W-:-:S04]  /*64a0*/  FADD.FTZ R0, R96, R0 ;  /* 0x0000000060007221 */ /* 0x000fc80000010000 */
[----:B------:R-:W-:Y:S02]  /*64b0*/  FADD.FTZ R0, R149, R0 ;  /* 0x0000000095007221 */ /* 0x000fe40000010000 */
[----:B-1----:R-:W-:Y:S01]  /*64c0*/  FADD.FTZ R2, R97, R3 ;  /* 0x0000000361027221 */ /* 0x002fe20000010000 */
[----:B--2---:R-:W-:-:S03]  /*64d0*/  F2FP.PACK_AB R75, R6, R7 ;  /* 0x00000007064b723e */ /* 0x004fc600000000ff */
[----:B------:R-:W-:Y:S02]  /*64e0*/  FADD.FTZ R2, R98, R2 ;  /* 0x0000000262027221 */ /* 0x000fe40000010000 */
[----:B------:R-:W1:Y:S02]  /*64f0*/  LDSM.16.MT88.4 R96, [R202+0x7800] ;  /* 0x00780000ca60783b */ /* 0x000e640000004200 */
[----:B------:R-:W-:Y:S01]  /*6500*/  FADD.FTZ R3, R153, R2 ;  /* 0x0000000299037221 */ /* 0x000fe20000010000 */
[----:B----4-:R-:W-:Y:S01]  /*6510*/  HMMA.16816.F32 R92, R72, R88, R92 ;  /* 0x00000058485c723c */ /* 0x010fe2000000185c */
[----:B------:R-:W-:Y:S01]  /*6520*/  FADD.FTZ R2, R147, R0 ;  /* 0x0000000093027221 */ /* 0x000fe20000010000 */
[----:B------:R-:W-:Y:S01]  /*6530*/  MOV R0, R235 ;  /* 0x000000eb00007202 */ /* 0x000fe20000000f00 */
[----:B------:R-:W-:Y:S01]  /*6540*/  FADD.FTZ R3, R152, R3 ;  /* 0x0000000398037221 */ /* 0x000fe20000010000 */
[----:B------:R-:W-:Y:S01]  /*6550*/  @P4 SHF.R.U32.HI R0, RZ, c[0x0][0x2cc], R4 ;  /* 0x0000b300ff004a19 */ /* 0x000fe20000011604 */
[----:B------:R-:W-:-:S02]  /*6560*/  FADD.FTZ R2, R148, R2 ;  /* 0x0000000294027221 */ /* 0x000fc40000010000 */
[----:B------:R-:W-:Y:S01]  /*6570*/  FADD.FTZ R3, R35, R3 ;  /* 0x0000000323037221 */ /* 0x000fe20000010000 */
[----:B------:R-:W-:Y:S01]  /*6580*/  IADD3 R0, R0, -c[0x0][0x168], R233 ;  /* 0x80005a0000007a10 */ /* 0x000fe20007ffe0e9 */
[----:B------:R-:W-:Y:S01]  /*6590*/  FADD.FTZ R2, R33, R2 ;  /* 0x0000000221027221 */ /* 0x000fe20000010000 */
[C---:B------:R-:W-:Y:S01]  /*65a0*/  HMMA.16816.F32 R88, R72.reuse, R90, R16 ;  /* 0x0000005a4858723c */ /* 0x040fe20000001810 */
[----:B------:R-:W-:Y:S01]  /*65b0*/  FADD.FTZ R3, R144, R3 ;  /* 0x0000000390037221 */ /* 0x000fe20000010000 */
[----:B------:R-:W-:Y:S01]  /*65c0*/  SHF.R.S32.HI R5, RZ, 0x1f, R0 ;  /* 0x0000001fff057819 */ /* 0x000fe20000011400 */
[----:B------:R-:W-:Y:S02]  /*65d0*/  FADD.FTZ R2, R69, R2 ;  /* 0x0000000245027221 */ /* 0x000fe40000010000 */
[----:B------:R-:W-:Y:S01]  /*65e0*/  FADD.FTZ R4, R145, R3 ;  /* 0x0000000391047221 */ /* 0x000fe20000010000 */
[----:B------:R-:W-:Y:S01]  /*65f0*/  LEA.HI R5, R5, R0, RZ, 0x7 ;  /* 0x0000000005057211 */ /* 0x000fe200078f38ff */
[----:B------:R-:W-:Y:S01]  /*6600*/  FADD.FTZ R3, R34, R2 ;  /* 0x0000000222037221 */ /* 0x000fe20000010000 */
[----:B------:R-:W-:Y:S01]  /*6610*/  HMMA.16816.F32 R132, R72, R128, R132 ;  /* 0x000000804884723c */ /* 0x000fe20000001884 */
[----:B------:R-:W-:-:S02]  /*6620*/  FADD.FTZ R2, R146, R4 ;  /* 0x0000000492027221 */ /* 0x000fc40000010000 */
[----:B------:R-:W-:Y:S01]  /*6630*/  FADD.FTZ R0, R70, R3 ;  /* 0x0000000346007221 */ /* 0x000fe20000010000 */
[----:B------:R-:W-:Y:S01]  /*6640*/  SHF.R.S32.HI R3, RZ, 0x7, R5 ;  /* 0x00000007ff037819 */ /* 0x000fe20000011405 */
[----:B------:R-:W-:Y:S02]  /*6650*/  FADD.FTZ R2, R20, R2 ;  /* 0x0000000214027221 */ /* 0x000fe40000010000 */
[----:B------:R-:W-:Y:S01]  /*6660*/  FADD.FTZ R0, R14, R0 ;  /* 0x000000000e007221 */ /* 0x000fe20000010000 */
[----:B-----5:R-:W-:Y:S01]  /*6670*/  IMNMX R16, R234, R3, !PT ;  /* 0x00000003ea107217 */ /* 0x020fe20007800200 */
[----:B------:R-:W-:Y:S01]  /*6680*/  FADD.FTZ R246, R246, R2 ;  /* 0x00000002f6f67221 */ /* 0x000fe20000010000 */
[----:B------:R-:W-:Y:S01]  /*6690*/  HMMA.16816.F32 R124, R72, R120, R124 ;  /* 0x00000078487c723c */ /* 0x000fe2000000187c */
[----:B------:R-:W-:Y:S01]  /*66a0*/  FADD.FTZ R0, R13, R0 ;  /* 0x000000000d007221 */ /* 0x000fe20000010000 */
[----:B------:R-:W-:Y:S01]  /*66b0*/  ISETP.GE.AND P0, PT, R232, R16, PT ;  /* 0x00000010e800720c */ /* 0x000fe20003f06270 */
[----:B------:R2:W-:Y:S01]  /*66c0*/  STL [R1+0xc], R16 ;  /* 0x00000c1001007387 */ /* 0x0005e20000100800 */
[----:B------:R-:W-:-:S02]  /*66d0*/  FADD.FTZ R246, R21, R246 ;  /* 0x000000f615f67221 */ /* 0x000fc40000010000 */
[----:B------:R-:W-:Y:S02]  /*66e0*/  FADD.FTZ R0, R7, R0 ;  /* 0x0000000007007221 */ /* 0x000fe40000010000 */
[----:B------:R-:W-:Y:S01]  /*66f0*/  HMMA.16816.F32 R116, R72, R112, R116 ;  /* 0x000000704874723c */ /* 0x000fe20000001874 */
[----:B------:R-:W-:Y:S02]  /*6700*/  FADD.FTZ R246, R15, R246 ;  /* 0x000000f60ff67221 */ /* 0x000fe40000010000 */
[----:B------:R-:W-:-:S05]  /*6710*/  FADD.FTZ R0, R6, R0 ;  /* 0x0000000006007221 */ /* 0x000fca0000010000 */
[----:B------:R2:W-:Y:S01]  /*6720*/  STL [R1], R0 ;  /* 0x0000000001007387 */ /* 0x0005e20000100800 */
[C---:B-1----:R-:W-:Y:S08]  /*6730*/  HMMA.16816.F32 R100, R72.reuse, R96, R100 ;  /* 0x000000604864723c */ /* 0x042ff00000001864 */
        /* <DEDUP_REMOVED lines=9> */
[----:B------:R-:W-:Y:S01]  /*67d0*/  HMMA.16816.F32 R72, R72, R10, R36 ;  /* 0x0000000a4848723c */ /* 0x000fe20000001824 */
[----:B------:R-:W-:Y:S01]  /*67e0*/  @!UPT UIADD3 URZ, URZ, URZ, URZ ;  /* 0x0000003f3f3ff290 */ /* 0x000fe2000fffe03f */
[----:B------:R-:W-:Y:S11]  /*67f0*/  @!P0 BRA `(.L_x_81) ;  /* 0x00004d5000008947 */ /* 0x000ff60003800000 */
[----:B--2---:R-:W-:Y:S02]  /*6800*/  MOV R70, R12 ;  /* 0x0000000c00467202 */ /* 0x004fe40000000f00 */
[----:B------:R-:W-:-:S02]  /*6810*/  MOV R69, R68 ;  /* 0x0000004400457202 */ /* 0x000fc40000000f00 */
[----:B------:R-:W-:-:S07]  /*6820*/  MOV R240, R232 ;  /* 0x000000e800f07202 */ /* 0x000fce0000000f00 */
.L_x_92:
[----:B------:R-:W2:Y:S01]  /*6830*/  LDL R0, [R1+0x4] ;  /* 0x0000040001007983 */ /* 0x000ea20000100800 */
[----:B------:R-:W-:Y:S04]  /*6840*/  DEPBAR.LE SB0, 0x0 ;  /* 0x000080000000791a */ /* 0x000fe80000000000 */
[----:B------:R-:W-:Y:S01]  /*6850*/  WARPSYNC 0xffffffff ;  /* 0xffffffff00007948 */ /* 0x000fe20003800000 */
[----:B------:R-:W-:Y:S06]  /*6860*/  BAR.SYNC.DEFER_BLOCKING 0x0 ;  /* 0x0000000000007b1d */ /* 0x000fec0000010000 */
[----:B------:R1:W3:Y:S01]  /*6870*/  LDSM.16.M88.4 R8, [R71] ;  /* 0x000000004708783b */ /* 0x0002e20000000200 */
[----:B------:R-:W-:Y:S03]  /*6880*/  BSSY B0, `(.L_x_82) ;  /* 0x0000058000007945 */ /* 0x000fe60003800000 */
[----:B------:R1:W4:Y:S04]  /*6890*/  LDSM.16.M88.4 R16, [R71+0x800] ;  /* 0x000800004710783b */ /* 0x0003280000000200 */
[----:B------:R1:W1:Y:S04]  /*68a0*/  LDSM.16.M88.4 R24, [R71+0x1000] ;  /* 0x001000004718783b */ /* 0x0002680000000200 */
[----:B------:R1:W1:Y:S04]  /*68b0*/  LDSM.16.M88.4 R32, [R71+0x1800] ;  /* 0x001800004720783b */ /* 0x0002680000000200 */
[----:B------:R1:W1:Y:S04]  /*68c0*/  LDSM.16.M88.4 R40, [R71+0x2000] ;  /* 0x002000004728783b */ /* 0x0002680000000200 */
        /* <DEDUP_REMOVED lines=8> */
[----:B------:R1:W1:Y:S04]  /*6950*/  LDSM.16.M88.4 R164, [R220] ;  /* 0x00000000dca4783b */ /* 0x0002680000000200 */
[----:B------:R1:W1:Y:S04]  /*6960*/  LDSM.16.M88.4 R168, [R221] ;  /* 0x00000000dda8783b */ /* 0x0002680000000200 */
[----:B------:R1:W1:Y:S01]  /*6970*/  LDSM.16.M88.4 R172, [R222] ;  /* 0x00000000deac783b */ /* 0x0002620000000200 */
[----:B--2---:R-:W-:Y:S11]  /*6980*/  ISETP.GT.AND P0, PT, R0, R240, PT ;  /* 0x000000f00000720c */ /* 0x004ff60003f04270 */
[----:B------:R-:W-:Y:S02]  /*6990*/  @!UPT UIADD3 URZ, URZ, URZ, URZ ;  /* 0x0000003f3f3ff290 */ /* 0x000fe4000fffe03f */
[----:B------:R-:W-:-:S05]  /*69a0*/  @P0 BRA `(.L_x_83) ;  /* 0x0000045000000947 */ /* 0x000fca0003800000 */
[----:B-1-34-:R-:W-:Y:S01]  /*69b0*/  IMAD.WIDE.U32 R2, R239, c[0x0][0x208], RZ ;  /* 0x00008200ef027a25 */ /* 0x01afe200078e00ff */
[----:B------:R-:W-:Y:S01]  /*69c0*/  SHF.R.S32.HI R0, RZ, 0x1f, R239 ;  /* 0x0000001fff007819 */ /* 0x000fe200000114ef */
[----:B------:R-:W2:Y:S02]  /*69d0*/  LDL.64 R6, [R1+0x28] ;  /* 0x0000280001067983 */ /* 0x000ea40000100a00 */
[----:B------:R-:W-:Y:S02]  /*69e0*/  IMAD.SHL.U32 R21, R242, 0x2, RZ ;  /* 0x00000002f2157824 */ /* 0x000fe400078e00ff */
[----:B------:R-:W-:Y:S02]  /*69f0*/  IMAD R0, R0, c[0x0][0x208], RZ ;  /* 0x0000820000007a24 */ /* 0x000fe400078e02ff */
[----:B------:R-:W3:Y:S01]  /*6a00*/  LDL R5, [R1+0x38] ;  /* 0x0000380001057983 */ /* 0x000ee20000100800 */
[----:B------:R-:W-:Y:S02]  /*6a10*/  IMAD.SHL.U32 R20, R241, 0x2, RZ ;  /* 0x00000002f1147824 */ /* 0x000fe400078e00ff */
[----:B------:R-:W-:Y:S04]  /*6a20*/  IMAD R0, R239, c[0x0][0x20c], R0 ;  /* 0x00008300ef007a24 */ /* 0x000fe800078e0200 */
[----:B------:R-:W-:Y:S01]  /*6a30*/  IMAD.IADD R3, R3, 0x1, R0 ;  /* 0x0000000103037824 */ /* 0x000fe200078e0200 */
[----:B------:R-:W-:Y:S03]  /*6a40*/  SHF.R.S32.HI R0, RZ, 0x1f, R238 ;  /* 0x0000001fff007819 */ /* 0x000fe600000114ee */
[----:B------:R-:W-:Y:S04]  /*6a50*/  IMAD.WIDE.U32 R2, R238, c[0x0][0x218], R2 ;  /* 0x00008600ee027a25 */ /* 0x000fe800078e0002 */
[----:B------:R-:W-:Y:S04]  /*6a60*/  IMAD R4, R0, c[0x0][0x218], RZ ;  /* 0x0000860000047a24 */ /* 0x000fe800078e02ff */
[----:B------:R-:W-:Y:S01]  /*6a70*/  IMAD R4, R238, c[0x0][0x21c], R4 ;  /* 0x00008700ee047a24 */ /* 0x000fe200078e0204 */
[----:B--2---:R-:W-:Y:S02]  /*6a80*/  IADD3 R0, P0, R6, R2, RZ ;  /* 0x0000000206007210 */ /* 0x004fe40007f1e0ff */
[----:B------:R-:W-:Y:S02]  /*6a90*/  SHF.R.S32.HI R6, RZ, 0x1f, R242 ;  /* 0x0000001fff067819 */ /* 0x000fe400000114f2 */
[----:B---3--:R-:W-:Y:S02]  /*6aa0*/  IADD3.X R2, R5, R3, R4, P0, !PT ;  /* 0x0000000305027210 */ /* 0x008fe400007fe404 */
[C---:B------:R-:W-:Y:S02]  /*6ab0*/  LEA R4, P0, R0.reuse, c[0x0][0x1f8], 0x1 ;  /* 0x00007e0000047a11 */ /* 0x040fe400078008ff */
[----:B------:R-:W-:Y:S02]  /*6ac0*/  SHF.R.S32.HI R5, RZ, 0x1f, R241 ;  /* 0x0000001fff057819 */ /* 0x000fe400000114f1 */
[----:B------:R-:W-:Y:S02]  /*6ad0*/  LEA.HI.X R0, R0, c[0x0][0x1fc], R2, 0x1, P0 ;  /* 0x00007f0000007a11 */ /* 0x000fe400000f0c02 */
[----:B------:R-:W-:Y:S02]  /*6ae0*/  SHF.L.U64.HI R6, R242, 0x1, R6 ;  /* 0x00000001f2067819 */ /* 0x000fe40000010206 */
[----:B------:R-:W-:Y:S01]  /*6af0*/  SHF.L.U64.HI R5, R241, 0x1, R5 ;  /* 0x00000001f1057819 */ /* 0x000fe20000010205 */
[----:B------:R-:W-:-:S05]  /*6b00*/  BRA.DIV ~URZ, `(.L_x_84) ;  /* 0x0000b9327f007947 */ /* 0x000fca000b800000 */
[----:B------:R1:W2:Y:S02]  /*6b10*/  SHFL.IDX PT, R7, R0, RZ, 0x181f ;  /* 0x00181fff00077589 */ /* 0x0002a400000e0000 */
.L_x_119:
[----:B------:R-:W-:-:S05]  /*6b20*/  BRA.DIV ~URZ, `(.L_x_85) ;  /* 0x0000b9827f007947 */ /* 0x000fca000b800000 */
[----:B------:R-:W3:Y:S01]  /*6b30*/  SHFL.IDX PT, R14, R4, RZ, 0x181f ;  /* 0x00181fff040e7589 */ /* 0x000ee200000e0000 */
[----:B------:R-:W-:Y:S02]  /*6b40*/  ISETP.GE.AND P2, PT, R241, c[0x0][0x1d4], PT ;  /* 0x00007500f1007a0c */ /* 0x000fe40003f46270 */
[CC--:B---3--:R-:W-:Y:S02]  /*6b50*/  IADD3 R2, P0, R14.reuse, R20.reuse, RZ ;  /* 0x000000140e027210 */ /* 0x0c8fe40007f1e0ff */
[-C--:B------:R-:W-:Y:S03]  /*6b60*/  IADD3 R14, P5, R14, R21.reuse, RZ ;  /* 0x000000150e0e7210 */ /* 0x080fe60007fbe0ff */
[C-C-:B--2---:R-:W-:Y:S01]  /*6b70*/  IMAD.X R3, R7.reuse, 0x1, R5.reuse, P0 ;  /* 0x0000000107037824 */ /* 0x144fe200000e0605 */
[----:B------:R-:W-:Y:S01]  /*6b80*/  ISETP.GE.AND P0, PT, R242, c[0x0][0x1d4], PT ;  /* 0x00007500f2007a0c */ /* 0x000fe20003f06270 */
[--C-:B------:R-:W-:Y:S02]  /*6b90*/  IMAD.X R15, R7, 0x1, R6.reuse, P5 ;  /* 0x00000001070f7824 */ /* 0x100fe400028e0606 */
[----:B------:R-:W-:Y:S04]  /*6ba0*/  SHFL.IDX PT, R7, R4, 0x2, 0x181f ;  /* 0x00581f0004077f89 */ /* 0x000fe800000e0000 */
[----:B------:R-:W-:Y:S01]  /*6bb0*/  @!PT LDS RZ, [RZ] ;  /* 0x00000000fffff984 */ /* 0x000fe20000000800 */
[----:B------:R2:W-:Y:S06]  /*6bc0*/  LDGSTS.E.BYPASS.LTC128B.128 [R227+0x100], [R2.64], !P2 ;  /* 0x0010000002e37fae */ /* 0x0005ec000d101d46 */
[----:B------:R3:W-:Y:S04]  /*6bd0*/  LDGSTS.E.BYPASS.LTC128B.128 [R227+0x4100], [R14.64], !P0 ;  /* 0x041000000ee37fae */ /* 0x0007e8000c101d46 */
[----:B--2---:R-:W2:Y:S04]  /*6be0*/  SHFL.IDX PT, R2, R4, 0x1, 0x181f ;  /* 0x00381f0004027f89 */ /* 0x004ea800000e0000 */
[----:B------:R-:W4:Y:S04]  /*6bf0*/  SHFL.IDX PT, R3, R0, 0x1, 0x181f ;  /* 0x00381f0000037f89 */ /* 0x000f2800000e0000 */
[----:B------:R-:W-:Y:S01]  /*6c00*/  SHFL.IDX PT, R4, R4, 0x3, 0x181f ;  /* 0x00781f0004047f89 */ /* 0x000fe200000e0000 */
[CC--:B--2---:R-:W-:Y:S02]  /*6c10*/  IADD3 R12, P6, R2.reuse, R20.reuse, RZ ;  /* 0x00000014020c7210 */ /* 0x0c4fe40007fde0ff */
[-C--:B------:R-:W-:Y:S03]  /*6c20*/  IADD3 R2, P5, R2, R21.reuse, RZ ;  /* 0x0000001502027210 */ /* 0x080fe60007fbe0ff */
[C-C-:B----4-:R-:W-:Y:S02]  /*6c30*/  IMAD.X R13, R3.reuse, 0x1, R5.reuse, P6 ;  /* 0x00000001030d7824 */ /* 0x150fe400030e0605 */
[--C-:B------:R-:W-:Y:S03]  /*6c40*/  IMAD.X R3, R3, 0x1, R6.reuse, P5 ;  /* 0x0000000103037824 */ /* 0x100fe600028e0606 */
[----:B------:R2:W-:Y:S04]  /*6c50*/  LDGSTS.E.BYPASS.LTC128B.128 [R227+0x1100], [R12.64], !P2 ;  /* 0x011000000ce37fae */ /* 0x0005e8000d101d46 */
[----:B------:R4:W-:Y:S04]  /*6c60*/  LDGSTS.E.BYPASS.LTC128B.128 [R227+0x5100], [R2.64], !P0 ;  /* 0x0510000002e37fae */ /* 0x0009e8000c101d46 */
[----:B--2---:R-:W2:Y:S04]  /*6c70*/  SHFL.IDX PT, R12, R0, 0x2, 0x181f ;  /* 0x00581f00000c7f89 */ /* 0x004ea800000e0000 */
[----:B-1----:R-:W1:Y:S01]  /*6c80*/  SHFL.IDX PT, R0, R0, 0x3, 0x181f ;  /* 0x00781f0000007f89 */ /* 0x002e6200000e0000 */
[C---:B----4-:R-:W-:Y:S05]  /*6c90*/  IADD3 R2, P5, R7.reuse, R20, RZ ;  /* 0x0000001407027210 */ /* 0x050fea0007fbe0ff */
[C---:B--2---:R-:W-:Y:S05]  /*6ca0*/  IMAD.X R3, R12.reuse, 0x1, R5, P5 ;  /* 0x000000010c037824 */ /* 0x044fea00028e0605 */
[----:B------:R2:W-:Y:S02]  /*6cb0*/  LDGSTS.E.BYPASS.LTC128B.128 [R227+0x2100], [R2.64], !P2 ;  /* 0x0210000002e37fae */ /* 0x0005e4000d101d46 */
[----:B--2---:R-:W-:Y:S02]  /*6cc0*/  IADD3 R2, P5, R7, R21, RZ ;  /* 0x0000001507027210 */ /* 0x004fe40007fbe0ff */
[----:B------:R-:W-:Y:S03]  /*6cd0*/  SEL R7, RZ, 0x10, P2 ;  /* 0x00000010ff077807 */ /* 0x000fe60001000000 */
[----:B------:R-:W-:Y:S01]  /*6ce0*/  IMAD.X R3, R12, 0x1, R6, P5 ;  /* 0x000000010c037824 */ /* 0x000fe200028e0606 */
[----:B------:R-:W-:Y:S04]  /*6cf0*/  SEL R12, RZ, 0x10, P0 ;  /* 0x00000010ff0c7807 */ /* 0x000fe80000000000 */
[----:B------:R3:W-:Y:S03]  /*6d00*/  LDGSTS.E.BYPASS.LTC128B.128 [R227+0x6100], [R2.64], !P0 ;  /* 0x0610000002e37fae */ /* 0x0007e6000c101d46 */
.L_x_120:
[C---:B-1----:R-:W-:Y:S02]  /*6d10*/  ISETP.NE.U32.AND P5, PT, R7.reuse, RZ, PT ;  /* 0x000000ff0700720c */ /* 0x042fe40003fa5070 */
[----:B------:R-:W-:Y:S04]  /*6d20*/  IADD3 R7, -R7, 0x10, RZ ;  /* 0x0000001007077810 */ /* 0x000fe80007ffe1ff */
[----:B------:R-:W-:Y:S04]  /*6d30*/  LOP3.LUT R7, R7, 0xf, RZ, 0xc0, !PT ;  /* 0x0000000f07077812 */ /* 0x000fe800078ec0ff */
[----:B---3--:R-:W-:Y:S04]  /*6d40*/  IADD3 R2, P2, P0, R7, R4, R20 ;  /* 0x0000000407027210 */ /* 0x008fe8000785e014 */
[----:B------:R-:W-:Y:S05]  /*6d50*/  IADD3.X R3, RZ, R0, R5, P2, P0 ;  /* 0x00000000ff037210 */ /* 0x000fea00017e0405 */
[----:B------:R-:W-:Y:S01]  /*6d60*/  @!PT LDS RZ, [RZ] ;  /* 0x00000000fffff984 */ /* 0x000fe20000000800 */
[----:B------:R-:W-:Y:S01]  /*6d70*/  @!PT LDS RZ, [RZ] ;  /* 0x00000000fffff984 */ /* 0x000fe20000000800 */
[----:B------:R-:W-:Y:S01]  /*6d80*/  @!PT LDS RZ, [RZ] ;  /* 0x00000000fffff984 */ /* 0x000fe20000000800 */
[----:B------:R1:W-:Y:S01]  /*6d90*/  LDGSTS.E.BYPASS.LTC128B.128.ZFILL [R227+0x3100], [R2.64], P5 ;  /* 0x0310000002e37fae */ /* 0x0003e2000a941d46 */
[C---:B------:R-:W-:Y:S02]  /*6da0*/  ISETP.NE.U32.AND P5, PT, R12.reuse, RZ, PT ;  /* 0x000000ff0c00720c */ /* 0x040fe40003fa5070 */
[----:B------:R-:W-:Y:S04]  /*6db0*/  IADD3 R12, -R12, 0x10, RZ ;  /* 0x000000100c0c7810 */ /* 0x000fe80007ffe1ff */
[----:B------:R-:W-:Y:S04]  /*6dc0*/  LOP3.LUT R12, R12, 0xf, RZ, 0xc0, !PT ;  /* 0x0000000f0c0c7812 */ /* 0x000fe800078ec0ff */
[----:B-1----:R-:W-:Y:S04]  /*6dd0*/  IADD3 R2, P2, P0, R12, R4, R21 ;  /* 0x000000040c027210 */ /* 0x002fe8000785e015 */
[----:B------:R-:W-:Y:S05]  /*6de0*/  IADD3.X R3, RZ, R0, R6, P2, P0 ;  /* 0x00000000ff037210 */ /* 0x000fea00017e0406 */
[----:B------:R1:W-:Y:S04]  /*6df0*/  LDGSTS.E.BYPASS.LTC128B.128.ZFILL [R227+0x7100], [R2.64], P5 ;  /* 0x0710000002e37fae */ /* 0x0003e8000a941d46 */
.L_x_83:
[----:B-1-34-:R-:W-:Y:S05]  /*6e00*/  BSYNC B0 ;  /* 0x0000000000007941 */ /* 0x01afea0003800000 */
.L_x_82:
[----:B------:R-:W0:Y:S01]  /*6e10*/  LDGDEPBAR ;  /* 0x00000000000079af */ /* 0x000e220000000000 */
[----:B------:R-:W-:Y:S01]  /*6e20*/  WARPSYNC 0xffffffff ;  /* 0xffffffff00007948 */ /* 0x000fe20003800000 */
[C---:B------:R-:W-:Y:S01]  /*6e30*/  HMMA.16816.F32 R4, R136.reuse, R8, RZ ;  /* 0x000000088804723c */ /* 0x040fe200000018ff */
[----:B------:R-:W-:Y:S05]  /*6e40*/  BSSY B0, `(.L_x_86) ;  /* 0x0000193000007945 */ /* 0x000fea0003800000 */
[----:B------:R-:W2:Y:S02]  /*6e50*/  LDL R0, [R1+0x4] ;  /* 0x0000040001007983 */ /* 0x000ea40000100800 */
[C---:B------:R-:W-:Y:S08]  /*6e60*/  HMMA.16816.F32 R8, R136.reuse, R10, RZ ;  /* 0x0000000a8808723c */ /* 0x040ff000000018ff */
        /* <DEDUP_REMOVED lines=13> */
[----:B------:R-:W-:Y:S08]  /*6f40*/  HMMA.16816.F32 R64, R136, R66, RZ ;  /* 0x000000428840723c */ /* 0x000ff000000018ff */
[C---:B------:R-:W-:Y:S08]  /*6f50*/  HMMA.16816.F32 R4, R140.reuse, R144, R4 ;  /* 0x000000908c04723c */ /* 0x040ff00000001804 */
[C---:B------:R-:W-:Y:S01]  /*6f60*/  HMMA.16816.F32 R8, R140.reuse, R146, R8 ;  /* 0x000000928c08723c */ /* 0x040fe20000001808 */
[----:B------:R-:W1:Y:S07]  /*6f70*/  LDSM.16.M88.4 R144, [R201] ;  /* 0x00000000c990783b */ /* 0x000e6e0000000200 */
[C---:B------:R-:W-:Y:S08]  /*6f80*/  HMMA.16816.F32 R12, R140.reuse, R148, R12 ;  /* 0x000000948c0c723c */ /* 0x040ff0000000180c */
[C---:B------:R-:W-:Y:S01]  /*6f90*/  HMMA.16816.F32 R16, R140.reuse, R150, R16 ;  /* 0x000000968c10723c */ /* 0x040fe20000001810 */
[----:B------:R-:W3:Y:S07]  /*6fa0*/  LDSM.16.M88.4 R148, [R201+0x800] ;  /* 0x00080000c994783b */ /* 0x000eee0000000200 */
[C---:B------:R-:W-:Y:S08]  /*6fb0*/  HMMA.16816.F32 R20, R140.reuse, R152, R20 ;  /* 0x000000988c14723c */ /* 0x040ff00000001814 */
[C---:B------:R-:W-:Y:S01]  /*6fc0*/  HMMA.16816.F32 R24, R140.reuse, R154, R24 ;  /* 0x0000009a8c18723c */ /* 0x040fe20000001818 */
[----:B------:R-:W4:Y:S07]  /*6fd0*/  LDSM.16.M88.4 R152, [R201+0x1000] ;  /* 0x00100000c998783b */ /* 0x000f2e0000000200 */
        /* <DEDUP_REMOVED lines=11> */
[----:B------:R-:W-:Y:S07]  /*7090*/  LDSM.16.M88.4 R168, [R200+-0x3000] ;  /* 0xffd00000c8a8783b */ /* 0x000fee0000000200 */
[C---:B------:R-:W-:Y:S08]  /*70a0*/  HMMA.16816.F32 R60, R140.reuse, R172, R60 ;  /* 0x000000ac8c3c723c */ /* 0x040ff0000000183c */
[----:B------:R-:W-:Y:S08]  /*70b0*/  HMMA.16816.F32 R64, R140, R174, R64 ;  /* 0x000000ae8c40723c */ /* 0x000ff00000001840 */
[C---:B-1----:R-:W-:Y:S08]  /*70c0*/  HMMA.16816.F32 R4, R176.reuse, R144, R4 ;  /* 0x00000090b004723c */ /* 0x042ff00000001804 */
[C---:B------:R-:W-:Y:S01]  /*70d0*/  HMMA.16816.F32 R8, R176.reuse, R146, R8 ;  /* 0x00000092b008723c */ /* 0x040fe20000001808 */
[----:B------:R-:W1:Y:S07]  /*70e0*/  LDSM.16.M88.4 R144, [R201+0x3000] ;  /* 0x00300000c990783b */ /* 0x000e6e0000000200 */
[C---:B---3--:R-:W-:Y:S08]  /*70f0*/  HMMA.16816.F32 R12, R176.reuse, R148, R12 ;  /* 0x00000094b00c723c */ /* 0x048ff0000000180c */
[C---:B------:R-:W-:Y:S01]  /*7100*/  HMMA.16816.F32 R16, R176.reuse, R150, R16 ;  /* 0x00000096b010723c */ /* 0x040fe20000001810 */
[----:B------:R-:W3:Y:S07]  /*7110*/  LDSM.16.M88.4 R148, [R201+0x3800] ;  /* 0x00380000c994783b */ /* 0x000eee0000000200 */
[C---:B----4-:R-:W-:Y:S08]  /*7120*/  HMMA.16816.F32 R20, R176.reuse, R152, R20 ;  /* 0x00000098b014723c */ /* 0x050ff00000001814 */
[C---:B------:R-:W-:Y:S01]  /*7130*/  HMMA.16816.F32 R24, R176.reuse, R154, R24 ;  /* 0x0000009ab018723c */ /* 0x040fe20000001818 */
[----:B------:R-:W4:Y:S07]  /*7140*/  LDSM.16.M88.4 R152, [R200+-0x4000] ;  /* 0xffc00000c898783b */ /* 0x000f2e0000000200 */
[C---:B-----5:R-:W-:Y:S03]  /*7150*/  HMMA.16816.F32 R28, R176.reuse, R156, R28 ;  /* 0x0000009cb01c723c */ /* 0x060fe6000000181c */
[----:B--2---:R-:W-:Y:S05]  /*7160*/  ISETP.GT.AND P0, PT, R240, R0, PT ;  /* 0x00000000f000720c */ /* 0x004fea0003f04270 */
[C---:B------:R-:W-:Y:S01]  /*7170*/  HMMA.16816.F32 R32, R176.reuse, R158, R32 ;  /* 0x0000009eb020723c */ /* 0x040fe20000001820 */
[----:B------:R-:W2:Y:S07]  /*7180*/  LDSM.16.M88.4 R156, [R200+-0x3800] ;  /* 0xffc80000c89c783b */ /* 0x000eae0000000200 */
[C---:B------:R-:W-:Y:S08]  /*7190*/  HMMA.16816.F32 R36, R176.reuse, R160, R36 ;  /* 0x000000a0b024723c */ /* 0x040ff00000001824 */
[C---:B------:R-:W-:Y:S01]  /*71a0*/  HMMA.16816.F32 R40, R176.reuse, R162, R40 ;  /* 0x000000a2b028723c */ /* 0x040fe20000001828 */
[----:B------:R-:W5:Y:S07]  /*71b0*/  LDSM.16.M88.4 R160, [R200+-0x2800] ;  /* 0xffd80000c8a0783b */ /* 0x000f6e0000000200 */
[C---:B------:R-:W-:Y:S08]  /*71c0*/  HMMA.16816.F32 R44, R176.reuse, R164, R44 ;  /* 0x000000a4b02c723c */ /* 0x040ff0000000182c */
[C---:B------:R-:W-:Y:S01]  /*71d0*/  HMMA.16816.F32 R48, R176.reuse, R166, R48 ;  /* 0x000000a6b030723c */ /* 0x040fe20000001830 */
[----:B------:R-:W2:Y:S07]  /*71e0*/  LDSM.16.M88.4 R164, [R200+-0x2000] ;  /* 0xffe00000c8a4783b */ /* 0x000eae0000000200 */
[C---:B-1----:R-:W-:Y:S08]  /*71f0*/  HMMA.16816.F32 R52, R176.reuse, R144, R52 ;  /* 0x00000090b034723c */ /* 0x042ff00000001834 */
[C---:B------:R-:W-:Y:S01]  /*7200*/  HMMA.16816.F32 R56, R176.reuse, R146, R56 ;  /* 0x00000092b038723c */ /* 0x040fe20000001838 */
[----:B------:R-:W1:Y:S07]  /*7210*/  LDSM.16.M88.4 R144, [R200+-0x1800] ;  /* 0xffe80000c890783b */ /* 0x000e6e0000000200 */
[C---:B---3--:R-:W-:Y:S08]  /*7220*/  HMMA.16816.F32 R60, R176.reuse, R148, R60 ;  /* 0x00000094b03c723c */ /* 0x048ff0000000183c */
[----:B------:R-:W-:Y:S01]  /*7230*/  HMMA.16816.F32 R64, R176, R150, R64 ;  /* 0x00000096b040723c */ /* 0x000fe20000001840 */
[----:B------:R-:W3:Y:S07]  /*7240*/  LDSM.16.M88.4 R148, [R200+-0x1000] ;  /* 0xfff00000c894783b */ /* 0x000eee0000000200 */
[C---:B----4-:R-:W-:Y:S08]  /*7250*/  HMMA.16816.F32 R4, R180.reuse, R152, R4 ;  /* 0x00000098b404723c */ /* 0x050ff00000001804 */
[C---:B------:R-:W-:Y:S01]  /*7260*/  HMMA.16816.F32 R8, R180.reuse, R154, R8 ;  /* 0x0000009ab408723c */ /* 0x040fe20000001808 */
[----:B------:R-:W4:Y:S07]  /*7270*/  LDSM.16.M88.4 R152, [R200+-0x800] ;  /* 0xfff80000c898783b */ /* 0x000f2e0000000200 */
[C---:B--2---:R-:W-:Y:S08]  /*7280*/  HMMA.16816.F32 R12, R180.reuse, R156, R12 ;  /* 0x0000009cb40c723c */ /* 0x044ff0000000180c */
[C---:B------:R-:W-:Y:S01]  /*7290*/  HMMA.16816.F32 R16, R180.reuse, R158, R16 ;  /* 0x0000009eb410723c */ /* 0x040fe20000001810 */
[----:B------:R-:W2:Y:S07]  /*72a0*/  LDSM.16.M88.4 R156, [R71+0x4000] ;  /* 0x00400000479c783b */ /* 0x000eae0000000200 */
[C---:B------:R-:W-:Y:S08]  /*72b0*/  HMMA.16816.F32 R20, R180.reuse, R168, R20 ;  /* 0x000000a8b414723c */ /* 0x040ff00000001814 */
[C---:B------:R-:W-:Y:S01]  /*72c0*/  HMMA.16816.F32 R24, R180.reuse, R170, R24 ;  /* 0x000000aab418723c */ /* 0x040fe20000001818 */
[----:B------:R-:W-:Y:S07]  /*72d0*/  LDSM.16.M88.4 R168, [R71+0x5000] ;  /* 0x0050000047a8783b */ /* 0x000fee0000000200 */
[C---:B-----5:R-:W-:Y:S08]  /*72e0*/  HMMA.16816.F32 R28, R180.reuse, R160, R28 ;  /* 0x000000a0b41c723c */ /* 0x060ff0000000181c */
[C---:B------:R-:W-:Y:S01]  /*72f0*/  HMMA.16816.F32 R32, R180.reuse, R162, R32 ;  /* 0x000000a2b420723c */ /* 0x040fe20000001820 */
[----:B------:R-:W5:Y:S07]  /*7300*/  LDSM.16.M88.4 R160, [R71+0x4800] ;  /* 0x0048000047a0783b */ /* 0x000f6e0000000200 */
[C---:B------:R-:W-:Y:S08]  /*7310*/  HMMA.16816.F32 R36, R180.reuse, R164, R36 ;  /* 0x000000a4b424723c */ /* 0x040ff00000001824 */
[C---:B------:R-:W-:Y:S01]  /*7320*/  HMMA.16816.F32 R40, R180.reuse, R166, R40 ;  /* 0x000000a6b428723c */ /* 0x040fe20000001828 */
[----:B------:R-:W2:Y:S07]  /*7330*/  LDSM.16.M88.4 R164, [R71+0x5800] ;  /* 0x0058000047a4783b */ /* 0x000eae0000000200 */
[C---:B-1----:R-:W-:Y:S08]  /*7340*/  HMMA.16816.F32 R44, R180.reuse, R144, R44 ;  /* 0x00000090b42c723c */ /* 0x042ff0000000182c */
[C---:B------:R-:W-:Y:S01]  /*7350*/  HMMA.16816.F32 R48, R180.reuse, R146, R48 ;  /* 0x00000092b430723c */ /* 0x040fe20000001830 */
[----:B------:R-:W1:Y:S07]  /*7360*/  LDSM.16.M88.4 R144, [R71+0x6000] ;  /* 0x006000004790783b */ /* 0x000e6e0000000200 */
[C---:B---3--:R-:W-:Y:S08]  /*7370*/  HMMA.16816.F32 R52, R180.reuse, R148, R52 ;  /* 0x00000094b434723c */ /* 0x048ff00000001834 */
[C---:B------:R-:W-:Y:S01]  /*7380*/  HMMA.16816.F32 R56, R180.reuse, R150, R56 ;  /* 0x00000096b438723c */ /* 0x040fe20000001838 */
[----:B------:R-:W3:Y:S07]  /*7390*/  LDSM.16.M88.4 R148, [R71+0x6800] ;  /* 0x006800004794783b */ /* 0x000eee0000000200 */
[C---:B----4-:R-:W-:Y:S08]  /*73a0*/  HMMA.16816.F32 R60, R180.reuse, R152, R60 ;  /* 0x00000098b43c723c */ /* 0x050ff0000000183c */
[----:B------:R-:W-:Y:S01]  /*73b0*/  HMMA.16816.F32 R64, R180, R154, R64 ;  /* 0x0000009ab440723c */ /* 0x000fe20000001840 */
[----:B------:R-:W4:Y:S07]  /*73c0*/  LDSM.16.M88.4 R152, [R71+0x7000] ;  /* 0x007000004798783b */ /* 0x000f2e0000000200 */
[C---:B--2---:R-:W-:Y:S08]  /*73d0*/  HMMA.16816.F32 R4, R184.reuse, R156, R4 ;  /* 0x0000009cb804723c */ /* 0x044ff00000001804 */
[C---:B------:R-:W-:Y:S01]  /*73e0*/  HMMA.16816.F32 R8, R184.reuse, R158, R8 ;  /* 0x0000009eb808723c */ /* 0x040fe20000001808 */
[----:B------:R-:W2:Y:S07]  /*73f0*/  LDSM.16.M88.4 R156, [R71+0x7800] ;  /* 0x00780000479c783b */ /* 0x000eae0000000200 */
[C---:B-----5:R-:W-:Y:S08]  /*7400*/  HMMA.16816.F32 R12, R184.reuse, R160, R12 ;  /* 0x000000a0b80c723c */ /* 0x060ff0000000180c */
[C---:B------:R-:W-:Y:S01]  /*7410*/  HMMA.16816.F32 R16, R184.reuse, R162, R16 ;  /* 0x000000a2b810723c */ /* 0x040fe20000001810 */
[----:B------:R-:W5:Y:S07]  /*7420*/  LDSM.16.M88.4 R160, [R207] ;  /* 0x00000000cfa0783b */ /* 0x000f6e0000000200 */
[C---:B------:R-:W-:Y:S08]  /*7430*/  HMMA.16816.F32 R20, R184.reuse, R168, R20 ;  /* 0x000000a8b814723c */ /* 0x040ff00000001814 */
[C---:B------:R-:W-:Y:S01]  /*7440*/  HMMA.16816.F32 R24, R184.reuse, R170, R24 ;  /* 0x000000aab818723c */ /* 0x040fe20000001818 */
[----:B------:R-:W2:Y:S07]  /*7450*/  LDSM.16.M88.4 R168, [R208] ;  /* 0x00000000d0a8783b */ /* 0x000eae0000000200 */
[C---:B------:R-:W-:Y:S08]  /*7460*/  HMMA.16816.F32 R28, R184.reuse, R164, R28 ;  /* 0x000000a4b81c723c */ /* 0x040ff0000000181c */
[C---:B------:R-:W-:Y:S01]  /*7470*/  HMMA.16816.F32 R32, R184.reuse, R166, R32 ;  /* 0x000000a6b820723c */ /* 0x040fe20000001820 */
[----:B------:R-:W2:Y:S07]  /*7480*/  LDSM.16.M88.4 R164, [R209] ;  /* 0x00000000d1a4783b */ /* 0x000eae0000000200 */
[C---:B-1----:R-:W-:Y:S08]  /*7490*/  HMMA.16816.F32 R36, R184.reuse, R144, R36 ;  /* 0x00000090b824723c */ /* 0x042ff00000001824 */
[C---:B------:R-:W-:Y:S01]  /*74a0*/  HMMA.16816.F32 R40, R184.reuse, R146, R40 ;  /* 0x00000092b828723c */ /* 0x040fe20000001828 */
[----:B------:R-:W1:Y:S07]  /*74b0*/  LDSM.16.M88.4 R144, [R210] ;  /* 0x00000000d290783b */ /* 0x000e6e0000000200 */
[C---:B---3--:R-:W-:Y:S08]  /*74c0*/  HMMA.16816.F32 R44, R184.reuse, R148, R44 ;  /* 0x00000094b82c723c */ /* 0x048ff0000000182c */
[C---:B------:R-:W-:Y:S01]  /*74d0*/  HMMA.16816.F32 R48, R184.reuse, R150, R48 ;  /* 0x00000096b830723c */ /* 0x040fe20000001830 */
[----:B------:R-:W3:Y:S07]  /*74e0*/  LDSM.16.M88.4 R148, [R211] ;  /* 0x00000000d394783b */ /* 0x000eee0000000200 */
[C---:B----4-:R-:W-:Y:S08]  /*74f0*/  HMMA.16816.F32 R52, R184.reuse, R152, R52 ;  /* 0x00000098b834723c */ /* 0x050ff00000001834 */
[C---:B------:R-:W-:Y:S01]  /*7500*/  HMMA.16816.F32 R56, R184.reuse, R154, R56 ;  /* 0x0000009ab838723c */ /* 0x040fe20000001838 */
[----:B------:R-:W4:Y:S07]  /*7510*/  LDSM.16.M88.4 R152, [R212] ;  /* 0x00000000d498783b */ /* 0x000f2e0000000200 */
[C---:B--2---:R-:W-:Y:S08]  /*7520*/  HMMA.16816.F32 R60, R184.reuse, R156, R60 ;  /* 0x0000009cb83c723c */ /* 0x044ff0000000183c */
[----:B------:R-:W-:Y:S01]  /*7530*/  HMMA.16816.F32 R64, R184, R158, R64 ;  /* 0x0000009eb840723c */ /* 0x000fe20000001840 */
[----:B------:R-:W2:Y:S07]  /*7540*/  LDSM.16.M88.4 R156, [R213] ;  /* 0x00000000d59c783b */ /* 0x000eae0000000200 */
[C---:B-----5:R-:W-:Y:S08]  /*7550*/  HMMA.16816.F32 R4, R188.reuse, R160, R4 ;  /* 0x000000a0bc04723c */ /* 0x060ff00000001804 */
[C---:B------:R-:W-:Y:S01]  /*7560*/  HMMA.16816.F32 R8, R188.reuse, R162, R8 ;  /* 0x000000a2bc08723c */ /* 0x040fe20000001808 */
[----:B------:R-:W5:Y:S07]  /*7570*/  LDSM.16.M88.4 R160, [R214] ;  /* 0x00000000d6a0783b */ /* 0x000f6e0000000200 */
        /* <DEDUP_REMOVED lines=15> */
[C---:B--2---:R-:W-:Y:S08]  /*7670*/  HMMA.16816.F32 R52, R188.reuse, R156, R52 ;  /* 0x0000009cbc34723c */ /* 0x044ff00000001834 */
[C---:B------:R-:W-:Y:S01]  /*7680*/  HMMA.16816.F32 R56, R188.reuse, R158, R56 ;  /* 0x0000009ebc38723c */ /* 0x040fe20000001838 */
[----:B------:R-:W2:Y:S07]  /*7690*/  LDSM.16.M88.4 R156, [R201+0x6800] ;  /* 0x00680000c99c783b */ /* 0x000eae0000000200 */
[C---:B-----5:R-:W-:Y:S08]  /*76a0*/  HMMA.16816.F32 R60, R188.reuse, R160, R60 ;  /* 0x000000a0bc3c723c */ /* 0x060ff0000000183c */
[----:B------:R-:W-:Y:S01]  /*76b0*/  HMMA.16816.F32 R64, R188, R162, R64 ;  /* 0x000000a2bc40723c */ /* 0x000fe20000001840 */
[----:B------:R-:W5:Y:S07]  /*76c0*/  LDSM.16.M88.4 R160, [R201+0x7000] ;  /* 0x00700000c9a0783b */ /* 0x000f6e0000000200 */
[C---:B------:R-:W-:Y:S08]  /*76d0*/  HMMA.16816.F32 R4, R192.reuse, R168, R4 ;  /* 0x000000a8c004723c */ /* 0x040ff00000001804 */
[C---:B------:R-:W-:Y:S01]  /*76e0*/  HMMA.16816.F32 R8, R192.reuse, R170, R8 ;  /* 0x000000aac008723c */ /* 0x040fe20000001808 */
[----:B------:R-:W2:Y:S07]  /*76f0*/  LDSM.16.M88.4 R168, [R201+0x7800] ;  /* 0x00780000c9a8783b */ /* 0x000eae0000000200 */
[C---:B------:R-:W-:Y:S08]  /*7700*/  HMMA.16816.F32 R12, R192.reuse, R164, R12 ;  /* 0x000000a4c00c723c */ /* 0x040ff0000000180c */
[C---:B------:R-:W-:Y:S01]  /*7710*/  HMMA.16816.F32 R16, R192.reuse, R166, R16 ;  /* 0x000000a6c010723c */ /* 0x040fe20000001810 */
[----:B------:R-:W2:Y:S07]  /*7720*/  LDSM.16.M88.4 R164, [R200] ;  /* 0x00000000c8a4783b */ /* 0x000eae0000000200 */
[C---:B-1----:R-:W-:Y:S08]  /*7730*/  HMMA.16816.F32 R20, R192.reuse, R144, R20 ;  /* 0x00000090c014723c */ /* 0x042ff00000001814 */
[C---:B------:R-:W-:Y:S01]  /*7740*/  HMMA.16816.F32 R24, R192.reuse, R146, R24 ;  /* 0x00000092c018723c */ /* 0x040fe20000001818 */
[----:B------:R-:W1:Y:S07]  /*7750*/  LDSM.16.M88.4 R144, [R200+0x800] ;  /* 0x00080000c890783b */ /* 0x000e6e0000000200 */
[C---:B---3--:R-:W-:Y:S08]  /*7760*/  HMMA.16816.F32 R28, R192.reuse, R148, R28 ;  /* 0x00000094c01c723c */ /* 0x048ff0000000181c */
[C---:B------:R-:W-:Y:S08]  /*7770*/  HMMA.16816.F32 R32, R192.reuse, R150, R32 ;  /* 0x00000096c020723c */ /* 0x040ff00000001820 */
[C---:B----4-:R-:W-:Y:S08]  /*7780*/  HMMA.16816.F32 R36, R192.reuse, R152, R36 ;  /* 0x00000098c024723c */ /* 0x050ff00000001824 */
[C---:B------:R-:W-:Y:S08]  /*7790*/  HMMA.16816.F32 R40, R192.reuse, R154, R40 ;  /* 0x0000009ac028723c */ /* 0x040ff00000001828 */
[C---:B--2---:R-:W-:Y:S08]  /*77a0*/  HMMA.16816.F32 R44, R192.reuse, R156, R44 ;  /* 0x0000009cc02c723c */ /* 0x044ff0000000182c */
[C---:B------:R-:W-:Y:S08]  /*77b0*/  HMMA.16816.F32 R48, R192.reuse, R158, R48 ;  /* 0x0000009ec030723c */ /* 0x040ff00000001830 */
[C---:B-----5:R-:W-:Y:S08]  /*77c0*/  HMMA.16816.F32 R52, R192.reuse, R160, R52 ;  /* 0x000000a0c034723c */ /* 0x060ff00000001834 */
[C---:B------:R-:W-:Y:S08]  /*77d0*/  HMMA.16816.F32 R56, R192.reuse, R162, R56 ;  /* 0x000000a2c038723c */ /* 0x040ff00000001838 */
[C---:B------:R-:W-:Y:S08]  /*77e0*/  HMMA.16816.F32 R60, R192.reuse, R168, R60 ;  /* 0x000000a8c03c723c */ /* 0x040ff0000000183c */
[----:B------:R-:W-:Y:S08]  /*77f0*/  HMMA.16816.F32 R64, R192, R170, R64 ;  /* 0x000000aac040723c */ /* 0x000ff00000001840 */
[C---:B------:R-:W-:Y:S08]  /*7800*/  HMMA.16816.F32 R4, R196.reuse, R164, R4 ;  /* 0x000000a4c404723c */ /* 0x040ff00000001804 */
[C---:B------:R-:W-:Y:S08]  /*7810*/  HMMA.16816.F32 R8, R196.reuse, R166, R8 ;  /* 0x000000a6c408723c */ /* 0x040ff00000001808 */
[C---:B-1----:R-:W-:Y:S08]  /*7820*/  HMMA.16816.F32 R12, R196.reuse, R144, R12 ;  /* 0x00000090c40c723c */ /* 0x042ff0000000180c */
[----:B------:R-:W-:Y:S01]  /*7830*/  FMUL.FTZ R4, R4, c[0x0][0x320] ;  /* 0x0000c80004047a20 */ /* 0x000fe20000410000 */
[C---:B------:R-:W-:Y:S03]  /*7840*/  HMMA.16816.F32 R16, R196.reuse, R146, R16 ;  /* 0x00000092c410723c */ /* 0x040fe60000001810 */
[----:B------:R-:W1:Y:S01]  /*7850*/  MUFU.TANH R231, R4 ;  /* 0x0000000400e77308 */ /* 0x000e620000002400 */
[----:B------:R-:W-:Y:S02]  /*7860*/  FMUL.FTZ R5, R5, c[0x0][0x320] ;  /* 0x0000c80005057a20 */ /* 0x000fe40000410000 */
[----:B------:R-:W-:Y:S02]  /*7870*/  FMUL.FTZ R6, R6, c[0x0][0x320] ;  /* 0x0000c80006067a20 */ /* 0x000fe40000410000 */
[----:B------:R-:W-:Y:S04]  /*7880*/  FMUL.FTZ R7, R7, c[0x0][0x320] ;  /* 0x0000c80007077a20 */ /* 0x000fe80000410000 */
[----:B------:R-:W-:Y:S01]  /*7890*/  FMUL.FTZ R8, R8, c[0x0][0x320] ;  /* 0x0000c80008087a20 */ /* 0x000fe20000410000 */
[----:B------:R-:W2:Y:S01]  /*78a0*/  MUFU.TANH R230, R5 ;  /* 0x0000000500e67308 */ /* 0x000ea20000002400 */
[----:B------:R-:W-:Y:S02]  /*78b0*/  FMUL.FTZ R9, R9, c[0x0][0x320] ;  /* 0x0000c80009097a20 */ /* 0x000fe40000410000 */
[----:B------:R-:W-:Y:S02]  /*78c0*/  FMUL.FTZ R10, R10, c[0x0][0x320] ;  /* 0x0000c8000a0a7a20 */ /* 0x000fe40000410000 */
[----:B------:R-:W-:Y:S02]  /*78d0*/  FMUL.FTZ R11, R11, c[0x0][0x320] ;  /* 0x0000c8000b0b7a20 */ /* 0x000fe40000410000 */
[----:B------:R-:W-:Y:S02]  /*78e0*/  FMUL.FTZ R12, R12, c[0x0][0x320] ;  /* 0x0000c8000c0c7a20 */ /* 0x000fe40000410000 */
        /* <DEDUP_REMOVED lines=11> */
[----:B----4-:R-:W4:Y:S09]  /*79a0*/  LDSM.16.M88.4 R4, [R200+0x1000] ;  /* 0x00100000c804783b */ /* 0x010f320000000200 */
[----:B------:R-:W1:Y:S10]  /*79b0*/  MUFU.TANH R235, R10 ;  /* 0x0000000a00eb7308 */ /* 0x000e740000002400 */
[----:B------:R5:W1:Y:S10]  /*79c0*/  MUFU.TANH R234, R11 ;  /* 0x0000000b00ea7308 */ /* 0x000a740000002400 */
[----:B------:R1:W1:Y:S10]  /*79d0*/  MUFU.TANH R171, R12 ;  /* 0x0000000c00ab7308 */ /* 0x0002740000002400 */
[----:B------:R-:W1:Y:S01]  /*79e0*/  MUFU.TANH R170, R13 ;  /* 0x0000000d00aa7308 */ /* 0x000e620000002400 */
[----:B-----5:R-:W5:Y:S01]  /*79f0*/  LDSM.16.M88.4 R8, [R200+0x1800] ;  /* 0x00180000c808783b */ /* 0x020f620000000200 */
[C---:B----4-:R-:W-:Y:S08]  /*7a00*/  HMMA.16816.F32 R20, R196.reuse, R4, R20 ;  /* 0x00000004c414723c */ /* 0x050ff00000001814 */
[----:B------:R-:W4:Y:S01]  /*7a10*/  MUFU.TANH R233, R14 ;  /* 0x0000000e00e97308 */ /* 0x000f220000002400 */
[C---:B------:R-:W-:Y:S01]  /*7a20*/  HMMA.16816.F32 R24, R196.reuse, R6, R24 ;  /* 0x00000006c418723c */ /* 0x040fe20000001818 */
[----:B------:R-:W1:Y:S08]  /*7a30*/  LDSM.16.M88.4 R4, [R200+0x2000] ;  /* 0x00200000c804783b */ /* 0x000e700000000200 */
[----:B------:R-:W1:Y:S06]  /*7a40*/  MUFU.TANH R232, R15 ;  /* 0x0000000f00e87308 */ /* 0x000e6c0000002400 */
[----:B------:R-:W-:Y:S04]  /*7a50*/  FMUL.FTZ R20, R20, c[0x0][0x320] ;  /* 0x0000c80014147a20 */ /* 0x000fe80000410000 */
[----:B------:R-:W1:Y:S01]  /*7a60*/  MUFU.TANH R169, R16 ;  /* 0x0000001000a97308 */ /* 0x000e620000002400 */
[----:B------:R-:W-:Y:S02]  /*7a70*/  FMUL.FTZ R21, R21, c[0x0][0x320] ;  /* 0x0000c80015157a20 */ /* 0x000fe40000410000 */
[----:B------:R-:W-:Y:S02]  /*7a80*/  FMUL.FTZ R22, R22, c[0x0][0x320] ;  /* 0x0000c80016167a20 */ /* 0x000fe40000410000 */
[----:B------:R-:W-:Y:S02]  /*7a90*/  FMUL.FTZ R23, R23, c[0x0][0x320] ;  /* 0x0000c80017177a20 */ /* 0x000fe40000410000 */
[----:B------:R-:W-:Y:S02]  /*7aa0*/  FMUL.FTZ R25, R25, c[0x0][0x320] ;  /* 0x0000c80019197a20 */ /* 0x000fe40000410000 */
[----:B------:R-:W-:Y:S01]  /*7ab0*/  FMUL.FTZ R26, R26, c[0x0][0x320] ;  /* 0x0000c8001a1a7a20 */ /* 0x000fe20000410000 */
[----:B------:R-:W2:Y:S01]  /*7ac0*/  MUFU.TANH R166, R17 ;  /* 0x0000001100a67308 */ /* 0x000ea20000002400 */
[----:B------:R-:W-:Y:S02]  /*7ad0*/  FMUL.FTZ R27, R27, c[0x0][0x320] ;  /* 0x0000c8001b1b7a20 */ /* 0x000fe40000410000 */
[----:B------:R-:W-:Y:S01]  /*7ae0*/  FMUL.FTZ R24, R24, c[0x0][0x320] ;  /* 0x0000c80018187a20 */ /* 0x000fe20000410000 */
[C---:B-----5:R-:W-:Y:S06]  /*7af0*/  HMMA.16816.F32 R28, R196.reuse, R8, R28 ;  /* 0x00000008c41c723c */ /* 0x060fec000000181c */
[----:B------:R-:W2:Y:S02]  /*7b00*/  MUFU.TANH R228, R18 ;  /* 0x0000001200e47308 */ /* 0x000ea40000002400 */
[C---:B------:R-:W-:Y:S01]  /*7b10*/  HMMA.16816.F32 R32, R196.reuse, R10, R32 ;  /* 0x0000000ac420723c */ /* 0x040fe20000001820 */
[----:B------:R-:W5:Y:S07]  /*7b20*/  LDSM.16.M88.4 R8, [R200+0x2800] ;  /* 0x00280000c808783b */ /* 0x000f6e0000000200 */
[----:B------:R-:W2:Y:S01]  /*7b30*/  MUFU.TANH R175, R19 ;  /* 0x0000001300af7308 */ /* 0x000ea20000002400 */
[C---:B-1----:R-:W-:Y:S07]  /*7b40*/  HMMA.16816.F32 R36, R196.reuse, R4, R36 ;  /* 0x00000004c424723c */ /* 0x042fee0000001824 */
[----:B------:R-:W-:Y:S01]  /*7b50*/  FMUL.FTZ R28, R28, c[0x0][0x320] ;  /* 0x0000c8001c1c7a20 */ /* 0x000fe20000410000 */
[C---:B------:R-:W-:Y:S01]  /*7b60*/  HMMA.16816.F32 R40, R196.reuse, R6, R40 ;  /* 0x00000006c428723c */ /* 0x040fe20000001828 */
[----:B------:R-:W1:Y:S01]  /*7b70*/  MUFU.TANH R163, R20 ;  /* 0x0000001400a37308 */ /* 0x000e620000002400 */
[----:B------:R-:W1:Y:S02]  /*7b80*/  LDSM.16.M88.4 R4, [R200+0x3000] ;  /* 0x00300000c804783b */ /* 0x000e640000000200 */
[----:B------:R-:W-:Y:S02]  /*7b90*/  FMUL.FTZ R29, R29, c[0x0][0x320] ;  /* 0x0000c8001d1d7a20 */ /* 0x000fe40000410000 */
        /* <DEDUP_REMOVED lines=8> */
[----:B------:R-:W2:Y:S01]  /*7c20*/  MUFU.TANH R173, R22 ;  /* 0x0000001600ad7308 */ /* 0x000ea20000002400 */
[----:B------:R-:W-:Y:S01]  /*7c30*/  FMUL.FTZ R37, R37, c[0x0][0x320] ;  /* 0x0000c80025257a20 */ /* 0x000fe20000410000 */
[C---:B-----5:R-:W-:Y:S03]  /*7c40*/  HMMA.16816.F32 R44, R196.reuse, R8, R44 ;  /* 0x00000008c42c723c */ /* 0x060fe6000000182c */
[----:B------:R-:W-:Y:S02]  /*7c50*/  FMUL.FTZ R43, R43, c[0x0][0x320] ;  /* 0x0000c8002b2b7a20 */ /* 0x000fe40000410000 */
[----:B------:R-:W-:Y:S03]  /*7c60*/  FMUL.FTZ R38, R38, c[0x0][0x320] ;  /* 0x0000c80026267a20 */ /* 0x000fe60000410000 */
[----:B------:R5:W2:Y:S01]  /*7c70*/  MUFU.TANH R151, R43 ;  /* 0x0000002b00977308 */ /* 0x000aa20000002400 */
[C---:B------:R-:W-:Y:S01]  /*7c80*/  HMMA.16816.F32 R48, R196.reuse, R10, R48 ;  /* 0x0000000ac430723c */ /* 0x040fe20000001830 */
[----:B------:R-:W2:Y:S01]  /*7c90*/  LDSM.16.M88.4 R8, [R200+0x3800] ;  /* 0x00380000c808783b */ /* 0x000ea20000000200 */
[----:B------:R-:W-:Y:S04]  /*7ca0*/  DEPBAR.LE SB0, 0x0 ;  /* 0x000080000000791a */ /* 0x000fe80000000000 */
[----:B------:R-:W-:Y:S02]  /*7cb0*/  FMUL.FTZ R39, R39, c[0x0][0x320] ;  /* 0x0000c80027277a20 */ /* 0x000fe40000410000 */
[----:B------:R-:W-:Y:S01]  /*7cc0*/  FMUL.FTZ R40, R40, c[0x0][0x320] ;  /* 0x0000c80028287a20 */ /* 0x000fe20000410000 */
[----:B------:R2:W2:Y:S01]  /*7cd0*/  MUFU.TANH R172, R23 ;  /* 0x0000001700ac7308 */ /* 0x0004a20000002400 */
[----:B------:R-:W-:Y:S01]  /*7ce0*/  BAR.SYNC.DEFER_BLOCKING 0x0 ;  /* 0x0000000000007b1d */ /* 0x000fe20000010000 */
[C---:B-1----:R-:W-:Y:S05]  /*7cf0*/  HMMA.16816.F32 R52, R196.reuse, R4, R52 ;  /* 0x00000004c434723c */ /* 0x042fea0000001834 */
        /* <DEDUP_REMOVED lines=13> */
[----:B------:R-:W-:Y:S01]  /*7dd0*/  FMUL.FTZ R51, R51, c[0x0][0x320] ;  /* 0x0000c80033337a20 */ /* 0x000fe20000410000 */
[C---:B--2---:R-:W-:Y:S03]  /*7de0*/  HMMA.16816.F32 R60, R196.reuse, R8, R60 ;  /* 0x00000008c43c723c */ /* 0x044fe6000000183c */
[----:B------:R-:W-:Y:S02]  /*7df0*/  FMUL.FTZ R52, R52, c[0x0][0x320] ;  /* 0x0000c80034347a20 */ /* 0x000fe40000410000 */
[----:B------:R-:W-:Y:S02]  /*7e00*/  FMUL.FTZ R53, R53, c[0x0][0x320] ;  /* 0x0000c80035357a20 */ /* 0x000fe40000410000 */
[----:B------:R-:W-:Y:S01]  /*7e10*/  FMUL.FTZ R54, R54, c[0x0][0x320] ;  /* 0x0000c80036367a20 */ /* 0x000fe20000410000 */
[----:B------:R2:W1:Y:S01]  /*7e20*/  MUFU.TANH R167, R27 ;  /* 0x0000001b00a77308 */ /* 0x0004620000002400 */
[----:B------:R-:W-:Y:S03]  /*7e30*/  HMMA.16816.F32 R64, R196, R10, R64 ;  /* 0x0000000ac440723c */ /* 0x000fe60000001840 */
        /* <DEDUP_REMOVED lines=12> */
[----:B-----5:R-:W-:Y:S02]  /*7f00*/  FMUL.FTZ R43, R65, c[0x0][0x320] ;  /* 0x0000c800412b7a20 */ /* 0x020fe40000410000 */
[----:B------:R-:W-:Y:S01]  /*7f10*/  FMUL.FTZ R66, R66, c[0x0][0x320] ;  /* 0x0000c80042427a20 */ /* 0x000fe20000410000 */
[----:B------:R2:W1:Y:S01]  /*7f20*/  MUFU.TANH R165, R30 ;  /* 0x0000001e00a57308 */ /* 0x0004620000002400 */
[----:B------:R-:W-:Y:S09]  /*7f30*/  FMUL.FTZ R67, R67, c[0x0][0x320] ;  /* 0x0000c80043437a20 */ /* 0x000ff20000410000 */
        /* <DEDUP_REMOVED lines=32> */
[----:B------:R-:W1:Y:S10]  /*8140*/  MUFU.TANH R12, R12 ;  /* 0x0000000c000c7308 */ /* 0x000e740000002400 */
[----:B------:R-:W1:Y:S10]  /*8150*/  MUFU.TANH R43, R43 ;  /* 0x0000002b002b7308 */ /* 0x000e740000002400 */
[----:B------:R2:W1:Y:S10]  /*8160*/  MUFU.TANH R150, R66 ;  /* 0x0000004200967308 */ /* 0x0004740000002400 */
[----:B------:R2:W1:Y:S01]  /*8170*/  MUFU.TANH R149, R67 ;  /* 0x0000004300957308 */ /* 0x0004620000002400 */
[----:B------:R-:W-:-:S05]  /*8180*/  @!P0 BRA `(.L_x_87) ;  /* 0x000005e000008947 */ /* 0x000fca0003800000 */
[----:B---34-:R-:W-:Y:S01]  /*8190*/  SHF.R.S32.HI R6, RZ, 0x1f, R242 ;  /* 0x0000001fff067819 */ /* 0x018fe200000114f2 */
[----:B------:R-:W3:Y:S01]  /*81a0*/  LDL R2, [R1+0x10] ;  /* 0x0000100001027983 */ /* 0x000ee20000100800 */
[----:B------:R-:W-:Y:S01]  /*81b0*/  SHF.R.S32.HI R7, RZ, 0x1f, R241 ;  /* 0x0000001fff077819 */ /* 0x000fe200000114f1 */
[----:B------:R-:W-:Y:S01]  /*81c0*/  IMAD.MOV.U32 R238, RZ, RZ, RZ ;  /* 0x000000ffffee7224 */ /* 0x000fe200078e00ff */
[C---:B------:R-:W-:Y:S01]  /*81d0*/  SHF.L.U64.HI R6, R242.reuse, 0x1, R6 ;  /* 0x00000001f2067819 */ /* 0x040fe20000010206 */
[----:B------:R-:W4:Y:S01]  /*81e0*/  LDL.64 R248, [R1+0x20] ;  /* 0x0000200001f87983 */ /* 0x000f220000100a00 */
[----:B-1----:R-:W-:Y:S02]  /*81f0*/  IMAD.SHL.U32 R24, R242, 0x2, RZ ;  /* 0x00000002f2187824 */ /* 0x002fe400078e00ff */
[----:B------:R-:W-:Y:S03]  /*8200*/  IMAD.SHL.U32 R23, R241, 0x2, RZ ;  /* 0x00000002f1177824 */ /* 0x000fe600078e00ff */
[----:B------:R-:W5:Y:S04]  /*8210*/  LDL R247, [R1+0x34] ;  /* 0x0000340001f77983 */ /* 0x000f680000100800 */
[----:B------:R-:W1:Y:S08]  /*8220*/  S2R R243, SR_TID.X ;  /* 0x0000000000f37919 */ /* 0x000e700000002100 */
[----:B--2---:R-:W2:Y:S01]  /*8230*/  LDL.64 R244, [R1+0x18] ;  /* 0x0000180001f47983 */ /* 0x004ea20000100a00 */
[--C-:B-1----:R-:W-:Y:S02]  /*8240*/  SHF.R.S32.HI R0, RZ, 0x1f, R243.reuse ;  /* 0x0000001fff007819 */ /* 0x102fe400000114f3 */
[----:B------:R-:W-:Y:S02]  /*8250*/  SHF.R.S32.HI R3, RZ, 0x1f, R243 ;  /* 0x0000001fff037819 */ /* 0x000fe400000114f3 */
[-C--:B------:R-:W-:Y:S02]  /*8260*/  LEA.HI R0, R0, R243.reuse, RZ, 0x3 ;  /* 0x000000f300007211 */ /* 0x080fe400078f18ff */
[----:B------:R-:W-:Y:S02]  /*8270*/  LEA.HI R3, R3, R243, RZ, 0x3 ;  /* 0x000000f303037211 */ /* 0x000fe400078f18ff */
[----:B------:R-:W-:Y:S02]  /*8280*/  LOP3.LUT R0, R0, 0xfffffff8, RZ, 0xc0, !PT ;  /* 0xfffffff800007812 */ /* 0x000fe400078ec0ff */
[----:B------:R-:W-:Y:S03]  /*8290*/  SHF.R.S32.HI R3, RZ, 0x3, R3 ;  /* 0x00000003ff037819 */ /* 0x000fe60000011403 */
[----:B------:R-:W-:Y:S02]  /*82a0*/  IMAD.IADD R0, R243, 0x1, -R0 ;  /* 0x00000001f3007824 */ /* 0x000fe400078e0a00 */
[----:B------:R-:W2:Y:S02]  /*82b0*/  LDL R243, [R1+0x30] ;  /* 0x0000300001f37983 */ /* 0x000ea40000100800 */
[----:B------:R-:W-:Y:S02]  /*82c0*/  IMAD R0, R0, 0x20, R3 ;  /* 0x0000002000007824 */ /* 0x000fe400078e0203 */
[----:B---3--:R-:W-:Y:S05]  /*82d0*/  IMAD R2, R240, 0x80, R2 ;  /* 0x00000080f0027824 */ /* 0x008fea00078e0202 */
[----:B------:R-:W-:Y:S05]  /*82e0*/  IADD3 R2, R2, -0x80, R0 ;  /* 0xffffff8002027810 */ /* 0x000fea0007ffe000 */
[----:B------:R-:W-:Y:S04]  /*82f0*/  @P3 IMAD.HI.U32 R3, R2, c[0x0][0x2bc], RZ ;  /* 0x0000af0002033a27 */ /* 0x000fe800078e00ff */
[----:B------:R-:W-:Y:S01]  /*8300*/  IMAD.MOV.U32 R0, RZ, RZ, R2 ;  /* 0x000000ffff007224 */ /* 0x000fe200078e0002 */
[----:B------:R-:W-:Y:S04]  /*8310*/  @P3 SHF.R.U32.HI R0, RZ, c[0x0][0x2c0], R3 ;  /* 0x0000b000ff003a19 */ /* 0x000fe80000011603 */
[C---:B----4-:R-:W-:Y:S04]  /*8320*/  @!P1 IADD3 R3, P0, R0.reuse, R248, RZ ;  /* 0x000000f800039210 */ /* 0x050fe80007f1e0ff */
[----:B-----5:R-:W-:Y:S01]  /*8330*/  @!P1 LEA.HI.X.SX32 R5, R0, R247, 0x1, P0 ;  /* 0x000000f700059211 */ /* 0x020fe200000f0eff */
[----:B------:R-:W-:Y:S01]  /*8340*/  IMAD.MOV R0, RZ, RZ, -R0 ;  /* 0x000000ffff007224 */ /* 0x000fe200078e0a00 */
[C---:B------:R-:W-:Y:S03]  /*8350*/  @!P1 LEA R4, P0, R3.reuse, c[0x0][0x2a0], 0x2 ;  /* 0x0000a80003049a11 */ /* 0x040fe600078010ff */
[----:B------:R-:W-:Y:S01]  /*8360*/  IMAD R239, R0, c[0x0][0x2b8], R2 ;  /* 0x0000ae0000ef7a24 */ /* 0x000fe200078e0202 */
[----:B------:R-:W-:Y:S03]  /*8370*/  @!P1 LEA.HI.X R5, R3, c[0x0][0x2a4], R5, 0x2, P0 ;  /* 0x0000a90003059a11 */ /* 0x000fe600000f1405 */
[C---:B------:R-:W-:Y:S01]  /*8380*/  IMAD.WIDE.U32 R2, R239.reuse, c[0x0][0x1e0], RZ ;  /* 0x00007800ef027a25 */ /* 0x040fe200078e00ff */
[----:B------:R-:W-:Y:S01]  /*8390*/  SHF.R.S32.HI R0, RZ, 0x1f, R239 ;  /* 0x0000001fff007819 */ /* 0x000fe200000114ef */
[----:B------:R1:W3:Y:S04]  /*83a0*/  @!P1 LDG.E R238, [R4.64] ;  /* 0x0000000604ee9981 */ /* 0x0002e8000c1e1900 */
[----:B------:R-:W-:Y:S04]  /*83b0*/  IMAD R0, R0, c[0x0][0x1e0], RZ ;  /* 0x0000780000007a24 */ /* 0x000fe800078e02ff */
[----:B------:R-:W-:Y:S04]  /*83c0*/  IMAD R0, R239, c[0x0][0x1e4], R0 ;  /* 0x00007900ef007a24 */ /* 0x000fe800078e0200 */
[----:B------:R-:W-:Y:S01]  /*83d0*/  IMAD.IADD R3, R3, 0x1, R0 ;  /* 0x0000000103037824 */ /* 0x000fe200078e0200 */
[----:B-1----:R-:W-:Y:S02]  /*83e0*/  SHF.L.U64.HI R5, R241, 0x1, R7 ;  /* 0x00000001f1057819 */ /* 0x002fe40000010207 */
[----:B---3--:R-:W-:Y:S01]  /*83f0*/  SHF.R.S32.HI R4, RZ, 0x1f, R238 ;  /* 0x0000001fff047819 */ /* 0x008fe200000114ee */
[----:B------:R-:W-:Y:S04]  /*8400*/  IMAD.WIDE.U32 R2, R238, c[0x0][0x1f0], R2 ;  /* 0x00007c00ee027a25 */ /* 0x000fe800078e0002 */
[----:B------:R-:W-:Y:S01]  /*8410*/  IMAD R4, R4, c[0x0][0x1f0], RZ ;  /* 0x00007c0004047a24 */ /* 0x000fe200078e02ff */
[----:B--2---:R-:W-:Y:S03]  /*8420*/  IADD3 R0, P0, R244, R2, RZ ;  /* 0x00000002f4007210 */ /* 0x004fe60007f1e0ff */
[----:B------:R-:W-:Y:S05]  /*8430*/  IMAD R4, R238, c[0x0][0x1f4], R4 ;  /* 0x00007d00ee047a24 */ /* 0x000fea00078e0204 */
[----:B------:R-:W-:Y:S02]  /*8440*/  IADD3.X R2, R243, R3, R4, P0, !PT ;  /* 0x00000003f3027210 */ /* 0x000fe400007fe404 */
[C---:B------:R-:W-:Y:S04]  /*8450*/  LEA R4, P0, R0.reuse, c[0x0][0x1c8], 0x1 ;  /* 0x0000720000047a11 */ /* 0x040fe800078008ff */
[----:B------:R-:W-:Y:S01]  /*8460*/  LEA.HI.X R0, R0, c[0x0][0x1cc], R2, 0x1, P0 ;  /* 0x0000730000007a11 */ /* 0x000fe200000f0c02 */
[----:B------:R-:W-:-:S06]  /*8470*/  BRA.DIV ~URZ, `(.L_x_88) ;  /* 0x0000a5627f007947 */ /* 0x000fcc000b800000 */
[----:B------:R1:W2:Y:S02]  /*8480*/  SHFL.IDX PT, R7, R0, RZ, 0x181f ;  /* 0x00181fff00077589 */ /* 0x0002a400000e0000 */
.L_x_121:
        /* <DEDUP_REMOVED lines=31> */
.L_x_122:
        /* <DEDUP_REMOVED lines=15> */
.L_x_87:
[----:B---34-:R-:W-:Y:S05]  /*8770*/  BSYNC B0 ;  /* 0x0000000000007941 */ /* 0x018fea0003800000 */
.L_x_86:
[----:B------:R-:W-:Y:S01]  /*8780*/  MOV R5, 0xffffff80 ;  /* 0xffffff8000057802 */ /* 0x000fe20000000f00 */
[----:B-1----:R-:W3:Y:S04]  /*8790*/  LDL R3, [R1+0x8] ;  /* 0x0000080001037983 */ /* 0x002ee80000100800 */
[----:B------:R-:W4:Y:S01]  /*87a0*/  LDL R2, [R1+0x3c] ;  /* 0x00003c0001027983 */ /* 0x000f220000100800 */
[----:B------:R-:W-:Y:S03]  /*87b0*/  IMAD R5, R240, R5, 0x1 ;  /* 0x00000001f0057424 */ /* 0x000fe600078e0205 */
[----:B------:R-:W0:Y:S01]  /*87c0*/  LDGDEPBAR ;  /* 0x00000000000079af */ /* 0x000e220000000000 */
[----:B---3--:R-:W-:Y:S01]  /*87d0*/  MOV R4, R3 ;  /* 0x0000000300047202 */ /* 0x008fe20000000f00 */
[----:B------:R-:W-:Y:S01]  /*87e0*/  @P4 IMAD.HI.U32 R0, R3, c[0x0][0x2c8], RZ ;  /* 0x0000b20003004a27 */ /* 0x000fe200078e00ff */
[----:B----4-:R-:W-:Y:S04]  /*87f0*/  IADD3 R5, -R2, R5, RZ ;  /* 0x0000000502057210 */ /* 0x010fe80007ffe1ff */
[----:B------:R-:W-:Y:S02]  /*8800*/  @P4 SHF.R.U32.HI R4, RZ, c[0x0][0x2cc], R0 ;  /* 0x0000b300ff044a19 */ /* 0x000fe40000011600 */
[----:B------:R-:W-:Y:S05]  /*8810*/  MOV R0, c[0x0][0x2ac] ;  /* 0x0000ab0000007a02 */ /* 0x000fea0000000f00 */
[----:B------:R-:W-:Y:S05]  /*8820*/  IMAD R5, R0, c[0x0][0x1d0], R5 ;  /* 0x0000740000057a24 */ /* 0x000fea00078e0205 */
[----:B------:R-:W-:Y:S01]  /*8830*/  IADD3 R5, R5, -c[0x0][0x168], RZ ;  /* 0x80005a0005057a10 */ /* 0x000fe20007ffe0ff */
[----:B------:R-:W-:-:S05]  /*8840*/  BRA.DIV ~URZ, `(.L_x_90) ;  /* 0x0000a7327f007947 */ /* 0x000fca000b800000 */
[----:B------:R1:W3:Y:S02]  /*8850*/  SHFL.IDX PT, R0, R4, RZ, 0x1c1f ;  /* 0x001c1fff04007589 */ /* 0x0002e400000e0000 */
.L_x_123:
[----:B---3--:R-:W-:Y:S05]  /*8860*/  IMAD.IADD R0, R5, 0x1, R0 ;  /* 0x0000000105007824 */ /* 0x008fea00078e0200 */
[C---:B------:R-:W-:Y:S02]  /*8870*/  ISETP.GT.AND P6, PT, R0.reuse, RZ, PT ;  /* 0x000000ff0000720c */ /* 0x040fe40003fc4270 */
[C---:B------:R-:W-:Y:S02]  /*8880*/  ISETP.GT.AND P5, PT, R0.reuse, 0x1, PT ;  /* 0x000000010000780c */ /* 0x040fe40003fa4270 */
[C---:B------:R-:W-:Y:S02]  /*8890*/  ISETP.GT.AND P2, PT, R0.reuse, 0x8, PT ;  /* 0x000000080000780c */ /* 0x040fe40003f44270 */
[C---:B------:R-:W-:Y:S02]  /*88a0*/  ISETP.GT.AND P0, PT, R0.reuse, 0x9, PT ;  /* 0x000000090000780c */ /* 0x040fe40003f04270 */
[----:B------:R-:W-:Y:S02]  /*88b0*/  FSEL R6, R231, -INF , P6 ;  /* 0xff800000e7067808 */ /* 0x000fe40003000000 */
[----:B------:R-:W-:Y:S02]  /*88c0*/  ISETP.GT.AND P6, PT, R0, 0x10, PT ;  /* 0x000000100000780c */ /* 0x000fe40003fc4270 */
[----:B--2---:R-:W-:Y:S02]  /*88d0*/  FSEL R42, R230, -INF , P5 ;  /* 0xff800000e62a7808 */ /* 0x004fe40002800000 */
[C---:B------:R-:W-:Y:S02]  /*88e0*/  ISETP.GT.AND P5, PT, R0.reuse, 0x11, PT ;  /* 0x000000110000780c */ /* 0x040fe40003fa4270 */
[----:B------:R-:W-:Y:S02]  /*88f0*/  FSEL R41, R229, -INF , P2 ;  /* 0xff800000e5297808 */ /* 0x000fe40001000000 */
[----:B------:R-:W-:Y:S02]  /*8900*/  ISETP.GT.AND P2, PT, R0, 0x18, PT ;  /* 0x000000180000780c */ /* 0x000fe40003f44270 */
[----:B------:R-:W-:Y:S02]  /*8910*/  FSEL R40, R174, -INF , P0 ;  /* 0xff800000ae287808 */ /* 0x000fe40000000000 */
        /* <DEDUP_REMOVED lines=50> */
[----:B------:R-:W-:Y:S02]  /*8c40*/  FSEL R13, R13, -INF , P5 ;  /* 0xff8000000d0d7808 */ /* 0x000fe40002800000 */
[----:B------:R-:W-:Y:S02]  /*8c50*/  FSEL R12, R12, -INF , P2 ;  /* 0xff8000000c0c7808 */ /* 0x000fe40001000000 */
[----:B------:R-:W-:Y:S01]  /*8c60*/  FSEL R11, R43, -INF , P0 ;  /* 0xff8000002b0b7808 */ /* 0x000fe20000000000 */
[----:B------:R-:W-:-:S05]  /*8c70*/  BRA.DIV ~URZ, `(.L_x_91) ;  /* 0x0000a3727f007947 */ /* 0x000fca000b800000 */
[----:B------:R-:W2:Y:S02]  /*8c80*/  SHFL.IDX PT, R0, R4, 0x1, 0x1c1f ;  /* 0x003c1f0004007f89 */ /* 0x000ea400000e0000 */
[----:B--2---:R-:W-:Y:S05]  /*8c90*/  IMAD.IADD R0, R5, 0x1, R0 ;  /* 0x0000000105007824 */ /* 0x004fea00078e0200 */
[C---:B------:R-:W-:Y:S02]  /*8ca0*/  ISETP.GT.AND P6, PT, R0.reuse, RZ, PT ;  /* 0x000000ff0000720c */ /* 0x040fe40003fc4270 */
[C---:B------:R-:W-:Y:S02]  /*8cb0*/  ISETP.GT.AND P5, PT, R0.reuse, 0x1, PT ;  /* 0x000000010000780c */ /* 0x040fe40003fa4270 */
[C---:B------:R-:W-:Y:S02]  /*8cc0*/  ISETP.GT.AND P2, PT, R0.reuse, 0x8, PT ;  /* 0x000000080000780c */ /* 0x040fe40003f44270 */
        /* <DEDUP_REMOVED lines=54> */
[----:B------:R-:W-:Y:S02]  /*9030*/  ISETP.GT.AND P2, PT, R0, 0x78, PT ;  /* 0x000000780000780c */ /* 0x000fe40003f44270 */
[----:B------:R-:W-:Y:S02]  /*9040*/  FSEL R36, R68, -INF , P0 ;  /* 0xff80000044247808 */ /* 0x000fe40000000000 */
[----:B------:R-:W-:Y:S02]  /*9050*/  ISETP.GT.AND P0, PT, R0, 0x79, PT ;  /* 0x000000790000780c */ /* 0x000fe40003f04270 */
[----:B------:R-:W-:Y:S02]  /*9060*/  FMNMX.FTZ R0, R6, R69, !PT ;  /* 0x0000004506007209 */ /* 0x000fe40007810000 */
[----:B------:R-:W-:Y:S02]  /*9070*/  FSEL R10, R154, -INF , P6 ;  /* 0xff8000009a0a7808 */ /* 0x000fe40003000000 */
[----:B------:R-:W-:Y:S02]  /*9080*/  FMNMX.FTZ R0, R42, R0, !PT ;  /* 0x000000002a007209 */ /* 0x000fe40007810000 */
[----:B------:R-:W-:Y:S02]  /*9090*/  FSEL R9, R153, -INF , P5 ;  /* 0xff80000099097808 */ /* 0x000fe40002800000 */
[----:B------:R-:W-:Y:S02]  /*90a0*/  FMNMX.FTZ R0, R41, R0, !PT ;  /* 0x0000000029007209 */ /* 0x000fe40007810000 */
[----:B------:R-:W-:Y:S02]  /*90b0*/  FSEL R8, R150, -INF , P2 ;  /* 0xff80000096087808 */ /* 0x000fe40001000000 */
[----:B------:R-:W-:Y:S02]  /*90c0*/  FMNMX.FTZ R0, R40, R0, !PT ;  /* 0x0000000028007209 */ /* 0x000fe40007810000 */
[----:B------:R-:W-:Y:S02]  /*90d0*/  FSEL R7, R149, -INF , P0 ;  /* 0xff80000095077808 */ /* 0x000fe40000000000 */
[----:B------:R-:W-:Y:S04]  /*90e0*/  FMNMX.FTZ R0, R39, R0, !PT ;  /* 0x0000000027007209 */ /* 0x000fe80007810000 */
        /* <DEDUP_REMOVED lines=26> */
[----:B------:R-:W-:Y:S05]  /*9290*/  FMNMX.FTZ R0, R11, R0, !PT ;  /* 0x000000000b007209 */ /* 0x000fea0007810000 */
[----:B------:R-:W2:Y:S02]  /*92a0*/  SHFL.BFLY PT, R2, R0, 0x2, 0x1f ;  /* 0x0c401f0000027f89 */ /* 0x000ea400000e0000 */
[----:B--2---:R-:W-:Y:S06]  /*92b0*/  FMNMX.FTZ R0, R2, R0, !PT ;  /* 0x0000000002007209 */ /* 0x004fec0007810000 */
[----:B------:R-:W2:Y:S02]  /*92c0*/  SHFL.BFLY PT, R68, R0, 0x1, 0x1f ;  /* 0x0c201f0000447f89 */ /* 0x000ea400000e0000 */
[----:B--2---:R-:W-:Y:S02]  /*92d0*/  FMNMX.FTZ R68, R0, R68, !PT ;  /* 0x0000004400447209 */ /* 0x004fe40007810000 */
        /* <DEDUP_REMOVED lines=30> */
[----:B-1----:R-:W-:Y:S04]  /*94c0*/  FMNMX.FTZ R4, R8, R0, !PT ;  /* 0x0000000008047209 */ /* 0x002fe80007810000 */
[----:B------:R-:W-:Y:S05]  /*94d0*/  FMNMX.FTZ R4, R7, R4, !PT ;  /* 0x0000000407047209 */ /* 0x000fea0007810000 */
[----:B------:R-:W1:Y:S02]  /*94e0*/  SHFL.BFLY PT, R0, R4, 0x2, 0x1f ;  /* 0x0c401f0004007f89 */ /* 0x000e6400000e0000 */
[----:B-1----:R-:W-:Y:S06]  /*94f0*/  FMNMX.FTZ R4, R4, R0, !PT ;  /* 0x0000000004047209 */ /* 0x002fec0007810000 */
[----:B------:R1:W2:Y:S02]  /*9500*/  SHFL.BFLY PT, R0, R4, 0x1, 0x1f ;  /* 0x0c201f0004007f89 */ /* 0x0002a400000e0000 */
.L_x_124:
[----:B------:R-:W3:Y:S01]  /*9510*/  LDL.LU R146, [R1] ;  /* 0x0000000001927983 */ /* 0x000ee20000300800 */
[C---:B------:R-:W-:Y:S01]  /*9520*/  FSETP.NEU.FTZ.AND P0, PT, R68.reuse, -INF , PT ;  /* 0xff8000004400780b */ /* 0x040fe20003f1d000 */
[----:B------:R-:W-:Y:S01]  /*9530*/  FMUL.FTZ R2, R68, c[0x0][0x2d0] ;  /* 0x0000b40044027a20 */ /* 0x000fe20000410000 */
[----:B--2---:R-:W-:Y:S01]  /*9540*/  FMNMX.FTZ R3, R0, R4, !PT ;  /* 0x0000000400037209 */ /* 0x004fe20007810000 */
[----:B------:R-:W-:Y:S01]  /*9550*/  WARPSYNC 0xffffffff ;  /* 0xffffffff00007948 */ /* 0x000fe20003800000 */
[----:B------:R-:W-:Y:S02]  /*9560*/  FSEL R0, R68, RZ, P0 ;  /* 0x000000ff44007208 */ /* 0x000fe40000000000 */
[----:B------:R-:W-:Y:S01]  /*9570*/  FSEL R2, R2, RZ, P0 ;  /* 0x000000ff02027208 */ /* 0x000fe20000000000 */
[C---:B-1----:R-:W-:Y:S01]  /*9580*/  FMUL.FTZ R4, R3.reuse, c[0x0][0x2d0] ;  /* 0x0000b40003047a20 */ /* 0x042fe20000410000 */
[----:B------:R-:W-:Y:S01]  /*9590*/  FSETP.NEU.FTZ.AND P0, PT, R3, -INF , PT ;  /* 0xff8000000300780b */ /* 0x000fe20003f1d000 */
[----:B------:R-:W-:Y:S02]  /*95a0*/  FADD.FTZ R0, -R0, R69 ;  /* 0x0000004500007221 */ /* 0x000fe40000010100 */
[--C-:B------:R-:W-:Y:S01]  /*95b0*/  FFMA.FTZ R6, R6, c[0x0][0x2d0], -R2.reuse ;  /* 0x0000b40006067a23 */ /* 0x100fe20000010802 */
[----:B------:R-:W-:Y:S01]  /*95c0*/  FSEL R4, R4, RZ, P0 ;  /* 0x000000ff04047208 */ /* 0x000fe20000000000 */
        /* <DEDUP_REMOVED lines=8> */
[----:B------:R-:W1:Y:S01]  /*9650*/  MUFU.EX2 R0, R0 ;  /* 0x0000000000007308 */ /* 0x000e620000000800 */
        /* <DEDUP_REMOVED lines=8> */
[--C-:B------:R-:W-:Y:S02]  /*96e0*/  FFMA.FTZ R15, R15, c[0x0][0x2d0], -R2.reuse ;  /* 0x0000b4000f0f7a23 */ /* 0x100fe40000010802 */
[--C-:B------:R-:W-:Y:S02]  /*96f0*/  FFMA.FTZ R37, R12, c[0x0][0x2d0], -R2.reuse ;  /* 0x0000b4000c257a23 */ /* 0x100fe40000010802 */
[--C-:B------:R-:W-:Y:S02]  /*9700*/  FFMA.FTZ R11, R11, c[0x0][0x2d0], -R2.reuse ;  /* 0x0000b4000b0b7a23 */ /* 0x100fe40000010802 */
[--C-:B------:R-:W-:Y:S02]  /*9710*/  FFMA.FTZ R41, R41, c[0x0][0x2d0], -R2.reuse ;  /* 0x0000b40029297a23 */ /* 0x100fe40000010802 */
[--C-:B------:R-:W-:Y:S02]  /*9720*/  FFMA.FTZ R155, R38, c[0x0][0x2d0], -R2.reuse ;  /* 0x0000b400269b7a23 */ /* 0x100fe40000010802 */
[--C-:B------:R-:W-:Y:S02]  /*9730*/  FFMA.FTZ R153, R35, c[0x0][0x2d0], -R2.reuse ;  /* 0x0000b40023997a23 */ /* 0x100fe40000010802 */
[--C-:B------:R-:W-:Y:S01]  /*9740*/  FFMA.FTZ R35, R13, c[0x0][0x2d0], -R2.reuse ;  /* 0x0000b4000d237a23 */ /* 0x100fe20000010802 */
[----:B------:R-:W4:Y:S01]  /*9750*/  MUFU.EX2 R41, R41 ;  /* 0x0000002900297308 */ /* 0x000f220000000800 */
        /* <DEDUP_REMOVED lines=10> */
[----:B------:R-:W-:Y:S02]  /*9800*/  FFMA.FTZ R40, R40, c[0x0][0x2d0], -R2 ;  /* 0x0000b40028287a23 */ /* 0x000fe40000010802 */
[--C-:B------:R-:W-:Y:S02]  /*9810*/  FFMA.FTZ R5, R5, c[0x0][0x2d0], -R4.reuse ;  /* 0x0000b40005057a23 */ /* 0x100fe40000010804 */
[--C-:B------:R-:W-:Y:S02]  /*9820*/  FFMA.FTZ R69, R67, c[0x0][0x2d0], -R4.reuse ;  /* 0x0000b40043457a23 */ /* 0x100fe40000010804 */
[--C-:B------:R-:W-:Y:S01]  /*9830*/  FFMA.FTZ R150, R65, c[0x0][0x2d0], -R4.reuse ;  /* 0x0000b40041967a23 */ /* 0x100fe20000010804 */
[----:B------:R-:W5:Y:S01]  /*9840*/  MUFU.EX2 R40, R40 ;  /* 0x0000002800287308 */ /* 0x000f620000000800 */
[--C-:B------:R-:W-:Y:S02]  /*9850*/  FFMA.FTZ R149, R64, c[0x0][0x2d0], -R4.reuse ;  /* 0x0000b40040957a23 */ /* 0x100fe40000010804 */
        /* <DEDUP_REMOVED lines=30> */
[----:B------:R-:W-:Y:S07]  /*9a40*/  FFMA.FTZ R247, R44, c[0x0][0x2d0], -R4 ;  /* 0x0000b4002cf77a23 */ /* 0x000fee0000010804 */
[----:B------:R-:W-:Y:S10]  /*9a50*/  MUFU.EX2 R160, R160 ;  /* 0x000000a000a07308 */ /* 0x000ff40000000800 */
        /* <DEDUP_REMOVED lines=10> */
[----:B------:R-:W-:Y:S01]  /*9b00*/  MUFU.EX2 R235, R235 ;  /* 0x000000eb00eb7308 */ /* 0x000fe20000000800 */
[----:B-1----:R-:W-:Y:S01]  /*9b10*/  FFMA.FTZ R2, R0, R246, R144 ;  /* 0x000000f600027223 */ /* 0x002fe20000010090 */
[----:B--2---:R-:W-:Y:S01]  /*9b20*/  F2FP.PACK_AB R144, R42, R144 ;  /* 0x000000902a90723e */ /* 0x004fe200000000ff */
[----:B------:R-:W-:Y:S02]  /*9b30*/  FMUL.FTZ R64, R0, R72 ;  /* 0x0000004800407220 */ /* 0x000fe40000410000 */
[----:B------:R-:W-:Y:S01]  /*9b40*/  FADD.FTZ R6, R42, R2 ;  /* 0x000000022a067221 */ /* 0x000fe20000010000 */
[----:B------:R-:W-:Y:S01]  /*9b50*/  FSEL R2, R3, RZ, P0 ;  /* 0x000000ff03027208 */ /* 0x000fe20000000000 */
[C---:B------:R-:W-:Y:S02]  /*9b60*/  FMUL.FTZ R65, R0.reuse, R73 ;  /* 0x0000004900417220 */ /* 0x040fe40000410000 */
[----:B------:R-:W-:Y:S02]  /*9b70*/  FMUL.FTZ R20, R0, R116 ;  /* 0x0000007400147220 */ /* 0x000fe40000410000 */
[----:B------:R-:W-:Y:S02]  /*9b80*/  FADD.FTZ R2, -R2, R70 ;  /* 0x0000004602027221 */ /* 0x000fe40000010100 */
[--C-:B------:R-:W-:Y:S02]  /*9b90*/  FFMA.FTZ R70, R66, c[0x0][0x2d0], -R4.reuse ;  /* 0x0000b40042467a23 */ /* 0x100fe40000010804 */
[----:B------:R-:W-:Y:S02]  /*9ba0*/  FMUL.FTZ R2, R2, c[0x0][0x2d0] ;  /* 0x0000b40002027a20 */ /* 0x000fe40000410000 */
[C---:B------:R-:W-:Y:S01]  /*9bb0*/  FMUL.FTZ R33, R0.reuse, R105 ;  /* 0x0000006900217220 */ /* 0x040fe20000410000 */
[----:B------:R-:W-:Y:S01]  /*9bc0*/  MUFU.EX2 R116, R70 ;  /* 0x0000004600747308 */ /* 0x000fe20000000800 */
[----:B------:R-:W-:Y:S02]  /*9bd0*/  FFMA.FTZ R246, R45, c[0x0][0x2d0], -R4 ;  /* 0x0000b4002df67a23 */ /* 0x000fe40000010804 */
[----:B----4-:R-:W-:Y:S02]  /*9be0*/  FADD.FTZ R4, R41, R6 ;  /* 0x0000000629047221 */ /* 0x010fe40000010000 */
[----:B------:R-:W-:Y:S01]  /*9bf0*/  FMUL.FTZ R8, R0, R128 ;  /* 0x0000008000087220 */ /* 0x000fe20000410000 */
[----:B------:R-:W-:Y:S01]  /*9c00*/  MOV R128, R39 ;  /* 0x0000002700807202 */ /* 0x000fe20000000f00 */
[----:B-----5:R-:W-:Y:S02]  /*9c10*/  FADD.FTZ R148, R40, R4 ;  /* 0x0000000428947221 */ /* 0x020fe40000010000 */
[C---:B------:R-:W-:Y:S01]  /*9c20*/  FMUL.FTZ R4, R0.reuse, R132 ;  /* 0x0000008400047220 */ /* 0x040fe20000410000 */
[----:B------:R-:W1:Y:S01]  /*9c30*/  MUFU.EX2 R2, R2 ;  /* 0x0000000200027308 */ /* 0x000e620000000800 */
[C---:B------:R-:W-:Y:S01]  /*9c40*/  FMUL.FTZ R9, R0.reuse, R129 ;  /* 0x0000008100097220 */ /* 0x040fe20000410000 */
[----:B------:R-:W-:Y:S01]  /*9c50*/  MOV R129, R38 ;  /* 0x0000002600817202 */ /* 0x000fe20000000f00 */
[C---:B------:R-:W-:Y:S01]  /*9c60*/  FMUL.FTZ R12, R0.reuse, R124 ;  /* 0x0000007c000c7220 */ /* 0x040fe20000410000 */
[----:B------:R-:W-:Y:S01]  /*9c70*/  MOV R124, R10 ;  /* 0x0000000a007c7202 */ /* 0x000fe20000000f00 */
[C---:B------:R-:W-:Y:S01]  /*9c80*/  FMUL.FTZ R13, R0.reuse, R125 ;  /* 0x0000007d000d7220 */ /* 0x040fe20000410000 */
[----:B------:R-:W-:Y:S01]  /*9c90*/  MOV R125, R11 ;  /* 0x0000000b007d7202 */ /* 0x000fe20000000f00 */
[C---:B------:R-:W-:Y:S01]  /*9ca0*/  FMUL.FTZ R21, R0.reuse, R117 ;  /* 0x0000007500157220 */ /* 0x040fe20000410000 */
[----:B------:R-:W-:Y:S01]  /*9cb0*/  MOV R117, R14 ;  /* 0x0000000e00757202 */ /* 0x000fe20000000f00 */
[C---:B------:R-:W-:Y:S01]  /*9cc0*/  FMUL.FTZ R24, R0.reuse, R112 ;  /* 0x0000007000187220 */ /* 0x040fe20000410000 */
[----:B------:R-:W2:Y:S01]  /*9cd0*/  MUFU.EX2 R105, R69 ;  /* 0x0000004500697308 */ /* 0x000ea20000000800 */
[----:B------:R-:W-:Y:S01]  /*9ce0*/  MOV R112, R15 ;  /* 0x0000000f00707202 */ /* 0x000fe20000000f00 */
[C---:B------:R-:W-:Y:S01]  /*9cf0*/  FMUL.FTZ R16, R0.reuse, R120 ;  /* 0x0000007800107220 */ /* 0x040fe20000410000 */
[----:B------:R-:W-:Y:S01]  /*9d00*/  MOV R120, R37 ;  /* 0x0000002500787202 */ /* 0x000fe20000000f00 */
[C---:B------:R-:W-:Y:S01]  /*9d10*/  FMUL.FTZ R17, R0.reuse, R121 ;  /* 0x0000007900117220 */ /* 0x040fe20000410000 */
[----:B------:R-:W-:Y:S01]  /*9d20*/  MOV R121, R35 ;  /* 0x0000002300797202 */ /* 0x000fe20000000f00 */
[C---:B------:R-:W-:Y:S02]  /*9d30*/  FMUL.FTZ R25, R0.reuse, R113 ;  /* 0x0000007100197220 */ /* 0x040fe40000410000 */
[C---:B------:R-:W-:Y:S02]  /*9d40*/  FMUL.FTZ R28, R0.reuse, R108 ;  /* 0x0000006c001c7220 */ /* 0x040fe40000410000 */
[C---:B------:R-:W-:Y:S01]  /*9d50*/  FMUL.FTZ R29, R0.reuse, R109 ;  /* 0x0000006d001d7220 */ /* 0x040fe20000410000 */
[----:B------:R4:W5:Y:S01]  /*9d60*/  MUFU.EX2 R69, R156 ;  /* 0x0000009c00457308 */ /* 0x0009620000000800 */
[----:B------:R-:W-:Y:S02]  /*9d70*/  FMUL.FTZ R32, R0, R104 ;  /* 0x0000006800207220 */ /* 0x000fe40000410000 */
[C---:B-1----:R-:W-:Y:S02]  /*9d80*/  FMUL.FTZ R66, R2.reuse, R74 ;  /* 0x0000004a02427220 */ /* 0x042fe40000410000 */
[C---:B------:R-:W-:Y:S02]  /*9d90*/  FMUL.FTZ R67, R2.reuse, R75 ;  /* 0x0000004b02437220 */ /* 0x040fe40000410000 */
[----:B------:R-:W1:Y:S01]  /*9da0*/  LDSM.16.MT88.4 R72, [R202] ;  /* 0x00000000ca48783b */ /* 0x000e620000004200 */
[----:B---3--:R-:W-:Y:S01]  /*9db0*/  FFMA.FTZ R5, R2, R146, R7 ;  /* 0x0000009202057223 */ /* 0x008fe20000010007 */
[----:B------:R-:W-:Y:S01]  /*9dc0*/  F2FP.PACK_AB R146, R40, R41 ;  /* 0x000000292892723e */ /* 0x000fe200000000ff */
[----:B------:R-:W-:Y:S01]  /*9dd0*/  FMUL.FTZ R10, R2, R130 ;  /* 0x00000082020a7220 */ /* 0x000fe20000410000 */
[----:B------:R-:W-:Y:S01]  /*9de0*/  MUFU.EX2 R104, R252 ;  /* 0x000000fc00687308 */ /* 0x000fe20000000800 */
[C---:B------:R-:W-:Y:S01]  /*9df0*/  FADD.FTZ R6, R145.reuse, R5 ;  /* 0x0000000591067221 */ /* 0x040fe20000010000 */
[----:B------:R-:W-:Y:S01]  /*9e00*/  F2FP.PACK_AB R145, R145, R7 ;  /* 0x000000079191723e */ /* 0x000fe200000000ff */
[----:B------:R-:W-:Y:S01]  /*9e10*/  FMUL.FTZ R5, R0, R133 ;  /* 0x0000008500057220 */ /* 0x000fe20000410000 */
[----:B------:R-:W-:Y:S01]  /*9e20*/  MOV R133, R147 ;  /* 0x0000009300857202 */ /* 0x000fe20000000f00 */
[----:B------:R-:W-:Y:S01]  /*9e30*/  FMUL.FTZ R7, R2, R135 ;  /* 0x0000008702077220 */ /* 0x000fe20000410000 */
[----:B--2---:R-:W-:Y:S01]  /*9e40*/  F2FP.PACK_AB R147, R116, R105 ;  /* 0x000000697493723e */ /* 0x004fe200000000ff */
[C---:B------:R-:W-:Y:S01]  /*9e50*/  FMUL.FTZ R11, R2.reuse, R131 ;  /* 0x00000083020b7220 */ /* 0x040fe20000410000 */
[----:B------:R-:W-:Y:S01]  /*9e60*/  MOV R132, R6 ;  /* 0x0000000600847202 */ /* 0x000fe20000000f00 */
[C---:B------:R-:W-:Y:S01]  /*9e70*/  FMUL.FTZ R6, R2.reuse, R134 ;  /* 0x0000008602067220 */ /* 0x040fe20000410000 */
[----:B------:R-:W-:Y:S01]  /*9e80*/  MUFU.EX2 R70, R153 ;  /* 0x0000009900467308 */ /* 0x000fe20000000800 */
[C---:B------:R-:W-:Y:S01]  /*9e90*/  FMUL.FTZ R18, R2.reuse, R122 ;  /* 0x0000007a02127220 */ /* 0x040fe20000410000 */
[----:B----4-:R-:W2:Y:S01]  /*9ea0*/  LDL R156, [R1+0xc] ;  /* 0x00000c00019c7983 */ /* 0x010ea20000100800 */
[C---:B------:R-:W-:Y:S02]  /*9eb0*/  FMUL.FTZ R19, R2.reuse, R123 ;  /* 0x0000007b02137220 */ /* 0x040fe40000410000 */
[C---:B------:R-:W-:Y:S02]  /*9ec0*/  FMUL.FTZ R26, R2.reuse, R114 ;  /* 0x00000072021a7220 */ /* 0x040fe40000410000 */
[C---:B------:R-:W-:Y:S02]  /*9ed0*/  FMUL.FTZ R27, R2.reuse, R115 ;  /* 0x00000073021b7220 */ /* 0x040fe40000410000 */
[C---:B------:R-:W-:Y:S01]  /*9ee0*/  FMUL.FTZ R34, R2.reuse, R106 ;  /* 0x0000006a02227220 */ /* 0x040fe20000410000 */
[----:B------:R-:W-:Y:S01]  /*9ef0*/  MUFU.EX2 R153, R247 ;  /* 0x000000f700997308 */ /* 0x000fe20000000800 */
[----:B------:R-:W-:Y:S02]  /*9f00*/  FMUL.FTZ R35, R2, R107 ;  /* 0x0000006b02237220 */ /* 0x000fe40000410000 */
[C---:B------:R-:W-:Y:S02]  /*9f10*/  FMUL.FTZ R36, R0.reuse, R100 ;  /* 0x0000006400247220 */ /* 0x040fe40000410000 */
[----:B------:R-:W-:Y:S02]  /*9f20*/  FMUL.FTZ R37, R0, R101 ;  /* 0x0000006500257220 */ /* 0x000fe40000410000 */
[C---:B------:R-:W-:Y:S02]  /*9f30*/  FMUL.FTZ R38, R2.reuse, R102 ;  /* 0x0000006602267220 */ /* 0x040fe40000410000 */
[----:B------:R-:W-:Y:S01]  /*9f40*/  FMUL.FTZ R39, R2, R103 ;  /* 0x0000006702277220 */ /* 0x000fe20000410000 */
[----:B------:R-:W-:Y:S01]  /*9f50*/  MUFU.EX2 R109, R151 ;  /* 0x00000097006d7308 */ /* 0x000fe20000000800 */
[----:B------:R-:W-:Y:S01]  /*9f60*/  LDSM.16.MT88.4 R100, [R202+0x7000] ;  /* 0x00700000ca64783b */ /* 0x000fe20000004200 */
[----:B------:R-:W-:Y:S02]  /*9f70*/  FMUL.FTZ R41, R0, R97 ;  /* 0x0000006100297220 */ /* 0x000fe40000410000 */
[C---:B------:R-:W-:Y:S01]  /*9f80*/  FMUL.FTZ R42, R2.reuse, R98 ;  /* 0x00000062022a7220 */ /* 0x040fe20000410000 */
[C---:B-1----:R-:W-:Y:S05]  /*9f90*/  HMMA.16816.F32 R4, R144.reuse, R72, R4 ;  /* 0x000000489004723c */ /* 0x042fea0000001804 */
[----:B------:R-:W-:Y:S01]  /*9fa0*/  FMUL.FTZ R43, R2, R99 ;  /* 0x00000063022b7220 */ /* 0x000fe20000410000 */
[----:B------:R-:W-:Y:S01]  /*9fb0*/  MUFU.EX2 R151, R251 ;  /* 0x000000fb00977308 */ /* 0x000fe20000000800 */
[----:B------:R-:W-:Y:S01]  /*9fc0*/  FMUL.FTZ R45, R0, R93 ;  /* 0x0000005d002d7220 */ /* 0x000fe20000410000 */
[C---:B------:R-:W-:Y:S01]  /*9fd0*/  HMMA.16816.F32 R8, R144.reuse, R74, R8 ;  /* 0x0000004a9008723c */ /* 0x040fe20000001808 */
[----:B------:R-:W1:Y:S03]  /*9fe0*/  LDSM.16.MT88.4 R72, [R204] ;  /* 0x00000000cc48783b */ /* 0x000e660000004200 */
[C---:B------:R-:W-:Y:S02]  /*9ff0*/  FMUL.FTZ R14, R2.reuse, R126 ;  /* 0x0000007e020e7220 */ /* 0x040fe40000410000 */
[C---:B------:R-:W-:Y:S02]  /*a000*/  FMUL.FTZ R15, R2.reuse, R127 ;  /* 0x0000007f020f7220 */ /* 0x040fe40000410000 */
[C---:B------:R-:W-:Y:S01]  /*a010*/  FMUL.FTZ R46, R2.reuse, R94 ;  /* 0x0000005e022e7220 */ /* 0x040fe20000410000 */
[----:B------:R-:W-:Y:S03]  /*a020*/  MUFU.EX2 R108, R152 ;  /* 0x00000098006c7308 */ /* 0x000fe60000000800 */
[----:B------:R-:W-:Y:S02]  /*a030*/  FMUL.FTZ R47, R2, R95 ;  /* 0x0000005f022f7220 */ /* 0x000fe40000410000 */
[C---:B------:R-:W-:Y:S02]  /*a040*/  FMUL.FTZ R48, R0.reuse, R88 ;  /* 0x0000005800307220 */ /* 0x040fe40000410000 */
[----:B------:R-:W-:Y:S02]  /*a050*/  FMUL.FTZ R49, R0, R89 ;  /* 0x0000005900317220 */ /* 0x000fe40000410000 */
[C---:B------:R-:W-:Y:S01]  /*a060*/  FMUL.FTZ R50, R2.reuse, R90 ;  /* 0x0000005a02327220 */ /* 0x040fe20000410000 */
[----:B------:R-:W-:Y:S01]  /*a070*/  MUFU.EX2 R152, R249 ;  /* 0x000000f900987308 */ /* 0x000fe20000000800 */
[----:B------:R-:W-:Y:S02]  /*a080*/  FMUL.FTZ R51, R2, R91 ;  /* 0x0000005b02337220 */ /* 0x000fe40000410000 */
[----:B------:R-:W-:Y:S01]  /*a090*/  LDSM.16.MT88.4 R88, [R204+0x1800] ;  /* 0x00180000cc58783b */ /* 0x000fe20000004200 */
[----:B------:R-:W-:Y:S02]  /*a0a0*/  FMUL.FTZ R53, R0, R85 ;  /* 0x0000005500357220 */ /* 0x000fe40000410000 */
[C---:B------:R-:W-:Y:S02]  /*a0b0*/  FMUL.FTZ R54, R2.reuse, R86 ;  /* 0x0000005602367220 */ /* 0x040fe40000410000 */
[----:B------:R-:W-:Y:S02]  /*a0c0*/  FMUL.FTZ R55, R2, R87 ;  /* 0x0000005702377220 */ /* 0x000fe40000410000 */
[----:B------:R-:W-:Y:S02]  /*a0d0*/  FMUL.FTZ R57, R0, R81 ;  /* 0x0000005100397220 */ /* 0x000fe40000410000 */
[C---:B------:R-:W-:Y:S02]  /*a0e0*/  FMUL.FTZ R58, R2.reuse, R82 ;  /* 0x00000052023a7220 */ /* 0x040fe40000410000 */
[C---:B------:R-:W-:Y:S02]  /*a0f0*/  FMUL.FTZ R59, R2.reuse, R83 ;  /* 0x00000053023b7220 */ /* 0x040fe40000410000 */
[C---:B------:R-:W-:Y:S02]  /*a100*/  FMUL.FTZ R62, R2.reuse, R78 ;  /* 0x0000004e023e7220 */ /* 0x040fe40000410000 */
[----:B------:R-:W-:Y:S02]  /*a110*/  FMUL.FTZ R63, R2, R79 ;  /* 0x0000004f023f7220 */ /* 0x000fe40000410000 */
[C---:B------:R-:W-:Y:S01]  /*a120*/  FMUL.FTZ R60, R0.reuse, R76 ;  /* 0x0000004c003c7220 */ /* 0x040fe20000410000 */
[C---:B-1----:R-:W-:Y:S03]  /*a130*/  HMMA.16816.F32 R12, R144.reuse, R72, R12 ;  /* 0x00000048900c723c */ /* 0x042fe6000000180c */
[----:B------:R-:W-:Y:S02]  /*a140*/  FMUL.FTZ R61, R0, R77 ;  /* 0x0000004d003d7220 */ /* 0x000fe40000410000 */
[----:B------:R-:W-:Y:S01]  /*a150*/  LDSM.16.MT88.4 R76, [R202+0x800] ;  /* 0x00080000ca4c783b */ /* 0x000fe20000004200 */
[C---:B------:R-:W-:Y:S02]  /*a160*/  FMUL.FTZ R22, R2.reuse, R118 ;  /* 0x0000007602167220 */ /* 0x040fe40000410000 */
[C---:B------:R-:W-:Y:S04]  /*a170*/  HMMA.16816.F32 R16, R144.reuse, R74, R16 ;  /* 0x0000004a9010723c */ /* 0x040fe80000001810 */
[C---:B------:R-:W-:Y:S01]  /*a180*/  FMUL.FTZ R23, R2.reuse, R119 ;  /* 0x0000007702177220 */ /* 0x040fe20000410000 */
[----:B------:R-:W1:Y:S01]  /*a190*/  LDSM.16.MT88.4 R72, [R203] ;  /* 0x00000000cb48783b */ /* 0x000e620000004200 */
[C---:B------:R-:W-:Y:S02]  /*a1a0*/  FMUL.FTZ R30, R2.reuse, R110 ;  /* 0x0000006e021e7220 */ /* 0x040fe40000410000 */
[----:B------:R-:W-:Y:S01]  /*a1b0*/  FMUL.FTZ R31, R2, R111 ;  /* 0x0000006f021f7220 */ /* 0x000fe20000410000 */
[----:B------:R-:W-:Y:S03]  /*a1c0*/  MUFU.EX2 R110, R149 ;  /* 0x00000095006e7308 */ /* 0x000fe60000000800 */
[C---:B------:R-:W-:Y:S02]  /*a1d0*/  FMUL.FTZ R40, R0.reuse, R96 ;  /* 0x0000006000287220 */ /* 0x040fe40000410000 */
[C---:B------:R-:W-:Y:S02]  /*a1e0*/  FMUL.FTZ R44, R0.reuse, R92 ;  /* 0x0000005c002c7220 */ /* 0x040fe40000410000 */
[C---:B------:R-:W-:Y:S02]  /*a1f0*/  FMUL.FTZ R52, R0.reuse, R84 ;  /* 0x0000005400347220 */ /* 0x040fe40000410000 */
[----:B------:R-:W-:Y:S01]  /*a200*/  FMUL.FTZ R56, R0, R80 ;  /* 0x0000005000387220 */ /* 0x000fe20000410000 */
[----:B------:R-:W-:Y:S01]  /*a210*/  MUFU.EX2 R84, R162 ;  /* 0x000000a200547308 */ /* 0x000fe20000000800 */
[----:B-----5:R-:W-:Y:S09]  /*a220*/  FADD.FTZ R0, R69, R148 ;  /* 0x0000009445007221 */ /* 0x020ff20000010000 */
[----:B------:R-:W-:Y:S10]  /*a230*/  MUFU.EX2 R80, R154 ;  /* 0x0000009a00507308 */ /* 0x000ff40000000800 */
[----:B------:R-:W-:Y:S01]  /*a240*/  MUFU.EX2 R92, R170 ;  /* 0x000000aa005c7308 */ /* 0x000fe20000000800 */
[C---:B-1----:R-:W-:Y:S09]  /*a250*/  HMMA.16816.F32 R20, R144.reuse, R72, R20 ;  /* 0x000000489014723c */ /* 0x042ff20000001814 */
[----:B------:R-:W-:Y:S01]  /*a260*/  MUFU.EX2 R149, R129 ;  /* 0x0000008100957308 */ /* 0x000fe20000000800 */
[C---:B------:R-:W-:Y:S01]  /*a270*/  HMMA.16816.F32 R24, R144.reuse, R74, R24 ;  /* 0x0000004a9018723c */ /* 0x040fe20000001818 */
[----:B------:R-:W1:Y:S08]  /*a280*/  LDSM.16.MT88.4 R72, [R215] ;  /* 0x00000000d748783b */ /* 0x000e700000004200 */
[----:B------:R3:W-:Y:S10]  /*a290*/  MUFU.EX2 R148, R128 ;  /* 0x0000008000947308 */ /* 0x0007f40000000800 */
[----:B------:R-:W-:Y:S10]  /*a2a0*/  MUFU.EX2 R96, R230 ;  /* 0x000000e600607308 */ /* 0x000ff40000000800 */
[----:B------:R-:W-:Y:S01]  /*a2b0*/  MUFU.EX2 R154, R246 ;  /* 0x000000f6009a7308 */ /* 0x000fe20000000800 */
[----:B---3--:R-:W-:Y:S09]  /*a2c0*/  LDSM.16.MT88.4 R128, [R202+0x3800] ;  /* 0x00380000ca80783b */ /* 0x008ff20000004200 */
[----:B------:R-:W3:Y:S01]  /*a2d0*/  MUFU.EX2 R2, R155 ;  /* 0x0000009b00027308 */ /* 0x000ee20000000800 */
[C---:B-1----:R-:W-:Y:S09]  /*a2e0*/  HMMA.16816.F32 R28, R144.reuse, R72, R28 ;  /* 0x00000048901c723c */ /* 0x042ff2000000181c */
[----:B------:R-:W-:Y:S01]  /*a2f0*/  MUFU.EX2 R155, R236 ;  /* 0x000000ec009b7308 */ /* 0x000fe20000000800 */
[C---:B------:R-:W-:Y:S01]  /*a300*/  HMMA.16816.F32 R32, R144.reuse, R74, R32 ;  /* 0x0000004a9020723c */ /* 0x040fe20000001820 */
[----:B------:R-:W1:Y:S08]  /*a310*/  LDSM.16.MT88.4 R72, [R202+0x4000] ;  /* 0x00400000ca48783b */ /* 0x000e700000004200 */
[----:B------:R-:W4:Y:S03]  /*a320*/  MUFU.EX2 R111, R150 ;  /* 0x00000096006f7308 */ /* 0x000f260000000800 */
[----:B---3--:R-:W-:Y:S04]  /*a330*/  FADD.FTZ R0, R2, R0 ;  /* 0x0000000002007221 */ /* 0x008fe80000010000 */
[----:B------:R-:W-:Y:S03]  /*a340*/  FADD.FTZ R0, R80, R0 ;  /* 0x0000000050007221 */ /* 0x000fe60000010000 */
[----:B------:R-:W3:Y:S01]  /*a350*/  MUFU.EX2 R150, R124 ;  /* 0x0000007c00967308 */ /* 0x000ee20000000800 */
[----:B------:R-:W-:Y:S01]  /*a360*/  FADD.FTZ R0, R70, R0 ;  /* 0x0000000046007221 */ /* 0x000fe20000010000 */
[C---:B-1----:R-:W-:Y:S08]  /*a370*/  HMMA.16816.F32 R36, R144.reuse, R72, R36 ;  /* 0x000000489024723c */ /* 0x042ff00000001824 */
[C---:B------:R-:W-:Y:S01]  /*a380*/  HMMA.16816.F32 R40, R144.reuse, R74, R40 ;  /* 0x0000004a9028723c */ /* 0x040fe20000001828 */
[----:B------:R-:W1:Y:S07]  /*a390*/  LDSM.16.MT88.4 R72, [R204+0x4000] ;  /* 0x00400000cc48783b */ /* 0x000e6e0000004200 */
[C---:B-1----:R-:W-:Y:S08]  /*a3a0*/  HMMA.16816.F32 R44, R144.reuse, R72, R44 ;  /* 0x00000048902c723c */ /* 0x042ff0000000182c */
[C---:B------:R-:W-:Y:S01]  /*a3b0*/  HMMA.16816.F32 R48, R144.reuse, R74, R48 ;  /* 0x0000004a9030723c */ /* 0x040fe20000001830 */
[----:B------:R-:W1:Y:S02]  /*a3c0*/  LDSM.16.MT88.4 R72, [R203+0x4000] ;  /* 0x00400000cb48783b */ /* 0x000e640000004200 */
[----:B--2---:R-:W-:Y:S05]  /*a3d0*/  ISETP.GT.AND P0, PT, R240, R156, PT ;  /* 0x0000009cf000720c */ /* 0x004fea0003f04270 */
[C---:B-1----:R-:W-:Y:S08]  /*a3e0*/  HMMA.16816.F32 R52, R144.reuse, R72, R52 ;  /* 0x000000489034723c */ /* 0x042ff00000001834 */
[C---:B------:R-:W-:Y:S01]  /*a3f0*/  HMMA.16816.F32 R56, R144.reuse, R74, R56 ;  /* 0x0000004a9038723c */ /* 0x040fe20000001838 */
[----:B------:R-:W1:Y:S07]  /*a400*/  LDSM.16.MT88.4 R72, [R205+0x4000] ;  /* 0x00400000cd48783b */ /* 0x000e6e0000004200 */
[C---:B-1----:R-:W-:Y:S07]  /*a410*/  HMMA.16816.F32 R60, R144.reuse, R72, R60 ;  /* 0x00000048903c723c */ /* 0x042fee000000183c */
[----:B------:R-:W-:Y:S01]  /*a420*/  F2FP.PACK_AB R72, R2, R69 ;  /* 0x000000450248723e */ /* 0x000fe200000000ff */
[----:B------:R-:W-:Y:S01]  /*a430*/  HMMA.16816.F32 R64, R144, R74, R64 ;  /* 0x0000004a9040723c */ /* 0x000fe20000001840 */
[----:B------:R-:W-:Y:S03]  /*a440*/  MUFU.EX2 R144, R121 ;  /* 0x0000007900907308 */ /* 0x000fe60000000800 */
[----:B----4-:R-:W-:Y:S03]  /*a450*/  F2FP.PACK_AB R73, R110, R111 ;  /* 0x0000006f6e49723e */ /* 0x010fe600000000ff */
[----:B------:R-:W-:Y:S02]  /*a460*/  F2FP.PACK_AB R74, R70, R80 ;  /* 0x00000050464a723e */ /* 0x000fe400000000ff */
[----:B------:R-:W1:Y:S02]  /*a470*/  LDSM.16.MT88.4 R80, [R204+0x800] ;  /* 0x00080000cc50783b */ /* 0x000e640000004200 */
[----:B------:R-:W2:Y:S01]  /*a480*/  MUFU.EX2 R69, R164 ;  /* 0x000000a400457308 */ /* 0x000ea20000000800 */
[----:B------:R-:W-:Y:S02]  /*a490*/  F2FP.PACK_AB R75, R108, R109 ;  /* 0x0000006d6c4b723e */ /* 0x000fe400000000ff */
[----:B---3--:R-:W-:Y:S05]  /*a4a0*/  F2FP.PACK_AB R145, R149, R150 ;  /* 0x000000969591723e */ /* 0x008fea00000000ff */
[C---:B------:R-:W-:Y:S02]  /*a4b0*/  HMMA.16816.F32 R4, R72.reuse, R76, R4 ;  /* 0x0000004c4804723c */ /* 0x040fe40000001804 */
[----:B------:R-:W3:Y:S06]  /*a4c0*/  MUFU.EX2 R2, R163 ;  /* 0x000000a300027308 */ /* 0x000eec0000000800 */
[C---:B------:R-:W-:Y:S01]  /*a4d0*/  HMMA.16816.F32 R8, R72.reuse, R78, R8 ;  /* 0x0000004e4808723c */ /* 0x040fe20000001808 */
[----:B------:R-:W4:Y:S03]  /*a4e0*/  LDSM.16.MT88.4 R76, [R203+0x800] ;  /* 0x00080000cb4c783b */ /* 0x000f260000004200 */
[----:B------:R-:W5:Y:S01]  /*a4f0*/  MUFU.EX2 R70, R161 ;  /* 0x000000a100467308 */ /* 0x000f620000000800 */
[----:B--2---:R-:W-:Y:S09]  /*a500*/  FADD.FTZ R0, R69, R0 ;  /* 0x0000000045007221 */ /* 0x004ff20000010000 */
[----:B------:R-:W-:Y:S01]  /*a510*/  MUFU.EX2 R146, R125 ;  /* 0x0000007d00927308 */ /* 0x000fe20000000800 */
[----:B---3--:R-:W-:Y:S01]  /*a520*/  FADD.FTZ R0, R2, R0 ;  /* 0x0000000002007221 */ /* 0x008fe20000010000 */
[C---:B-1----:R-:W-:Y:S03]  /*a530*/  HMMA.16816.F32 R12, R72.reuse, R80, R12 ;  /* 0x00000050480c723c */ /* 0x042fe6000000180c */
[----:B------:R-:W-:Y:S04]  /*a540*/  FADD.FTZ R0, R84, R0 ;  /* 0x0000000054007221 */ /* 0x000fe80000010000 */
[C---:B-----5:R-:W-:Y:S01]  /*a550*/  FADD.FTZ R0, R70.reuse, R0 ;  /* 0x0000000046007221 */ /* 0x060fe20000010000 */
[C---:B------:R-:W-:Y:S01]  /*a560*/  HMMA.16816.F32 R16, R72.reuse, R82, R16 ;  /* 0x000000524810723c */ /* 0x040fe20000001810 */
[----:B------:R-:W1:Y:S07]  /*a570*/  LDSM.16.MT88.4 R80, [R205+0x800] ;  /* 0x00080000cd50783b */ /* 0x000e6e0000004200 */
[C---:B----4-:R-:W-:Y:S08]  /*a580*/  HMMA.16816.F32 R20, R72.reuse, R76, R20 ;  /* 0x0000004c4814723c */ /* 0x050ff00000001814 */
[C---:B------:R-:W-:Y:S01]  /*a590*/  HMMA.16816.F32 R24, R72.reuse, R78, R24 ;  /* 0x0000004e4818723c */ /* 0x040fe20000001818 */
[----:B------:R-:W2:Y:S07]  /*a5a0*/  LDSM.16.MT88.4 R76, [R202+0x4800] ;  /* 0x00480000ca4c783b */ /* 0x000eae0000004200 */
[C---:B-1----:R-:W-:Y:S08]  /*a5b0*/  HMMA.16816.F32 R28, R72.reuse, R80, R28 ;  /* 0x00000050481c723c */ /* 0x042ff0000000181c */
[C---:B------:R-:W-:Y:S01]  /*a5c0*/  HMMA.16816.F32 R32, R72.reuse, R82, R32 ;  /* 0x000000524820723c */ /* 0x040fe20000001820 */
[----:B------:R-:W1:Y:S07]  /*a5d0*/  LDSM.16.MT88.4 R80, [R204+0x4800] ;  /* 0x00480000cc50783b */ /* 0x000e6e0000004200 */
[C---:B--2---:R-:W-:Y:S08]  /*a5e0*/  HMMA.16816.F32 R36, R72.reuse, R76, R36 ;  /* 0x0000004c4824723c */ /* 0x044ff00000001824 */
        /* <DEDUP_REMOVED lines=9> */
[----:B------:R-:W-:Y:S01]  /*a680*/  HMMA.16816.F32 R64, R72, R82, R64 ;  /* 0x000000524840723c */ /* 0x000fe20000001840 */
[----:B------:R-:W1:Y:S06]  /*a690*/  LDSM.16.MT88.4 R80, [R204+0x1000] ;  /* 0x00100000cc50783b */ /* 0x000e6c0000004200 */
[----:B------:R-:W-:Y:S02]  /*a6a0*/  F2FP.PACK_AB R74, R70, R84 ;  /* 0x00000054464a723e */ /* 0x000fe400000000ff */
[----:B------:R-:W3:Y:S01]  /*a6b0*/  LDSM.16.MT88.4 R84, [R203+0x1000] ;  /* 0x00100000cb54783b */ /* 0x000ee20000004200 */
[----:B------:R-:W-:Y:S02]  /*a6c0*/  MUFU.EX2 R70, R169 ;  /* 0x000000a900467308 */ /* 0x000fe40000000800 */
[----:B------:R-:W-:Y:S02]  /*a6d0*/  F2FP.PACK_AB R72, R2, R69 ;  /* 0x000000450248723e */ /* 0x000fe400000000ff */
[----:B------:R-:W-:Y:S02]  /*a6e0*/  F2FP.PACK_AB R73, R157, R158 ;  /* 0x0000009e9d49723e */ /* 0x000fe400000000ff */
[----:B------:R-:W-:Y:S04]  /*a6f0*/  F2FP.PACK_AB R75, R160, R159 ;  /* 0x0000009fa04b723e */ /* 0x000fe800000000ff */
[----:B------:R-:W4:Y:S03]  /*a700*/  MUFU.EX2 R69, R172 ;  /* 0x000000ac00457308 */ /* 0x000f260000000800 */
[C---:B--2---:R-:W-:Y:S07]  /*a710*/  HMMA.16816.F32 R4, R72.reuse, R76, R4 ;  /* 0x0000004c4804723c */ /* 0x044fee0000001804 */
[----:B------:R-:W2:Y:S01]  /*a720*/  MUFU.EX2 R2, R171 ;  /* 0x000000ab00027308 */ /* 0x000ea20000000800 */
[C---:B------:R-:W-:Y:S01]  /*a730*/  HMMA.16816.F32 R8, R72.reuse, R78, R8 ;  /* 0x0000004e4808723c */ /* 0x040fe20000001808 */
[----:B------:R-:W5:Y:S07]  /*a740*/  LDSM.16.MT88.4 R76, [R205+0x1000] ;  /* 0x00100000cd4c783b */ /* 0x000f6e0000004200 */
[C---:B-1----:R-:W-:Y:S04]  /*a750*/  HMMA.16816.F32 R12, R72.reuse, R80, R12 ;  /* 0x00000050480c723c */ /* 0x042fe8000000180c */
[----:B----4-:R-:W-:Y:S04]  /*a760*/  FADD.FTZ R0, R69, R0 ;  /* 0x0000000045007221 */ /* 0x010fe80000010000 */
[C---:B------:R-:W-:Y:S01]  /*a770*/  HMMA.16816.F32 R16, R72.reuse, R82, R16 ;  /* 0x000000524810723c */ /* 0x040fe20000001810 */
[----:B------:R-:W1:Y:S03]  /*a780*/  LDSM.16.MT88.4 R80, [R202+0x5000] ;  /* 0x00500000ca50783b */ /* 0x000e660000004200 */
[----:B--2---:R-:W-:Y:S04]  /*a790*/  FADD.FTZ R0, R2, R0 ;  /* 0x0000000002007221 */ /* 0x004fe80000010000 */
[C---:B---3--:R-:W-:Y:S04]  /*a7a0*/  HMMA.16816.F32 R20, R72.reuse, R84, R20 ;  /* 0x000000544814723c */ /* 0x048fe80000001814 */
[----:B------:R-:W-:Y:S04]  /*a7b0*/  FADD.FTZ R0, R92, R0 ;  /* 0x000000005c007221 */ /* 0x000fe80000010000 */
[C---:B------:R-:W-:Y:S01]  /*a7c0*/  HMMA.16816.F32 R24, R72.reuse, R86, R24 ;  /* 0x000000564818723c */ /* 0x040fe20000001818 */
[----:B------:R-:W2:Y:S03]  /*a7d0*/  LDSM.16.MT88.4 R84, [R204+0x5000] ;  /* 0x00500000cc54783b */ /* 0x000ea60000004200 */
[----:B------:R-:W-:Y:S04]  /*a7e0*/  FADD.FTZ R0, R70, R0 ;  /* 0x0000000046007221 */ /* 0x000fe80000010000 */
        /* <DEDUP_REMOVED lines=9> */
[C---:B---3--:R-:W-:Y:S07]  /*a880*/  HMMA.16816.F32 R52, R72.reuse, R76, R52 ;  /* 0x0000004c4834723c */ /* 0x048fee0000001834 */
[----:B------:R-:W-:Y:S01]  /*a890*/  F2FP.PACK_AB R76, R2, R69 ;  /* 0x00000045024c723e */ /* 0x000fe200000000ff */
[C---:B------:R-:W-:Y:S01]  /*a8a0*/  HMMA.16816.F32 R56, R72.reuse, R78, R56 ;  /* 0x0000004e4838723c */ /* 0x040fe20000001838 */
[----:B------:R-:W3:Y:S03]  /*a8b0*/  MUFU.EX2 R69, R232 ;  /* 0x000000e800457308 */ /* 0x000ee60000000800 */
[----:B------:R-:W-:Y:S03]  /*a8c0*/  F2FP.PACK_AB R77, R165, R166 ;  /* 0x000000a6a54d723e */ /* 0x000fe600000000ff */
[----:B------:R-:W-:Y:S01]  /*a8d0*/  F2FP.PACK_AB R78, R70, R92 ;  /* 0x0000005c464e723e */ /* 0x000fe200000000ff */
[C---:B-1----:R-:W-:Y:S01]  /*a8e0*/  HMMA.16816.F32 R60, R72.reuse, R80, R60 ;  /* 0x00000050483c723c */ /* 0x042fe2000000183c */
[----:B------:R-:W-:Y:S02]  /*a8f0*/  LDSM.16.MT88.4 R92, [R204+0x2000] ;  /* 0x00200000cc5c783b */ /* 0x000fe40000004200 */
[----:B------:R-:W1:Y:S01]  /*a900*/  MUFU.EX2 R2, R231 ;  /* 0x000000e700027308 */ /* 0x000e620000000800 */
[----:B------:R-:W-:Y:S04]  /*a910*/  F2FP.PACK_AB R79, R168, R167 ;  /* 0x000000a7a84f723e */ /* 0x000fe800000000ff */
[----:B------:R-:W-:Y:S01]  /*a920*/  HMMA.16816.F32 R64, R72, R82, R64 ;  /* 0x000000524840723c */ /* 0x000fe20000001840 */
[----:B------:R-:W4:Y:S04]  /*a930*/  LDSM.16.MT88.4 R72, [R203+0x1800] ;  /* 0x00180000cb48783b */ /* 0x000f280000004200 */
[----:B------:R-:W5:Y:S03]  /*a940*/  MUFU.EX2 R70, R229 ;  /* 0x000000e500467308 */ /* 0x000f660000000800 */
[C---:B--2---:R-:W-:Y:S01]  /*a950*/  HMMA.16816.F32 R4, R76.reuse, R84, R4 ;  /* 0x000000544c04723c */ /* 0x044fe20000001804 */
[----:B------:R-:W2:Y:S04]  /*a960*/  LDSM.16.MT88.4 R80, [R205+0x1800] ;  /* 0x00180000cd50783b */ /* 0x000ea80000004200 */
[----:B---3--:R-:W-:Y:S01]  /*a970*/  FADD.FTZ R0, R69, R0 ;  /* 0x0000000045007221 */ /* 0x008fe20000010000 */
[----:B------:R-:W-:Y:S02]  /*a980*/  IADD3 R232, R240, -0x1, RZ ;  /* 0xfffffffff0e87810 */ /* 0x000fe40007ffe0ff */
[C---:B------:R-:W-:Y:S01]  /*a990*/  HMMA.16816.F32 R8, R76.reuse, R86, R8 ;  /* 0x000000564c08723c */ /* 0x040fe20000001808 */
[----:B------:R-:W3:Y:S03]  /*a9a0*/  LDSM.16.MT88.4 R84, [R202+0x5800] ;  /* 0x00580000ca54783b */ /* 0x000ee60000004200 */
[----:B-1----:R-:W-:Y:S01]  /*a9b0*/  FADD.FTZ R0, R2, R0 ;  /* 0x0000000002007221 */ /* 0x002fe20000010000 */
[----:B------:R-:W-:Y:S03]  /*a9c0*/  MOV R240, R232 ;  /* 0x000000e800f07202 */ /* 0x000fe60000000f00 */
[C---:B------:R-:W-:Y:S04]  /*a9d0*/  HMMA.16816.F32 R12, R76.reuse, R88, R12 ;  /* 0x000000584c0c723c */ /* 0x040fe8000000180c */
[----:B------:R-:W-:Y:S04]  /*a9e0*/  FADD.FTZ R0, R96, R0 ;  /* 0x0000000060007221 */ /* 0x000fe80000010000 */
[C---:B------:R-:W-:Y:S01]  /*a9f0*/  HMMA.16816.F32 R16, R76.reuse, R90, R16 ;  /* 0x0000005a4c10723c */ /* 0x040fe20000001810 */
[----:B------:R-:W-:Y:S03]  /*aa00*/  LDSM.16.MT88.4 R88, [R203+0x5800] ;  /* 0x00580000cb58783b */ /* 0x000fe60000004200 */
[----:B-----5:R-:W-:Y:S04]  /*aa10*/  FADD.FTZ R0, R70, R0 ;  /* 0x0000000046007221 */ /* 0x020fe80000010000 */
[C---:B----4-:R-:W-:Y:S08]  /*aa20*/  HMMA.16816.F32 R20, R76.reuse, R72, R20 ;  /* 0x000000484c14723c */ /* 0x050ff00000001814 */
[C---:B------:R-:W-:Y:S01]  /*aa30*/  HMMA.16816.F32 R24, R76.reuse, R74, R24 ;  /* 0x0000004a4c18723c */ /* 0x040fe20000001818 */
[----:B------:R-:W1:Y:S07]  /*aa40*/  LDSM.16.MT88.4 R72, [R204+0x5800] ;  /* 0x00580000cc48783b */ /* 0x000e6e0000004200 */
[C---:B--2---:R-:W-:Y:S08]  /*aa50*/  HMMA.16816.F32 R28, R76.reuse, R80, R28 ;  /* 0x000000504c1c723c */ /* 0x044ff0000000181c */
[C---:B------:R-:W-:Y:S01]  /*aa60*/  HMMA.16816.F32 R32, R76.reuse, R82, R32 ;  /* 0x000000524c20723c */ /* 0x040fe20000001820 */
[----:B------:R-:W2:Y:S07]  /*aa70*/  LDSM.16.MT88.4 R80, [R205+0x5800] ;  /* 0x00580000cd50783b */ /* 0x000eae0000004200 */
[C---:B---3--:R-:W-:Y:S08]  /*aa80*/  HMMA.16816.F32 R36, R76.reuse, R84, R36 ;  /* 0x000000544c24723c */ /* 0x048ff00000001824 */
[C---:B------:R-:W-:Y:S01]  /*aa90*/  HMMA.16816.F32 R40, R76.reuse, R86, R40 ;  /* 0x000000564c28723c */ /* 0x040fe20000001828 */
[----:B------:R-:W3:Y:S07]  /*aaa0*/  LDSM.16.MT88.4 R84, [R202+0x2000] ;  /* 0x00200000ca54783b */ /* 0x000eee0000004200 */
[C---:B-1----:R-:W-:Y:S07]  /*aab0*/  HMMA.16816.F32 R44, R76.reuse, R72, R44 ;  /* 0x000000484c2c723c */ /* 0x042fee000000182c */
[----:B------:R-:W-:Y:S01]  /*aac0*/  F2FP.PACK_AB R72, R2, R69 ;  /* 0x000000450248723e */ /* 0x000fe200000000ff */
[C---:B------:R-:W-:Y:S01]  /*aad0*/  HMMA.16816.F32 R48, R76.reuse, R74, R48 ;  /* 0x0000004a4c30723c */ /* 0x040fe20000001830 */
[----:B------:R-:W-:Y:S03]  /*aae0*/  MUFU.EX2 R69, R244 ;  /* 0x000000f400457308 */ /* 0x000fe60000000800 */
[----:B------:R-:W-:Y:S03]  /*aaf0*/  F2FP.PACK_AB R73, R174, R173 ;  /* 0x000000adae49723e */ /* 0x000fe600000000ff */
[----:B------:R-:W-:Y:S01]  /*ab00*/  F2FP.PACK_AB R74, R70, R96 ;  /* 0x00000060464a723e */ /* 0x000fe200000000ff */
[C---:B------:R-:W-:Y:S03]  /*ab10*/  HMMA.16816.F32 R52, R76.reuse, R88, R52 ;  /* 0x000000584c34723c */ /* 0x040fe60000001834 */
[----:B------:R-:W1:Y:S01]  /*ab20*/  MUFU.EX2 R96, R243 ;  /* 0x000000f300607308 */ /* 0x000e620000000800 */
[----:B------:R-:W-:Y:S04]  /*ab30*/  F2FP.PACK_AB R75, R228, R175 ;  /* 0x000000afe44b723e */ /* 0x000fe800000000ff */
[C---:B------:R-:W-:Y:S01]  /*ab40*/  HMMA.16816.F32 R56, R76.reuse, R90, R56 ;  /* 0x0000005a4c38723c */ /* 0x040fe20000001838 */
[----:B------:R-:W4:Y:S04]  /*ab50*/  LDSM.16.MT88.4 R88, [R203+0x2000] ;  /* 0x00200000cb58783b */ /* 0x000f280000004200 */
[----:B------:R-:W5:Y:S03]  /*ab60*/  MUFU.EX2 R70, R237 ;  /* 0x000000ed00467308 */ /* 0x000f660000000800 */
[C---:B--2---:R-:W-:Y:S07]  /*ab70*/  HMMA.16816.F32 R60, R76.reuse, R80, R60 ;  /* 0x000000504c3c723c */ /* 0x044fee000000183c */
[----:B------:R-:W2:Y:S01]  /*ab80*/  MUFU.EX2 R2, R245 ;  /* 0x000000f500027308 */ /* 0x000ea20000000800 */
[----:B------:R-:W-:Y:S01]  /*ab90*/  HMMA.16816.F32 R64, R76, R82, R64 ;  /* 0x000000524c40723c */ /* 0x000fe20000001840 */
[----:B------:R-:W4:Y:S03]  /*aba0*/  LDSM.16.MT88.4 R76, [R205+0x2000] ;  /* 0x00200000cd4c783b */ /* 0x000f260000004200 */
[----:B-1----:R-:W-:Y:S04]  /*abb0*/  FADD.FTZ R0, R96, R0 ;  /* 0x0000000060007221 */ /* 0x002fe80000010000 */
[C---:B---3--:R-:W-:Y:S01]  /*abc0*/  HMMA.16816.F32 R4, R72.reuse, R84, R4 ;  /* 0x000000544804723c */ /* 0x048fe20000001804 */
[----:B------:R-:W1:Y:S04]  /*abd0*/  LDSM.16.MT88.4 R80, [R202+0x6000] ;  /* 0x00600000ca50783b */ /* 0x000e680000004200 */
[----:B-----5:R-:W-:Y:S03]  /*abe0*/  FADD.FTZ R0, R70, R0 ;  /* 0x0000000046007221 */ /* 0x020fe60000010000 */
[C---:B------:R-:W-:Y:S01]  /*abf0*/  HMMA.16816.F32 R8, R72.reuse, R86, R8 ;  /* 0x000000564808723c */ /* 0x040fe20000001808 */
[----:B------:R-:W3:Y:S03]  /*ac00*/  LDSM.16.MT88.4 R84, [R204+0x6000] ;  /* 0x00600000cc54783b */ /* 0x000ee60000004200 */
[----:B------:R-:W-:Y:S04]  /*ac10*/  FADD.FTZ R0, R69, R0 ;  /* 0x0000000045007221 */ /* 0x000fe80000010000 */
[C---:B------:R-:W-:Y:S04]  /*ac20*/  HMMA.16816.F32 R12, R72.reuse, R92, R12 ;  /* 0x0000005c480c723c */ /* 0x040fe8000000180c */
[----:B--2---:R-:W-:Y:S04]  /*ac30*/  FADD.FTZ R0, R2, R0 ;  /* 0x0000000002007221 */ /* 0x004fe80000010000 */
[C---:B------:R-:W-:Y:S01]  /*ac40*/  HMMA.16816.F32 R16, R72.reuse, R94, R16 ;  /* 0x0000005e4810723c */ /* 0x040fe20000001810 */
[----:B------:R-:W2:Y:S07]  /*ac50*/  LDSM.16.MT88.4 R92, [R203+0x6000] ;  /* 0x00600000cb5c783b */ /* 0x000eae0000004200 */
[C---:B----4-:R-:W-:Y:S08]  /*ac60*/  HMMA.16816.F32 R20, R72.reuse, R88, R20 ;  /* 0x000000584814723c */ /* 0x050ff00000001814 */
[C---:B------:R-:W-:Y:S01]  /*ac70*/  HMMA.16816.F32 R24, R72.reuse, R90, R24 ;  /* 0x0000005a4818723c */ /* 0x040fe20000001818 */
[----:B------:R-:W4:Y:S07]  /*ac80*/  LDSM.16.MT88.4 R88, [R205+0x6000] ;  /* 0x00600000cd58783b */ /* 0x000f2e0000004200 */
[C---:B------:R-:W-:Y:S07]  /*ac90*/  HMMA.16816.F32 R28, R72.reuse, R76, R28 ;  /* 0x0000004c481c723c */ /* 0x040fee000000181c */
[----:B------:R-:W-:Y:S01]  /*aca0*/  F2FP.PACK_AB R76, R70, R96 ;  /* 0x00000060464c723e */ /* 0x000fe200000000ff */
[C---:B------:R-:W-:Y:S01]  /*acb0*/  HMMA.16816.F32 R32, R72.reuse, R78, R32 ;  /* 0x0000004e4820723c */ /* 0x040fe20000001820 */
[----:B------:R-:W-:Y:S01]  /*acc0*/  LDSM.16.MT88.4 R96, [R204+0x6800] ;  /* 0x00680000cc60783b */ /* 0x000fe20000004200 */
[----:B------:R-:W5:Y:S02]  /*acd0*/  MUFU.EX2 R70, R248 ;  /* 0x000000f800467308 */ /* 0x000f640000000800 */
[----:B------:R-:W-:Y:S03]  /*ace0*/  F2FP.PACK_AB R77, R234, R233 ;  /* 0x000000e9ea4d723e */ /* 0x000fe600000000ff */
[----:B------:R-:W-:Y:S01]  /*acf0*/  F2FP.PACK_AB R78, R2, R69 ;  /* 0x00000045024e723e */ /* 0x000fe200000000ff */
[C---:B-1----:R-:W-:Y:S04]  /*ad00*/  HMMA.16816.F32 R36, R72.reuse, R80, R36 ;  /* 0x000000504824723c */ /* 0x042fe80000001824 */
[----:B------:R-:W-:Y:S01]  /*ad10*/  F2FP.PACK_AB R79, R155, R235 ;  /* 0x000000eb9b4f723e */ /* 0x000fe200000000ff */
[----:B------:R1:W-:Y:S03]  /*ad20*/  MUFU.EX2 R2, R112 ;  /* 0x0000007000027308 */ /* 0x0003e60000000800 */
[C---:B------:R-:W-:Y:S01]  /*ad30*/  HMMA.16816.F32 R40, R72.reuse, R82, R40 ;  /* 0x000000524828723c */ /* 0x040fe20000001828 */
[----:B------:R-:W4:Y:S06]  /*ad40*/  LDSM.16.MT88.4 R80, [R202+0x2800] ;  /* 0x00280000ca50783b */ /* 0x000f2c0000004200 */
[----:B------:R-:W1:Y:S01]  /*ad50*/  MUFU.EX2 R69, R250 ;  /* 0x000000fa00457308 */ /* 0x000e620000000800 */
[C---:B---3--:R-:W-:Y:S04]  /*ad60*/  HMMA.16816.F32 R44, R72.reuse, R84, R44 ;  /* 0x00000054482c723c */ /* 0x048fe8000000182c */
[----:B-----5:R-:W-:Y:S04]  /*ad70*/  FADD.FTZ R0, R70, R0 ;  /* 0x0000000046007221 */ /* 0x020fe80000010000 */
[C---:B------:R-:W-:Y:S01]  /*ad80*/  HMMA.16816.F32 R48, R72.reuse, R86, R48 ;  /* 0x000000564830723c */ /* 0x040fe20000001830 */
[----:B------:R-:W3:Y:S07]  /*ad90*/  LDSM.16.MT88.4 R84, [R204+0x2800] ;  /* 0x00280000cc54783b */ /* 0x000eee0000004200 */
[C---:B--2---:R-:W-:Y:S01]  /*ada0*/  HMMA.16816.F32 R52, R72.reuse, R92, R52 ;  /* 0x0000005c4834723c */ /* 0x044fe20000001834 */
[----:B-1----:R-:W-:Y:S03]  /*adb0*/  LDSM.16.MT88.4 R112, [R203+0x3800] ;  /* 0x00380000cb70783b */ /* 0x002fe60000004200 */
[C---:B------:R-:W-:Y:S04]  /*adc0*/  FADD.FTZ R0, R69.reuse, R0 ;  /* 0x0000000045007221 */ /* 0x040fe80000010000 */
[C---:B------:R-:W-:Y:S01]  /*add0*/  HMMA.16816.F32 R56, R72.reuse, R94, R56 ;  /* 0x0000005e4838723c */ /* 0x040fe20000001838 */
[----:B------:R-:W1:Y:S03]  /*ade0*/  LDSM.16.MT88.4 R92, [R203+0x2800] ;  /* 0x00280000cb5c783b */ /* 0x000e660000004200 */
[----:B------:R-:W-:Y:S04]  /*adf0*/  FADD.FTZ R0, R104, R0 ;  /* 0x0000000068007221 */ /* 0x000fe80000010000 */
[C---:B----4-:R-:W-:Y:S04]  /*ae00*/  HMMA.16816.F32 R60, R72.reuse, R88, R60 ;  /* 0x00000058483c723c */ /* 0x050fe8000000183c */
[C---:B------:R-:W-:Y:S04]  /*ae10*/  FADD.FTZ R0, R2.reuse, R0 ;  /* 0x0000000002007221 */ /* 0x040fe80000010000 */
[----:B------:R-:W-:Y:S01]  /*ae20*/  HMMA.16816.F32 R64, R72, R90, R64 ;  /* 0x0000005a4840723c */ /* 0x000fe20000001840 */
[----:B------:R-:W2:Y:S07]  /*ae30*/  LDSM.16.MT88.4 R72, [R205+0x2800] ;  /* 0x00280000cd48783b */ /* 0x000eae0000004200 */
[C---:B------:R-:W-:Y:S01]  /*ae40*/  HMMA.16816.F32 R4, R76.reuse, R80, R4 ;  /* 0x000000504c04723c */ /* 0x040fe20000001804 */
[----:B------:R-:W4:Y:S07]  /*ae50*/  LDSM.16.MT88.4 R88, [R202+0x6800] ;  /* 0x00680000ca58783b */ /* 0x000f2e0000004200 */
[C---:B------:R-:W-:Y:S01]  /*ae60*/  HMMA.16816.F32 R8, R76.reuse, R82, R8 ;  /* 0x000000524c08723c */ /* 0x040fe20000001808 */
[----:B------:R-:W5:Y:S07]  /*ae70*/  LDSM.16.MT88.4 R80, [R203+0x6800] ;  /* 0x00680000cb50783b */ /* 0x000f6e0000004200 */
[C---:B---3--:R-:W-:Y:S08]  /*ae80*/  HMMA.16816.F32 R12, R76.reuse, R84, R12 ;  /* 0x000000544c0c723c */ /* 0x048ff0000000180c */
[C---:B------:R-:W-:Y:S01]  /*ae90*/  HMMA.16816.F32 R16, R76.reuse, R86, R16 ;  /* 0x000000564c10723c */ /* 0x040fe20000001810 */
[----:B------:R-:W3:Y:S07]  /*aea0*/  LDSM.16.MT88.4 R84, [R205+0x6800] ;  /* 0x00680000cd54783b */ /* 0x000eee0000004200 */
[C---:B-1----:R-:W-:Y:S08]  /*aeb0*/  HMMA.16816.F32 R20, R76.reuse, R92, R20 ;  /* 0x0000005c4c14723c */ /* 0x042ff00000001814 */
[C---:B------:R-:W-:Y:S01]  /*aec0*/  HMMA.16816.F32 R24, R76.reuse, R94, R24 ;  /* 0x0000005e4c18723c */ /* 0x040fe20000001818 */
[----:B------:R-:W-:Y:S07]  /*aed0*/  LDSM.16.MT88.4 R92, [R204+0x3000] ;  /* 0x00300000cc5c783b */ /* 0x000fee0000004200 */
[C---:B--2---:R-:W-:Y:S07]  /*aee0*/  HMMA.16816.F32 R28, R76.reuse, R72, R28 ;  /* 0x000000484c1c723c */ /* 0x044fee000000181c */
[----:B------:R-:W-:Y:S01]  /*aef0*/  F2FP.PACK_AB R72, R69, R70 ;  /* 0x000000464548723e */ /* 0x000fe200000000ff */
[C---:B------:R-:W-:Y:S01]  /*af00*/  HMMA.16816.F32 R32, R76.reuse, R74, R32 ;  /* 0x0000004a4c20723c */ /* 0x040fe20000001820 */
[----:B------:R1:W-:Y:S03]  /*af10*/  MUFU.EX2 R69, R120 ;  /* 0x0000007800457308 */ /* 0x0003e60000000800 */
[----:B------:R-:W-:Y:S03]  /*af20*/  F2FP.PACK_AB R73, R153, R154 ;  /* 0x0000009a9949723e */ /* 0x000fe600000000ff */
[----:B------:R-:W-:Y:S01]  /*af30*/  F2FP.PACK_AB R74, R2, R104 ;  /* 0x00000068024a723e */ /* 0x000fe200000000ff */
[C---:B----4-:R-:W-:Y:S03]  /*af40*/  HMMA.16816.F32 R36, R76.reuse, R88, R36 ;  /* 0x000000584c24723c */ /* 0x050fe60000001824 */
[----:B------:R-:W2:Y:S01]  /*af50*/  MUFU.EX2 R2, R117 ;  /* 0x0000007500027308 */ /* 0x000ea20000000800 */
[----:B------:R-:W-:Y:S04]  /*af60*/  F2FP.PACK_AB R75, R151, R152 ;  /* 0x00000098974b723e */ /* 0x000fe800000000ff */
[C---:B------:R-:W-:Y:S01]  /*af70*/  HMMA.16816.F32 R40, R76.reuse, R90, R40 ;  /* 0x0000005a4c28723c */ /* 0x040fe20000001828 */
[----:B------:R-:W4:Y:S04]  /*af80*/  LDSM.16.MT88.4 R88, [R202+0x3000] ;  /* 0x00300000ca58783b */ /* 0x000f280000004200 */
[----:B------:R-:W3:Y:S03]  /*af90*/  MUFU.EX2 R70, R133 ;  /* 0x0000008500467308 */ /* 0x000ee60000000800 */
[C---:B------:R-:W-:Y:S01]  /*afa0*/  HMMA.16816.F32 R44, R76.reuse, R96, R44 ;  /* 0x000000604c2c723c */ /* 0x040fe2000000182c */
[----:B-1----:R-:W-:Y:S07]  /*afb0*/  LDSM.16.MT88.4 R120, [R204+0x3800] ;  /* 0x00380000cc78783b */ /* 0x002fee0000004200 */
[C---:B------:R-:W-:Y:S01]  /*afc0*/  HMMA.16816.F32 R48, R76.reuse, R98, R48 ;  /* 0x000000624c30723c */ /* 0x040fe20000001830 */
[----:B------:R-:W-:Y:S03]  /*afd0*/  LDSM.16.MT88.4 R96, [R205+0x3000] ;  /* 0x00300000cd60783b */ /* 0x000fe60000004200 */
[----:B--2---:R-:W-:Y:S04]  /*afe0*/  FADD.FTZ R0, R2, R0 ;  /* 0x0000000002007221 */ /* 0x004fe80000010000 */
[C---:B-----5:R-:W-:Y:S04]  /*aff0*/  HMMA.16816.F32 R52, R76.reuse, R80, R52 ;  /* 0x000000504c34723c */ /* 0x060fe80000001834 */
[C---:B------:R-:W-:Y:S01]  /*b000*/  FADD.FTZ R0, R144.reuse, R0 ;  /* 0x0000000090007221 */ /* 0x040fe20000010000 */
[----:B------:R-:W-:Y:S01]  /*b010*/  F2FP.PACK_AB R144, R144, R2 ;  /* 0x000000029090723e */ /* 0x000fe200000000ff */
[----:B------:R-:W-:Y:S01]  /*b020*/  FADD.FTZ R2, R105, R132 ;  /* 0x0000008469027221 */ /* 0x000fe20000010000 */
[----:B---3--:R-:W-:Y:S01]  /*b030*/  F2FP.PACK_AB R147, R70, R148 ;  /* 0x000000944693723e */ /* 0x008fe200000000ff */
[C---:B------:R-:W-:Y:S01]  /*b040*/  HMMA.16816.F32 R56, R76.reuse, R82, R56 ;  /* 0x000000524c38723c */ /* 0x040fe20000001838 */
[----:B------:R-:W1:Y:S03]  /*b050*/  LDSM.16.MT88.4 R80, [R203+0x3000] ;  /* 0x00300000cb50783b */ /* 0x000e660000004200 */
[----:B------:R-:W-:Y:S04]  /*b060*/  FADD.FTZ R0, R69, R0 ;  /* 0x0000000045007221 */ /* 0x000fe80000010000 */
[C---:B------:R-:W-:Y:S01]  /*b070*/  HMMA.16816.F32 R60, R76.reuse, R84, R60 ;  /* 0x000000544c3c723c */ /* 0x040fe2000000183c */
[----:B------:R-:W-:Y:S03]  /*b080*/  LDSM.16.MT88.4 R104, [R205+0x3800] ;  /* 0x00380000cd68783b */ /* 0x000fe60000004200 */
[C---:B------:R-:W-:Y:S01]  /*b090*/  FADD.FTZ R246, R146.reuse, R0 ;  /* 0x0000000092f67221 */ /* 0x040fe20000010000 */
[----:B------:R-:W-:Y:S01]  /*b0a0*/  F2FP.PACK_AB R146, R146, R69 ;  /* 0x000000459292723e */ /* 0x000fe200000000ff */
[----:B------:R-:W-:Y:S01]  /*b0b0*/  FADD.FTZ R0, R116, R2 ;  /* 0x0000000274007221 */ /* 0x000fe20000010000 */
[----:B------:R-:W-:Y:S01]  /*b0c0*/  MOV R69, R68 ;  /* 0x0000004400457202 */ /* 0x000fe20000000f00 */
[----:B------:R-:W-:Y:S01]  /*b0d0*/  HMMA.16816.F32 R64, R76, R86, R64 ;  /* 0x000000564c40723c */ /* 0x000fe20000001840 */
[----:B------:R-:W2:Y:S03]  /*b0e0*/  LDSM.16.MT88.4 R76, [R204+0x7000] ;  /* 0x00700000cc4c783b */ /* 0x000ea60000004200 */
[----:B------:R-:W-:Y:S04]  /*b0f0*/  FADD.FTZ R0, R111, R0 ;  /* 0x000000006f007221 */ /* 0x000fe80000010000 */
[C---:B----4-:R-:W-:Y:S01]  /*b100*/  HMMA.16816.F32 R4, R72.reuse, R88, R4 ;  /* 0x000000584804723c */ /* 0x050fe20000001804 */
[----:B------:R-:W3:Y:S04]  /*b110*/  LDSM.16.MT88.4 R84, [R203+0x7000] ;  /* 0x00700000cb54783b */ /* 0x000ee80000004200 */
[----:B------:R-:W-:Y:S03]  /*b120*/  FADD.FTZ R0, R110, R0 ;  /* 0x000000006e007221 */ /* 0x000fe60000010000 */
[C---:B------:R-:W-:Y:S01]  /*b130*/  HMMA.16816.F32 R8, R72.reuse, R90, R8 ;  /* 0x0000005a4808723c */ /* 0x040fe20000001808 */
[----:B------:R-:W-:Y:S03]  /*b140*/  LDSM.16.MT88.4 R88, [R204+0x7800] ;  /* 0x00780000cc58783b */ /* 0x000fe60000004200 */
[----:B------:R-:W-:Y:S04]  /*b150*/  FADD.FTZ R0, R109, R0 ;  /* 0x000000006d007221 */ /* 0x000fe80000010000 */
[C---:B------:R-:W-:Y:S04]  /*b160*/  HMMA.16816.F32 R12, R72.reuse, R92, R12 ;  /* 0x0000005c480c723c */ /* 0x040fe8000000180c */
[----:B------:R-:W-:Y:S04]  /*b170*/  FADD.FTZ R0, R108, R0 ;  /* 0x000000006c007221 */ /* 0x000fe80000010000 */
[C---:B------:R-:W-:Y:S04]  /*b180*/  HMMA.16816.F32 R16, R72.reuse, R94, R16 ;  /* 0x0000005e4810723c */ /* 0x040fe80000001810 */
[----:B------:R-:W-:Y:S04]  /*b190*/  FADD.FTZ R0, R158, R0 ;  /* 0x000000009e007221 */ /* 0x000fe80000010000 */
[C---:B-1----:R-:W-:Y:S04]  /*b1a0*/  HMMA.16816.F32 R20, R72.reuse, R80, R20 ;  /* 0x000000504814723c */ /* 0x042fe80000001814 */
[----:B------:R-:W-:Y:S04]  /*b1b0*/  FADD.FTZ R0, R157, R0 ;  /* 0x000000009d007221 */ /* 0x000fe80000010000 */
[C---:B------:R-:W-:Y:S01]  /*b1c0*/  HMMA.16816.F32 R24, R72.reuse, R82, R24 ;  /* 0x000000524818723c */ /* 0x040fe20000001818 */
[----:B------:R-:W1:Y:S03]  /*b1d0*/  LDSM.16.MT88.4 R80, [R205+0x7000] ;  /* 0x00700000cd50783b */ /* 0x000e660000004200 */
[----:B------:R-:W-:Y:S04]  /*b1e0*/  FADD.FTZ R0, R159, R0 ;  /* 0x000000009f007221 */ /* 0x000fe80000010000 */
[C---:B------:R-:W-:Y:S04]  /*b1f0*/  HMMA.16816.F32 R28, R72.reuse, R96, R28 ;  /* 0x00000060481c723c */ /* 0x040fe8000000181c */
[----:B------:R-:W-:Y:S04]  /*b200*/  FADD.FTZ R0, R160, R0 ;  /* 0x00000000a0007221 */ /* 0x000fe80000010000 */
[C---:B------:R-:W-:Y:S01]  /*b210*/  HMMA.16816.F32 R32, R72.reuse, R98, R32 ;  /* 0x000000624820723c */ /* 0x040fe20000001820 */
[----:B------:R-:W4:Y:S03]  /*b220*/  LDSM.16.MT88.4 R96, [R202+0x7800] ;  /* 0x00780000ca60783b */ /* 0x000f260000004200 */
[----:B------:R-:W-:Y:S04]  /*b230*/  FADD.FTZ R0, R166, R0 ;  /* 0x00000000a6007221 */ /* 0x000fe80000010000 */
[C---:B------:R-:W-:Y:S04]  /*b240*/  HMMA.16816.F32 R36, R72.reuse, R100, R36 ;  /* 0x000000644824723c */ /* 0x040fe80000001824 */
[----:B------:R-:W-:Y:S04]  /*b250*/  FADD.FTZ R0, R165, R0 ;  /* 0x00000000a5007221 */ /* 0x000fe80000010000 */
[C---:B------:R-:W-:Y:S04]  /*b260*/  HMMA.16816.F32 R40, R72.reuse, R102, R40 ;  /* 0x000000664828723c */ /* 0x040fe80000001828 */
[----:B------:R-:W-:Y:S04]  /*b270*/  FADD.FTZ R0, R167, R0 ;  /* 0x00000000a7007221 */ /* 0x000fe80000010000 */
[C---:B--2---:R-:W-:Y:S04]  /*b280*/  HMMA.16816.F32 R44, R72.reuse, R76, R44 ;  /* 0x0000004c482c723c */ /* 0x044fe8000000182c */
[----:B------:R-:W-:Y:S04]  /*b290*/  FADD.FTZ R0, R168, R0 ;  /* 0x00000000a8007221 */ /* 0x000fe80000010000 */
[C---:B------:R-:W-:Y:S04]  /*b2a0*/  HMMA.16816.F32 R48, R72.reuse, R78, R48 ;  /* 0x0000004e4830723c */ /* 0x040fe80000001830 */
[----:B------:R-:W-:Y:S04]  /*b2b0*/  FADD.FTZ R0, R173, R0 ;  /* 0x00000000ad007221 */ /* 0x000fe80000010000 */
[C---:B---3--:R-:W-:Y:S04]  /*b2c0*/  HMMA.16816.F32 R52, R72.reuse, R84, R52 ;  /* 0x000000544834723c */ /* 0x048fe80000001834 */
[----:B------:R-:W-:Y:S04]  /*b2d0*/  FADD.FTZ R0, R174, R0 ;  /* 0x00000000ae007221 */ /* 0x000fe80000010000 */
[C---:B------:R-:W-:Y:S04]  /*b2e0*/  HMMA.16816.F32 R56, R72.reuse, R86, R56 ;  /* 0x000000564838723c */ /* 0x040fe80000001838 */
[----:B------:R-:W-:Y:S04]  /*b2f0*/  FADD.FTZ R0, R175, R0 ;  /* 0x00000000af007221 */ /* 0x000fe80000010000 */
[C---:B-1----:R-:W-:Y:S04]  /*b300*/  HMMA.16816.F32 R60, R72.reuse, R80, R60 ;  /* 0x00000050483c723c */ /* 0x042fe8000000183c */
[----:B------:R-:W-:Y:S04]  /*b310*/  FADD.FTZ R0, R228, R0 ;  /* 0x00000000e4007221 */ /* 0x000fe80000010000 */
[----:B------:R-:W-:Y:S01]  /*b320*/  HMMA.16816.F32 R64, R72, R82, R64 ;  /* 0x000000524840723c */ /* 0x000fe20000001840 */
[----:B------:R-:W1:Y:S03]  /*b330*/  LDSM.16.MT88.4 R80, [R203+0x7800] ;  /* 0x00780000cb50783b */ /* 0x000e660000004200 */
[----:B------:R-:W-:Y:S04]  /*b340*/  FADD.FTZ R0, R233, R0 ;  /* 0x00000000e9007221 */ /* 0x000fe80000010000 */
[C---:B------:R-:W-:Y:S01]  /*b350*/  HMMA.16816.F32 R132, R144.reuse, R128, R4 ;  /* 0x000000809084723c */ /* 0x040fe20000001804 */
[----:B------:R-:W2:Y:S04]  /*b360*/  LDSM.16.MT88.4 R72, [R205+0x7800] ;  /* 0x00780000cd48783b */ /* 0x000ea80000004200 */
[----:B------:R-:W-:Y:S03]  /*b370*/  FADD.FTZ R0, R234, R0 ;  /* 0x00000000ea007221 */ /* 0x000fe60000010000 */
[C---:B------:R-:W-:Y:S04]  /*b380*/  HMMA.16816.F32 R128, R144.reuse, R130, R8 ;  /* 0x000000829080723c */ /* 0x040fe80000001808 */
[----:B------:R-:W-:Y:S04]  /*b390*/  FADD.FTZ R0, R235, R0 ;  /* 0x00000000eb007221 */ /* 0x000fe80000010000 */
[C---:B------:R-:W-:Y:S04]  /*b3a0*/  HMMA.16816.F32 R124, R144.reuse, R120, R12 ;  /* 0x00000078907c723c */ /* 0x040fe8000000180c */
[----:B------:R-:W-:Y:S03]  /*b3b0*/  FADD.FTZ R0, R155, R0 ;  /* 0x000000009b007221 */ /* 0x000fe60000010000 */
[-C--:B------:R-:W-:Y:S01]  /*b3c0*/  MOV R12, R3.reuse ;  /* 0x00000003000c7202 */ /* 0x080fe20000000f00 */
[C---:B------:R-:W-:Y:S04]  /*b3d0*/  HMMA.16816.F32 R120, R144.reuse, R122, R16 ;  /* 0x0000007a9078723c */ /* 0x040fe80000001810 */
[----:B------:R-:W-:Y:S04]  /*b3e0*/  FADD.FTZ R0, R154, R0 ;  /* 0x000000009a007221 */ /* 0x000fe80000010000 */
        /* <DEDUP_REMOVED lines=8> */
[C---:B----4-:R-:W-:Y:S04]  /*b470*/  HMMA.16816.F32 R100, R144.reuse, R96, R36 ;  /* 0x000000609064723c */ /* 0x050fe80000001824 */
[----:B------:R-:W-:Y:S04]  /*b480*/  FADD.FTZ R0, R149, R0 ;  /* 0x0000000095007221 */ /* 0x000fe80000010000 */
[C---:B------:R-:W-:Y:S04]  /*b490*/  HMMA.16816.F32 R96, R144.reuse, R98, R40 ;  /* 0x000000629060723c */ /* 0x040fe80000001828 */
[----:B------:R-:W-:Y:S04]  /*b4a0*/  FADD.FTZ R0, R148, R0 ;  /* 0x0000000094007221 */ /* 0x000fe80000010000 */
[C---:B------:R-:W-:Y:S04]  /*b4b0*/  HMMA.16816.F32 R92, R144.reuse, R88, R44 ;  /* 0x00000058905c723c */ /* 0x040fe8000000182c */
[----:B------:R-:W-:Y:S01]  /*b4c0*/  FADD.FTZ R0, R70, R0 ;  /* 0x0000000046007221 */ /* 0x000fe20000010000 */
[----:B------:R-:W-:Y:S03]  /*b4d0*/  MOV R70, R3 ;  /* 0x0000000300467202 */ /* 0x000fe60000000f00 */
[C---:B------:R-:W-:Y:S01]  /*b4e0*/  HMMA.16816.F32 R88, R144.reuse, R90, R48 ;  /* 0x0000005a9058723c */ /* 0x040fe20000001830 */
[----:B------:R3:W-:Y:S07]  /*b4f0*/  STL [R1], R0 ;  /* 0x0000000001007387 */ /* 0x0007ee0000100800 */
[C---:B-1----:R-:W-:Y:S08]  /*b500*/  HMMA.16816.F32 R84, R144.reuse, R80, R52 ;  /* 0x000000509054723c */ /* 0x042ff00000001834 */
[C---:B------:R-:W-:Y:S08]  /*b510*/  HMMA.16816.F32 R80, R144.reuse, R82, R56 ;  /* 0x000000529050723c */ /* 0x040ff00000001838 */
[C---:B--2---:R-:W-:Y:S08]  /*b520*/  HMMA.16816.F32 R76, R144.reuse, R72, R60 ;  /* 0x00000048904c723c */ /* 0x044ff0000000183c */
[----:B------:R-:W-:Y:S01]  /*b530*/  HMMA.16816.F32 R72, R144, R74, R64 ;  /* 0x0000004a9048723c */ /* 0x000fe20000001840 */
[----:B---3--:R-:W-:-:S07]  /*b540*/  @P0 BRA `(.L_x_92) ;  /* 0xffffb2e000000947 */ /* 0x008fce000383ffff */
.L_x_81:
[----:B--2---:R-:W2:Y:S02]  /*b550*/  LDL R0, [R1+0x4] ;  /* 0x0000040001007983 */ /* 0x004ea40000100800 */
[----:B--2---:R-:W-:-:S13]  /*b560*/  ISETP.GE.AND P0, PT, R232, R0, PT ;  /* 0x00000000e800720c */ /* 0x004fda0003f06270 */
[----:B------:R-:W-:Y:S05]  /*b570*/  @!P0 BRA `(.L_x_93) ;  /* 0x000042e000008947 */ /* 0x000fea0003800000 */
[----:B------:R-:W-:Y:S02]  /*b580*/  MOV R70, R12 ;  /* 0x0000000c00467202 */ /* 0x000fe40000000f00 */
[----:B------:R-:W-:Y:S02]  /*b590*/  MOV R69, R68 ;  /* 0x0000004400457202 */ /* 0x000fe40000000f00 */
.L_x_100:
[----:B------:R-:W2:Y:S01]  /*b5a0*/  LDL.64 R6, [R1+0x28] ;  /* 0x0000280001067983 */ /* 0x000ea20000100a00 */
[----:B------:R-:W-:Y:S04]  /*b5b0*/  DEPBAR.LE SB0, 0x0 ;  /* 0x000080000000791a */ /* 0x000fe80000000000 */
[----:B------:R-:W3:Y:S01]  /*b5c0*/  LDL R5, [R1+0x38] ;  /* 0x0000380001057983 */ /* 0x000ee20000100800 */
[----:B------:R-:W-:Y:S01]  /*b5d0*/  WARPSYNC 0xffffffff ;  /* 0xffffffff00007948 */ /* 0x000fe20003800000 */
[----:B------:R-:W-:Y:S01]  /*b5e0*/  SHF.R.S32.HI R0, RZ, 0x1f, R239 ;  /* 0x0000001fff007819 */ /* 0x000fe200000114ef */
[C---:B------:R-:W-:Y:S01]  /*b5f0*/  IMAD.WIDE.U32 R2, R239.reuse, c[0x0][0x208], RZ ;  /* 0x00008200ef027a25 */ /* 0x040fe200078e00ff */
[----:B------:R-:W-:Y:S01]  /*b600*/  BAR.SYNC.DEFER_BLOCKING 0x0 ;  /* 0x0000000000007b1d */ /* 0x000fe20000010000 */
[----:B------:R-:W-:Y:S02]  /*b610*/  SHF.R.S32.HI R4, RZ, 0x1f, R238 ;  /* 0x0000001fff047819 */ /* 0x000fe400000114ee */
[----:B------:R-:W-:Y:S02]  /*b620*/  IMAD R0, R0, c[0x0][0x208], RZ ;  /* 0x0000820000007a24 */ /* 0x000fe400078e02ff */
[----:B------:R-:W-:Y:S02]  /*b630*/  IMAD.SHL.U32 R63, R242, 0x2, RZ ;  /* 0x00000002f23f7824 */ /* 0x000fe400078e00ff */
[----:B------:R-:W-:Y:S02]  /*b640*/  IMAD R0, R239, c[0x0][0x20c], R0 ;  /* 0x00008300ef007a24 */ /* 0x000fe400078e0200 */
[----:B------:R-:W-:Y:S02]  /*b650*/  IMAD R4, R4, c[0x0][0x218], RZ ;  /* 0x0000860004047a24 */ /* 0x000fe400078e02ff */
[----:B------:R-:W-:Y:S02]  /*b660*/  IMAD.IADD R3, R3, 0x1, R0 ;  /* 0x0000000103037824 */ /* 0x000fe400078e0200 */
[C---:B------:R-:W-:Y:S02]  /*b670*/  IMAD R4, R238.reuse, c[0x0][0x21c], R4 ;  /* 0x00008700ee047a24 */ /* 0x040fe400078e0204 */
[----:B------:R-:W-:Y:S04]  /*b680*/  IMAD.WIDE.U32 R2, R238, c[0x0][0x218], R2 ;  /* 0x00008600ee027a25 */ /* 0x000fe800078e0002 */
[----:B------:R-:W-:Y:S01]  /*b690*/  IMAD.SHL.U32 R55, R241, 0x2, RZ ;  /* 0x00000002f1377824 */ /* 0x000fe200078e00ff */
[----:B------:R1:W4:Y:S04]  /*b6a0*/  LDSM.16.M88.4 R8, [R71] ;  /* 0x000000004708783b */ /* 0x0003280000000200 */
[----:B------:R1:W1:Y:S04]  /*b6b0*/  LDSM.16.M88.4 R16, [R71+0x800] ;  /* 0x000800004710783b */ /* 0x0002680000000200 */
        /* <DEDUP_REMOVED lines=23> */
[----:B-1--4-:R1:W2:Y:S02]  /*b830*/  SHFL.IDX PT, R28, R36, RZ, 0x181f ;  /* 0x00181fff241c7589 */ /* 0x0122a400000e0000 */
.L_x_125:
[C---:B------:R-:W-:Y:S01]  /*b840*/  HMMA.16816.F32 R4, R136.reuse, R8, RZ ;  /* 0x000000088804723c */ /* 0x040fe200000018ff */
[----:B------:R-:W3:Y:S01]  /*b850*/  SHFL.IDX PT, R38, R0, RZ, 0x181f ;  /* 0x00181fff00267589 */ /* 0x000ee200000e0000 */
[----:B------:R-:W-:Y:S01]  /*b860*/  BSSY B0, `(.L_x_95) ;  /* 0x00001b8000007945 */ /* 0x000fe20003800000 */
[----:B------:R-:W-:Y:S02]  /*b870*/  ISETP.GE.AND P2, PT, R241, c[0x0][0x1d4], PT ;  /* 0x00007500f1007a0c */ /* 0x000fe40003f46270 */
[----:B------:R-:W-:Y:S02]  /*b880*/  ISETP.GE.AND P0, PT, R242, c[0x0][0x1d4], PT ;  /* 0x00007500f2007a0c */ /* 0x000fe40003f06270 */
[----:B------:R-:W-:Y:S01]  /*b890*/  SEL R68, RZ, 0x10, P2 ;  /* 0x00000010ff447807 */ /* 0x000fe20001000000 */
[C---:B------:R-:W-:Y:S01]  /*b8a0*/  HMMA.16816.F32 R8, R136.reuse, R10, RZ ;  /* 0x0000000a8808723c */ /* 0x040fe200000018ff */
[----:B------:R-:W4:Y:S02]  /*b8b0*/  SHFL.IDX PT, R46, R0, 0x1, 0x181f ;  /* 0x00381f00002e7f89 */ /* 0x000f2400000e0000 */
[----:B------:R-:W-:Y:S02]  /*b8c0*/  ISETP.NE.U32.AND P6, PT, R68, RZ, PT ;  /* 0x000000ff4400720c */ /* 0x000fe40003fc5070 */
[----:B------:R-:W-:Y:S03]  /*b8d0*/  SEL R62, RZ, 0x10, P0 ;  /* 0x00000010ff3e7807 */ /* 0x000fe60000000000 */
[C---:B------:R-:W-:Y:S01]  /*b8e0*/  HMMA.16816.F32 R12, R136.reuse, R16, RZ ;  /* 0x00000010880c723c */ /* 0x040fe200000018ff */
[----:B------:R-:W5:Y:S07]  /*b8f0*/  SHFL.IDX PT, R37, R36, 0x1, 0x181f ;  /* 0x00381f0024257f89 */ /* 0x000f6e00000e0000 */
[C---:B------:R-:W-:Y:S01]  /*b900*/  HMMA.16816.F32 R16, R136.reuse, R18, RZ ;  /* 0x000000128810723c */ /* 0x040fe200000018ff */
[----:B------:R-:W1:Y:S07]  /*b910*/  SHFL.IDX PT, R45, R0, 0x2, 0x181f ;  /* 0x00581f00002d7f89 */ /* 0x000e6e00000e0000 */
[C---:B------:R-:W-:Y:S01]  /*b920*/  HMMA.16816.F32 R20, R136.reuse, R24, RZ ;  /* 0x000000188814723c */ /* 0x040fe200000018ff */
[----:B------:R-:W3:Y:S07]  /*b930*/  SHFL.IDX PT, R54, R36, 0x2, 0x181f ;  /* 0x00581f0024367f89 */ /* 0x000eee00000e0000 */
[C---:B------:R-:W-:Y:S01]  /*b940*/  HMMA.16816.F32 R24, R136.reuse, R26, RZ ;  /* 0x0000001a8818723c */ /* 0x040fe200000018ff */
[----:B------:R-:W1:Y:S08]  /*b950*/  SHFL.IDX PT, R0, R0, 0x3, 0x181f ;  /* 0x00781f0000007f89 */ /* 0x000e7000000e0000 */
[----:B------:R1:W1:Y:S08]  /*b960*/  SHFL.IDX PT, R61, R36, 0x3, 0x181f ;  /* 0x00781f00243d7f89 */ /* 0x00027000000e0000 */
[----:B------:R-:W2:Y:S01]  /*b970*/  LDL R233, [R1+0x4] ;  /* 0x0000040001e97983 */ /* 0x000ea20000100800 */
[C---:B---3--:R-:W-:Y:S02]  /*b980*/  IADD3 R2, P4, R38.reuse, R55, RZ ;  /* 0x0000003726027210 */ /* 0x048fe40007f9e0ff */
[----:B------:R-:W-:Y:S02]  /*b990*/  IADD3 R38, P5, R38, R63, RZ ;  /* 0x0000003f26267210 */ /* 0x000fe40007fbe0ff */
[C---:B--2---:R-:W-:Y:S02]  /*b9a0*/  IADD3.X R3, R28.reuse, R44, RZ, P4, !PT ;  /* 0x0000002c1c037210 */ /* 0x044fe400027fe4ff */
[----:B------:R-:W-:Y:S02]  /*b9b0*/  IADD3.X R39, R28, R60, RZ, P5, !PT ;  /* 0x0000003c1c277210 */ /* 0x000fe40002ffe4ff */
[C---:B------:R-:W-:Y:S01]  /*b9c0*/  HMMA.16816.F32 R28, R136.reuse, R32, RZ ;  /* 0x00000020881c723c */ /* 0x040fe200000018ff */
[----:B------:R1:W-:Y:S01]  /*b9d0*/  LDGSTS.E.BYPASS.LTC128B.128 [R227+0x100], [R2.64], !P2 ;  /* 0x0010000002e37fae */ /* 0x0003e2000d101d46 */
[C---:B----4-:R-:W-:Y:S02]  /*b9e0*/  IADD3 R52, P4, R46.reuse, R55, RZ ;  /* 0x000000372e347210 */ /* 0x050fe40007f9e0ff */
[----:B------:R-:W-:Y:S02]  /*b9f0*/  IADD3 R46, P5, R46, R63, RZ ;  /* 0x0000003f2e2e7210 */ /* 0x000fe40007fbe0ff */
[C---:B-----5:R-:W-:Y:S02]  /*ba00*/  IADD3.X R53, R37.reuse, R44, RZ, P4, !PT ;  /* 0x0000002c25357210 */ /* 0x060fe400027fe4ff */
[C---:B------:R-:W-:Y:S01]  /*ba10*/  HMMA.16816.F32 R32, R136.reuse, R34, RZ ;  /* 0x000000228820723c */ /* 0x040fe200000018ff */
[----:B------:R2:W-:Y:S03]  /*ba20*/  LDGSTS.E.BYPASS.LTC128B.128 [R227+0x4100], [R38.64], !P0 ;  /* 0x0410000026e37fae */ /* 0x0005e6000c101d46 */
[----:B------:R-:W-:Y:S02]  /*ba30*/  IADD3.X R47, R37, R60, RZ, P5, !PT ;  /* 0x0000003c252f7210 */ /* 0x000fe40002ffe4ff */
[C---:B------:R-:W-:Y:S02]  /*ba40*/  ISETP.NE.U32.AND P5, PT, R62.reuse, RZ, PT ;  /* 0x000000ff3e00720c */ /* 0x040fe40003fa5070 */
[----:B------:R-:W-:Y:S01]  /*ba50*/  IADD3 R62, -R62, 0x10, RZ ;  /* 0x000000103e3e7810 */ /* 0x000fe20007ffe1ff */
[----:B------:R3:W-:Y:S03]  /*ba60*/  LDGSTS.E.BYPASS.LTC128B.128 [R227+0x1100], [R52.64], !P2 ;  /* 0x0110000034e37fae */ /* 0x0007e6000d101d46 */
[----:B------:R-:W-:Y:S05]  /*ba70*/  LOP3.LUT R62, R62, 0xf, RZ, 0xc0, !PT ;  /* 0x0000000f3e3e7812 */ /* 0x000fea00078ec0ff */
[----:B------:R4:W-:Y:S01]  /*ba80*/  LDGSTS.E.BYPASS.LTC128B.128 [R227+0x5100], [R46.64], !P0 ;  /* 0x051000002ee37fae */ /* 0x0009e2000c101d46 */
[C---:B-1----:R-:W-:Y:S04]  /*ba90*/  IADD3 R2, P4, R45.reuse, R55, RZ ;  /* 0x000000372d027210 */ /* 0x042fe80007f9e0ff */
[----:B------:R-:W-:Y:S01]  /*baa0*/  IADD3.X R3, R54, R44, RZ, P4, !PT ;  /* 0x0000002c36037210 */ /* 0x000fe200027fe4ff */
[C---:B--2---:R-:W-:Y:S04]  /*bab0*/  HMMA.16816.F32 R36, R136.reuse, R40, RZ ;  /* 0x000000288824723c */ /* 0x044fe800000018ff */
[----:B------:R1:W-:Y:S04]  /*bac0*/  LDGSTS.E.BYPASS.LTC128B.128 [R227+0x2100], [R2.64], !P2 ;  /* 0x0210000002e37fae */ /* 0x0003e8000d101d46 */
[C---:B------:R-:W-:Y:S01]  /*bad0*/  HMMA.16816.F32 R40, R136.reuse, R42, RZ ;  /* 0x0000002a8828723c */ /* 0x040fe200000018ff */
[----:B---3--:R-:W-:Y:S04]  /*bae0*/  IADD3 R52, -R68, 0x10, RZ ;  /* 0x0000001044347810 */ /* 0x008fe80007ffe1ff */
[----:B------:R-:W-:Y:S02]  /*baf0*/  LOP3.LUT R52, R52, 0xf, RZ, 0xc0, !PT ;  /* 0x0000000f34347812 */ /* 0x000fe400078ec0ff */
[----:B-1----:R-:W-:Y:S05]  /*bb00*/  IADD3 R2, P2, R45, R63, RZ ;  /* 0x0000003f2d027210 */ /* 0x002fea0007f5e0ff */
[----:B------:R-:W-:Y:S02]  /*bb10*/  IADD3.X R3, R54, R60, RZ, P2, !PT ;  /* 0x0000003c36037210 */ /* 0x000fe400017fe4ff */
[-C--:B------:R-:W-:Y:S03]  /*bb20*/  IADD3 R52, P4, P2, R52, R0.reuse, R55 ;  /* 0x0000000034347210 */ /* 0x080fe60007a9e037 */
[----:B------:R1:W-:Y:S01]  /*bb30*/  LDGSTS.E.BYPASS.LTC128B.128 [R227+0x6100], [R2.64], !P0 ;  /* 0x0610000002e37fae */ /* 0x0003e2000c101d46 */
[-C--:B------:R-:W-:Y:S02]  /*bb40*/  IADD3.X R53, RZ, R61.reuse, R44, P4, P2 ;  /* 0x0000003dff357210 */ /* 0x080fe400027e442c */
[C---:B----4-:R-:W-:Y:S01]  /*bb50*/  HMMA.16816.F32 R44, R136.reuse, R48, RZ ;  /* 0x00000030882c723c */ /* 0x050fe200000018ff */
[----:B------:R-:W-:Y:S04]  /*bb60*/  IADD3 R62, P4, P2, R62, R0, R63 ;  /* 0x000000003e3e7210 */ /* 0x000fe80007a9e03f */
[----:B------:R2:W-:Y:S01]  /*bb70*/  LDGSTS.E.BYPASS.LTC128B.128.ZFILL [R227+0x3100], [R52.64], P6 ;  /* 0x0310000034e37fae */ /* 0x0005e2000b141d46 */
[----:B------:R-:W-:Y:S02]  /*bb80*/  IADD3.X R63, RZ, R61, R60, P4, P2 ;  /* 0x0000003dff3f7210 */ /* 0x000fe400027e443c */
[C---:B------:R-:W-:Y:S05]  /*bb90*/  HMMA.16816.F32 R48, R136.reuse, R50, RZ ;  /* 0x000000328830723c */ /* 0x040fea00000018ff */
[----:B------:R3:W-:Y:S08]  /*bba0*/  LDGSTS.E.BYPASS.LTC128B.128.ZFILL [R227+0x7100], [R62.64], P5 ;  /* 0x071000003ee37fae */ /* 0x0007f0000a941d46 */
[----:B------:R-:W0:Y:S01]  /*bbb0*/  LDGDEPBAR ;  /* 0x00000000000079af */ /* 0x000e220000000000 */
[C---:B--2---:R-:W-:Y:S08]  /*bbc0*/  HMMA.16816.F32 R52, R136.reuse, R56, RZ ;  /* 0x000000388834723c */ /* 0x044ff000000018ff */
[C---:B------:R-:W-:Y:S08]  /*bbd0*/  HMMA.16816.F32 R56, R136.reuse, R58, RZ ;  /* 0x0000003a8838723c */ /* 0x040ff000000018ff */
[C---:B---3--:R-:W-:Y:S08]  /*bbe0*/  HMMA.16816.F32 R60, R136.reuse, R64, RZ ;  /* 0x00000040883c723c */ /* 0x048ff000000018ff */
[----:B------:R-:W-:Y:S08]  /*bbf0*/  HMMA.16816.F32 R64, R136, R66, RZ ;  /* 0x000000428840723c */ /* 0x000ff000000018ff */
[C---:B------:R-:W-:Y:S08]  /*bc00*/  HMMA.16816.F32 R4, R140.reuse, R144, R4 ;  /* 0x000000908c04723c */ /* 0x040ff00000001804 */
[C---:B------:R-:W-:Y:S01]  /*bc10*/  HMMA.16816.F32 R8, R140.reuse, R146, R8 ;  /* 0x000000928c08723c */ /* 0x040fe20000001808 */
[----:B------:R-:W2:Y:S07]  /*bc20*/  LDSM.16.M88.4 R144, [R201] ;  /* 0x00000000c990783b */ /* 0x000eae0000000200 */
        /* <DEDUP_REMOVED lines=15> */
[C---:B------:R-:W-:Y:S08]  /*bd20*/  HMMA.16816.F32 R52, R140.reuse, R168, R52 ;  /* 0x000000a88c34723c */ /* 0x040ff00000001834 */
[C---:B------:R-:W-:Y:S01]  /*bd30*/  HMMA.16816.F32 R56, R140.reuse, R170, R56 ;  /* 0x000000aa8c38723c */ /* 0x040fe20000001838 */
[----:B------:R-:W-:Y:S07]  /*bd40*/  LDSM.16.M88.4 R168, [R200+-0x3000] ;  /* 0xffd00000c8a8783b */ /* 0x000fee0000000200 */
[C---:B------:R-:W-:Y:S08]  /*bd50*/  HMMA.16816.F32 R60, R140.reuse, R172, R60 ;  /* 0x000000ac8c3c723c */ /* 0x040ff0000000183c */
[----:B------:R-:W-:Y:S08]  /*bd60*/  HMMA.16816.F32 R64, R140, R174, R64 ;  /* 0x000000ae8c40723c */ /* 0x000ff00000001840 */
[C---:B--2---:R-:W-:Y:S08]  /*bd70*/  HMMA.16816.F32 R4, R176.reuse, R144, R4 ;  /* 0x00000090b004723c */ /* 0x044ff00000001804 */
[C---:B------:R-:W-:Y:S01]  /*bd80*/  HMMA.16816.F32 R8, R176.reuse, R146, R8 ;  /* 0x00000092b008723c */ /* 0x040fe20000001808 */
[----:B------:R-:W2:Y:S07]  /*bd90*/  LDSM.16.M88.4 R144, [R201+0x3000] ;  /* 0x00300000c990783b */ /* 0x000eae0000000200 */
[C---:B---3--:R-:W-:Y:S03]  /*bda0*/  HMMA.16816.F32 R12, R176.reuse, R148, R12 ;  /* 0x00000094b00c723c */ /* 0x048fe6000000180c */
[----:B------:R-:W-:Y:S05]  /*bdb0*/  ISETP.GT.AND P2, PT, R232, R233, PT ;  /* 0x000000e9e800720c */ /* 0x000fea0003f44270 */
[C---:B------:R-:W-:Y:S01]  /*bdc0*/  HMMA.16816.F32 R16, R176.reuse, R150, R16 ;  /* 0x00000096b010723c */ /* 0x040fe20000001810 */
[----:B------:R-:W3:Y:S07]  /*bdd0*/  LDSM.16.M88.4 R148, [R201+0x3800] ;  /* 0x00380000c994783b */ /* 0x000eee0000000200 */
[C---:B----4-:R-:W-:Y:S08]  /*bde0*/  HMMA.16816.F32 R20, R176.reuse, R152, R20 ;  /* 0x00000098b014723c */ /* 0x050ff00000001814 */
[C---:B------:R-:W-:Y:S01]  /*bdf0*/  HMMA.16816.F32 R24, R176.reuse, R154, R24 ;  /* 0x0000009ab018723c */ /* 0x040fe20000001818 */
[----:B------:R-:W4:Y:S07]  /*be00*/  LDSM.16.M88.4 R152, [R200+-0x4000] ;  /* 0xffc00000c898783b */ /* 0x000f2e0000000200 */
[C---:B-----5:R-:W-:Y:S08]  /*be10*/  HMMA.16816.F32 R28, R176.reuse, R156, R28 ;  /* 0x0000009cb01c723c */ /* 0x060ff0000000181c */
[C---:B------:R-:W-:Y:S01]  /*be20*/  HMMA.16816.F32 R32, R176.reuse, R158, R32 ;  /* 0x0000009eb020723c */ /* 0x040fe20000001820 */
[----:B------:R-:W5:Y:S07]  /*be30*/  LDSM.16.M88.4 R156, [R200+-0x3800] ;  /* 0xffc80000c89c783b */ /* 0x000f6e0000000200 */
[C---:B-1----:R-:W-:Y:S08]  /*be40*/  HMMA.16816.F32 R36, R176.reuse, R160, R36 ;  /* 0x000000a0b024723c */ /* 0x042ff00000001824 */
[C---:B------:R-:W-:Y:S01]  /*be50*/  HMMA.16816.F32 R40, R176.reuse, R162, R40 ;  /* 0x000000a2b028723c */ /* 0x040fe20000001828 */
[----:B------:R-:W1:Y:S07]  /*be60*/  LDSM.16.M88.4 R160, [R200+-0x2800] ;  /* 0xffd80000c8a0783b */ /* 0x000e6e0000000200 */
[C---:B------:R-:W-:Y:S08]  /*be70*/  HMMA.16816.F32 R44, R176.reuse, R164, R44 ;  /* 0x000000a4b02c723c */ /* 0x040ff0000000182c */
[C---:B------:R-:W-:Y:S01]  /*be80*/  HMMA.16816.F32 R48, R176.reuse, R166, R48 ;  /* 0x000000a6b030723c */ /* 0x040fe20000001830 */
[----:B------:R-:W1:Y:S07]  /*be90*/  LDSM.16.M88.4 R164, [R200+-0x2000] ;  /* 0xffe00000c8a4783b */ /* 0x000e6e0000000200 */
[C---:B--2---:R-:W-:Y:S08]  /*bea0*/  HMMA.16816.F32 R52, R176.reuse, R144, R52 ;  /* 0x00000090b034723c */ /* 0x044ff00000001834 */
[C---:B------:R-:W-:Y:S01]  /*beb0*/  HMMA.16816.F32 R56, R176.reuse, R146, R56 ;  /* 0x00000092b038723c */ /* 0x040fe20000001838 */
[----:B------:R-:W2:Y:S07]  /*bec0*/  LDSM.16.M88.4 R144, [R200+-0x1800] ;  /* 0xffe80000c890783b */ /* 0x000eae0000000200 */
[C---:B---3--:R-:W-:Y:S08]  /*bed0*/  HMMA.16816.F32 R60, R176.reuse, R148, R60 ;  /* 0x00000094b03c723c */ /* 0x048ff0000000183c */
[----:B------:R-:W-:Y:S01]  /*bee0*/  HMMA.16816.F32 R64, R176, R150, R64 ;  /* 0x00000096b040723c */ /* 0x000fe20000001840 */
[----:B------:R-:W3:Y:S07]  /*bef0*/  LDSM.16.M88.4 R148, [R200+-0x1000] ;  /* 0xfff00000c894783b */ /* 0x000eee0000000200 */
[C---:B----4-:R-:W-:Y:S08]  /*bf00*/  HMMA.16816.F32 R4, R180.reuse, R152, R4 ;  /* 0x00000098b404723c */ /* 0x050ff00000001804 */
[C---:B------:R-:W-:Y:S01]  /*bf10*/  HMMA.16816.F32 R8, R180.reuse, R154, R8 ;  /* 0x0000009ab408723c */ /* 0x040fe20000001808 */
[----:B------:R-:W4:Y:S07]  /*bf20*/  LDSM.16.M88.4 R152, [R200+-0x800] ;  /* 0xfff80000c898783b */ /* 0x000f2e0000000200 */
[C---:B-----5:R-:W-:Y:S08]  /*bf30*/  HMMA.16816.F32 R12, R180.reuse, R156, R12 ;  /* 0x0000009cb40c723c */ /* 0x060ff0000000180c */
[C---:B------:R-:W-:Y:S01]  /*bf40*/  HMMA.16816.F32 R16, R180.reuse, R158, R16 ;  /* 0x0000009eb410723c */ /* 0x040fe20000001810 */
[----:B------:R-:W5:Y:S07]  /*bf50*/  LDSM.16.M88.4 R156, [R71+0x4000] ;  /* 0x00400000479c783b */ /* 0x000f6e0000000200 */
[C---:B------:R-:W-:Y:S08]  /*bf60*/  HMMA.16816.F32 R20, R180.reuse, R168, R20 ;  /* 0x000000a8b414723c */ /* 0x040ff00000001814 */
[C---:B------:R-:W-:Y:S01]  /*bf70*/  HMMA.16816.F32 R24, R180.reuse, R170, R24 ;  /* 0x000000aab418723c */ /* 0x040fe20000001818 */
[----:B------:R-:W-:Y:S07]  /*bf80*/  LDSM.16.M88.4 R168, [R71+0x5000] ;  /* 0x0050000047a8783b */ /* 0x000fee0000000200 */
[C---:B-1----:R-:W-:Y:S08]  /*bf90*/  HMMA.16816.F32 R28, R180.reuse, R160, R28 ;  /* 0x000000a0b41c723c */ /* 0x042ff0000000181c */
        /* <DEDUP_REMOVED lines=9> */
[C---:B------:R-:W-:Y:S01]  /*c030*/  HMMA.16816.F32 R56, R180.reuse, R150, R56 ;  /* 0x00000096b438723c */ /* 0x040fe20000001838 */
[----:B------:R-:W3:Y:S07]  /*c040*/  LDSM.16.M88.4 R148, [R71+0x6800] ;  /* 0x006800004794783b */ /* 0x000eee0000000200 */
[C---:B----4-:R-:W-:Y:S08]  /*c050*/  HMMA.16816.F32 R60, R180.reuse, R152, R60 ;  /* 0x00000098b43c723c */ /* 0x050ff0000000183c */
[----:B------:R-:W-:Y:S01]  /*c060*/  HMMA.16816.F32 R64, R180, R154, R64 ;  /* 0x0000009ab440723c */ /* 0x000fe20000001840 */
[----:B------:R-:W4:Y:S07]  /*c070*/  LDSM.16.M88.4 R152, [R71+0x7000] ;  /* 0x007000004798783b */ /* 0x000f2e0000000200 */
[C---:B-----5:R-:W-:Y:S08]  /*c080*/  HMMA.16816.F32 R4, R184.reuse, R156, R4 ;  /* 0x0000009cb804723c */ /* 0x060ff00000001804 */
[C---:B------:R-:W-:Y:S01]  /*c090*/  HMMA.16816.F32 R8, R184.reuse, R158, R8 ;  /* 0x0000009eb808723c */ /* 0x040fe20000001808 */
[----:B------:R-:W5:Y:S07]  /*c0a0*/  LDSM.16.M88.4 R156, [R71+0x7800] ;  /* 0x00780000479c783b */ /* 0x000f6e0000000200 */
[C---:B-1----:R-:W-:Y:S08]  /*c0b0*/  HMMA.16816.F32 R12, R184.reuse, R160, R12 ;  /* 0x000000a0b80c723c */ /* 0x042ff0000000180c */
[C---:B------:R-:W-:Y:S01]  /*c0c0*/  HMMA.16816.F32 R16, R184.reuse, R162, R16 ;  /* 0x000000a2b810723c */ /* 0x040fe20000001810 */
[----:B------:R-:W1:Y:S07]  /*c0d0*/  LDSM.16.M88.4 R160, [R207] ;  /* 0x00000000cfa0783b */ /* 0x000e6e0000000200 */
        /* <DEDUP_REMOVED lines=8> */
[----:B------:R-:W2:Y:S07]  /*c160*/  LDSM.16.M88.4 R144, [R210] ;  /* 0x00000000d290783b */ /* 0x000eae0000000200 */
[C---:B---3--:R-:W-:Y:S08]  /*c170*/  HMMA.16816.F32 R44, R184.reuse, R148, R44 ;  /* 0x00000094b82c723c */ /* 0x048ff0000000182c */
[C---:B------:R-:W-:Y:S01]  /*c180*/  HMMA.16816.F32 R48, R184.reuse, R150, R48 ;  /* 0x00000096b830723c */ /* 0x040fe20000001830 */
[----:B------:R-:W3:Y:S07]  /*c190*/  LDSM.16.M88.4 R148, [R211] ;  /* 0x00000000d394783b */ /* 0x000eee0000000200 */
[C---:B----4-:R-:W-:Y:S08]  /*c1a0*/  HMMA.16816.F32 R52, R184.reuse, R152, R52 ;  /* 0x00000098b834723c */ /* 0x050ff00000001834 */
[C---:B------:R-:W-:Y:S01]  /*c1b0*/  HMMA.16816.F32 R56, R184.reuse, R154, R56 ;  /* 0x0000009ab838723c */ /* 0x040fe20000001838 */
[----:B------:R-:W4:Y:S07]  /*c1c0*/  LDSM.16.M88.4 R152, [R212] ;  /* 0x00000000d498783b */ /* 0x000f2e0000000200 */
[C---:B-----5:R-:W-:Y:S08]  /*c1d0*/  HMMA.16816.F32 R60, R184.reuse, R156, R60 ;  /* 0x0000009cb83c723c */ /* 0x060ff0000000183c */
[----:B------:R-:W-:Y:S01]  /*c1e0*/  HMMA.16816.F32 R64, R184, R158, R64 ;  /* 0x0000009eb840723c */ /* 0x000fe20000001840 */
[----:B------:R-:W5:Y:S07]  /*c1f0*/  LDSM.16.M88.4 R156, [R213] ;  /* 0x00000000d59c783b */ /* 0x000f6e0000000200 */
[C---:B-1----:R-:W-:Y:S08]  /*c200*/  HMMA.16816.F32 R4, R188.reuse, R160, R4 ;  /* 0x000000a0bc04723c */ /* 0x042ff00000001804 */
[C---:B------:R-:W-:Y:S01]  /*c210*/  HMMA.16816.F32 R8, R188.reuse, R162, R8 ;  /* 0x000000a2bc08723c */ /* 0x040fe20000001808 */
[----:B------:R-:W1:Y:S07]  /*c220*/  LDSM.16.M88.4 R160, [R214] ;  /* 0x00000000d6a0783b */ /* 0x000e6e0000000200 */
        /* <DEDUP_REMOVED lines=13> */
[C---:B------:R-:W-:Y:S01]  /*c300*/  HMMA.16816.F32 R48, R188.reuse, R154, R48 ;  /* 0x0000009abc30723c */ /* 0x040fe20000001830 */
[----:B------:R-:W4:Y:S07]  /*c310*/  LDSM.16.M88.4 R152, [R201+0x6000] ;  /* 0x00600000c998783b */ /* 0x000f2e0000000200 */
[C---:B-----5:R-:W-:Y:S08]  /*c320*/  HMMA.16816.F32 R52, R188.reuse, R156, R52 ;  /* 0x0000009cbc34723c */ /* 0x060ff00000001834 */
[C---:B------:R-:W-:Y:S01]  /*c330*/  HMMA.16816.F32 R56, R188.reuse, R158, R56 ;  /* 0x0000009ebc38723c */ /* 0x040fe20000001838 */
[----:B------:R-:W5:Y:S07]  /*c340*/  LDSM.16.M88.4 R156, [R201+0x6800] ;  /* 0x00680000c99c783b */ /* 0x000f6e0000000200 */
[C---:B-1----:R-:W-:Y:S08]  /*c350*/  HMMA.16816.F32 R60, R188.reuse, R160, R60 ;  /* 0x000000a0bc3c723c */ /* 0x042ff0000000183c */
[----:B------:R-:W-:Y:S01]  /*c360*/  HMMA.16816.F32 R64, R188, R162, R64 ;  /* 0x000000a2bc40723c */ /* 0x000fe20000001840 */
[----:B------:R-:W1:Y:S07]  /*c370*/  LDSM.16.M88.4 R160, [R201+0x7000] ;  /* 0x00700000c9a0783b */ /* 0x000e6e0000000200 */
[C---:B------:R-:W-:Y:S08]  /*c380*/  HMMA.16816.F32 R4, R192.reuse, R168, R4 ;  /* 0x000000a8c004723c */ /* 0x040ff00000001804 */
[C---:B------:R-:W-:Y:S01]  /*c390*/  HMMA.16816.F32 R8, R192.reuse, R170, R8 ;  /* 0x000000aac008723c */ /* 0x040fe20000001808 */
[----:B------:R-:W1:Y:S07]  /*c3a0*/  LDSM.16.M88.4 R168, [R201+0x7800] ;  /* 0x00780000c9a8783b */ /* 0x000e6e0000000200 */
[C---:B------:R-:W-:Y:S08]  /*c3b0*/  HMMA.16816.F32 R12, R192.reuse, R164, R12 ;  /* 0x000000a4c00c723c */ /* 0x040ff0000000180c */
[C---:B------:R-:W-:Y:S01]  /*c3c0*/  HMMA.16816.F32 R16, R192.reuse, R166, R16 ;  /* 0x000000a6c010723c */ /* 0x040fe20000001810 */
[----:B------:R-:W1:Y:S07]  /*c3d0*/  LDSM.16.M88.4 R164, [R200] ;  /* 0x00000000c8a4783b */ /* 0x000e6e0000000200 */
[C---:B--2---:R-:W-:Y:S08]  /*c3e0*/  HMMA.16816.F32 R20, R192.reuse, R144, R20 ;  /* 0x00000090c014723c */ /* 0x044ff00000001814 */
[C---:B------:R-:W-:Y:S01]  /*c3f0*/  HMMA.16816.F32 R24, R192.reuse, R146, R24 ;  /* 0x00000092c018723c */ /* 0x040fe20000001818 */
[----:B------:R-:W2:Y:S07]  /*c400*/  LDSM.16.M88.4 R144, [R200+0x800] ;  /* 0x00080000c890783b */ /* 0x000eae0000000200 */
[C---:B---3--:R-:W-:Y:S08]  /*c410*/  HMMA.16816.F32 R28, R192.reuse, R148, R28 ;  /* 0x00000094c01c723c */ /* 0x048ff0000000181c */
[C---:B------:R-:W-:Y:S08]  /*c420*/  HMMA.16816.F32 R32, R192.reuse, R150, R32 ;  /* 0x00000096c020723c */ /* 0x040ff00000001820 */
[C---:B----4-:R-:W-:Y:S08]  /*c430*/  HMMA.16816.F32 R36, R192.reuse, R152, R36 ;  /* 0x00000098c024723c */ /* 0x050ff00000001824 */
[C---:B------:R-:W-:Y:S08]  /*c440*/  HMMA.16816.F32 R40, R192.reuse, R154, R40 ;  /* 0x0000009ac028723c */ /* 0x040ff00000001828 */
[C---:B-----5:R-:W-:Y:S08]  /*c450*/  HMMA.16816.F32 R44, R192.reuse, R156, R44 ;  /* 0x0000009cc02c723c */ /* 0x060ff0000000182c */
[C---:B------:R-:W-:Y:S08]  /*c460*/  HMMA.16816.F32 R48, R192.reuse, R158, R48 ;  /* 0x0000009ec030723c */ /* 0x040ff00000001830 */
[C---:B-1----:R-:W-:Y:S08]  /*c470*/  HMMA.16816.F32 R52, R192.reuse, R160, R52 ;  /* 0x000000a0c034723c */ /* 0x042ff00000001834 */
        /* <DEDUP_REMOVED lines=32> */
[----:B------:R-:W1:Y:S10]  /*c680*/  MUFU.TANH R169, R12 ;  /* 0x0000000c00a97308 */ /* 0x000e740000002400 */
        /* <DEDUP_REMOVED lines=41> */
[----:B------:R-:W2:Y:S01]  /*c920*/  MUFU.TANH R163, R23 ;  /* 0x0000001700a37308 */ /* 0x000ea20000002400 */
[C---:B------:R-:W-:Y:S01]  /*c930*/  HMMA.16816.F32 R48, R196.reuse, R10, R48 ;  /* 0x0000000ac430723c */ /* 0x040fe20000001830 */
[----:B------:R-:W5:Y:S01]  /*c940*/  LDSM.16.M88.4 R8, [R200+0x3800] ;  /* 0x00380000c808783b */ /* 0x000f620000000200 */
[----:B------:R-:W-:Y:S07]  /*c950*/  DEPBAR.LE SB0, 0x0 ;  /* 0x000080000000791a */ /* 0x000fee0000000000 */
[----:B------:R2:W2:Y:S01]  /*c960*/  MUFU.TANH R157, R24 ;  /* 0x00000018009d7308 */ /* 0x0004a20000002400 */
[----:B------:R-:W-:Y:S01]  /*c970*/  BAR.SYNC.DEFER_BLOCKING 0x0 ;  /* 0x0000000000007b1d */ /* 0x000fe20000010000 */
[C---:B-1----:R-:W-:Y:S08]  /*c980*/  HMMA.16816.F32 R52, R196.reuse, R4, R52 ;  /* 0x00000004c434723c */ /* 0x042ff00000001834 */
[----:B------:R1:W1:Y:S01]  /*c990*/  MUFU.TANH R154, R25 ;  /* 0x00000019009a7308 */ /* 0x0002620000002400 */
[C---:B------:R-:W-:Y:S09]  /*c9a0*/  HMMA.16816.F32 R56, R196.reuse, R6, R56 ;  /* 0x00000006c438723c */ /* 0x040ff20000001838 */
[----:B------:R3:W3:Y:S06]  /*c9b0*/  MUFU.TANH R161, R26 ;  /* 0x0000001a00a17308 */ /* 0x0006ec0000002400 */
[----:B--2---:R-:W-:Y:S04]  /*c9c0*/  FMUL.FTZ R24, R53, c[0x0][0x320] ;  /* 0x0000c80035187a20 */ /* 0x004fe80000410000 */
[----:B------:R2:W2:Y:S01]  /*c9d0*/  MUFU.TANH R160, R27 ;  /* 0x0000001b00a07308 */ /* 0x0004a20000002400 */
[C---:B-----5:R-:W-:Y:S03]  /*c9e0*/  HMMA.16816.F32 R60, R196.reuse, R8, R60 ;  /* 0x00000008c43c723c */ /* 0x060fe6000000183c */
[----:B-1----:R-:W-:Y:S02]  /*c9f0*/  FMUL.FTZ R25, R55, c[0x0][0x320] ;  /* 0x0000c80037197a20 */ /* 0x002fe40000410000 */
[----:B------:R-:W-:Y:S02]  /*ca00*/  FMUL.FTZ R21, R56, c[0x0][0x320] ;  /* 0x0000c80038157a20 */ /* 0x000fe40000410000 */
[----:B------:R-:W-:Y:S02]  /*ca10*/  FMUL.FTZ R20, R57, c[0x0][0x320] ;  /* 0x0000c80039147a20 */ /* 0x000fe40000410000 */
[----:B------:R1:W1:Y:S01]  /*ca20*/  MUFU.TANH R151, R28 ;  /* 0x0000001c00977308 */ /* 0x0002620000002400 */
[----:B------:R-:W-:Y:S03]  /*ca30*/  HMMA.16816.F32 R64, R196, R10, R64 ;  /* 0x0000000ac440723c */ /* 0x000fe60000001840 */
[----:B---3--:R-:W-:Y:S02]  /*ca40*/  FMUL.FTZ R26, R52, c[0x0][0x320] ;  /* 0x0000c800341a7a20 */ /* 0x008fe40000410000 */
[----:B------:R-:W-:Y:S02]  /*ca50*/  FMUL.FTZ R23, R58, c[0x0][0x320] ;  /* 0x0000c8003a177a20 */ /* 0x000fe40000410000 */
[----:B------:R-:W-:Y:S02]  /*ca60*/  FMUL.FTZ R22, R59, c[0x0][0x320] ;  /* 0x0000c8003b167a20 */ /* 0x000fe40000410000 */
[----:B------:R3:W3:Y:S03]  /*ca70*/  MUFU.TANH R150, R29 ;  /* 0x0000001d00967308 */ /* 0x0006e60000002400 */
[----:B--2---:R-:W-:Y:S02]  /*ca80*/  FMUL.FTZ R27, R54, c[0x0][0x320] ;  /* 0x0000c800361b7a20 */ /* 0x004fe40000410000 */
[----:B------:R-:W-:Y:S02]  /*ca90*/  FMUL.FTZ R19, R60, c[0x0][0x320] ;  /* 0x0000c8003c137a20 */ /* 0x000fe40000410000 */
[----:B------:R-:W-:Y:S03]  /*caa0*/  FMUL.FTZ R14, R61, c[0x0][0x320] ;  /* 0x0000c8003d0e7a20 */ /* 0x000fe60000410000 */
[----:B------:R2:W2:Y:S01]  /*cab0*/  MUFU.TANH R156, R30 ;  /* 0x0000001e009c7308 */ /* 0x0004a20000002400 */
[----:B------:R-:W-:Y:S02]  /*cac0*/  FMUL.FTZ R18, R62, c[0x0][0x320] ;  /* 0x0000c8003e127a20 */ /* 0x000fe40000410000 */
[----:B------:R-:W-:Y:S02]  /*cad0*/  FMUL.FTZ R17, R63, c[0x0][0x320] ;  /* 0x0000c8003f117a20 */ /* 0x000fe40000410000 */
[----:B-1----:R-:W-:Y:S02]  /*cae0*/  FMUL.FTZ R28, R49, c[0x0][0x320] ;  /* 0x0000c800311c7a20 */ /* 0x002fe40000410000 */
[----:B------:R-:W-:Y:S02]  /*caf0*/  FMUL.FTZ R13, R64, c[0x0][0x320] ;  /* 0x0000c800400d7a20 */ /* 0x000fe40000410000 */
[----:B------:R-:W-:Y:S01]  /*cb00*/  FMUL.FTZ R12, R65, c[0x0][0x320] ;  /* 0x0000c800410c7a20 */ /* 0x000fe20000410000 */
[----:B------:R1:W1:Y:S01]  /*cb10*/  MUFU.TANH R155, R31 ;  /* 0x0000001f009b7308 */ /* 0x0002620000002400 */
[----:B------:R-:W-:Y:S02]  /*cb20*/  FMUL.FTZ R16, R66, c[0x0][0x320] ;  /* 0x0000c80042107a20 */ /* 0x000fe40000410000 */
[----:B------:R-:W-:Y:S02]  /*cb30*/  FMUL.FTZ R15, R67, c[0x0][0x320] ;  /* 0x0000c800430f7a20 */ /* 0x000fe40000410000 */
[----:B---3--:R-:W-:Y:S05]  /*cb40*/  FMUL.FTZ R29, R48, c[0x0][0x320] ;  /* 0x0000c800301d7a20 */ /* 0x008fea0000410000 */
[----:B------:R3:W3:Y:S01]  /*cb50*/  MUFU.TANH R149, R32 ;  /* 0x0000002000957308 */ /* 0x0006e20000002400 */
[----:B--2---:R-:W-:Y:S09]  /*cb60*/  FMUL.FTZ R30, R51, c[0x0][0x320] ;  /* 0x0000c800331e7a20 */ /* 0x004ff20000410000 */
[----:B------:R2:W2:Y:S01]  /*cb70*/  MUFU.TANH R146, R33 ;  /* 0x0000002100927308 */ /* 0x0004a20000002400 */
[----:B-1----:R-:W-:Y:S09]  /*cb80*/  FMUL.FTZ R31, R50, c[0x0][0x320] ;  /* 0x0000c800321f7a20 */ /* 0x002ff20000410000 */
[----:B------:R1:W1:Y:S01]  /*cb90*/  MUFU.TANH R153, R34 ;  /* 0x0000002200997308 */ /* 0x0002620000002400 */
[----:B---3--:R-:W-:Y:S09]  /*cba0*/  FMUL.FTZ R32, R45, c[0x0][0x320] ;  /* 0x0000c8002d207a20 */ /* 0x008ff20000410000 */
        /* <DEDUP_REMOVED lines=9> */
[----:B-1----:R-:W-:Y:S02]  /*cc40*/  FMUL.FTZ R38, R40, c[0x0][0x320] ;  /* 0x0000c80028267a20 */ /* 0x002fe40000410000 */
[----:B------:R-:W-:Y:S07]  /*cc50*/  FMUL.FTZ R40, R42, c[0x0][0x320] ;  /* 0x0000c8002a287a20 */ /* 0x000fee0000410000 */
[----:B------:R-:W1:Y:S01]  /*cc60*/  MUFU.TANH R38, R38 ;  /* 0x0000002600267308 */ /* 0x000e620000002400 */
[----:B---3--:R-:W-:Y:S09]  /*cc70*/  FMUL.FTZ R39, R43, c[0x0][0x320] ;  /* 0x0000c8002b277a20 */ /* 0x008ff20000410000 */
[----:B------:R-:W3:Y:S10]  /*cc80*/  MUFU.TANH R35, R35 ;  /* 0x0000002300237308 */ /* 0x000ef40000002400 */
        /* <DEDUP_REMOVED lines=25> */
[----:B------:R-:W1:Y:S01]  /*ce20*/  MUFU.TANH R15, R15 ;  /* 0x0000000f000f7308 */ /* 0x000e620000002400 */
[----:B------:R-:W-:-:S05]  /*ce30*/  @!P2 BRA `(.L_x_96) ;  /* 0x000005a00000a947 */ /* 0x000fca0003800000 */
[----:B--234-:R-:W-:Y:S01]  /*ce40*/  SHF.R.S32.HI R6, RZ, 0x1f, R242 ;  /* 0x0000001fff067819 */ /* 0x01cfe200000114f2 */
[----:B------:R-:W2:Y:S01]  /*ce50*/  LDL R237, [R1+0x10] ;  /* 0x0000100001ed7983 */ /* 0x000ea20000100800 */
[----:B------:R-:W-:Y:S01]  /*ce60*/  SHF.R.S32.HI R7, RZ, 0x1f, R241 ;  /* 0x0000001fff077819 */ /* 0x000fe200000114f1 */
[----:B------:R-:W-:Y:S01]  /*ce70*/  IMAD.MOV.U32 R238, RZ, RZ, RZ ;  /* 0x000000ffffee7224 */ /* 0x000fe200078e00ff */
[C---:B------:R-:W-:Y:S01]  /*ce80*/  SHF.L.U64.HI R6, R242.reuse, 0x1, R6 ;  /* 0x00000001f2067819 */ /* 0x040fe20000010206 */
[----:B------:R-:W3:Y:S01]  /*ce90*/  LDL.64 R244, [R1+0x20] ;  /* 0x0000200001f47983 */ /* 0x000ee20000100a00 */
[----:B------:R-:W-:Y:S02]  /*cea0*/  IMAD.SHL.U32 R42, R242, 0x2, RZ ;  /* 0x00000002f22a7824 */ /* 0x000fe400078e00ff */
[----:B------:R-:W-:Y:S03]  /*ceb0*/  IMAD.SHL.U32 R41, R241, 0x2, RZ ;  /* 0x00000002f1297824 */ /* 0x000fe600078e00ff */
[----:B------:R-:W4:Y:S04]  /*cec0*/  LDL R236, [R1+0x34] ;  /* 0x0000340001ec7983 */ /* 0x000f280000100800 */
[----:B------:R-:W5:Y:S08]  /*ced0*/  S2R R233, SR_TID.X ;  /* 0x0000000000e97919 */ /* 0x000f700000002100 */
[----:B------:R-:W4:Y:S01]  /*cee0*/  LDL.64 R234, [R1+0x18] ;  /* 0x0000180001ea7983 */ /* 0x000f220000100a00 */
[--C-:B-----5:R-:W-:Y:S02]  /*cef0*/  SHF.R.S32.HI R240, RZ, 0x1f, R233.reuse ;  /* 0x0000001ffff07819 */ /* 0x120fe400000114e9 */
[----:B------:R-:W-:Y:S02]  /*cf00*/  SHF.R.S32.HI R243, RZ, 0x1f, R233 ;  /* 0x0000001ffff37819 */ /* 0x000fe400000114e9 */
[-C--:B------:R-:W-:Y:S02]  /*cf10*/  LEA.HI R240, R240, R233.reuse, RZ, 0x3 ;  /* 0x000000e9f0f07211 */ /* 0x080fe400078f18ff */
[----:B------:R-:W-:Y:S02]  /*cf20*/  LEA.HI R243, R243, R233, RZ, 0x3 ;  /* 0x000000e9f3f37211 */ /* 0x000fe400078f18ff */
[----:B------:R-:W-:Y:S02]  /*cf30*/  LOP3.LUT R240, R240, 0xfffffff8, RZ, 0xc0, !PT ;  /* 0xfffffff8f0f07812 */ /* 0x000fe400078ec0ff */
[----:B------:R-:W-:Y:S03]  /*cf40*/  SHF.R.S32.HI R243, RZ, 0x3, R243 ;  /* 0x00000003fff37819 */ /* 0x000fe600000114f3 */
[----:B------:R-:W-:Y:S02]  /*cf50*/  IMAD.IADD R240, R233, 0x1, -R240 ;  /* 0x00000001e9f07824 */ /* 0x000fe400078e0af0 */
[----:B------:R-:W5:Y:S02]  /*cf60*/  LDL R233, [R1+0x30] ;  /* 0x0000300001e97983 */ /* 0x000f640000100800 */
[----:B------:R-:W-:Y:S02]  /*cf70*/  IMAD R0, R240, 0x20, R243 ;  /* 0x00000020f0007824 */ /* 0x000fe400078e02f3 */
[----:B--2---:R-:W-:Y:S05]  /*cf80*/  IMAD R2, R232, 0x80, R237 ;  /* 0x00000080e8027824 */ /* 0x004fea00078e02ed */
[----:B------:R-:W-:Y:S05]  /*cf90*/  IADD3 R2, R2, -0x80, R0 ;  /* 0xffffff8002027810 */ /* 0x000fea0007ffe000 */
[----:B------:R-:W-:Y:S04]  /*cfa0*/  @P3 IMAD.HI.U32 R3, R2, c[0x0][0x2bc], RZ ;  /* 0x0000af0002033a27 */ /* 0x000fe800078e00ff */
[----:B------:R-:W-:Y:S01]  /*cfb0*/  IMAD.MOV.U32 R0, RZ, RZ, R2 ;  /* 0x000000ffff007224 */ /* 0x000fe200078e0002 */
[----:B------:R-:W-:Y:S04]  /*cfc0*/  @P3 SHF.R.U32.HI R0, RZ, c[0x0][0x2c0], R3 ;  /* 0x0000b000ff003a19 */ /* 0x000fe80000011603 */
[C---:B---3--:R-:W-:Y:S04]  /*cfd0*/  @!P1 IADD3 R3, P2, R0.reuse, R244, RZ ;  /* 0x000000f400039210 */ /* 0x048fe80007f5e0ff */
[----:B----4-:R-:W-:Y:S01]  /*cfe0*/  @!P1 LEA.HI.X.SX32 R5, R0, R236, 0x1, P2 ;  /* 0x000000ec00059211 */ /* 0x010fe200010f0eff */
        /* <DEDUP_REMOVED lines=10> */
[----:B--2---:R-:W-:Y:S02]  /*d090*/  SHF.L.U64.HI R5, R241, 0x1, R7 ;  /* 0x00000001f1057819 */ /* 0x004fe40000010207 */
[----:B---3--:R-:W-:Y:S01]  /*d0a0*/  SHF.R.S32.HI R4, RZ, 0x1f, R238 ;  /* 0x0000001fff047819 */ /* 0x008fe200000114ee */
[----:B------:R-:W-:Y:S04]  /*d0b0*/  IMAD.WIDE.U32 R2, R238, c[0x0][0x1f0], R2 ;  /* 0x00007c00ee027a25 */ /* 0x000fe800078e0002 */
[----:B------:R-:W-:Y:S01]  /*d0c0*/  IMAD R4, R4, c[0x0][0x1f0], RZ ;  /* 0x00007c0004047a24 */ /* 0x000fe200078e02ff */
[----:B------:R-:W-:Y:S03]  /*d0d0*/  IADD3 R0, P2, R234, R2, RZ ;  /* 0x00000002ea007210 */ /* 0x000fe60007f5e0ff */
[----:B------:R-:W-:Y:S05]  /*d0e0*/  IMAD R4, R238, c[0x0][0x1f4], R4 ;  /* 0x00007d00ee047a24 */ /* 0x000fea00078e0204 */
[----:B-----5:R-:W-:Y:S02]  /*d0f0*/  IADD3.X R2, R233, R3, R4, P2, !PT ;  /* 0x00000003e9027210 */ /* 0x020fe400017fe404 */
[C---:B------:R-:W-:Y:S04]  /*d100*/  LEA R4, P2, R0.reuse, c[0x0][0x1c8], 0x1 ;  /* 0x0000720000047a11 */ /* 0x040fe800078408ff */
[----:B------:R-:W-:Y:S01]  /*d110*/  LEA.HI.X R0, R0, c[0x0][0x1cc], R2, 0x1, P2 ;  /* 0x0000730000007a11 */ /* 0x000fe200010f0c02 */
[----:B------:R-:W-:-:S06]  /*d120*/  BRA.DIV ~URZ, `(.L_x_97) ;  /* 0x000068927f007947 */ /* 0x000fcc000b800000 */
[----:B------:R2:W3:Y:S02]  /*d130*/  SHFL.IDX PT, R7, R0, RZ, 0x181f ;  /* 0x00181fff00077589 */ /* 0x0004e400000e0000 */
.L_x_126:
[----:B------:R-:W-:-:S05]  /*d140*/  BRA.DIV ~URZ, `(.L_x_98) ;  /* 0x000068e27f007947 */ /* 0x000fca000b800000 */
[----:B------:R-:W4:Y:S01]  /*d150*/  SHFL.IDX PT, R8, R4, RZ, 0x181f ;  /* 0x00181fff04087589 */ /* 0x000f2200000e0000 */
[C---:B------:R-:W-:Y:S02]  /*d160*/  IADD3 R2, -R68.reuse, 0x10, RZ ;  /* 0x0000001044027810 */ /* 0x040fe40007ffe1ff */
[----:B------:R-:W-:Y:S01]  /*d170*/  ISETP.NE.U32.AND P2, PT, R68, RZ, PT ;  /* 0x000000ff4400720c */ /* 0x000fe20003f45070 */
[----:B------:R-:W5:Y:S01]  /*d180*/  SHFL.IDX PT, R3, R4, 0x1, 0x181f ;  /* 0x00381f0004037f89 */ /* 0x000f6200000e0000 */
[----:B------:R-:W-:Y:S04]  /*d190*/  LOP3.LUT R2, R2, 0xf, RZ, 0xc0, !PT ;  /* 0x0000000f02027812 */ /* 0x000fe800078ec0ff */
[----:B----4-:R-:W-:Y:S04]  /*d1a0*/  IADD3 R10, P5, P4, R2, R8, R41 ;  /* 0x00000008020a7210 */ /* 0x010fe80007cbe029 */
[----:B---3--:R-:W-:Y:S02]  /*d1b0*/  IADD3.X R11, RZ, R7, R5, P5, P4 ;  /* 0x00000007ff0b7210 */ /* 0x008fe40002fe8405 */
[-C--:B------:R-:W-:Y:S03]  /*d1c0*/  IADD3 R8, P4, R8, R42.reuse, RZ ;  /* 0x0000002a08087210 */ /* 0x080fe60007f9e0ff */
[----:B------:R-:W-:Y:S01]  /*d1d0*/  @!PT LDS RZ, [RZ] ;  /* 0x00000000fffff984 */ /* 0x000fe20000000800 */
[----:B------:R3:W-:Y:S02]  /*d1e0*/  LDGSTS.E.BYPASS.LTC128B.128.ZFILL [R227+0x8100], [R10.64], P2 ;  /* 0x081000000ae37fae */ /* 0x0007e40009141d46 */
[--C-:B------:R-:W-:Y:S02]  /*d1f0*/  IMAD.X R9, R7, 0x1, R6.reuse, P4 ;  /* 0x0000000107097824 */ /* 0x100fe400020e0606 */
[----:B------:R-:W4:Y:S04]  /*d200*/  SHFL.IDX PT, R7, R0, 0x1, 0x181f ;  /* 0x00381f0000077f89 */ /* 0x000f2800000e0000 */
[----:B------:R5:W-:Y:S02]  /*d210*/  LDGSTS.E.BYPASS.LTC128B.128 [R227+0xc100], [R8.64], !P0 ;  /* 0x0c10000008e37fae */ /* 0x000be4000c101d46 */
[C---:B-----5:R-:W-:Y:S04]  /*d220*/  IADD3 R8, P5, P4, R2.reuse, R3, R41 ;  /* 0x0000000302087210 */ /* 0x060fe80007cbe029 */
[----:B----4-:R-:W-:Y:S05]  /*d230*/  IADD3.X R9, RZ, R7, R5, P5, P4 ;  /* 0x00000007ff097210 */ /* 0x010fea0002fe8405 */
[----:B------:R4:W-:Y:S02]  /*d240*/  LDGSTS.E.BYPASS.LTC128B.128.ZFILL [R227+0x9100], [R8.64], P2 ;  /* 0x0910000008e37fae */ /* 0x0009e40009141d46 */
[----:B----4-:R-:W-:Y:S05]  /*d250*/  IADD3 R8, P4, R3, R42, RZ ;  /* 0x0000002a03087210 */ /* 0x010fea0007f9e0ff */
[--C-:B------:R-:W-:Y:S02]  /*d260*/  IMAD.X R9, R7, 0x1, R6.reuse, P4 ;  /* 0x0000000107097824 */ /* 0x100fe400020e0606 */
[----:B------:R-:W4:Y:S04]  /*d270*/  SHFL.IDX PT, R7, R4, 0x2, 0x181f ;  /* 0x00581f0004077f89 */ /* 0x000f2800000e0000 */
[----:B------:R5:W-:Y:S04]  /*d280*/  LDGSTS.E.BYPASS.LTC128B.128 [R227+0xd100], [R8.64], !P0 ;  /* 0x0d10000008e37fae */ /* 0x000be8000c101d46 */
[----:B------:R-:W-:Y:S01]  /*d290*/  SHFL.IDX PT, R4, R4, 0x3, 0x181f ;  /* 0x00781f0004047f89 */ /* 0x000fe200000e0000 */
[----:B----4-:R-:W-:Y:S03]  /*d2a0*/  IADD3 R2, P5, P4, R2, R7, R41 ;  /* 0x0000000702027210 */ /* 0x010fe60007cbe029 */
[----:B-----5:R-:W4:Y:S04]  /*d2b0*/  SHFL.IDX PT, R8, R0, 0x2, 0x181f ;  /* 0x00581f0000087f89 */ /* 0x020f2800000e0000 */
[----:B--2---:R-:W2:Y:S01]  /*d2c0*/  SHFL.IDX PT, R0, R0, 0x3, 0x181f ;  /* 0x00781f0000007f89 */ /* 0x004ea200000e0000 */
[----:B----4-:R-:W-:Y:S05]  /*d2d0*/  IADD3.X R3, RZ, R8, R5, P5, P4 ;  /* 0x00000008ff037210 */ /* 0x010fea0002fe8405 */
[----:B------:R4:W-:Y:S02]  /*d2e0*/  LDGSTS.E.BYPASS.LTC128B.128.ZFILL [R227+0xa100], [R2.64], P2 ;  /* 0x0a10000002e37fae */ /* 0x0009e40009141d46 */
[----:B----4-:R-:W-:Y:S05]  /*d2f0*/  IADD3 R2, P2, R7, R42, RZ ;  /* 0x0000002a07027210 */ /* 0x010fea0007f5e0ff */
[----:B------:R-:W-:Y:S05]  /*d300*/  IMAD.X R3, R8, 0x1, R6, P2 ;  /* 0x0000000108037824 */ /* 0x000fea00010e0606 */
[----:B------:R3:W-:Y:S03]  /*d310*/  LDGSTS.E.BYPASS.LTC128B.128 [R227+0xe100], [R2.64], !P0 ;  /* 0x0e10000002e37fae */ /* 0x0007e6000c101d46 */
.L_x_127:
[C---:B--23--:R-:W-:Y:S02]  /*d320*/  IADD3 R2, -R68.reuse, 0x10, RZ ;  /* 0x0000001044027810 */ /* 0x04cfe40007ffe1ff */
[----:B------:R-:W-:Y:S02]  /*d330*/  ISETP.NE.U32.AND P2, PT, R68, RZ, PT ;  /* 0x000000ff4400720c */ /* 0x000fe40003f45070 */
[----:B------:R-:W-:Y:S04]  /*d340*/  LOP3.LUT R2, R2, 0xf, RZ, 0xc0, !PT ;  /* 0x0000000f02027812 */ /* 0x000fe800078ec0ff */
[----:B------:R-:W-:Y:S04]  /*d350*/  IADD3 R2, P5, P4, R2, R4, R41 ;  /* 0x0000000402027210 */ /* 0x000fe80007cbe029 */
[----:B------:R-:W-:Y:S05]  /*d360*/  IADD3.X R3, RZ, R0, R5, P5, P4 ;  /* 0x00000000ff037210 */ /* 0x000fea0002fe8405 */
[----:B------:R-:W-:Y:S01]  /*d370*/  @!PT LDS RZ, [RZ] ;  /* 0x00000000fffff984 */ /* 0x000fe20000000800 */
[----:B------:R-:W-:Y:S01]  /*d380*/  @!PT LDS RZ, [RZ] ;  /* 0x00000000fffff984 */ /* 0x000fe20000000800 */
[----:B------:R-:W-:Y:S01]  /*d390*/  @!PT LDS RZ, [RZ] ;  /* 0x00000000fffff984 */ /* 0x000fe20000000800 */
[----:B------:R2:W-:Y:S02]  /*d3a0*/  LDGSTS.E.BYPASS.LTC128B.128.ZFILL [R227+0xb100], [R2.64], P2 ;  /* 0x0b10000002e37fae */ /* 0x0005e40009141d46 */
[----:B--2---:R-:W-:Y:S05]  /*d3b0*/  IADD3 R2, P2, R4, R42, RZ ;  /* 0x0000002a04027210 */ /* 0x004fea0007f5e0ff */
[----:B------:R-:W-:Y:S05]  /*d3c0*/  IMAD.X R3, R0, 0x1, R6, P2 ;  /* 0x0000000100037824 */ /* 0x000fea00010e0606 */
[----:B------:R2:W-:Y:S03]  /*d3d0*/  LDGSTS.E.BYPASS.LTC128B.128 [R227+0xf100], [R2.64], !P0 ;  /* 0x0f10000002e37fae */ /* 0x0005e6000c101d46 */
.L_x_96:
[----:B--234-:R-:W-:Y:S05]  /*d3e0*/  BSYNC B0 ;  /* 0x0000000000007941 */ /* 0x01cfea0003800000 */
.L_x_95:
        /* <DEDUP_REMOVED lines=37> */
[----:B-1----:R-:W-:Y:S02]  /*d640*/  FMNMX.FTZ R4, R38, R4, !PT ;  /* 0x0000000426047209 */ /* 0x002fe40007810000 */
        /* <DEDUP_REMOVED lines=26> */
[----:B------:R-:W-:Y:S01]  /*d7f0*/  FMNMX.FTZ R5, R15, R0, !PT ;  /* 0x000000000f057209 */ /* 0x000fe20007810000 */
[----:B------:R-:W-:-:S05]  /*d800*/  BRA.DIV ~URZ, `(.L_x_99) ;  /* 0x000066e27f007947 */ /* 0x000fca000b800000 */
[----:B------:R-:W1:Y:S02]  /*d810*/  SHFL.BFLY PT, R0, R4, 0x2, 0x1f ;  /* 0x0c401f0004007f89 */ /* 0x000e6400000e0000 */
[----:B-1----:R-:W-:Y:S05]  /*d820*/  FMNMX.FTZ R4, R4, R0, !PT ;  /* 0x0000000004047209 */ /* 0x002fea0007810000 */
[----:B------:R-:W1:Y:S02]  /*d830*/  SHFL.BFLY PT, R68, R4, 0x1, 0x1f ;  /* 0x0c201f0004447f89 */ /* 0x000e6400000e0000 */
[----:B-1----:R-:W-:Y:S02]  /*d840*/  FMNMX.FTZ R68, R4, R68, !PT ;  /* 0x0000004404447209 */ /* 0x002fe40007810000 */
[----:B------:R-:W1:Y:S02]  /*d850*/  SHFL.BFLY PT, R4, R5, 0x2, 0x1f ;  /* 0x0c401f0005047f89 */ /* 0x000e6400000e0000 */
[----:B-1----:R-:W-:Y:S05]  /*d860*/  FMNMX.FTZ R4, R5, R4, !PT ;  /* 0x0000000405047209 */ /* 0x002fea0007810000 */
[----:B------:R1:W2:Y:S02]  /*d870*/  SHFL.BFLY PT, R0, R4, 0x1, 0x1f ;  /* 0x0c201f0004007f89 */ /* 0x0002a400000e0000 */
.L_x_128:
[----:B------:R-:W3:Y:S01]  /*d880*/  LDL.LU R50, [R1] ;  /* 0x0000000001327983 */ /* 0x000ee20000300800 */
[----:B--2---:R-:W-:Y:S01]  /*d890*/  FMNMX.FTZ R3, R0, R4, !PT ;  /* 0x0000000400037209 */ /* 0x004fe20007810000 */
[C---:B-1----:R-:W-:Y:S01]  /*d8a0*/  FMUL.FTZ R4, R68.reuse, c[0x0][0x2d0] ;  /* 0x0000b40044047a20 */ /* 0x042fe20000410000 */
[----:B------:R-:W-:Y:S01]  /*d8b0*/  WARPSYNC 0xffffffff ;  /* 0xffffffff00007948 */ /* 0x000fe20003800000 */
[----:B------:R-:W-:Y:S02]  /*d8c0*/  FADD.FTZ R0, -R68, R69 ;  /* 0x0000004544007221 */ /* 0x000fe40000010100 */
[--C-:B------:R-:W-:Y:S02]  /*d8d0*/  FFMA.FTZ R6, R173, c[0x0][0x2d0], -R4.reuse ;  /* 0x0000b400ad067a23 */ /* 0x100fe40000010804 */
[----:B------:R-:W-:Y:S02]  /*d8e0*/  FMUL.FTZ R0, R0, c[0x0][0x2d0] ;  /* 0x0000b40000007a20 */ /* 0x000fe40000410000 */
[--C-:B------:R-:W-:Y:S02]  /*d8f0*/  FFMA.FTZ R5, R230, c[0x0][0x2d0], -R4.reuse ;  /* 0x0000b400e6057a23 */ /* 0x100fe40000010804 */
        /* <DEDUP_REMOVED lines=18> */
[----:B------:R4:W5:Y:S01]  /*da20*/  MUFU.EX2 R146, R7 ;  /* 0x0000000700927308 */ /* 0x0009620000000800 */
[--C-:B------:R-:W-:Y:S02]  /*da30*/  FFMA.FTZ R47, R13, c[0x0][0x2d0], -R4.reuse ;  /* 0x0000b4000d2f7a23 */ /* 0x100fe40000010804 */
        /* <DEDUP_REMOVED lines=15> */
[----:B------:R-:W-:Y:S04]  /*db30*/  FMUL.FTZ R4, R3, c[0x0][0x2d0] ;  /* 0x0000b40003047a20 */ /* 0x000fe80000410000 */
        /* <DEDUP_REMOVED lines=28> */
[----:B------:R-:W-:Y:S01]  /*dd00*/  FFMA.FTZ R166, R166, c[0x0][0x2d0], -R4 ;  /* 0x0000b400a6a67a23 */ /* 0x000fe20000010804 */
[----:B------:R-:W-:Y:S10]  /*dd10*/  MUFU.EX2 R161, R161 ;  /* 0x000000a100a17308 */ /* 0x000ff40000000800 */
[----:B------:R-:W-:Y:S10]  /*dd20*/  MUFU.EX2 R160, R160 ;  /* 0x000000a000a07308 */ /* 0x000ff40000000800 */
[----:B------:R-:W-:Y:S10]  /*dd30*/  MUFU.EX2 R170, R170 ;  /* 0x000000aa00aa7308 */ /* 0x000ff40000000800 */
[----:B------:R-:W-:Y:S10]  /*dd40*/  MUFU.EX2 R229, R229 ;  /* 0x000000e500e57308 */ /* 0x000ff40000000800 */
[----:B------:R-:W-:Y:S10]  /*dd50*/  MUFU.EX2 R236, R236 ;  /* 0x000000ec00ec7308 */ /* 0x000ff40000000800 */
[----:B------:R-:W-:Y:S10]  /*dd60*/  MUFU.EX2 R168, R168 ;  /* 0x000000a800a87308 */ /* 0x000ff40000000800 */
[----:B------:R-:W-:Y:S01]  /*dd70*/  MUFU.EX2 R166, R166 ;  /* 0x000000a600a67308 */ /* 0x000fe20000000800 */
[C---:B-1----:R-:W-:Y:S01]  /*dd80*/  FFMA.FTZ R0, R2.reuse, R246, R6 ;  /* 0x000000f602007223 */ /* 0x042fe20000010006 */
[C---:B--2---:R-:W-:Y:S01]  /*dd90*/  F2FP.PACK_AB R144, R5.reuse, R6 ;  /* 0x000000060590723e */ /* 0x044fe200000000ff */
[C---:B------:R-:W-:Y:S02]  /*dda0*/  FMUL.FTZ R64, R2.reuse, R72 ;  /* 0x0000004802407220 */ /* 0x040fe40000410000 */
[----:B----4-:R-:W-:Y:S02]  /*ddb0*/  FADD.FTZ R7, R5, R0 ;  /* 0x0000000005077221 */ /* 0x010fe40000010000 */
[----:B------:R-:W-:Y:S02]  /*ddc0*/  FADD.FTZ R0, -R3, R70 ;  /* 0x0000004603007221 */ /* 0x000fe40000010100 */
[----:B------:R-:W-:Y:S02]  /*ddd0*/  FMUL.FTZ R65, R2, R73 ;  /* 0x0000004902417220 */ /* 0x000fe40000410000 */
[----:B------:R-:W-:Y:S02]  /*dde0*/  FMUL.FTZ R0, R0, c[0x0][0x2d0] ;  /* 0x0000b40000007a20 */ /* 0x000fe40000410000 */
[--C-:B------:R-:W-:Y:S02]  /*ddf0*/  FFMA.FTZ R5, R228, c[0x0][0x2d0], -R4.reuse ;  /* 0x0000b400e4057a23 */ /* 0x100fe40000010804 */
[--C-:B------:R-:W-:Y:S02]  /*de00*/  FFMA.FTZ R6, R231, c[0x0][0x2d0], -R4.reuse ;  /* 0x0000b400e7067a23 */ /* 0x100fe40000010804 */
[----:B------:R-:W1:Y:S01]  /*de10*/  MUFU.EX2 R0, R0 ;  /* 0x0000000000007308 */ /* 0x000e620000000800 */
[--C-:B------:R-:W-:Y:S02]  /*de20*/  FFMA.FTZ R70, R175, c[0x0][0x2d0], -R4.reuse ;  /* 0x0000b400af467a23 */ /* 0x100fe40000010804 */
[--C-:B------:R-:W-:Y:S02]  /*de30*/  FFMA.FTZ R231, R34, c[0x0][0x2d0], -R4.reuse ;  /* 0x0000b40022e77a23 */ /* 0x100fe40000010804 */
[--C-:B------:R-:W-:Y:S02]  /*de40*/  FFMA.FTZ R228, R39, c[0x0][0x2d0], -R4.reuse ;  /* 0x0000b40027e47a23 */ /* 0x100fe40000010804 */
[--C-:B------:R-:W-:Y:S02]  /*de50*/  FFMA.FTZ R246, R27, c[0x0][0x2d0], -R4.reuse ;  /* 0x0000b4001bf67a23 */ /* 0x100fe40000010804 */
[----:B------:R-:W-:Y:S01]  /*de60*/  FFMA.FTZ R175, R40, c[0x0][0x2d0], -R4 ;  /* 0x0000b40028af7a23 */ /* 0x000fe20000010804 */
[----:B------:R2:W-:Y:S01]  /*de70*/  MUFU.EX2 R10, R5 ;  /* 0x00000005000a7308 */ /* 0x0005e20000000800 */
[----:B-----5:R-:W-:Y:S01]  /*de80*/  FADD.FTZ R4, R146, R7 ;  /* 0x0000000792047221 */ /* 0x020fe20000010000 */
[----:B------:R-:W-:Y:S01]  /*de90*/  F2FP.PACK_AB R146, R8, R146 ;  /* 0x000000920892723e */ /* 0x000fe200000000ff */
[----:B------:R-:W-:Y:S02]  /*dea0*/  FMUL.FTZ R33, R2, R105 ;  /* 0x0000006902217220 */ /* 0x000fe40000410000 */
[----:B------:R-:W-:Y:S02]  /*deb0*/  FADD.FTZ R148, R8, R4 ;  /* 0x0000000408947221 */ /* 0x000fe40000010000 */
[C---:B------:R-:W-:Y:S01]  /*dec0*/  FMUL.FTZ R4, R2.reuse, R132 ;  /* 0x0000008402047220 */ /* 0x040fe20000410000 */
[----:B------:R-:W-:Y:S01]  /*ded0*/  MOV R132, R15 ;  /* 0x0000000f00847202 */ /* 0x000fe20000000f00 */
[C---:B------:R-:W-:Y:S01]  /*dee0*/  FMUL.FTZ R8, R2.reuse, R128 ;  /* 0x0000008002087220 */ /* 0x040fe20000410000 */
[----:B------:R-:W-:Y:S01]  /*def0*/  MUFU.EX2 R145, R6 ;  /* 0x0000000600917308 */ /* 0x000fe20000000800 */
[C---:B------:R-:W-:Y:S01]  /*df00*/  FMUL.FTZ R9, R2.reuse, R129 ;  /* 0x0000008102097220 */ /* 0x040fe20000410000 */
[----:B------:R-:W-:Y:S01]  /*df10*/  MOV R129, R18 ;  /* 0x0000001200817202 */ /* 0x000fe20000000f00 */
[----:B------:R-:W-:Y:S01]  /*df20*/  FMUL.FTZ R20, R2, R116 ;  /* 0x0000007402147220 */ /* 0x000fe20000410000 */
[----:B------:R-:W-:Y:S01]  /*df30*/  MOV R116, R11 ;  /* 0x0000000b00747202 */ /* 0x000fe20000000f00 */
[C---:B-1----:R-:W-:Y:S01]  /*df40*/  FMUL.FTZ R66, R0.reuse, R74 ;  /* 0x0000004a00427220 */ /* 0x042fe20000410000 */
[----:B------:R-:W-:Y:S01]  /*df50*/  MOV R128, R43 ;  /* 0x0000002b00807202 */ /* 0x000fe20000000f00 */
[C---:B------:R-:W-:Y:S02]  /*df60*/  FMUL.FTZ R67, R0.reuse, R75 ;  /* 0x0000004b00437220 */ /* 0x040fe40000410000 */
[----:B------:R-:W1:Y:S01]  /*df70*/  LDSM.16.MT88.4 R72, [R202] ;  /* 0x00000000ca48783b */ /* 0x000e620000004200 */
[C---:B------:R-:W-:Y:S01]  /*df80*/  FMUL.FTZ R30, R0.reuse, R110 ;  /* 0x0000006e001e7220 */ /* 0x040fe20000410000 */
[----:B------:R-:W-:Y:S01]  /*df90*/  MUFU.EX2 R175, R175 ;  /* 0x000000af00af7308 */ /* 0x000fe20000000800 */
[----:B------:R-:W-:Y:S02]  /*dfa0*/  FMUL.FTZ R34, R0, R106 ;  /* 0x0000006a00227220 */ /* 0x000fe40000410000 */
[----:B--2---:R-:W-:Y:S01]  /*dfb0*/  FMUL.FTZ R5, R2, R133 ;  /* 0x0000008502057220 */ /* 0x004fe20000410000 */
[----:B------:R-:W-:Y:S01]  /*dfc0*/  MOV R133, R42 ;  /* 0x0000002a00857202 */ /* 0x000fe20000000f00 */
[C---:B------:R-:W-:Y:S02]  /*dfd0*/  FMUL.FTZ R7, R0.reuse, R135 ;  /* 0x0000008700077220 */ /* 0x040fe40000410000 */
[----:B------:R-:W-:Y:S02]  /*dfe0*/  FMUL.FTZ R11, R0, R131 ;  /* 0x00000083000b7220 */ /* 0x000fe40000410000 */
[C---:B------:R-:W-:Y:S01]  /*dff0*/  FMUL.FTZ R12, R2.reuse, R124 ;  /* 0x0000007c020c7220 */ /* 0x040fe20000410000 */
[----:B------:R-:W-:Y:S01]  /*e000*/  MUFU.EX2 R106, R69 ;  /* 0x00000045006a7308 */ /* 0x000fe20000000800 */
[C---:B------:R-:W-:Y:S01]  /*e010*/  FMUL.FTZ R13, R2.reuse, R125 ;  /* 0x0000007d020d7220 */ /* 0x040fe20000410000 */
[----:B------:R-:W-:Y:S01]  /*e020*/  MOV R125, R47 ;  /* 0x0000002f007d7202 */ /* 0x000fe20000000f00 */
[----:B------:R-:W-:Y:S01]  /*e030*/  FMUL.FTZ R16, R2, R120 ;  /* 0x0000007802107220 */ /* 0x000fe20000410000 */
[----:B------:R-:W-:Y:S01]  /*e040*/  MOV R120, R14 ;  /* 0x0000000e00787202 */ /* 0x000fe20000000f00 */
[C---:B------:R-:W-:Y:S01]  /*e050*/  FMUL.FTZ R14, R0.reuse, R126 ;  /* 0x0000007e000e7220 */ /* 0x040fe20000410000 */
[----:B------:R-:W-:Y:S01]  /*e060*/  MOV R124, R46 ;  /* 0x0000002e007c7202 */ /* 0x000fe20000000f00 */
[C---:B------:R-:W-:Y:S02]  /*e070*/  FMUL.FTZ R15, R0.reuse, R127 ;  /* 0x0000007f000f7220 */ /* 0x040fe40000410000 */
[----:B------:R-:W-:Y:S01]  /*e080*/  FMUL.FTZ R18, R0, R122 ;  /* 0x0000007a00127220 */ /* 0x000fe20000410000 */
[----:B------:R-:W2:Y:S01]  /*e090*/  MUFU.EX2 R110, R70 ;  /* 0x00000046006e7308 */ /* 0x000ea20000000800 */
[----:B------:R-:W-:Y:S01]  /*e0a0*/  FMUL.FTZ R17, R2, R121 ;  /* 0x0000007902117220 */ /* 0x000fe20000410000 */
[----:B------:R-:W-:Y:S01]  /*e0b0*/  MOV R121, R19 ;  /* 0x0000001300797202 */ /* 0x000fe20000000f00 */
[----:B------:R-:W-:Y:S02]  /*e0c0*/  FMUL.FTZ R19, R0, R123 ;  /* 0x0000007b00137220 */ /* 0x000fe40000410000 */
[----:B------:R-:W-:Y:S02]  /*e0d0*/  FMUL.FTZ R21, R2, R117 ;  /* 0x0000007502157220 */ /* 0x000fe40000410000 */
[C---:B------:R-:W-:Y:S02]  /*e0e0*/  FMUL.FTZ R22, R0.reuse, R118 ;  /* 0x0000007600167220 */ /* 0x040fe40000410000 */
[----:B------:R-:W-:Y:S01]  /*e0f0*/  FMUL.FTZ R23, R0, R119 ;  /* 0x0000007700177220 */ /* 0x000fe20000410000 */
[----:B------:R-:W4:Y:S01]  /*e100*/  MUFU.EX2 R69, R169 ;  /* 0x000000a900457308 */ /* 0x000f220000000800 */
[C---:B------:R-:W-:Y:S02]  /*e110*/  FMUL.FTZ R24, R2.reuse, R112 ;  /* 0x0000007002187220 */ /* 0x040fe40000410000 */
[----:B------:R-:W-:Y:S02]  /*e120*/  FMUL.FTZ R25, R2, R113 ;  /* 0x0000007102197220 */ /* 0x000fe40000410000 */
[C---:B------:R-:W-:Y:S02]  /*e130*/  FMUL.FTZ R26, R0.reuse, R114 ;  /* 0x00000072001a7220 */ /* 0x040fe40000410000 */
[----:B------:R-:W-:Y:S02]  /*e140*/  FMUL.FTZ R27, R0, R115 ;  /* 0x00000073001b7220 */ /* 0x000fe40000410000 */
[C---:B------:R-:W-:Y:S01]  /*e150*/  FMUL.FTZ R28, R2.reuse, R108 ;  /* 0x0000006c021c7220 */ /* 0x040fe20000410000 */
[----:B------:R-:W-:Y:S01]  /*e160*/  LDSM.16.MT88.4 R112, [R203+0x3800] ;  /* 0x00380000cb70783b */ /* 0x000fe20000004200 */
[----:B------:R-:W-:Y:S01]  /*e170*/  FMUL.FTZ R29, R2, R109 ;  /* 0x0000006d021d7220 */ /* 0x000fe20000410000 */
[----:B------:R-:W-:Y:S01]  /*e180*/  MUFU.EX2 R70, R162 ;  /* 0x000000a200467308 */ /* 0x000fe20000000800 */
[----:B------:R-:W-:Y:S01]  /*e190*/  FMUL.FTZ R31, R0, R111 ;  /* 0x0000006f001f7220 */ /* 0x000fe20000410000 */
[----:B--2---:R-:W-:Y:S01]  /*e1a0*/  F2FP.PACK_AB R147, R110, R106 ;  /* 0x0000006a6e93723e */ /* 0x004fe200000000ff */
[----:B------:R-:W-:Y:S02]  /*e1b0*/  FMUL.FTZ R35, R0, R107 ;  /* 0x0000006b00237220 */ /* 0x000fe40000410000 */
[C---:B------:R-:W-:Y:S02]  /*e1c0*/  FMUL.FTZ R32, R2.reuse, R104 ;  /* 0x0000006802207220 */ /* 0x040fe40000410000 */
[C---:B------:R-:W-:Y:S02]  /*e1d0*/  FMUL.FTZ R36, R2.reuse, R100 ;  /* 0x0000006402247220 */ /* 0x040fe40000410000 */
[----:B------:R-:W-:Y:S01]  /*e1e0*/  FMUL.FTZ R37, R2, R101 ;  /* 0x0000006502257220 */ /* 0x000fe20000410000 */
[----:B------:R-:W-:Y:S01]  /*e1f0*/  MUFU.EX2 R104, R251 ;  /* 0x000000fb00687308 */ /* 0x000fe20000000800 */
[C---:B------:R-:W-:Y:S02]  /*e200*/  FMUL.FTZ R38, R0.reuse, R102 ;  /* 0x0000006600267220 */ /* 0x040fe40000410000 */
[----:B------:R-:W-:Y:S02]  /*e210*/  FMUL.FTZ R39, R0, R103 ;  /* 0x0000006700277220 */ /* 0x000fe40000410000 */
[----:B------:R-:W-:Y:S01]  /*e220*/  FMUL.FTZ R41, R2, R97 ;  /* 0x0000006102297220 */ /* 0x000fe20000410000 */
[----:B------:R-:W-:Y:S01]  /*e230*/  LDSM.16.MT88.4 R100, [R202+0x7000] ;  /* 0x00700000ca64783b */ /* 0x000fe20000004200 */
[C---:B------:R-:W-:Y:S02]  /*e240*/  FMUL.FTZ R42, R0.reuse, R98 ;  /* 0x00000062002a7220 */ /* 0x040fe40000410000 */
[----:B------:R-:W-:Y:S01]  /*e250*/  FMUL.FTZ R43, R0, R99 ;  /* 0x00000063002b7220 */ /* 0x000fe20000410000 */
[----:B------:R-:W-:Y:S01]  /*e260*/  MUFU.EX2 R109, R150 ;  /* 0x00000096006d7308 */ /* 0x000fe20000000800 */
[C---:B------:R-:W-:Y:S02]  /*e270*/  FMUL.FTZ R40, R2.reuse, R96 ;  /* 0x0000006002287220 */ /* 0x040fe40000410000 */
[----:B------:R-:W-:Y:S02]  /*e280*/  FMUL.FTZ R45, R2, R93 ;  /* 0x0000005d022d7220 */ /* 0x000fe40000410000 */
[C---:B---3--:R-:W-:Y:S02]  /*e290*/  FFMA.FTZ R6, R0.reuse, R50, R10 ;  /* 0x0000003200067223 */ /* 0x048fe4000001000a */
[C---:B------:R-:W-:Y:S02]  /*e2a0*/  FMUL.FTZ R46, R0.reuse, R94 ;  /* 0x0000005e002e7220 */ /* 0x040fe40000410000 */
[C---:B------:R-:W-:Y:S01]  /*e2b0*/  FADD.FTZ R105, R145.reuse, R6 ;  /* 0x0000000691697221 */ /* 0x040fe20000010000 */
[----:B------:R-:W-:Y:S01]  /*e2c0*/  F2FP.PACK_AB R145, R145, R10 ;  /* 0x0000000a9191723e */ /* 0x000fe200000000ff */
[C---:B------:R-:W-:Y:S01]  /*e2d0*/  FMUL.FTZ R6, R0.reuse, R134 ;  /* 0x0000008600067220 */ /* 0x040fe20000410000 */
[----:B------:R-:W-:Y:S01]  /*e2e0*/  MUFU.EX2 R150, R129 ;  /* 0x0000008100967308 */ /* 0x000fe20000000800 */
[C---:B------:R-:W-:Y:S02]  /*e2f0*/  FMUL.FTZ R10, R0.reuse, R130 ;  /* 0x00000082000a7220 */ /* 0x040fe40000410000 */
[----:B------:R-:W-:Y:S02]  /*e300*/  FMUL.FTZ R47, R0, R95 ;  /* 0x0000005f002f7220 */ /* 0x000fe40000410000 */
[C---:B------:R-:W-:Y:S01]  /*e310*/  FMUL.FTZ R48, R2.reuse, R88 ;  /* 0x0000005802307220 */ /* 0x040fe20000410000 */
[C---:B-1----:R-:W-:Y:S04]  /*e320*/  HMMA.16816.F32 R4, R144.reuse, R72, R4 ;  /* 0x000000489004723c */ /* 0x042fe80000001804 */
[----:B------:R-:W-:Y:S01]  /*e330*/  MUFU.EX2 R108, R149 ;  /* 0x00000095006c7308 */ /* 0x000fe20000000800 */
[----:B------:R-:W-:Y:S02]  /*e340*/  FMUL.FTZ R49, R2, R89 ;  /* 0x0000005902317220 */ /* 0x000fe40000410000 */
[C---:B------:R-:W-:Y:S01]  /*e350*/  FMUL.FTZ R50, R0.reuse, R90 ;  /* 0x0000005a00327220 */ /* 0x040fe20000410000 */
[C---:B------:R-:W-:Y:S01]  /*e360*/  HMMA.16816.F32 R8, R144.reuse, R74, R8 ;  /* 0x0000004a9008723c */ /* 0x040fe20000001808 */
[----:B------:R-:W1:Y:S03]  /*e370*/  LDSM.16.MT88.4 R72, [R204] ;  /* 0x00000000cc48783b */ /* 0x000e660000004200 */
[----:B------:R-:W-:Y:S02]  /*e380*/  FMUL.FTZ R51, R0, R91 ;  /* 0x0000005b00337220 */ /* 0x000fe40000410000 */
[----:B------:R-:W-:Y:S01]  /*e390*/  FMUL.FTZ R53, R2, R85 ;  /* 0x0000005502357220 */ /* 0x000fe20000410000 */
[----:B------:R2:W-:Y:S01]  /*e3a0*/  MUFU.EX2 R149, R128 ;  /* 0x0000008000957308 */ /* 0x0005e20000000800 */
[C---:B------:R-:W-:Y:S01]  /*e3b0*/  FMUL.FTZ R54, R0.reuse, R86 ;  /* 0x0000005600367220 */ /* 0x040fe20000410000 */
[----:B------:R-:W-:Y:S03]  /*e3c0*/  LDSM.16.MT88.4 R88, [R204+0x1800] ;  /* 0x00180000cc58783b */ /* 0x000fe60000004200 */
[----:B------:R-:W-:Y:S02]  /*e3d0*/  FMUL.FTZ R55, R0, R87 ;  /* 0x0000005700377220 */ /* 0x000fe40000410000 */
[----:B------:R-:W-:Y:S02]  /*e3e0*/  FMUL.FTZ R57, R2, R81 ;  /* 0x0000005102397220 */ /* 0x000fe40000410000 */
        /* <DEDUP_REMOVED lines=9> */
[C---:B------:R-:W-:Y:S02]  /*e480*/  FMUL.FTZ R44, R2.reuse, R92 ;  /* 0x0000005c022c7220 */ /* 0x040fe40000410000 */
[C---:B------:R-:W-:Y:S02]  /*e490*/  FMUL.FTZ R52, R2.reuse, R84 ;  /* 0x0000005402347220 */ /* 0x040fe40000410000 */
[----:B------:R-:W-:Y:S02]  /*e4a0*/  FMUL.FTZ R56, R2, R80 ;  /* 0x0000005002387220 */ /* 0x000fe40000410000 */
[----:B----4-:R-:W-:Y:S01]  /*e4b0*/  FADD.FTZ R0, R69, R148 ;  /* 0x0000009445007221 */ /* 0x010fe20000010000 */
[----:B--2---:R-:W-:Y:S01]  /*e4c0*/  LDSM.16.MT88.4 R128, [R202+0x3800] ;  /* 0x00380000ca80783b */ /* 0x004fe20000004200 */
[----:B------:R-:W-:Y:S01]  /*e4d0*/  MUFU.EX2 R80, R165 ;  /* 0x000000a500507308 */ /* 0x000fe20000000800 */
[C---:B-1----:R-:W-:Y:S09]  /*e4e0*/  HMMA.16816.F32 R12, R144.reuse, R72, R12 ;  /* 0x00000048900c723c */ /* 0x042ff2000000180c */
[----:B------:R-:W-:Y:S01]  /*e4f0*/  MUFU.EX2 R84, R157 ;  /* 0x0000009d00547308 */ /* 0x000fe20000000800 */
[C---:B------:R-:W-:Y:S01]  /*e500*/  HMMA.16816.F32 R16, R144.reuse, R74, R16 ;  /* 0x0000004a9010723c */ /* 0x040fe20000001810 */
[----:B------:R-:W1:Y:S08]  /*e510*/  LDSM.16.MT88.4 R72, [R203] ;  /* 0x00000000cb48783b */ /* 0x000e700000004200 */
[----:B------:R-:W-:Y:S10]  /*e520*/  MUFU.EX2 R92, R172 ;  /* 0x000000ac005c7308 */ /* 0x000ff40000000800 */
[----:B------:R-:W-:Y:S10]  /*e530*/  MUFU.EX2 R157, R155 ;  /* 0x0000009b009d7308 */ /* 0x000ff40000000800 */
[----:B------:R-:W-:Y:S10]  /*e540*/  MUFU.EX2 R155, R152 ;  /* 0x00000098009b7308 */ /* 0x000ff40000000800 */
[----:B------:R-:W-:Y:S01]  /*e550*/  MUFU.EX2 R231, R231 ;  /* 0x000000e700e77308 */ /* 0x000fe20000000800 */
[C---:B-1----:R-:W-:Y:S09]  /*e560*/  HMMA.16816.F32 R20, R144.reuse, R72, R20 ;  /* 0x000000489014723c */ /* 0x042ff20000001814 */
[----:B------:R-:W-:Y:S01]  /*e570*/  MUFU.EX2 R152, R250 ;  /* 0x000000fa00987308 */ /* 0x000fe20000000800 */
[C---:B------:R-:W-:Y:S01]  /*e580*/  HMMA.16816.F32 R24, R144.reuse, R74, R24 ;  /* 0x0000004a9018723c */ /* 0x040fe20000001818 */
[----:B------:R-:W1:Y:S08]  /*e590*/  LDSM.16.MT88.4 R72, [R215] ;  /* 0x00000000d748783b */ /* 0x000e700000004200 */
[----:B------:R-:W2:Y:S10]  /*e5a0*/  MUFU.EX2 R2, R167 ;  /* 0x000000a700027308 */ /* 0x000eb40000000800 */
[----:B------:R-:W-:Y:S01]  /*e5b0*/  MUFU.EX2 R148, R133 ;  /* 0x0000008500947308 */ /* 0x000fe20000000800 */
[----:B--2---:R-:W-:Y:S04]  /*e5c0*/  FADD.FTZ R0, R2, R0 ;  /* 0x0000000002007221 */ /* 0x004fe80000010000 */
[----:B------:R-:W-:Y:S01]  /*e5d0*/  FADD.FTZ R0, R80, R0 ;  /* 0x0000000050007221 */ /* 0x000fe20000010000 */
[C---:B-1----:R-:W-:Y:S03]  /*e5e0*/  HMMA.16816.F32 R28, R144.reuse, R72, R28 ;  /* 0x00000048901c723c */ /* 0x042fe6000000181c */
[----:B------:R-:W-:Y:S05]  /*e5f0*/  FADD.FTZ R0, R70, R0 ;  /* 0x0000000046007221 */ /* 0x000fea0000010000 */
        /* <DEDUP_REMOVED lines=11> */
[C---:B-1----:R-:W-:Y:S07]  /*e6b0*/  HMMA.16816.F32 R60, R144.reuse, R72, R60 ;  /* 0x00000048903c723c */ /* 0x042fee000000183c */
[----:B------:R-:W-:Y:S01]  /*e6c0*/  F2FP.PACK_AB R72, R2, R69 ;  /* 0x000000450248723e */ /* 0x000fe200000000ff */
[----:B------:R-:W-:Y:S01]  /*e6d0*/  HMMA.16816.F32 R64, R144, R74, R64 ;  /* 0x0000004a9040723c */ /* 0x000fe20000001840 */
[----:B------:R1:W2:Y:S03]  /*e6e0*/  MUFU.EX2 R69, R159 ;  /* 0x0000009f00457308 */ /* 0x0002a60000000800 */
[----:B------:R-:W-:Y:S03]  /*e6f0*/  F2FP.PACK_AB R73, R108, R109 ;  /* 0x0000006d6c49723e */ /* 0x000fe600000000ff */
[----:B------:R-:W-:Y:S02]  /*e700*/  F2FP.PACK_AB R74, R70, R80 ;  /* 0x00000050464a723e */ /* 0x000fe400000000ff */
[----:B------:R-:W3:Y:S02]  /*e710*/  LDSM.16.MT88.4 R80, [R204+0x800] ;  /* 0x00080000cc50783b */ /* 0x000ee40000004200 */
[----:B------:R-:W-:Y:S01]  /*e720*/  MUFU.EX2 R144, R120 ;  /* 0x0000007800907308 */ /* 0x000fe20000000800 */
[----:B------:R-:W-:Y:S02]  /*e730*/  F2FP.PACK_AB R75, R166, R168 ;  /* 0x000000a8a64b723e */ /* 0x000fe400000000ff */
[----:B------:R-:W-:Y:S05]  /*e740*/  F2FP.PACK_AB R145, R149, R150 ;  /* 0x000000969591723e */ /* 0x000fea00000000ff */
[C---:B------:R-:W-:Y:S02]  /*e750*/  HMMA.16816.F32 R4, R72.reuse, R76, R4 ;  /* 0x0000004c4804723c */ /* 0x040fe40000001804 */
[----:B------:R-:W4:Y:S01]  /*e760*/  MUFU.EX2 R2, R158 ;  /* 0x0000009e00027308 */ /* 0x000f220000000800 */
[----:B-1----:R-:W5:Y:S02]  /*e770*/  LDL R159, [R1+0x4] ;  /* 0x00000400019f7983 */ /* 0x002f640000100800 */
[----:B--2---:R-:W-:Y:S03]  /*e780*/  FADD.FTZ R0, R69, R0 ;  /* 0x0000000045007221 */ /* 0x004fe60000010000 */
[C---:B------:R-:W-:Y:S01]  /*e790*/  HMMA.16816.F32 R8, R72.reuse, R78, R8 ;  /* 0x0000004e4808723c */ /* 0x040fe20000001808 */
[----:B------:R-:W1:Y:S03]  /*e7a0*/  LDSM.16.MT88.4 R76, [R203+0x800] ;  /* 0x00080000cb4c783b */ /* 0x000e660000004200 */
[----:B------:R-:W2:Y:S10]  /*e7b0*/  MUFU.EX2 R70, R154 ;  /* 0x0000009a00467308 */ /* 0x000eb40000000800 */
[----:B------:R-:W-:Y:S01]  /*e7c0*/  MUFU.EX2 R158, R156 ;  /* 0x0000009c009e7308 */ /* 0x000fe20000000800 */
[----:B----4-:R-:W-:Y:S01]  /*e7d0*/  FADD.FTZ R0, R2, R0 ;  /* 0x0000000002007221 */ /* 0x010fe20000010000 */
[C---:B---3--:R-:W-:Y:S08]  /*e7e0*/  HMMA.16816.F32 R12, R72.reuse, R80, R12 ;  /* 0x00000050480c723c */ /* 0x048ff0000000180c */
[----:B------:R-:W-:Y:S01]  /*e7f0*/  MUFU.EX2 R156, R153 ;  /* 0x00000099009c7308 */ /* 0x000fe20000000800 */
[----:B------:R-:W-:Y:S04]  /*e800*/  FADD.FTZ R0, R84, R0 ;  /* 0x0000000054007221 */ /* 0x000fe80000010000 */
[C---:B--2---:R-:W-:Y:S01]  /*e810*/  FADD.FTZ R0, R70.reuse, R0 ;  /* 0x0000000046007221 */ /* 0x044fe20000010000 */
[C---:B------:R-:W-:Y:S01]  /*e820*/  HMMA.16816.F32 R16, R72.reuse, R82, R16 ;  /* 0x000000524810723c */ /* 0x040fe20000001810 */
[----:B------:R-:W2:Y:S03]  /*e830*/  LDSM.16.MT88.4 R80, [R205+0x800] ;  /* 0x00080000cd50783b */ /* 0x000ea60000004200 */
[----:B------:R-:W-:Y:S04]  /*e840*/  MUFU.EX2 R154, R246 ;  /* 0x000000f6009a7308 */ /* 0x000fe80000000800 */
[C---:B-1----:R-:W-:Y:S06]  /*e850*/  HMMA.16816.F32 R20, R72.reuse, R76, R20 ;  /* 0x0000004c4814723c */ /* 0x042fec0000001814 */
[----:B------:R-:W-:Y:S02]  /*e860*/  MUFU.EX2 R153, R247 ;  /* 0x000000f700997308 */ /* 0x000fe40000000800 */
[C---:B------:R-:W-:Y:S01]  /*e870*/  HMMA.16816.F32 R24, R72.reuse, R78, R24 ;  /* 0x0000004e4818723c */ /* 0x040fe20000001818 */
[----:B------:R-:W1:Y:S07]  /*e880*/  LDSM.16.MT88.4 R76, [R202+0x4800] ;  /* 0x00480000ca4c783b */ /* 0x000e6e0000004200 */
[----:B------:R-:W-:Y:S01]  /*e890*/  MUFU.EX2 R146, R124 ;  /* 0x0000007c00927308 */ /* 0x000fe20000000800 */
        /* <DEDUP_REMOVED lines=13> */
[----:B------:R-:W-:Y:S01]  /*e970*/  HMMA.16816.F32 R64, R72, R82, R64 ;  /* 0x000000524840723c */ /* 0x000fe20000001840 */
[----:B------:R-:W2:Y:S06]  /*e980*/  LDSM.16.MT88.4 R80, [R204+0x1000] ;  /* 0x00100000cc50783b */ /* 0x000eac0000004200 */
[----:B------:R-:W-:Y:S02]  /*e990*/  F2FP.PACK_AB R74, R70, R84 ;  /* 0x00000054464a723e */ /* 0x000fe400000000ff */
[----:B------:R-:W3:Y:S01]  /*e9a0*/  LDSM.16.MT88.4 R84, [R203+0x1000] ;  /* 0x00100000cb54783b */ /* 0x000ee20000004200 */
[----:B------:R-:W-:Y:S02]  /*e9b0*/  MUFU.EX2 R70, R151 ;  /* 0x0000009700467308 */ /* 0x000fe40000000800 */
[----:B------:R-:W-:Y:S02]  /*e9c0*/  F2FP.PACK_AB R72, R2, R69 ;  /* 0x000000450248723e */ /* 0x000fe400000000ff */
[----:B------:R-:W-:Y:S02]  /*e9d0*/  F2FP.PACK_AB R73, R163, R164 ;  /* 0x000000a4a349723e */ /* 0x000fe400000000ff */
[----:B------:R-:W-:Y:S04]  /*e9e0*/  F2FP.PACK_AB R75, R160, R161 ;  /* 0x000000a1a04b723e */ /* 0x000fe800000000ff */
[----:B------:R-:W4:Y:S03]  /*e9f0*/  MUFU.EX2 R69, R174 ;  /* 0x000000ae00457308 */ /* 0x000f260000000800 */
[C---:B-1----:R-:W-:Y:S07]  /*ea00*/  HMMA.16816.F32 R4, R72.reuse, R76, R4 ;  /* 0x0000004c4804723c */ /* 0x042fee0000001804 */
[----:B------:R-:W1:Y:S01]  /*ea10*/  MUFU.EX2 R2, R173 ;  /* 0x000000ad00027308 */ /* 0x000e620000000800 */
[C---:B------:R-:W-:Y:S01]  /*ea20*/  HMMA.16816.F32 R8, R72.reuse, R78, R8 ;  /* 0x0000004e4808723c */ /* 0x040fe20000001808 */
[----:B------:R-:W3:Y:S08]  /*ea30*/  LDSM.16.MT88.4 R76, [R205+0x1000] ;  /* 0x00100000cd4c783b */ /* 0x000ef00000004200 */
[----:B------:R-:W-:Y:S01]  /*ea40*/  MUFU.EX2 R151, R252 ;  /* 0x000000fc00977308 */ /* 0x000fe20000000800 */
[C---:B--2---:R-:W-:Y:S03]  /*ea50*/  HMMA.16816.F32 R12, R72.reuse, R80, R12 ;  /* 0x00000050480c723c */ /* 0x044fe6000000180c */
[----:B----4-:R-:W-:Y:S05]  /*ea60*/  FADD.FTZ R0, R69, R0 ;  /* 0x0000000045007221 */ /* 0x010fea0000010000 */
[C---:B------:R-:W-:Y:S01]  /*ea70*/  HMMA.16816.F32 R16, R72.reuse, R82, R16 ;  /* 0x000000524810723c */ /* 0x040fe20000001810 */
[----:B------:R-:W2:Y:S03]  /*ea80*/  LDSM.16.MT88.4 R80, [R202+0x5000] ;  /* 0x00500000ca50783b */ /* 0x000ea60000004200 */
[----:B-1----:R-:W-:Y:S04]  /*ea90*/  FADD.FTZ R0, R2, R0 ;  /* 0x0000000002007221 */ /* 0x002fe80000010000 */
[C---:B---3--:R-:W-:Y:S04]  /*eaa0*/  HMMA.16816.F32 R20, R72.reuse, R84, R20 ;  /* 0x000000544814723c */ /* 0x048fe80000001814 */
[----:B------:R-:W-:Y:S04]  /*eab0*/  FADD.FTZ R0, R92, R0 ;  /* 0x000000005c007221 */ /* 0x000fe80000010000 */
[C---:B------:R-:W-:Y:S01]  /*eac0*/  HMMA.16816.F32 R24, R72.reuse, R86, R24 ;  /* 0x000000564818723c */ /* 0x040fe20000001818 */
[----:B------:R-:W1:Y:S03]  /*ead0*/  LDSM.16.MT88.4 R84, [R204+0x5000] ;  /* 0x00500000cc54783b */ /* 0x000e660000004200 */
[----:B------:R-:W-:Y:S04]  /*eae0*/  FADD.FTZ R0, R70, R0 ;  /* 0x0000000046007221 */ /* 0x000fe80000010000 */
[C---:B------:R-:W-:Y:S08]  /*eaf0*/  HMMA.16816.F32 R28, R72.reuse, R76, R28 ;  /* 0x0000004c481c723c */ /* 0x040ff0000000181c */
[C---:B------:R-:W-:Y:S01]  /*eb00*/  HMMA.16816.F32 R32, R72.reuse, R78, R32 ;  /* 0x0000004e4820723c */ /* 0x040fe20000001820 */
[----:B------:R-:W3:Y:S07]  /*eb10*/  LDSM.16.MT88.4 R76, [R203+0x5000] ;  /* 0x00500000cb4c783b */ /* 0x000eee0000004200 */
[C---:B--2---:R-:W-:Y:S08]  /*eb20*/  HMMA.16816.F32 R36, R72.reuse, R80, R36 ;  /* 0x000000504824723c */ /* 0x044ff00000001824 */
[C---:B------:R-:W-:Y:S01]  /*eb30*/  HMMA.16816.F32 R40, R72.reuse, R82, R40 ;  /* 0x000000524828723c */ /* 0x040fe20000001828 */
[----:B------:R-:W2:Y:S07]  /*eb40*/  LDSM.16.MT88.4 R80, [R205+0x5000] ;  /* 0x00500000cd50783b */ /* 0x000eae0000004200 */
[C---:B-1----:R-:W-:Y:S08]  /*eb50*/  HMMA.16816.F32 R44, R72.reuse, R84, R44 ;  /* 0x00000054482c723c */ /* 0x042ff0000000182c */
[C---:B------:R-:W-:Y:S01]  /*eb60*/  HMMA.16816.F32 R48, R72.reuse, R86, R48 ;  /* 0x000000564830723c */ /* 0x040fe20000001830 */
[----:B------:R-:W1:Y:S02]  /*eb70*/  LDSM.16.MT88.4 R84, [R202+0x1800] ;  /* 0x00180000ca54783b */ /* 0x000e640000004200 */
[----:B-----5:R-:W-:Y:S05]  /*eb80*/  ISETP.GT.AND P0, PT, R232, R159, PT ;  /* 0x0000009fe800720c */ /* 0x020fea0003f04270 */
[C---:B---3--:R-:W-:Y:S07]  /*eb90*/  HMMA.16816.F32 R52, R72.reuse, R76, R52 ;  /* 0x0000004c4834723c */ /* 0x048fee0000001834 */
[----:B------:R-:W-:Y:S01]  /*eba0*/  F2FP.PACK_AB R76, R2, R69 ;  /* 0x00000045024c723e */ /* 0x000fe200000000ff */
[C---:B------:R-:W-:Y:S01]  /*ebb0*/  HMMA.16816.F32 R56, R72.reuse, R78, R56 ;  /* 0x0000004e4838723c */ /* 0x040fe20000001838 */
[----:B------:R-:W3:Y:S03]  /*ebc0*/  MUFU.EX2 R69, R235 ;  /* 0x000000eb00457308 */ /* 0x000ee60000000800 */
[----:B------:R-:W-:Y:S03]  /*ebd0*/  F2FP.PACK_AB R77, R157, R158 ;  /* 0x0000009e9d4d723e */ /* 0x000fe600000000ff */
[----:B------:R-:W-:Y:S01]  /*ebe0*/  F2FP.PACK_AB R78, R70, R92 ;  /* 0x0000005c464e723e */ /* 0x000fe200000000ff */
[C---:B--2---:R-:W-:Y:S01]  /*ebf0*/  HMMA.16816.F32 R60, R72.reuse, R80, R60 ;  /* 0x00000050483c723c */ /* 0x044fe2000000183c */
[----:B------:R-:W-:Y:S02]  /*ec00*/  LDSM.16.MT88.4 R92, [R204+0x2000] ;  /* 0x00200000cc5c783b */ /* 0x000fe40000004200 */
[----:B------:R-:W2:Y:S01]  /*ec10*/  MUFU.EX2 R2, R234 ;  /* 0x000000ea00027308 */ /* 0x000ea20000000800 */
[----:B------:R-:W-:Y:S04]  /*ec20*/  F2FP.PACK_AB R79, R155, R156 ;  /* 0x0000009c9b4f723e */ /* 0x000fe800000000ff */
[----:B------:R-:W-:Y:S01]  /*ec30*/  HMMA.16816.F32 R64, R72, R82, R64 ;  /* 0x000000524840723c */ /* 0x000fe20000001840 */
[----:B------:R-:W4:Y:S04]  /*ec40*/  LDSM.16.MT88.4 R72, [R203+0x1800] ;  /* 0x00180000cb48783b */ /* 0x000f280000004200 */
[----:B------:R-:W5:Y:S03]  /*ec50*/  MUFU.EX2 R70, R230 ;  /* 0x000000e600467308 */ /* 0x000f660000000800 */
[C---:B-1----:R-:W-:Y:S01]  /*ec60*/  HMMA.16816.F32 R4, R76.reuse, R84, R4 ;  /* 0x000000544c04723c */ /* 0x042fe20000001804 */
[----:B------:R-:W1:Y:S04]  /*ec70*/  LDSM.16.MT88.4 R80, [R205+0x1800] ;  /* 0x00180000cd50783b */ /* 0x000e680000004200 */
[----:B---3--:R-:W-:Y:S03]  /*ec80*/  FADD.FTZ R0, R69, R0 ;  /* 0x0000000045007221 */ /* 0x008fe60000010000 */
[C---:B------:R-:W-:Y:S01]  /*ec90*/  HMMA.16816.F32 R8, R76.reuse, R86, R8 ;  /* 0x000000564c08723c */ /* 0x040fe20000001808 */
[----:B------:R-:W3:Y:S03]  /*eca0*/  LDSM.16.MT88.4 R84, [R202+0x5800] ;  /* 0x00580000ca54783b */ /* 0x000ee60000004200 */
[----:B--2---:R-:W-:Y:S04]  /*ecb0*/  FADD.FTZ R0, R2, R0 ;  /* 0x0000000002007221 */ /* 0x004fe80000010000 */
[C---:B------:R-:W-:Y:S04]  /*ecc0*/  HMMA.16816.F32 R12, R76.reuse, R88, R12 ;  /* 0x000000584c0c723c */ /* 0x040fe8000000180c */
[----:B------:R-:W-:Y:S04]  /*ecd0*/  FADD.FTZ R0, R96, R0 ;  /* 0x0000000060007221 */ /* 0x000fe80000010000 */
[C---:B------:R-:W-:Y:S01]  /*ece0*/  HMMA.16816.F32 R16, R76.reuse, R90, R16 ;  /* 0x0000005a4c10723c */ /* 0x040fe20000001810 */
[----:B------:R-:W-:Y:S03]  /*ecf0*/  LDSM.16.MT88.4 R88, [R203+0x5800] ;  /* 0x00580000cb58783b */ /* 0x000fe60000004200 */
[----:B-----5:R-:W-:Y:S04]  /*ed00*/  FADD.FTZ R0, R70, R0 ;  /* 0x0000000046007221 */ /* 0x020fe80000010000 */
[C---:B----4-:R-:W-:Y:S08]  /*ed10*/  HMMA.16816.F32 R20, R76.reuse, R72, R20 ;  /* 0x000000484c14723c */ /* 0x050ff00000001814 */
        /* <DEDUP_REMOVED lines=8> */
[C---:B--2---:R-:W-:Y:S07]  /*eda0*/  HMMA.16816.F32 R44, R76.reuse, R72, R44 ;  /* 0x000000484c2c723c */ /* 0x044fee000000182c */
[----:B------:R-:W-:Y:S01]  /*edb0*/  F2FP.PACK_AB R72, R2, R69 ;  /* 0x000000450248723e */ /* 0x000fe200000000ff */
[C---:B------:R-:W-:Y:S01]  /*edc0*/  HMMA.16816.F32 R48, R76.reuse, R74, R48 ;  /* 0x0000004a4c30723c */ /* 0x040fe20000001830 */
[----:B------:R-:W-:Y:S03]  /*edd0*/  MUFU.EX2 R69, R244 ;  /* 0x000000f400457308 */ /* 0x000fe60000000800 */
[----:B------:R-:W-:Y:S03]  /*ede0*/  F2FP.PACK_AB R73, R171, R170 ;  /* 0x000000aaab49723e */ /* 0x000fe600000000ff */
[----:B------:R-:W-:Y:S01]  /*edf0*/  F2FP.PACK_AB R74, R70, R96 ;  /* 0x00000060464a723e */ /* 0x000fe200000000ff */
[C---:B------:R-:W-:Y:S03]  /*ee00*/  HMMA.16816.F32 R52, R76.reuse, R88, R52 ;  /* 0x000000584c34723c */ /* 0x040fe60000001834 */
[----:B------:R-:W2:Y:S01]  /*ee10*/  MUFU.EX2 R96, R243 ;  /* 0x000000f300607308 */ /* 0x000ea20000000800 */
[----:B------:R-:W-:Y:S04]  /*ee20*/  F2FP.PACK_AB R75, R228, R175 ;  /* 0x000000afe44b723e */ /* 0x000fe800000000ff */
[C---:B------:R-:W-:Y:S01]  /*ee30*/  HMMA.16816.F32 R56, R76.reuse, R90, R56 ;  /* 0x0000005a4c38723c */ /* 0x040fe20000001838 */
[----:B------:R-:W4:Y:S04]  /*ee40*/  LDSM.16.MT88.4 R88, [R203+0x2000] ;  /* 0x00200000cb58783b */ /* 0x000f280000004200 */
[----:B------:R-:W5:Y:S03]  /*ee50*/  MUFU.EX2 R70, R240 ;  /* 0x000000f000467308 */ /* 0x000f660000000800 */
[C---:B-1----:R-:W-:Y:S07]  /*ee60*/  HMMA.16816.F32 R60, R76.reuse, R80, R60 ;  /* 0x000000504c3c723c */ /* 0x042fee000000183c */
[----:B------:R-:W1:Y:S01]  /*ee70*/  MUFU.EX2 R2, R245 ;  /* 0x000000f500027308 */ /* 0x000e620000000800 */
[----:B------:R-:W-:Y:S01]  /*ee80*/  HMMA.16816.F32 R64, R76, R82, R64 ;  /* 0x000000524c40723c */ /* 0x000fe20000001840 */
[----:B------:R-:W4:Y:S03]  /*ee90*/  LDSM.16.MT88.4 R76, [R205+0x2000] ;  /* 0x00200000cd4c783b */ /* 0x000f260000004200 */
[----:B--2---:R-:W-:Y:S04]  /*eea0*/  FADD.FTZ R0, R96, R0 ;  /* 0x0000000060007221 */ /* 0x004fe80000010000 */
[C---:B---3--:R-:W-:Y:S01]  /*eeb0*/  HMMA.16816.F32 R4, R72.reuse, R84, R4 ;  /* 0x000000544804723c */ /* 0x048fe20000001804 */
[----:B------:R-:W2:Y:S04]  /*eec0*/  LDSM.16.MT88.4 R80, [R202+0x6000] ;  /* 0x00600000ca50783b */ /* 0x000ea80000004200 */
[----:B-----5:R-:W-:Y:S03]  /*eed0*/  FADD.FTZ R0, R70, R0 ;  /* 0x0000000046007221 */ /* 0x020fe60000010000 */
[C---:B------:R-:W-:Y:S01]  /*eee0*/  HMMA.16816.F32 R8, R72.reuse, R86, R8 ;  /* 0x000000564808723c */ /* 0x040fe20000001808 */
[----:B------:R-:W3:Y:S03]  /*eef0*/  LDSM.16.MT88.4 R84, [R204+0x6000] ;  /* 0x00600000cc54783b */ /* 0x000ee60000004200 */
[----:B------:R-:W-:Y:S04]  /*ef00*/  FADD.FTZ R0, R69, R0 ;  /* 0x0000000045007221 */ /* 0x000fe80000010000 */
[C---:B------:R-:W-:Y:S04]  /*ef10*/  HMMA.16816.F32 R12, R72.reuse, R92, R12 ;  /* 0x0000005c480c723c */ /* 0x040fe8000000180c */
[----:B-1----:R-:W-:Y:S04]  /*ef20*/  FADD.FTZ R0, R2, R0 ;  /* 0x0000000002007221 */ /* 0x002fe80000010000 */
[C---:B------:R-:W-:Y:S01]  /*ef30*/  HMMA.16816.F32 R16, R72.reuse, R94, R16 ;  /* 0x0000005e4810723c */ /* 0x040fe20000001810 */
[----:B------:R-:W1:Y:S07]  /*ef40*/  LDSM.16.MT88.4 R92, [R203+0x6000] ;  /* 0x00600000cb5c783b */ /* 0x000e6e0000004200 */
        /* <DEDUP_REMOVED lines=10> */
[C---:B--2---:R-:W-:Y:S04]  /*eff0*/  HMMA.16816.F32 R36, R72.reuse, R80, R36 ;  /* 0x000000504824723c */ /* 0x044fe80000001824 */
[----:B------:R-:W-:Y:S01]  /*f000*/  F2FP.PACK_AB R79, R237, R236 ;  /* 0x000000eced4f723e */ /* 0x000fe200000000ff */
[----:B------:R-:W2:Y:S03]  /*f010*/  MUFU.EX2 R69, R249 ;  /* 0x000000f900457308 */ /* 0x000ea60000000800 */
[C---:B------:R-:W-:Y:S01]  /*f020*/  HMMA.16816.F32 R40, R72.reuse, R82, R40 ;  /* 0x000000524828723c */ /* 0x040fe20000001828 */
[----:B------:R-:W4:Y:S06]  /*f030*/  LDSM.16.MT88.4 R80, [R202+0x2800] ;  /* 0x00280000ca50783b */ /* 0x000f2c0000004200 */
[----:B------:R-:W4:Y:S01]  /*f040*/  MUFU.EX2 R2, R116 ;  /* 0x0000007400027308 */ /* 0x000f220000000800 */
[C---:B---3--:R-:W-:Y:S04]  /*f050*/  HMMA.16816.F32 R44, R72.reuse, R84, R44 ;  /* 0x00000054482c723c */ /* 0x048fe8000000182c */
[----:B-----5:R-:W-:Y:S04]  /*f060*/  FADD.FTZ R0, R70, R0 ;  /* 0x0000000046007221 */ /* 0x020fe80000010000 */
[C---:B------:R-:W-:Y:S01]  /*f070*/  HMMA.16816.F32 R48, R72.reuse, R86, R48 ;  /* 0x000000564830723c */ /* 0x040fe20000001830 */
[----:B------:R-:W3:Y:S03]  /*f080*/  LDSM.16.MT88.4 R84, [R204+0x2800] ;  /* 0x00280000cc54783b */ /* 0x000ee60000004200 */
[C---:B--2---:R-:W-:Y:S04]  /*f090*/  FADD.FTZ R0, R69.reuse, R0 ;  /* 0x0000000045007221 */ /* 0x044fe80000010000 */
[C---:B-1----:R-:W-:Y:S04]  /*f0a0*/  HMMA.16816.F32 R52, R72.reuse, R92, R52 ;  /* 0x0000005c4834723c */ /* 0x042fe80000001834 */
[----:B------:R-:W-:Y:S04]  /*f0b0*/  FADD.FTZ R0, R104, R0 ;  /* 0x0000000068007221 */ /* 0x000fe80000010000 */
[C---:B------:R-:W-:Y:S01]  /*f0c0*/  HMMA.16816.F32 R56, R72.reuse, R94, R56 ;  /* 0x0000005e4838723c */ /* 0x040fe20000001838 */
[----:B------:R-:W1:Y:S03]  /*f0d0*/  LDSM.16.MT88.4 R92, [R203+0x2800] ;  /* 0x00280000cb5c783b */ /* 0x000e660000004200 */
[C---:B----4-:R-:W-:Y:S04]  /*f0e0*/  FADD.FTZ R0, R2.reuse, R0 ;  /* 0x0000000002007221 */ /* 0x050fe80000010000 */
[C---:B------:R-:W-:Y:S08]  /*f0f0*/  HMMA.16816.F32 R60, R72.reuse, R88, R60 ;  /* 0x00000058483c723c */ /* 0x040ff0000000183c */
        /* <DEDUP_REMOVED lines=15> */
[----:B------:R-:W1:Y:S03]  /*f1f0*/  MUFU.EX2 R70, R132 ;  /* 0x0000008400467308 */ /* 0x000e660000000800 */
        /* <DEDUP_REMOVED lines=8> */
[C---:B------:R-:W-:Y:S04]  /*f280*/  HMMA.16816.F32 R44, R76.reuse, R96, R44 ;  /* 0x000000604c2c723c */ /* 0x040fe8000000182c */
[----:B-1----:R-:W-:Y:S04]  /*f290*/  F2FP.PACK_AB R147, R70, R148 ;  /* 0x000000944693723e */ /* 0x002fe800000000ff */
[C---:B------:R-:W-:Y:S01]  /*f2a0*/  HMMA.16816.F32 R48, R76.reuse, R98, R48 ;  /* 0x000000624c30723c */ /* 0x040fe20000001830 */
[----:B------:R-:W-:Y:S03]  /*f2b0*/  LDSM.16.MT88.4 R96, [R205+0x3000] ;  /* 0x00300000cd60783b */ /* 0x000fe60000004200 */
[----:B--2---:R-:W-:Y:S04]  /*f2c0*/  FADD.FTZ R0, R2, R0 ;  /* 0x0000000002007221 */ /* 0x004fe80000010000 */
[C---:B-----5:R-:W-:Y:S01]  /*f2d0*/  HMMA.16816.F32 R52, R76.reuse, R80, R52 ;  /* 0x000000504c34723c */ /* 0x060fe20000001834 */
[----:B------:R-:W-:Y:S03]  /*f2e0*/  LDSM.16.MT88.4 R120, [R204+0x3800] ;  /* 0x00380000cc78783b */ /* 0x000fe60000004200 */
[C---:B------:R-:W-:Y:S01]  /*f2f0*/  FADD.FTZ R0, R144.reuse, R0 ;  /* 0x0000000090007221 */ /* 0x040fe20000010000 */
[----:B------:R-:W-:Y:S01]  /*f300*/  F2FP.PACK_AB R144, R144, R2 ;  /* 0x000000029090723e */ /* 0x000fe200000000ff */
[----:B------:R-:W-:Y:S02]  /*f310*/  FADD.FTZ R2, R106, R105 ;  /* 0x000000696a027221 */ /* 0x000fe40000010000 */
[C---:B------:R-:W-:Y:S01]  /*f320*/  HMMA.16816.F32 R56, R76.reuse, R82, R56 ;  /* 0x000000524c38723c */ /* 0x040fe20000001838 */
[----:B------:R-:W1:Y:S03]  /*f330*/  LDSM.16.MT88.4 R80, [R203+0x3000] ;  /* 0x00300000cb50783b */ /* 0x000e660000004200 */
[----:B---3--:R-:W-:Y:S04]  /*f340*/  FADD.FTZ R0, R69, R0 ;  /* 0x0000000045007221 */ /* 0x008fe80000010000 */
        /* <DEDUP_REMOVED lines=67> */
[----:B------:R-:W-:Y:S01]  /*f780*/  FADD.FTZ R2, R148, R0 ;  /* 0x0000000094027221 */ /* 0x000fe20000010000 */
[----:B------:R-:W-:Y:S03]  /*f790*/  IADD3 R0, R232, -0x1, RZ ;  /* 0xffffffffe8007810 */ /* 0x000fe60007ffe0ff */
[C---:B------:R-:W-:Y:S04]  /*f7a0*/  HMMA.16816.F32 R92, R144.reuse, R88, R44 ;  /* 0x00000058905c723c */ /* 0x040fe8000000182c */
[----:B------:R-:W-:Y:S01]  /*f7b0*/  FADD.FTZ R2, R70, R2 ;  /* 0x0000000246027221 */ /* 0x000fe20000010000 */
[----:B------:R-:W-:Y:S02]  /*f7c0*/  MOV R232, R0 ;  /* 0x0000000000e87202 */ /* 0x000fe40000000f00 */
[----:B------:R-:W-:Y:S01]  /*f7d0*/  MOV R70, R3 ;  /* 0x0000000300467202 */ /* 0x000fe20000000f00 */
[C---:B------:R-:W-:Y:S01]  /*f7e0*/  HMMA.16816.F32 R88, R144.reuse, R90, R48 ;  /* 0x0000005a9058723c */ /* 0x040fe20000001830 */
[----:B------:R3:W-:Y:S07]  /*f7f0*/  STL [R1], R2 ;  /* 0x0000000201007387 */ /* 0x0007ee0000100800 */
[C---:B-1----:R-:W-:Y:S08]  /*f800*/  HMMA.16816.F32 R84, R144.reuse, R80, R52 ;  /* 0x000000509054723c */ /* 0x042ff00000001834 */
[C---:B------:R-:W-:Y:S08]  /*f810*/  HMMA.16816.F32 R80, R144.reuse, R82, R56 ;  /* 0x000000529050723c */ /* 0x040ff00000001838 */
[C---:B--2---:R-:W-:Y:S08]  /*f820*/  HMMA.16816.F32 R76, R144.reuse, R72, R60 ;  /* 0x00000048904c723c */ /* 0x044ff0000000183c */
[----:B------:R-:W-:Y:S01]  /*f830*/  HMMA.16816.F32 R72, R144, R74, R64 ;  /* 0x0000004a9048723c */ /* 0x000fe20000001840 */
[----:B------:R-:W-:Y:S07]  /*f840*/  @!UPT UIADD3 URZ, URZ, URZ, URZ ;  /* 0x0000003f3f3ff290 */ /* 0x000fee000fffe03f */
[----:B---3--:R-:W-:-:S11]  /*f850*/  @P0 BRA `(.L_x_100) ;  /* 0xffffbd4000000947 */ /* 0x008fd6000383ffff */
.L_x_93:
[----:B------:R-:W-:Y:S05]  /*f860*/  BRA.DIV ~URZ, `(.L_x_101) ;  /* 0x000047927f007947 */ /* 0x000fea000b800000 */
[----:B------:R1:W2:Y:S02]  /*f870*/  SHFL.BFLY PT, R5, R246, 0x2, 0x1f ;  /* 0x0c401f00f6057f89 */ /* 0x0002a400000e0000 */
.L_x_129:
[----:B--2---:R-:W-:Y:S01]  /*f880*/  FADD.FTZ R5, R5, R246 ;  /* 0x000000f605057221 */ /* 0x004fe20000010000 */
[----:B------:R-:W-:Y:S05]  /*f890*/  BRA.DIV ~URZ, `(.L_x_102) ;  /* 0x000047c27f007947 */ /* 0x000fea000b800000 */
[----:B------:R-:W2:Y:S04]  /*f8a0*/  LDL.LU R2, [R1] ;  /* 0x0000000001027983 */ /* 0x000ea80000300800 */
[----:B------:R-:W3:Y:S02]  /*f8b0*/  SHFL.BFLY PT, R0, R5, 0x1, 0x1f ;  /* 0x0c201f0005007f89 */ /* 0x000ee400000e0000 */
[----:B---3--:R-:W-:-:S02]  /*f8c0*/  FADD.FTZ R5, R5, R0 ;  /* 0x0000000005057221 */ /* 0x008fc40000010000 */
[----:B--2---:R-:W2:Y:S02]  /*f8d0*/  SHFL.BFLY PT, R4, R2, 0x2, 0x1f ;  /* 0x0c401f0002047f89 */ /* 0x004ea400000e0000 */
[----:B--2---:R-:W-:-:S05]  /*f8e0*/  FADD.FTZ R4, R4, R2 ;  /* 0x0000000204047221 */ /* 0x004fca0000010000 */
[----:B------:R2:W3:Y:S02]  /*f8f0*/  SHFL.BFLY PT, R3, R4, 0x1, 0x1f ;  /* 0x0c201f0004037f89 */ /* 0x0004e400000e0000 */
.L_x_130:
[----:B------:R-:W-:Y:S01]  /*f900*/  FSETP.NE.FTZ.AND P1, PT, R5, RZ, PT ;  /* 0x000000ff0500720b */ /* 0x000fe20003f35000 */
[----:B---3--:R-:W-:Y:S01]  /*f910*/  FADD.FTZ R3, R3, R4 ;  /* 0x0000000403037221 */ /* 0x008fe20000010000 */
[----:B------:R-:W-:Y:S02]  /*f920*/  MOV R2, RZ ;  /* 0x000000ff00027202 */ /* 0x000fe40000000f00 */
[----:B------:R-:W-:Y:S02]  /*f930*/  MOV R0, RZ ;  /* 0x000000ff00007202 */ /* 0x000fe40000000f00 */
[----:B------:R-:W-:Y:S02]  /*f940*/  FSETP.NE.FTZ.AND P0, PT, R3, RZ, PT ;  /* 0x000000ff0300720b */ /* 0x000fe40003f15000 */
[----:B------:R-:W-:Y:S02]  /*f950*/  MOV R17, 0xff800000 ;  /* 0xff80000000117802 */ /* 0x000fe40000000f00 */
[----:B------:R-:W-:-:S03]  /*f960*/  MOV R16, 0xff800000 ;  /* 0xff80000000107802 */ /* 0x000fc60000000f00 */
[----:B------:R-:W3:Y:S01]  /*f970*/  @P1 MUFU.RCP R2, R5 ;  /* 0x0000000500021308 */ /* 0x000ee20000001000 */
[----:B--2---:R-:W-:-:S05]  /*f980*/  @P1 MOV R4, 0x3f317218 ;  /* 0x3f31721800041802 */ /* 0x004fca0000000f00 */
[----:B------:R-:W-:Y:S02]  /*f990*/  @P1 FMUL.FTZ R4, R4, c[0x0][0x2d0] ;  /* 0x0000b40004041a20 */ /* 0x000fe40000410000 */
[----:B------:R-:W2:Y:S01]  /*f9a0*/  @P1 MUFU.LG2 R6, R5 ;  /* 0x0000000500061308 */ /* 0x000ea20000000c00 */
[----:B---3--:R-:W-:-:S07]  /*f9b0*/  FMUL.FTZ R132, R2, R132 ;  /* 0x0000008402847220 */ /* 0x008fce0000410000 */
[----:B------:R-:W3:Y:S01]  /*f9c0*/  @P0 MUFU.RCP R0, R3 ;  /* 0x0000000300000308 */ /* 0x000ee20000001000 */
        /* <DEDUP_REMOVED lines=31> */
[----:B------:R4:W5:Y:S01]  /*fbc0*/  @P0 MUFU.LG2 R2, R3 ;  /* 0x0000000300020308 */ /* 0x0009620000000c00 */
[----:B--2---:R-:W-:Y:S02]  /*fbd0*/  @P1 FMUL.FTZ R6, R6, 0.69314718246459960938 ;  /* 0x3f31721806061820 */ /* 0x004fe40000410000 */
[----:B---3--:R-:W-:Y:S02]  /*fbe0*/  FMUL.FTZ R134, R0, R134 ;  /* 0x0000008600867220 */ /* 0x008fe40000410000 */
[----:B------:R-:W-:Y:S01]  /*fbf0*/  @P1 FFMA.FTZ R17, R4, R68, R6 ;  /* 0x0000004404111223 */ /* 0x000fe20000010006 */
[----:B------:R-:W-:Y:S01]  /*fc00*/  MOV R4, 0x1 ;  /* 0x0000000100047802 */ /* 0x000fe20000000f00 */
[C---:B------:R-:W-:Y:S02]  /*fc10*/  FMUL.FTZ R135, R0.reuse, R135 ;  /* 0x0000008700877220 */ /* 0x040fe40000410000 */
[----:B------:R-:W-:-:S02]  /*fc20*/  FMUL.FTZ R130, R0, R130 ;  /* 0x0000008200827220 */ /* 0x000fc40000410000 */
[C---:B------:R-:W-:Y:S02]  /*fc30*/  FMUL.FTZ R131, R0.reuse, R131 ;  /* 0x0000008300837220 */ /* 0x040fe40000410000 */
[C---:B------:R-:W-:Y:S02]  /*fc40*/  FMUL.FTZ R126, R0.reuse, R126 ;  /* 0x0000007e007e7220 */ /* 0x040fe40000410000 */
[----:B------:R-:W-:Y:S01]  /*fc50*/  FMUL.FTZ R127, R0, R127 ;  /* 0x0000007f007f7220 */ /* 0x000fe20000410000 */
[----:B----4-:R-:W-:Y:S01]  /*fc60*/  @P0 MOV R3, 0x3f317218 ;  /* 0x3f31721800030802 */ /* 0x010fe20000000f00 */
[----:B-----5:R-:W-:Y:S02]  /*fc70*/  @P0 FMUL.FTZ R2, R2, 0.69314718246459960938 ;  /* 0x3f31721802020820 */ /* 0x020fe40000410000 */
[----:B------:R-:W-:Y:S02]  /*fc80*/  FMUL.FTZ R122, R0, R122 ;  /* 0x0000007a007a7220 */ /* 0x000fe40000410000 */
[----:B------:R-:W-:-:S02]  /*fc90*/  @P0 FMUL.FTZ R3, R3, c[0x0][0x2d0] ;  /* 0x0000b40003030a20 */ /* 0x000fc40000410000 */
        /* <DEDUP_REMOVED lines=24> */
[----:B------:R-:W-:Y:S01]  /*fe20*/  FMUL.FTZ R75, R0, R75 ;  /* 0x0000004b004b7220 */ /* 0x000fe20000410000 */
[----:B------:R-:W-:Y:S01]  /*fe30*/  PRMT R0, R4, 0x7610, R0 ;  /* 0x0000761004007816 */ /* 0x000fe20000000000 */
[----:B------:R-:W-:Y:S02]  /*fe40*/  @P0 FFMA.FTZ R16, R3, R12, R2 ;  /* 0x0000000c03100223 */ /* 0x000fe40000010002 */
.L_x_74:
[----:B--2---:R2:W5:Y:S01]  /*fe50*/  LDL R7, [R1+0x50] ;  /* 0x0000500001077983 */ /* 0x0045620000100800 */
[----:B------:R-:W-:Y:S03]  /*fe60*/  BSSY B0, `(.L_x_103) ;  /* 0x0000012000007945 */ /* 0x000fe60003800000 */
[----:B------:R-:W3:Y:S02]  /*fe70*/  S2R R6, SR_TID.X ;  /* 0x0000000000067919 */ /* 0x000ee40000002100 */
[----:B---3--:R-:W-:-:S13]  /*fe80*/  LOP3.LUT P6, RZ, R6, 0xff, RZ, 0xc0, !PT ;  /* 0x000000ff06ff7812 */ /* 0x008fda00078cc0ff */
[----:B------:R-:W-:Y:S05]  /*fe90*/  @P6 BRA `(.L_x_104) ;  /* 0x000000e000006947 */ /* 0x000fea0003800000 */
[----:B--2---:R-:W2:Y:S01]  /*fea0*/  S2R R4, SR_LANEID ;  /* 0x0000000000047919 */ /* 0x004ea20000000000 */
[----:B------:R-:W-:Y:S01]  /*feb0*/  VOTEU.ANY UR4, UPT, PT ;  /* 0x0000000000047886 */ /* 0x000fe200038e0100 */
[----:B------:R-:W-:Y:S01]  /*fec0*/  IMAD.MOV.U32 R5, RZ, RZ, c[0x0][0x584] ;  /* 0x00016100ff057624 */ /* 0x000fe200078e00ff */
[----:B------:R-:W2:Y:S08]  /*fed0*/  FLO.U32 R3, UR4 ;  /* 0x0000000400037d00 */ /* 0x000eb000080e0000 */
[----:B------:R-:W3:Y:S01]  /*fee0*/  POPC R2, UR4 ;  /* 0x0000000400027d09 */ /* 0x000ee20008000000 */
[----:B--2---:R-:W-:Y:S01]  /*fef0*/  ISETP.EQ.U32.AND P0, PT, R3, R4, PT ;  /* 0x000000040300720c */ /* 0x004fe20003f02070 */
[----:B------:R-:W-:-:S12]  /*ff00*/  IMAD.MOV.U32 R4, RZ, RZ, c[0x0][0x580] ;  /* 0x00016000ff047624 */ /* 0x000fd800078e00ff */
[----:B---3--:R2:W3:Y:S04]  /*ff10*/  @P0 ATOMG.E.ADD.STRONG.GPU PT, R2, [R4.64], R2 ;  /* 0x00000002040209a8 */ /* 0x0084e800081ee1c6 */
[----:B--2---:R-:W2:Y:S04]  /*ff20*/  S2R R4, SR_LTMASK ;  /* 0x0000000000047919 */ /* 0x004ea80000003900 */
[----:B---3--:R2:W3:Y:S02]  /*ff30*/  SHFL.IDX PT, R3, R2, R3, 0x1f ;  /* 0x00001f0302037589 */ /* 0x0084e400000e0000 */
[----:B--2---:R-:W-:-:S06]  /*ff40*/  LOP3.LUT R2, R4, UR4, RZ, 0xc0, !PT ;  /* 0x0000000404027c12 */ /* 0x004fcc000f8ec0ff */
[----:B------:R-:W3:Y:S02]  /*ff50*/  POPC R2, R2 ;  /* 0x0000000200027309 */ /* 0x000ee40000000000 */
[----:B---3-5:R-:W-:-:S05]  /*ff60*/  IADD3 R7, R3, c[0x0][0xc], R2 ;  /* 0x0000030003077a10 */ /* 0x028fca0007ffe002 */
[----:B------:R2:W-:Y:S02]  /*ff70*/  STL [R1+0x50], R7 ;  /* 0x0000500701007387 */ /* 0x0005e40000100800 */
.L_x_104:
[----:B--2---:R-:W-:Y:S05]  /*ff80*/  BSYNC B0 ;  /* 0x0000000000007941 */ /* 0x004fea0003800000 */
.L_x_103:
[----:B------:R-:W-:Y:S01]  /*ff90*/  PRMT R0, R0, 0x9910, RZ ;  /* 0x0000991000007816 */ /* 0x000fe200000000ff */
[----:B------:R-:W-:Y:S01]  /*ffa0*/  BSSY B1, `(.L_x_105) ;  /* 0x000013b000017945 */ /* 0x000fe20003800000 */
[----:B-----5:R-:W-:Y:S02]  /*ffb0*/  IMAD.MOV.U32 R18, RZ, RZ, R7 ;  /* 0x000000ffff127224 */ /* 0x020fe400078e0007 */
[----:B------:R-:W-:-:S13]  /*ffc0*/  ISETP.NE.AND P0, PT, R0, RZ, PT ;  /* 0x000000ff0000720c */ /* 0x000fda0003f05270 */
[----:B------:R-:W-:Y:S05]  /*ffd0*/  @!P0 BRA `(.L_x_106) ;  /* 0x000010b000008947 */ /* 0x000fea0003800000 */
[----:B------:R-:W-:Y:S01]  /*ffe0*/  WARPSYNC 0xffffffff ;  /* 0xffffffff00007948 */ /* 0x000fe20003800000 */
[----:B------:R-:W-:Y:S06]  /*fff0*/  BAR.SYNC.DEFER_BLOCKING 0x1, 0x100 ;  /* 0x0044000000007b1d */ /* 0x000fec0000010000 */
[----:B------:R-:W-:Y:S05]  /*10000*/  BRA.CONV ~URZ, `(.L_x_107) ;  /* 0x000000837f007947 */ /* 0x000fea000b800000 */
[----:B------:R-:W-:Y:S01]  /*10010*/  SHF.R.S32.HI R2, RZ, 0x1f, R6 ;  /* 0x0000001fff027819 */ /* 0x000fe20000011406 */
[----:B------:R-:W-:Y:S02]  /*10020*/  IMAD.MOV.U32 R52, RZ, RZ, RZ ;  /* 0x000000ffff347224 */ /* 0x000fe400078e00ff */
[----:B------:R-:W-:Y:S01]  /*10030*/  IMAD.MOV.U32 R3, RZ, RZ, 0x1f ;  /* 0x0000001fff037424 */ /* 0x000fe200078e00ff */
[----:B------:R-:W-:-:S04]  /*10040*/  LEA.HI R2, R2, R6, RZ, 0x7 ;  /* 0x0000000602027211 */ /* 0x000fc800078f38ff */
[----:B------:R-:W-:-:S05]  /*10050*/  SHF.R.S32.HI R2, RZ, 0x7, R2 ;  /* 0x00000007ff027819 */ /* 0x000fca0000011402 */
[----:B------:R-:W-:Y:S01]  /*10060*/  IMAD.MOV.U32 R36, RZ, RZ, R2 ;  /* 0x000000ffff247224 */ /* 0x000fe200078e0002 */
[----:B------:R-:W-:Y:S02]  /*10070*/  MOV R2, 0x10090 ;  /* 0x0001009000027802 */ /* 0x000fe40000000f00 */
[----:B-1----:R-:W-:Y:S05]  /*10080*/  CALL.REL.NOINC `($__internal_1_$__cuda_sm70_shflsync_idx_p) ;  /* 0x000041a000007944 */ /* 0x002fea0003c00000 */
.L_x_107:
[----:B------:R-:W2:Y:S04]  /*10090*/  LDL R8, [R1+0xcc] ;  /* 0x0000cc0001087983 */ /* 0x000ea80000100800 */
[----:B------:R-:W3:Y:S04]  /*100a0*/  LDL.LU R6, [R1+0x44] ;  /* 0x0000440001067983 */ /* 0x000ee80000300800 */
[----:B-1----:R-:W4:Y:S04]  /*100b0*/  LDL.LU R11, [R1+0x40] ;  /* 0x00004000010b7983 */ /* 0x002f280000300800 */
[----:B------:R-:W2:Y:S04]  /*100c0*/  LDL.LU R19, [R1+0x48] ;  /* 0x0000480001137983 */ /* 0x000ea80000300800 */
[----:B------:R-:W2:Y:S01]  /*100d0*/  LDL.LU R21, [R1+0x4c] ;  /* 0x00004c0001157983 */ /* 0x000ea20000300800 */
[----:B------:R-:W-:-:S03]  /*100e0*/  MOV R3, 0x1 ;  /* 0x0000000100037802 */ /* 0x000fc60000000f00 */
[----:B------:R-:W2:Y:S01]  /*100f0*/  LDL R20, [R1+0xd4] ;  /* 0x0000d40001147983 */ /* 0x000ea20000100800 */
[----:B------:R-:W-:-:S03]  /*10100*/  ISETP.NE.AND P1, PT, R3, c[0x0][0x4e8], PT ;  /* 0x00013a0003007a0c */ /* 0x000fc60003f25270 */
[----:B------:R-:W1:Y:S04]  /*10110*/  S2R R22, SR_TID.X ;  /* 0x0000000000167919 */ /* 0x000e680000002100 */
[----:B------:R1:W5:Y:S04]  /*10120*/  LDL R45, [R1+0x3c] ;  /* 0x00003c00012d7983 */ /* 0x0003680000100800 */
        /* <DEDUP_REMOVED lines=21> */
[----:B------:R1:W5:Y:S01]  /*10280*/  LDL R23, [R1+0x64] ;  /* 0x0000640001177983 */ /* 0x0003620000100800 */
[----:B---3--:R-:W-:Y:S01]  /*10290*/  SHF.R.S32.HI R0, RZ, 0x1f, R6 ;  /* 0x0000001fff007819 */ /* 0x008fe20000011406 */
[----:B------:R-:W-:Y:S01]  /*102a0*/  IMAD.WIDE.U32 R4, R6, c[0x0][0x4d0], RZ ;  /* 0x0001340006047a25 */ /* 0x000fe200078e00ff */
[----:B----4-:R-:W-:-:S03]  /*102b0*/  SHF.R.S32.HI R7, RZ, 0x1f, R11 ;  /* 0x0000001fff077819 */ /* 0x010fc6000001140b */
[C---:B------:R-:W-:Y:S02]  /*102c0*/  IMAD R2, R0.reuse, c[0x0][0x4d0], RZ ;  /* 0x0001340000027a24 */ /* 0x040fe400078e02ff */
[----:B------:R-:W-:Y:S02]  /*102d0*/  IMAD R3, R0, c[0x0][0x438], RZ ;  /* 0x00010e0000037a24 */ /* 0x000fe400078e02ff */
[----:B------:R-:W-:Y:S02]  /*102e0*/  IMAD R2, R6, c[0x0][0x4d4], R2 ;  /* 0x0001350006027a24 */ /* 0x000fe400078e0202 */
[----:B------:R-:W-:Y:S02]  /*102f0*/  IMAD R9, R7, c[0x0][0x4d8], RZ ;  /* 0x0001360007097a24 */ /* 0x000fe400078e02ff */
[----:B--2---:R-:W-:Y:S01]  /*10300*/  IMAD.IADD R0, R8, 0x1, R21 ;  /* 0x0000000108007824 */ /* 0x004fe200078e0215 */
[----:B------:R-:W-:Y:S01]  /*10310*/  IADD3 R5, R5, R2, RZ ;  /* 0x0000000205057210 */ /* 0x000fe20007ffe0ff */
[----:B------:R-:W-:-:S02]  /*10320*/  IMAD R8, R6, c[0x0][0x43c], R3 ;  /* 0x00010f0006087a24 */ /* 0x000fc400078e0203 */
[----:B------:R-:W-:Y:S01]  /*10330*/  IMAD.WIDE.U32 R2, R6, c[0x0][0x438], RZ ;  /* 0x00010e0006027a25 */ /* 0x000fe200078e00ff */
[----:B------:R-:W-:-:S03]  /*10340*/  MOV R6, R0 ;  /* 0x0000000000067202 */ /* 0x000fc60000000f00 */
[----:B------:R-:W-:Y:S01]  /*10350*/  @P1 IMAD.HI.U32 R10, R0, c[0x0][0x4ec], RZ ;  /* 0x00013b00000a1a27 */ /* 0x000fe200078e00ff */
[----:B------:R-:W-:-:S03]  /*10360*/  IADD3 R3, R3, R8, RZ ;  /* 0x0000000803037210 */ /* 0x000fc60007ffe0ff */
[----:B------:R-:W-:Y:S01]  /*10370*/  IMAD R8, R7, c[0x0][0x440], RZ ;  /* 0x0001100007087a24 */ /* 0x000fe200078e02ff */
[----:B------:R-:W-:Y:S01]  /*10380*/  @P1 SHF.R.U32.HI R6, RZ, c[0x0][0x4f0], R10 ;  /* 0x00013c00ff061a19 */ /* 0x000fe2000001160a */
[C---:B------:R-:W-:Y:S01]  /*10390*/  IMAD R9, R11.reuse, c[0x0][0x4dc], R9 ;  /* 0x000137000b097a24 */ /* 0x040fe200078e0209 */
[----:B------:R-:W-:Y:S01]  /*103a0*/  SHF.R.S32.HI R7, RZ, 0x1f, R19 ;  /* 0x0000001fff077819 */ /* 0x000fe20000011413 */
[----:B------:R-:W-:-:S04]  /*103b0*/  IMAD.WIDE.U32 R4, R11, c[0x0][0x4d8], R4 ;  /* 0x000136000b047a25 */ /* 0x000fc800078e0004 */
[----:B------:R-:W-:Y:S01]  /*103c0*/  IMAD R15, R11, c[0x0][0x444], R8 ;  /* 0x000111000b0f7a24 */ /* 0x000fe200078e0208 */
[----:B------:R-:W-:Y:S01]  /*103d0*/  IADD3 R8, -R6, RZ, RZ ;  /* 0x000000ff06087210 */ /* 0x000fe20007ffe1ff */
[----:B------:R-:W-:Y:S02]  /*103e0*/  IMAD.IADD R5, R5, 0x1, R9 ;  /* 0x0000000105057824 */ /* 0x000fe400078e0209 */
[----:B------:R-:W-:-:S04]  /*103f0*/  IMAD.WIDE.U32 R10, R11, c[0x0][0x440], R2 ;  /* 0x000110000b0a7a25 */ /* 0x000fc800078e0002 */
[----:B------:R-:W-:Y:S02]  /*10400*/  IMAD R3, R8, c[0x0][0x4e8], R0 ;  /* 0x00013a0008037a24 */ /* 0x000fe400078e0200 */
[----:B------:R-:W-:Y:S02]  /*10410*/  IMAD R12, R7, c[0x0][0x4e0], RZ ;  /* 0x00013800070c7a24 */ /* 0x000fe400078e02ff */
[----:B------:R-:W-:Y:S01]  /*10420*/  IMAD.WIDE.U32 R8, R19, c[0x0][0x4e0], R4 ;  /* 0x0001380013087a25 */ /* 0x000fe200078e0004 */
[----:B------:R-:W-:-:S03]  /*10430*/  SHF.R.S32.HI R13, RZ, 0x1f, R6 ;  /* 0x0000001fff0d7819 */ /* 0x000fc60000011406 */
[----:B------:R-:W-:Y:S01]  /*10440*/  @P1 IMAD.HI.U32 R4, R0, c[0x0][0x4ec], RZ ;  /* 0x00013b0000041a27 */ /* 0x000fe200078e00ff */
[----:B------:R-:W-:Y:S02]  /*10450*/  MOV R2, R0 ;  /* 0x0000000000027202 */ /* 0x000fe40000000f00 */
[----:B------:R-:W-:Y:S01]  /*10460*/  SHF.R.S32.HI R14, RZ, 0x1f, R3 ;  /* 0x0000001fff0e7819 */ /* 0x000fe20000011403 */
[----:B------:R-:W-:Y:S01]  /*10470*/  IMAD R12, R19, c[0x0][0x4e4], R12 ;  /* 0x00013900130c7a24 */ /* 0x000fe200078e020c */
[----:B------:R-:W-:Y:S02]  /*10480*/  IADD3 R6, P0, R6, R8, RZ ;  /* 0x0000000806067210 */ /* 0x000fe40007f1e0ff */
[----:B------:R-:W-:Y:S01]  /*10490*/  @P1 SHF.R.U32.HI R2, RZ, c[0x0][0x4f0], R4 ;  /* 0x00013c00ff021a19 */ /* 0x000fe20000011604 */
[----:B------:R-:W-:Y:S01]  /*104a0*/  IMAD.IADD R5, R11, 0x1, R15 ;  /* 0x000000010b057824 */ /* 0x000fe200078e020f */
[----:B------:R-:W-:Y:S01]  /*104b0*/  MOV R4, R10 ;  /* 0x0000000a00047202 */ /* 0x000fe20000000f00 */
[----:B------:R-:W-:Y:S01]  /*104c0*/  IMAD R8, R7, c[0x0][0x448], RZ ;  /* 0x0001120007087a24 */ /* 0x000fe200078e02ff */
[----:B------:R-:W-:Y:S01]  /*104d0*/  IADD3.X R7, R13, R9, R12, P0, !PT ;  /* 0x000000090d077210 */ /* 0x000fe200007fe40c */
[----:B------:R-:W-:Y:S01]  /*104e0*/  IMAD R9, R14, c[0x0][0x4c8], RZ ;  /* 0x000132000e097a24 */ /* 0x000fe200078e02ff */
[----:B------:R2:W5:Y:S01]  /*104f0*/  LDL R15, [R1+0x94] ;  /* 0x00009400010f7983 */ /* 0x0005620000100800 */
[----:B------:R-:W-:-:S02]  /*10500*/  IMAD R10, R19, c[0x0][0x44c], R8 ;  /* 0x00011300130a7a24 */ /* 0x000fc400078e0208 */
[----:B------:R-:W-:Y:S01]  /*10510*/  IMAD.WIDE.U32 R4, R19, c[0x0][0x448], R4 ;  /* 0x0001120013047a25 */ /* 0x000fe200078e0004 */
[----:B-1----:R-:W-:Y:S01]  /*10520*/  SHF.R.S32.HI R19, RZ, 0x1f, R22 ;  /* 0x0000001fff137819 */ /* 0x002fe20000011416 */
[----:B------:R2:W5:Y:S01]  /*10530*/  LDL R14, [R1+0x58] ;  /* 0x00005800010e7983 */ /* 0x0005620000100800 */
[----:B------:R-:W-:Y:S01]  /*10540*/  IADD3 R8, -R2, RZ, RZ ;  /* 0x000000ff02087210 */ /* 0x000fe20007ffe1ff */
[C---:B------:R-:W-:Y:S02]  /*10550*/  IMAD R9, R3.reuse, c[0x0][0x4cc], R9 ;  /* 0x0001330003097a24 */ /* 0x040fe400078e0209 */
[----:B------:R-:W-:Y:S01]  /*10560*/  IMAD.WIDE.U32 R6, R3, c[0x0][0x4c8], R6 ;  /* 0x0001320003067a25 */ /* 0x000fe200078e0006 */
[----:B------:R-:W-:Y:S01]  /*10570*/  SHF.R.S32.HI R3, RZ, 0x1f, R2 ;  /* 0x0000001fff037819 */ /* 0x000fe20000011402 */
[----:B------:R2:W5:Y:S01]  /*10580*/  LDL R13, [R1+0x90] ;  /* 0x00009000010d7983 */ /* 0x0005620000100800 */
[----:B------:R-:W-:Y:S01]  /*10590*/  LEA.HI R19, R19, R22, RZ, 0x5 ;  /* 0x0000001613137211 */ /* 0x000fe200078f28ff */
[----:B------:R-:W-:-:S02]  /*105a0*/  IMAD R8, R8, c[0x0][0x4e8], R0 ;  /* 0x00013a0008087a24 */ /* 0x000fc400078e0200 */
[----:B------:R-:W-:Y:S01]  /*105b0*/  IMAD R0, R3, c[0x0][0x430], RZ ;  /* 0x00010c0003007a24 */ /* 0x000fe200078e02ff */
[----:B------:R-:W-:Y:S01]  /*105c0*/  LOP3.LUT R19, R19, 0xffffffe0, RZ, 0xc0, !PT ;  /* 0xffffffe013137812 */ /* 0x000fe200078ec0ff */
[----:B------:R-:W-:Y:S01]  /*105d0*/  IMAD.IADD R5, R5, 0x1, R10 ;  /* 0x0000000105057824 */ /* 0x000fe200078e020a */
[----:B------:R2:W5:Y:S01]  /*105e0*/  LDL R12, [R1+0x54] ;  /* 0x00005400010c7983 */ /* 0x0005620000100800 */
[C---:B------:R-:W-:Y:S01]  /*105f0*/  IMAD R0, R2.reuse, c[0x0][0x434], R0 ;  /* 0x00010d0002007a24 */ /* 0x040fe200078e0200 */
[----:B------:R-:W-:Y:S01]  /*10600*/  IADD3 R19, -R19, R22, RZ ;  /* 0x0000001613137210 */ /* 0x000fe20007ffe1ff */
[----:B------:R-:W-:Y:S01]  /*10610*/  IMAD.WIDE.U32 R2, R2, c[0x0][0x430], R4 ;  /* 0x00010c0002027a25 */ /* 0x000fe200078e0004 */
[----:B------:R2:W5:Y:S02]  /*10620*/  LDL R22, [R1+0x9c] ;  /* 0x00009c0001167983 */ /* 0x0005640000100800 */
[----:B------:R-:W-:Y:S01]  /*10630*/  LOP3.LUT P1, RZ, R19, 0x3, RZ, 0xc0, !PT ;  /* 0x0000000313ff7812 */ /* 0x000fe2000782c0ff */
[----:B------:R-:W-:Y:S01]  /*10640*/  IMAD.IADD R3, R3, 0x1, R0 ;  /* 0x0000000103037824 */ /* 0x000fe200078e0200 */
[----:B------:R-:W-:Y:S01]  /*10650*/  IADD3 R0, R20, R21, RZ ;  /* 0x0000001514007210 */ /* 0x000fe20007ffe0ff */
[----:B------:R2:W5:Y:S04]  /*10660*/  LDL R19, [R1+0x5c] ;  /* 0x00005c0001137983 */ /* 0x0005680000100800 */
[----:B------:R2:W5:Y:S04]  /*10670*/  LDL R21, [R1+0x60] ;  /* 0x0000600001157983 */ /* 0x0005680000100800 */
[----:B------:R2:W5:Y:S01]  /*10680*/  LDL R20, [R1+0x98] ;  /* 0x0000980001147983 */ /* 0x0005620000100800 */
[----:B------:R-:W-:-:S02]  /*10690*/  IADD3 R7, R7, R9, RZ ;  /* 0x0000000907077210 */ /* 0x000fc40007ffe0ff */
[----:B------:R-:W-:-:S04]  /*106a0*/  LEA R9, P0, R6, c[0x0][0x4a8], 0x2 ;  /* 0x00012a0006097a11 */ /* 0x000fc800078010ff */
[----:B------:R-:W-:Y:S01]  /*106b0*/  LEA.HI.X R7, R6, c[0x0][0x4ac], R7, 0x2, P0 ;  /* 0x00012b0006077a11 */ /* 0x000fe200000f1407 */
[----:B------:R-:W-:Y:S01]  /*106c0*/  SHFL.IDX PT, R4, R9, RZ, 0x1c1f ;  /* 0x001c1fff09047589 */ /* 0x000fe200000e0000 */
[----:B------:R-:W-:-:S03]  /*106d0*/  ULDC UR5, c[0x0][0x4e8] ;  /* 0x00013a0000057ab9 */ /* 0x000fc60000000800 */
[----:B------:R-:W1:Y:S01]  /*106e0*/  SHFL.IDX PT, R5, R7, RZ, 0x1c1f ;  /* 0x001c1fff07057589 */ /* 0x000e6200000e0000 */
[----:B------:R-:W-:-:S03]  /*106f0*/  ULDC UR4, c[0x0][0x388] ;  /* 0x0000e20000047ab9 */ /* 0x000fc60000000800 */
[----:B------:R3:W-:Y:S04]  /*10700*/  SHFL.IDX PT, R6, R9, 0x1, 0x1c1f ;  /* 0x003c1f0009067f89 */ /* 0x0007e800000e0000 */
[----:B------:R-:W4:Y:S01]  /*10710*/  SHFL.IDX PT, R7, R7, 0x1, 0x1c1f ;  /* 0x003c1f0007077f89 */ /* 0x000f2200000e0000 */
[----:B------:R-:W-:-:S06]  /*10720*/  UIMAD UR4, UR5, UR4, URZ ;  /* 0x00000004050472a4 */ /* 0x000fcc000f8e023f */
[----:B------:R-:W-:Y:S02]  /*10730*/  ISETP.GE.OR P2, PT, R0, UR4, P1 ;  /* 0x0000000400007c0c */ /* 0x000fe40008f46670 */
[----:B---3--:R-:W-:-:S05]  /*10740*/  SHF.R.S32.HI R9, RZ, 0x1f, R8 ;  /* 0x0000001fff097819 */ /* 0x008fca0000011408 */
[----:B------:R-:W-:Y:S01]  /*10750*/  IMAD R10, R9, c[0x0][0x428], RZ ;  /* 0x00010a00090a7a24 */ /* 0x000fe200078e02ff */
[----:B------:R-:W-:-:S04]  /*10760*/  IADD3 R9, R0, 0x8, RZ ;  /* 0x0000000800097810 */ /* 0x000fc80007ffe0ff */
[----:B------:R-:W-:Y:S01]  /*10770*/  ISETP.GE.OR P1, PT, R9, UR4, P1 ;  /* 0x0000000409007c0c */ /* 0x000fe20008f26670 */
[C---:B------:R-:W-:Y:S01]  /*10780*/  IMAD R10, R8.reuse, c[0x0][0x42c], R10 ;  /* 0x00010b00080a7a24 */ /* 0x040fe200078e020a */
[----:B-1----:R2:W-:Y:S01]  /*10790*/  @!P2 ST.E [R4.64], R17 ;  /* 0x000000110400a985 */ /* 0x0025e2000c101906 */
[----:B------:R-:W-:-:S05]  /*107a0*/  IMAD.WIDE.U32 R2, R8, c[0x0][0x428], R2 ;  /* 0x00010a0008027a25 */ /* 0x000fca00078e0002 */
[----:B------:R-:W-:-:S05]  /*107b0*/  IADD3 R3, R3, R10, RZ ;  /* 0x0000000a03037210 */ /* 0x000fca0007ffe0ff */
[----:B----4-:R2:W-:Y:S01]  /*107c0*/  @!P1 ST.E [R6.64], R16 ;  /* 0x0000001006009985 */ /* 0x0105e2000c101906 */
[----:B------:R-:W-:Y:S02]  /*107d0*/  ISETP.GE.AND P1, PT, R0, UR4, PT ;  /* 0x0000000400007c0c */ /* 0x000fe4000bf26270 */
[----:B------:R-:W-:-:S04]  /*107e0*/  LEA R11, P0, R2, c[0x0][0x400], 0x2 ;  /* 0x00010000020b7a11 */ /* 0x000fc800078010ff */
[----:B------:R-:W-:Y:S01]  /*107f0*/  LEA.HI.X R10, R2, c[0x0][0x404], R3, 0x2, P0 ;  /* 0x00010100020a7a11 */ /* 0x000fe200000f1403 */
[----:B------:R-:W-:Y:S01]  /*10800*/  BSSY B0, `(.L_x_108) ;  /* 0x0000044000007945 */ /* 0x000fe20003800000 */
[----:B------:R2:W1:Y:S01]  /*10810*/  SHFL.IDX PT, R2, R11, RZ, 0x1c1f ;  /* 0x001c1fff0b027589 */ /* 0x00046200000e0000 */
[----:B------:R-:W-:-:S03]  /*10820*/  ISETP.GE.AND P0, PT, R9, UR4, PT ;  /* 0x0000000409007c0c */ /* 0x000fc6000bf06270 */
[----:B------:R2:W3:Y:S01]  /*10830*/  SHFL.IDX PT, R3, R10, RZ, 0x1c1f ;  /* 0x001c1fff0a037589 */ /* 0x0004e200000e0000 */
[----:B------:R-:W-:Y:S05]  /*10840*/  @P1 BRA `(.L_x_109) ;  /* 0x000003f000001947 */ /* 0x000fea0003800000 */
[----:B-----5:R-:W-:Y:S02]  /*10850*/  ISETP.GE.AND P5, PT, R45, c[0x0][0x3c8], PT ;  /* 0x0000f2002d007a0c */ /* 0x020fe40003fa6270 */
[----:B------:R-:W-:Y:S02]  /*10860*/  ISETP.GE.AND P1, PT, R43, c[0x0][0x3c8], PT ;  /* 0x0000f2002b007a0c */ /* 0x000fe40003f26270 */
[----:B------:R-:W-:Y:S02]  /*10870*/  ISETP.GE.AND P4, PT, R41, c[0x0][0x3c8], PT ;  /* 0x0000f20029007a0c */ /* 0x000fe40003f86270 */
[----:B------:R-:W-:-:S07]  /*10880*/  ISETP.GE.AND P2, PT, R39, c[0x0][0x3c8], PT ;  /* 0x0000f20027007a0c */ /* 0x000fce0003f46270 */
[----:B-123--:R-:W-:Y:S02]  /*10890*/  @!P5 IMAD.WIDE R6, R45, 0x4, R2 ;  /* 0x000000042d06d825 */ /* 0x00efe400078e0202 */
[----:B------:R-:W-:-:S03]  /*108a0*/  @!P1 LEA R4, P3, R43, R2, 0x2 ;  /* 0x000000022b049211 */ /* 0x000fc600078610ff */
[----:B------:R1:W-:Y:S01]  /*108b0*/  @!P5 ST.E.64 [R6.64], R132 ;  /* 0x000000840600d985 */ /* 0x0003e2000c101b06 */
[----:B------:R-:W-:Y:S02]  /*108c0*/  @!P1 LEA.HI.X R5, R43, R3, R44, 0x2, P3 ;  /* 0x000000032b059211 */ /* 0x000fe400018f142c */
[----:B------:R-:W-:-:S03]  /*108d0*/  ISETP.GE.AND P5, PT, R37, c[0x0][0x3c8], PT ;  /* 0x0000f20025007a0c */ /* 0x000fc60003fa6270 */
[----:B------:R2:W-:Y:S01]  /*108e0*/  @!P1 ST.E.64 [R4.64], R128 ;  /* 0x0000008004009985 */ /* 0x0005e2000c101b06 */
[----:B------:R-:W-:Y:S02]  /*108f0*/  ISETP.GE.AND P1, PT, R35, c[0x0][0x3c8], PT ;  /* 0x0000f20023007a0c */ /* 0x000fe40003f26270 */
[----:B-1----:R-:W-:-:S04]  /*10900*/  @!P4 LEA R6, P3, R41, R2, 0x2 ;  /* 0x000000022906c211 */ /* 0x002fc800078610ff */
[----:B------:R-:W-:Y:S02]  /*10910*/  @!P4 LEA.HI.X R7, R41, R3, R42, 0x2, P3 ;  /* 0x000000032907c211 */ /* 0x000fe400018f142a */
[----:B--2---:R-:W-:-:S03]  /*10920*/  @!P2 LEA R4, P3, R39, R2, 0x2 ;  /* 0x000000022704a211 */ /* 0x004fc600078610ff */
        /* <DEDUP_REMOVED lines=28> */
[----:B-1----:R-:W-:-:S04]  /*10af0*/  @!P3 LEA R6, P4, R25, R2, 0x2 ;  /* 0x000000021906b211 */ /* 0x002fc800078810ff */
[-C--:B------:R-:W-:Y:S02]  /*10b00*/  @!P3 LEA.HI.X R7, R25, R3.reuse, R26, 0x2, P4 ;  /* 0x000000031907b211 */ /* 0x080fe400020f141a */
[-C--:B--2---:R-:W-:Y:S02]  /*10b10*/  @!P2 LEA R4, P1, R23, R2.reuse, 0x2 ;  /* 0x000000021704a211 */ /* 0x084fe400078210ff */
[----:B------:R-:W-:Y:S01]  /*10b20*/  ISETP.GE.AND P4, PT, R19, c[0x0][0x3c8], PT ;  /* 0x0000f20013007a0c */ /* 0x000fe20003f86270 */
[----:B------:R1:W-:Y:S01]  /*10b30*/  @!P3 ST.E.64 [R6.64], R92 ;  /* 0x0000005c0600b985 */ /* 0x0003e2000c101b06 */
[----:B------:R-:W-:Y:S02]  /*10b40*/  @!P2 LEA.HI.X R5, R23, R3, R24, 0x2, P1 ;  /* 0x000000031705a211 */ /* 0x000fe400008f1418 */
[----:B------:R-:W-:Y:S02]  /*10b50*/  ISETP.GE.AND P3, PT, R14, c[0x0][0x3c8], PT ;  /* 0x0000f2000e007a0c */ /* 0x000fe40003f66270 */
[----:B------:R-:W-:Y:S01]  /*10b60*/  @!P5 LEA R8, P1, R21, R2, 0x2 ;  /* 0x000000021508d211 */ /* 0x000fe200078210ff */
[----:B------:R2:W-:Y:S01]  /*10b70*/  @!P2 ST.E.64 [R4.64], R88 ;  /* 0x000000580400a985 */ /* 0x0005e2000c101b06 */
[----:B------:R-:W-:-:S02]  /*10b80*/  ISETP.GE.AND P2, PT, R12, c[0x0][0x3c8], PT ;  /* 0x0000f2000c007a0c */ /* 0x000fc40003f46270 */
[----:B------:R-:W-:-:S05]  /*10b90*/  @!P5 LEA.HI.X R9, R21, R3, R22, 0x2, P1 ;  /* 0x000000031509d211 */ /* 0x000fca00008f1416 */
[----:B------:R3:W-:Y:S01]  /*10ba0*/  @!P5 ST.E.64 [R8.64], R84 ;  /* 0x000000540800d985 */ /* 0x0007e2000c101b06 */
[----:B-1----:R-:W-:-:S04]  /*10bb0*/  @!P4 LEA R6, P1, R19, R2, 0x2 ;  /* 0x000000021306c211 */ /* 0x002fc800078210ff */
[----:B------:R-:W-:Y:S02]  /*10bc0*/  @!P4 LEA.HI.X R7, R19, R3, R20, 0x2, P1 ;  /* 0x000000031307c211 */ /* 0x000fe400008f1414 */
[----:B--2---:R-:W-:-:S03]  /*10bd0*/  @!P3 LEA R4, P1, R14, R2, 0x2 ;  /* 0x000000020e04b211 */ /* 0x004fc600078210ff */
[----:B------:R3:W-:Y:S01]  /*10be0*/  @!P4 ST.E.64 [R6.64], R80 ;  /* 0x000000500600c985 */ /* 0x0007e2000c101b06 */
[----:B------:R-:W-:Y:S02]  /*10bf0*/  @!P3 LEA.HI.X R5, R14, R3, R15, 0x2, P1 ;  /* 0x000000030e05b211 */ /* 0x000fe400008f140f */
[----:B------:R-:W-:-:S03]  /*10c00*/  @!P2 LEA R2, P1, R12, R2, 0x2 ;  /* 0x000000020c02a211 */ /* 0x000fc600078210ff */
[----:B------:R3:W-:Y:S01]  /*10c10*/  @!P3 ST.E.64 [R4.64], R76 ;  /* 0x0000004c0400b985 */ /* 0x0007e2000c101b06 */
[----:B------:R-:W-:-:S05]  /*10c20*/  @!P2 LEA.HI.X R3, R12, R3, R13, 0x2, P1 ;  /* 0x000000030c03a211 */ /* 0x000fca00008f140d */
[----:B------:R3:W-:Y:S04]  /*10c30*/  @!P2 ST.E.64 [R2.64], R72 ;  /* 0x000000480200a985 */ /* 0x0007e8000c101b06 */
.L_x_109:
[----:B------:R-:W-:Y:S05]  /*10c40*/  BSYNC B0 ;  /* 0x0000000000007941 */ /* 0x000fea0003800000 */
.L_x_108:
[----:B---3--:R3:W4:Y:S04]  /*10c50*/  SHFL.IDX PT, R3, R10, 0x1, 0x1c1f ;  /* 0x003c1f000a037f89 */ /* 0x00872800000e0000 */
[----:B-1----:R3:W1:Y:S01]  /*10c60*/  SHFL.IDX PT, R2, R11, 0x1, 0x1c1f ;  /* 0x003c1f000b027f89 */ /* 0x00266200000e0000 */
[----:B------:R-:W-:Y:S05]  /*10c70*/  @P0 BRA `(.L_x_110) ;  /* 0x000006d000000947 */ /* 0x000fea0003800000 */
[----:B-----5:R-:W-:Y:S02]  /*10c80*/  ISETP.GE.AND P1, PT, R45, c[0x0][0x3c8], PT ;  /* 0x0000f2002d007a0c */ /* 0x020fe40003f26270 */
[----:B------:R-:W-:Y:S02]  /*10c90*/  ISETP.GE.AND P2, PT, R43, c[0x0][0x3c8], PT ;  /* 0x0000f2002b007a0c */ /* 0x000fe40003f46270 */
[----:B------:R-:W-:Y:S02]  /*10ca0*/  ISETP.GE.AND P3, PT, R41, c[0x0][0x3c8], PT ;  /* 0x0000f20029007a0c */ /* 0x000fe40003f66270 */
[----:B------:R-:W-:-:S07]  /*10cb0*/  ISETP.GE.AND P0, PT, R39, c[0x0][0x3c8], PT ;  /* 0x0000f20027007a0c */ /* 0x000fce0003f06270 */
[----:B-12-4-:R-:W-:Y:S02]  /*10cc0*/  @!P1 IMAD.WIDE R6, R45, 0x4, R2 ;  /* 0x000000042d069825 */ /* 0x016fe400078e0202 */
[----:B------:R-:W-:-:S03]  /*10cd0*/  @!P2 LEA R4, P5, R43, R2, 0x2 ;  /* 0x000000022b04a211 */ /* 0x000fc600078a10ff */
[----:B------:R1:W-:Y:S01]  /*10ce0*/  @!P1 ST.E.64 [R6.64], R134 ;  /* 0x0000008606009985 */ /* 0x0003e2000c101b06 */
[----:B------:R-:W-:Y:S02]  /*10cf0*/  ISETP.GE.AND P1, PT, R37, c[0x0][0x3c8], PT ;  /* 0x0000f20025007a0c */ /* 0x000fe40003f26270 */
[----:B------:R-:W-:-:S05]  /*10d00*/  @!P2 LEA.HI.X R5, R43, R3, R44, 0x2, P5 ;  /* 0x000000032b05a211 */ /* 0x000fca00028f142c */
[----:B------:R2:W-:Y:S01]  /*10d10*/  @!P2 ST.E.64 [R4.64], R130 ;  /* 0x000000820400a985 */ /* 0x0005e2000c101b06 */
[----:B------:R-:W-:Y:S02]  /*10d20*/  ISETP.GE.AND P2, PT, R35, c[0x0][0x3c8], PT ;  /* 0x0000f20023007a0c */ /* 0x000fe40003f46270 */
[----:B-1----:R-:W-:-:S04]  /*10d30*/  @!P3 LEA R6, P4, R41, R2, 0x2 ;  /* 0x000000022906b211 */ /* 0x002fc800078810ff */
[-C--:B------:R-:W-:Y:S02]  /*10d40*/  @!P3 LEA.HI.X R7, R41, R3.reuse, R42, 0x2, P4 ;  /* 0x000000032907b211 */ /* 0x080fe400020f142a */
[----:B------:R-:W-:Y:S02]  /*10d50*/  ISETP.GE.AND P4, PT, R33, c[0x0][0x3c8], PT ;  /* 0x0000f20021007a0c */ /* 0x000fe40003f86270 */
[-C--:B--2---:R-:W-:Y:S01]  /*10d60*/  @!P0 LEA R4, P5, R39, R2.reuse, 0x2 ;  /* 0x0000000227048211 */ /* 0x084fe200078a10ff */
[----:B------:R1:W-:Y:S01]  /*10d70*/  @!P3 ST.E.64 [R6.64], R126 ;  /* 0x0000007e0600b985 */ /* 0x0003e2000c101b06 */
[----:B------:R-:W-:Y:S02]  /*10d80*/  @!P1 LEA R8, P3, R37, R2, 0x2 ;  /* 0x0000000225089211 */ /* 0x000fe400078610ff */
[-C--:B------:R-:W-:Y:S02]  /*10d90*/  @!P0 LEA.HI.X R5, R39, R3.reuse, R40, 0x2, P5 ;  /* 0x0000000327058211 */ /* 0x080fe400028f1428 */
[----:B------:R-:W-:-:S02]  /*10da0*/  @!P1 LEA.HI.X R9, R37, R3, R38, 0x2, P3 ;  /* 0x0000000325099211 */ /* 0x000fc400018f1426 */
[----:B------:R-:W-:Y:S01]  /*10db0*/  ISETP.GE.AND P3, PT, R31, c[0x0][0x3c8], PT ;  /* 0x0000f2001f007a0c */ /* 0x000fe20003f66270 */
[----:B------:R2:W-:Y:S04]  /*10dc0*/  @!P0 ST.E.64 [R4.64], R122 ;  /* 0x0000007a04008985 */ /* 0x0005e8000c101b06 */
[----:B------:R4:W-:Y:S01]  /*10dd0*/  @!P1 ST.E.64 [R8.64], R118 ;  /* 0x0000007608009985 */ /* 0x0009e2000c101b06 */
[----:B------:R-:W-:Y:S02]  /*10de0*/  ISETP.GE.AND P1, PT, R29, c[0x0][0x3c8], PT ;  /* 0x0000f2001d007a0c */ /* 0x000fe40003f26270 */
[----:B-1----:R-:W-:-:S04]  /*10df0*/  @!P2 LEA R6, P0, R35, R2, 0x2 ;  /* 0x000000022306a211 */ /* 0x002fc800078010ff */
[-C--:B------:R-:W-:Y:S02]  /*10e00*/  @!P2 LEA.HI.X R7, R35, R3.reuse, R36, 0x2, P0 ;  /* 0x000000032307a211 */ /* 0x080fe400000f1424 */
[----:B------:R-:W-:Y:S02]  /*10e10*/  ISETP.GE.AND P0, PT, R27, c[0x0][0x3c8], PT ;  /* 0x0000f2001b007a0c */ /* 0x000fe40003f06270 */
[CC--:B--2---:R-:W-:Y:S01]  /*10e20*/  @!P4 LEA R4, P5, R33.reuse, R2.reuse, 0x2 ;  /* 0x000000022104c211 */ /* 0x0c4fe200078a10ff */
[----:B------:R1:W-:Y:S03]  /*10e30*/  @!P2 ST.E.64 [R6.64], R114 ;  /* 0x000000720600a985 */ /* 0x0003e6000c101b06 */
[----:B------:R-:W-:Y:S02]  /*10e40*/  @!P4 LEA.HI.X R5, R33, R3, R34, 0x2, P5 ;  /* 0x000000032105c211 */ /* 0x000fe400028f1422 */
[----:B----4-:R-:W-:-:S03]  /*10e50*/  @!P3 LEA R8, P2, R31, R2, 0x2 ;  /* 0x000000021f08b211 */ /* 0x010fc600078410ff */
[----:B------:R2:W-:Y:S01]  /*10e60*/  @!P4 ST.E.64 [R4.64], R110 ;  /* 0x0000006e0400c985 */ /* 0x0005e2000c101b06 */
[----:B------:R-:W-:Y:S02]  /*10e70*/  ISETP.GE.AND P4, PT, R25, c[0x0][0x3c8], PT ;  /* 0x0000f20019007a0c */ /* 0x000fe40003f86270 */
[----:B------:R-:W-:-:S05]  /*10e80*/  @!P3 LEA.HI.X R9, R31, R3, R32, 0x2, P2 ;  /* 0x000000031f09b211 */ /* 0x000fca00010f1420 */
[----:B------:R-:W-:Y:S01]  /*10e90*/  @!P3 ST.E.64 [R8.64], R106 ;  /* 0x0000006a0800b985 */ /* 0x000fe2000c101b06 */
[----:B------:R-:W-:Y:S02]  /*10ea0*/  ISETP.GE.AND P3, PT, R23, c[0x0][0x3c8], PT ;  /* 0x0000f20017007a0c */ /* 0x000fe40003f66270 */
[----:B-1----:R-:W-:-:S04]  /*10eb0*/  @!P0 LEA R6, P2, R27, R2, 0x2 ;  /* 0x000000021b068211 */ /* 0x002fc800078410ff */
[----:B------:R-:W-:Y:S02]  /*10ec0*/  @!P0 LEA.HI.X R7, R27, R3, R28, 0x2, P2 ;  /* 0x000000031b078211 */ /* 0x000fe400010f141c */
[----:B------:R-:W-:Y:S02]  /*10ed0*/  ISETP.GE.AND P2, PT, R21, c[0x0][0x3c8], PT ;  /* 0x0000f20015007a0c */ /* 0x000fe40003f46270 */
[----:B--2---:R-:W-:-:S04]  /*10ee0*/  @!P1 LEA R4, P5, R29, R2, 0x2 ;  /* 0x000000021d049211 */ /* 0x004fc800078a10ff */
[----:B------:R-:W-:-:S05]  /*10ef0*/  @!P1 LEA.HI.X R5, R29, R3, R30, 0x2, P5 ;  /* 0x000000031d059211 */ /* 0x000fca00028f141e */
[----:B------:R1:W-:Y:S01]  /*10f00*/  @!P1 ST.E.64 [R4.64], R102 ;  /* 0x0000006604009985 */ /* 0x0003e2000c101b06 */
[----:B------:R-:W-:-:S03]  /*10f10*/  ISETP.GE.AND P1, PT, R19, c[0x0][0x3c8], PT ;  /* 0x0000f20013007a0c */ /* 0x000fc60003f26270 */
[----:B------:R2:W-:Y:S01]  /*10f20*/  @!P0 ST.E.64 [R6.64], R98 ;  /* 0x0000006206008985 */ /* 0x0005e2000c101b06 */
[----:B------:R-:W-:Y:S02]  /*10f30*/  ISETP.GE.AND P0, PT, R14, c[0x0][0x3c8], PT ;  /* 0x0000f2000e007a0c */ /* 0x000fe40003f06270 */
[----:B-1----:R-:W-:-:S04]  /*10f40*/  @!P4 LEA R4, P5, R25, R2, 0x2 ;  /* 0x000000021904c211 */ /* 0x002fc800078a10ff */
[----:B------:R-:W-:Y:S02]  /*10f50*/  @!P4 LEA.HI.X R5, R25, R3, R26, 0x2, P5 ;  /* 0x000000031905c211 */ /* 0x000fe400028f141a */
[----:B---3--:R-:W-:-:S03]  /*10f60*/  @!P3 LEA R10, P5, R23, R2, 0x2 ;  /* 0x00000002170ab211 */ /* 0x008fc600078a10ff */
[----:B------:R1:W-:Y:S01]  /*10f70*/  @!P4 ST.E.64 [R4.64], R94 ;  /* 0x0000005e0400c985 */ /* 0x0003e2000c101b06 */
[-C--:B------:R-:W-:Y:S02]  /*10f80*/  @!P2 LEA R8, P4, R21, R2.reuse, 0x2 ;  /* 0x000000021508a211 */ /* 0x080fe400078810ff */
[-C--:B------:R-:W-:Y:S02]  /*10f90*/  @!P3 LEA.HI.X R11, R23, R3.reuse, R24, 0x2, P5 ;  /* 0x00000003170bb211 */ /* 0x080fe400028f1418 */
[----:B--2---:R-:W-:Y:S02]  /*10fa0*/  @!P1 LEA R6, P5, R19, R2, 0x2 ;  /* 0x0000000213069211 */ /* 0x004fe400078a10ff */
[-C--:B------:R-:W-:Y:S01]  /*10fb0*/  @!P2 LEA.HI.X R9, R21, R3.reuse, R22, 0x2, P4 ;  /* 0x000000031509a211 */ /* 0x080fe200020f1416 */
[----:B------:R2:W-:Y:S01]  /*10fc0*/  @!P3 ST.E.64 [R10.64], R90 ;  /* 0x0000005a0a00b985 */ /* 0x0005e2000c101b06 */
[----:B------:R-:W-:-:S03]  /*10fd0*/  @!P1 LEA.HI.X R7, R19, R3, R20, 0x2, P5 ;  /* 0x0000000313079211 */ /* 0x000fc600028f1414 */
[----:B------:R2:W-:Y:S04]  /*10fe0*/  @!P2 ST.E.64 [R8.64], R86 ;  /* 0x000000560800a985 */ /* 0x0005e8000c101b06 */
[----:B------:R2:W-:Y:S01]  /*10ff0*/  @!P1 ST.E.64 [R6.64], R82 ;  /* 0x0000005206009985 */ /* 0x0005e2000c101b06 */
[----:B-1----:R-:W-:-:S04]  /*11000*/  @!P0 LEA R4, P4, R14, R2, 0x2 ;  /* 0x000000020e048211 */ /* 0x002fc800078810ff */
[----:B------:R-:W-:-:S05]  /*11010*/  @!P0 LEA.HI.X R5, R14, R3, R15, 0x2, P4 ;  /* 0x000000030e058211 */ /* 0x000fca00020f140f */
[----:B------:R2:W-:Y:S01]  /*11020*/  @!P0 ST.E.64 [R4.64], R78 ;  /* 0x0000004e04008985 */ /* 0x0005e2000c101b06 */
[----:B------:R-:W-:-:S13]  /*11030*/  ISETP.GE.AND P0, PT, R12, c[0x0][0x3c8], PT ;  /* 0x0000f2000c007a0c */ /* 0x000fda0003f06270 */
[----:B------:R-:W-:Y:S05]  /*11040*/  @P0 BRA `(.L_x_110) ;  /* 0x0000030000000947 */ /* 0x000fea0003800000 */
[----:B------:R-:W-:-:S04]  /*11050*/  LEA R2, P0, R12, R2, 0x2 ;  /* 0x000000020c027211 */ /* 0x000fc800078010ff */
[----:B------:R-:W-:-:S05]  /*11060*/  LEA.HI.X R3, R12, R3, R13, 0x2, P0 ;  /* 0x000000030c037211 */ /* 0x000fca00000f140d */
[----:B------:R1:W-:Y:S01]  /*11070*/  ST.E.64 [R2.64], R74 ;  /* 0x0000004a02007985 */ /* 0x0003e2000c101b06 */
[----:B------:R-:W-:Y:S05]  /*11080*/  BRA `(.L_x_110) ;  /* 0x000002c000007947 */ /* 0x000fea0003800000 */
.L_x_106:
[----:B------:R-:W2:Y:S02]  /*11090*/  S2R R4, SR_TID.X ;  /* 0x0000000000047919 */ /* 0x000ea40000002100 */
[----:B--2---:R-:W-:-:S13]  /*110a0*/  ISETP.GT.AND P0, PT, R4, 0x7f, PT ;  /* 0x0000007f0400780c */ /* 0x004fda0003f04270 */
[----:B------:R-:W-:Y:S05]  /*110b0*/  @P0 BRA `(.L_x_110) ;  /* 0x0000029000000947 */ /* 0x000fea0003800000 */
[----:B------:R-:W2:Y:S01]  /*110c0*/  LDL.LU R3, [R1+0x4c] ;  /* 0x00004c0001037983 */ /* 0x000ea20000300800 */
[----:B------:R-:W-:-:S05]  /*110d0*/  MOV R2, c[0x0][0x4e8] ;  /* 0x00013a0000027a02 */ /* 0x000fca0000000f00 */
[----:B------:R-:W-:Y:S01]  /*110e0*/  IMAD R0, R2, c[0x0][0x388], RZ ;  /* 0x0000e20002007a24 */ /* 0x000fe200078e02ff */
[----:B--2---:R-:W-:-:S04]  /*110f0*/  IADD3 R6, R3, R4, RZ ;  /* 0x0000000403067210 */ /* 0x004fc80007ffe0ff */
[----:B------:R-:W-:-:S13]  /*11100*/  ISETP.GE.AND P0, PT, R6, R0, PT ;  /* 0x000000000600720c */ /* 0x000fda0003f06270 */
[----:B------:R-:W-:Y:S05]  /*11110*/  @P0 BRA `(.L_x_110) ;  /* 0x0000023000000947 */ /* 0x000fea0003800000 */
[----:B------:R-:W2:Y:S04]  /*11120*/  LDL.LU R3, [R1+0x44] ;  /* 0x0000440001037983 */ /* 0x000ea80000300800 */
[----:B------:R-:W3:Y:S04]  /*11130*/  LDL.LU R9, [R1+0x40] ;  /* 0x0000400001097983 */ /* 0x000ee80000300800 */
[----:B------:R-:W4:Y:S01]  /*11140*/  LDL.LU R8, [R1+0x48] ;  /* 0x0000480001087983 */ /* 0x000f220000300800 */
[----:B------:R-:W-:-:S13]  /*11150*/  ISETP.NE.AND P0, PT, R2, 0x1, PT ;  /* 0x000000010200780c */ /* 0x000fda0003f05270 */
[----:B------:R-:W-:Y:S01]  /*11160*/  @P0 IMAD.HI.U32 R7, R6, c[0x0][0x4ec], RZ ;  /* 0x00013b0006070a27 */ /* 0x000fe200078e00ff */
[----:B--2---:R-:W-:Y:S02]  /*11170*/  SHF.R.S32.HI R0, RZ, 0x1f, R3 ;  /* 0x0000001fff007819 */ /* 0x004fe40000011403 */
[----:B---3--:R-:W-:-:S03]  /*11180*/  SHF.R.S32.HI R5, RZ, 0x1f, R9 ;  /* 0x0000001fff057819 */ /* 0x008fc60000011409 */
[----:B------:R-:W-:-:S04]  /*11190*/  IMAD R0, R0, c[0x0][0x4d0], RZ ;  /* 0x0001340000007a24 */ /* 0x000fc800078e02ff */
[C---:B------:R-:W-:Y:S01]  /*111a0*/  IMAD R4, R3.reuse, c[0x0][0x4d4], R0 ;  /* 0x0001350003047a24 */ /* 0x040fe200078e0200 */
[----:B------:R-:W-:Y:S01]  /*111b0*/  MOV R0, R6 ;  /* 0x0000000600007202 */ /* 0x000fe20000000f00 */
[----:B------:R-:W-:Y:S01]  /*111c0*/  IMAD.WIDE.U32 R2, R3, c[0x0][0x4d0], RZ ;  /* 0x0001340003027a25 */ /* 0x000fe200078e00ff */
[----:B------:R-:W-:-:S03]  /*111d0*/  @P0 SHF.R.U32.HI R0, RZ, c[0x0][0x4f0], R7 ;  /* 0x00013c00ff000a19 */ /* 0x000fc60000011607 */
[----:B------:R-:W-:Y:S01]  /*111e0*/  IMAD R5, R5, c[0x0][0x4d8], RZ ;  /* 0x0001360005057a24 */ /* 0x000fe200078e02ff */
[----:B------:R-:W-:Y:S02]  /*111f0*/  IADD3 R3, R3, R4, RZ ;  /* 0x0000000403037210 */ /* 0x000fe40007ffe0ff */
[----:B----4-:R-:W-:Y:S01]  /*11200*/  SHF.R.S32.HI R4, RZ, 0x1f, R8 ;  /* 0x0000001fff047819 */ /* 0x010fe20000011408 */
[C---:B------:R-:W-:Y:S01]  /*11210*/  IMAD R7, R9.reuse, c[0x0][0x4dc], R5 ;  /* 0x0001370009077a24 */ /* 0x040fe200078e0205 */
[----:B------:R-:W-:Y:S01]  /*11220*/  IADD3 R5, -R0, RZ, RZ ;  /* 0x000000ff00057210 */ /* 0x000fe20007ffe1ff */
[----:B------:R-:W-:-:S05]  /*11230*/  IMAD.WIDE.U32 R2, R9, c[0x0][0x4d8], R2 ;  /* 0x0001360009027a25 */ /* 0x000fca00078e0002 */
[----:B------:R-:W-:Y:S01]  /*11240*/  IADD3 R3, R3, R7, RZ ;  /* 0x0000000703037210 */ /* 0x000fe20007ffe0ff */
[----:B------:R-:W-:Y:S02]  /*11250*/  IMAD R7, R4, c[0x0][0x4e0], RZ ;  /* 0x0001380004077a24 */ /* 0x000fe400078e02ff */
[----:B------:R-:W-:Y:S02]  /*11260*/  IMAD R4, R5, c[0x0][0x4e8], R6 ;  /* 0x00013a0005047a24 */ /* 0x000fe400078e0206 */
[----:B------:R-:W-:-:S03]  /*11270*/  IMAD.WIDE.U32 R2, R8, c[0x0][0x4e0], R2 ;  /* 0x0001380008027a25 */ /* 0x000fc600078e0002 */
[----:B------:R-:W-:Y:S01]  /*11280*/  SHF.R.S32.HI R5, RZ, 0x1f, R4 ;  /* 0x0000001fff057819 */ /* 0x000fe20000011404 */
[----:B------:R-:W-:Y:S01]  /*11290*/  IMAD R6, R8, c[0x0][0x4e4], R7 ;  /* 0x0001390008067a24 */ /* 0x000fe200078e0207 */
[----:B------:R-:W-:Y:S02]  /*112a0*/  SHF.R.S32.HI R7, RZ, 0x1f, R0 ;  /* 0x0000001fff077819 */ /* 0x000fe40000011400 */
[----:B------:R-:W-:Y:S01]  /*112b0*/  IADD3 R2, P0, R0, R2, RZ ;  /* 0x0000000200027210 */ /* 0x000fe20007f1e0ff */
[----:B------:R-:W-:-:S03]  /*112c0*/  IMAD R0, R5, c[0x0][0x4c8], RZ ;  /* 0x0001320005007a24 */ /* 0x000fc600078e02ff */
[----:B------:R-:W-:Y:S01]  /*112d0*/  IADD3.X R3, R7, R3, R6, P0, !PT ;  /* 0x0000000307037210 */ /* 0x000fe200007fe406 */
[----:B------:R-:W-:-:S04]  /*112e0*/  IMAD R0, R4, c[0x0][0x4cc], R0 ;  /* 0x0001330004007a24 */ /* 0x000fc800078e0200 */
[----:B------:R-:W-:-:S05]  /*112f0*/  IMAD.WIDE.U32 R2, R4, c[0x0][0x4c8], R2 ;  /* 0x0001320004027a25 */ /* 0x000fca00078e0002 */
[----:B------:R-:W-:Y:S02]  /*11300*/  IADD3 R0, R3, R0, RZ ;  /* 0x0000000003007210 */ /* 0x000fe40007ffe0ff */
[----:B------:R-:W-:-:S04]  /*11310*/  LEA R4, P0, R2, c[0x0][0x4a8], 0x2 ;  /* 0x00012a0002047a11 */ /* 0x000fc800078010ff */
[----:B------:R-:W-:Y:S02]  /*11320*/  LEA.HI.X R5, R2, c[0x0][0x4ac], R0, 0x2, P0 ;  /* 0x00012b0002057a11 */ /* 0x000fe400000f1400 */
[----:B------:R-:W-:-:S05]  /*11330*/  MOV R0, 0xff800000 ;  /* 0xff80000000007802 */ /* 0x000fca0000000f00 */
[----:B------:R2:W-:Y:S02]  /*11340*/  STG.E [R4.64], R0 ;  /* 0x0000000004007986 */ /* 0x0005e4000c101906 */
.L_x_110:
[----:B------:R-:W-:Y:S05]  /*11350*/  BSYNC B1 ;  /* 0x0000000000017941 */ /* 0x000fea0003800000 */
.L_x_105:
[----:B--2---:R-:W2:Y:S02]  /*11360*/  LDL R0, [R1+0xd0] ;  /* 0x0000d00001007983 */ /* 0x004ea40000100800 */
[----:B--2---:R-:W-:-:S13]  /*11370*/  ISETP.NE.AND P0, PT, R0, RZ, PT ;  /* 0x000000ff0000720c */ /* 0x004fda0003f05270 */
[----:B------:R-:W-:Y:S01]  /*11380*/  @P0 WARPSYNC 0xffffffff ;  /* 0xffffffff00000948 */ /* 0x000fe20003800000 */
[----:B------:R-:W-:Y:S06]  /*11390*/  @P0 BAR.SYNC.DEFER_BLOCKING 0x5, 0x100 ;  /* 0x0144000000000b1d */ /* 0x000fec0000010000 */
[----:B------:R-:W2:Y:S04]  /*113a0*/  @P0 LDS R0, [0x10100] ;  /* 0x01010000ff000984 */ /* 0x000ea80000000800 */
[----:B--2---:R2:W-:Y:S04]  /*113b0*/  @P0 STL [R1+0x50], R0 ;  /* 0x0000500001000387 */ /* 0x0045e80000100800 */
[----:B------:R-:W-:Y:S06]  /*113c0*/  @P0 BAR.ARV 0x4, 0x100 ;  /* 0x0104000000000b1d */ /* 0x000fec0000002000 */
[----:B------:R-:W-:Y:S05]  /*113d0*/  @P0 BRA `(.L_x_111) ;  /* 0x0000007000000947 */ /* 0x000fea0003800000 */
[----:B------:R-:W-:Y:S05]  /*113e0*/  BRA.DIV ~URZ, `(.L_x_112) ;  /* 0x00002d727f007947 */ /* 0x000fea000b800000 */
[----:B--2---:R2:W3:Y:S02]  /*113f0*/  SHFL.IDX PT, R0, R18, RZ, 0x1f ;  /* 0x00001fff12007589 */ /* 0x0044e400000e0000 */
.L_x_131:
[----:B------:R-:W-:Y:S01]  /*11400*/  WARPSYNC 0xffffffff ;  /* 0xffffffff00007948 */ /* 0x000fe20003800000 */
[----:B------:R-:W-:Y:S06]  /*11410*/  BAR.SYNC.DEFER_BLOCKING 0x4, 0x100 ;  /* 0x0104000000007b1d */ /* 0x000fec0000010000 */
[----:B---3--:R3:W-:Y:S04]  /*11420*/  STL [R1+0x50], R0 ;  /* 0x0000500001007387 */ /* 0x0087e80000100800 */
[----:B------:R3:W-:Y:S04]  /*11430*/  @!P6 STS [0x10100], R18 ;  /* 0x01010012ff00e388 */ /* 0x0007e80000000800 */
[----:B------:R-:W-:Y:S06]  /*11440*/  BAR.ARV 0x5, 0x100 ;  /* 0x0144000000007b1d */ /* 0x000fec0000002000 */
.L_x_111:
[----:B--23--:R-:W2:Y:S02]  /*11450*/  LDL R0, [R1+0x50] ;  /* 0x0000500001007983 */ /* 0x00cea40000100800 */
[----:B--2---:R-:W-:-:S13]  /*11460*/  ISETP.GE.AND P0, PT, R0, c[0x0][0x538], PT ;  /* 0x00014e0000007a0c */ /* 0x004fda0003f06270 */
[----:B-1--45:R-:W-:Y:S01]  /*11470*/  @P0 CALL.REL.NOINC `(.L_x_113) ;  /* 0x0000001000000944 */ /* 0x032fe20003c00000 */
[----:B------:R-:W-:Y:S05]  /*11480*/  BRA `(.L_x_114) ;  /* 0xfffef59000007947 */ /* 0x000fea000383ffff */
.L_x_113:
[----:B------:R-:W-:Y:S05]  /*11490*/  EXIT ;  /* 0x000000000000794d */ /* 0x000fea0003800000 */
.L_x_77:
[----:B------:R-:W-:Y:S01]  /*114a0*/  IMAD.MOV.U32 R36, RZ, RZ, R0 ;  /* 0x000000ffff247224 */ /* 0x000fe200078e0000 */
[----:B------:R-:W-:Y:S01]  /*114b0*/  MOV R52, RZ ;  /* 0x000000ff00347202 */ /* 0x000fe20000000f00 */
[----:B------:R-:W-:Y:S01]  /*114c0*/  IMAD.MOV.U32 R3, RZ, RZ, 0x181f ;  /* 0x0000181fff037424 */ /* 0x000fe200078e00ff */
[----:B------:R-:W-:Y:S02]  /*114d0*/  MOV R2, 0x114f0 ;  /* 0x000114f000027802 */ /* 0x000fe40000000f00 */
[----:B------:R-:W-:Y:S05]  /*114e0*/  CALL.REL.NOINC `($__internal_1_$__cuda_sm70_shflsync_idx_p) ;  /* 0x00002d4000007944 */ /* 0x000fea0003c00000 */
[----:B------:R-:W-:Y:S01]  /*114f0*/  MOV R5, R52 ;  /* 0x0000003400057202 */ /* 0x000fe20000000f00 */
[----:B------:R-:W-:Y:S05]  /*11500*/  BRA `(.L_x_115) ;  /* 0xffff268000007947 */ /* 0x000fea000383ffff */
.L_x_78:
[----:B------:R-:W-:Y:S01]  /*11510*/  IMAD.MOV.U32 R36, RZ, RZ, R4 ;  /* 0x000000ffff247224 */ /* 0x000fe200078e0004 */
[----:B------:R-:W-:Y:S01]  /*11520*/  MOV R52, RZ ;  /* 0x000000ff00347202 */ /* 0x000fe20000000f00 */
[----:B------:R-:W-:Y:S01]  /*11530*/  IMAD.MOV.U32 R3, RZ, RZ, 0x181f ;  /* 0x0000181fff037424 */ /* 0x000fe200078e00ff */
[----:B------:R-:W-:Y:S02]  /*11540*/  MOV R2, 0x11560 ;  /* 0x0001156000027802 */ /* 0x000fe40000000f00 */
[----:B-12---:R-:W-:Y:S05]  /*11550*/  CALL.REL.NOINC `($__internal_1_$__cuda_sm70_shflsync_idx_p) ;  /* 0x00002cd000007944 */ /* 0x006fea0003c00000 */
[----:B------:R-:W-:Y:S01]  /*11560*/  ISETP.GE.AND P2, PT, R241, c[0x0][0x1d4], PT ;  /* 0x00007500f1007a0c */ /* 0x000fe20003f46270 */
[----:B------:R-:W-:Y:S01]  /*11570*/  IMAD.MOV.U32 R36, RZ, RZ, R0 ;  /* 0x000000ffff247224 */ /* 0x000fe200078e0000 */
[----:B------:R-:W-:Y:S02]  /*11580*/  IADD3 R2, P0, R52, R158, RZ ;  /* 0x0000009e34027210 */ /* 0x000fe40007f1e0ff */
[----:B------:R-:W-:-:S03]  /*11590*/  SEL R6, RZ, 0x10, P2 ;  /* 0x00000010ff067807 */ /* 0x000fc60001000000 */
[----:B------:R-:W-:Y:S01]  /*115a0*/  IMAD.X R3, R5, 0x1, R68, P0 ;  /* 0x0000000105037824 */ /* 0x000fe200000e0644 */
[----:B------:R-:W-:-:S05]  /*115b0*/  ISETP.GE.AND P0, PT, R242, c[0x0][0x1d4], PT ;  /* 0x00007500f2007a0c */ /* 0x000fca0003f06270 */
[----:B------:R-:W-:Y:S01]  /*115c0*/  @!PT LDS RZ, [RZ] ;  /* 0x00000000fffff984 */ /* 0x000fe20000000800 */
[----:B------:R-:W-:Y:S01]  /*115d0*/  @!PT LDS RZ, [RZ] ;  /* 0x00000000fffff984 */ /* 0x000fe20000000800 */
[----:B------:R-:W-:Y:S01]  /*115e0*/  @!PT LDS RZ, [RZ] ;  /* 0x00000000fffff984 */ /* 0x000fe20000000800 */
[----:B------:R1:W-:Y:S02]  /*115f0*/  LDGSTS.E.BYPASS.LTC128B.128 [R227+0x8100], [R2.64], !P2 ;  /* 0x0810000002e37fae */ /* 0x0003e4000d101d46 */
[----:B-1----:R-:W-:Y:S01]  /*11600*/  IADD3 R2, P5, R52, R159, RZ ;  /* 0x0000009f34027210 */ /* 0x002fe20007fbe0ff */
[----:B------:R-:W-:-:S04]  /*11610*/  IMAD.MOV.U32 R52, RZ, RZ, 0x1 ;  /* 0x00000001ff347424 */ /* 0x000fc800078e00ff */
[----:B------:R-:W-:Y:S01]  /*11620*/  IMAD.X R3, R5, 0x1, R69, P5 ;  /* 0x0000000105037824 */ /* 0x000fe200028e0645 */
[----:B------:R-:W-:-:S04]  /*11630*/  SEL R5, RZ, 0x10, P0 ;  /* 0x00000010ff057807 */ /* 0x000fc80000000000 */
[----:B------:R1:W-:Y:S02]  /*11640*/  LDGSTS.E.BYPASS.LTC128B.128 [R227+0xc100], [R2.64], !P0 ;  /* 0x0c10000002e37fae */ /* 0x0003e4000c101d46 */
[----:B-1----:R-:W-:Y:S01]  /*11650*/  IMAD.MOV.U32 R3, RZ, RZ, 0x181f ;  /* 0x0000181fff037424 */ /* 0x002fe200078e00ff */
[----:B------:R-:W-:Y:S02]  /*11660*/  MOV R2, 0x11680 ;  /* 0x0001168000027802 */ /* 0x000fe40000000f00 */
[----:B------:R-:W-:Y:S05]  /*11670*/  CALL.REL.NOINC `($__internal_1_$__cuda_sm70_shflsync_idx_p) ;  /* 0x00002bb000007944 */ /* 0x000fea0003c00000 */
[----:B------:R-:W-:Y:S01]  /*11680*/  IMAD.MOV.U32 R7, RZ, RZ, R52 ;  /* 0x000000ffff077224 */ /* 0x000fe200078e0034 */
[----:B------:R-:W-:Y:S01]  /*11690*/  MOV R52, 0x1 ;  /* 0x0000000100347802 */ /* 0x000fe20000000f00 */
[----:B------:R-:W-:Y:S01]  /*116a0*/  IMAD.MOV.U32 R36, RZ, RZ, R4 ;  /* 0x000000ffff247224 */ /* 0x000fe200078e0004 */
[----:B------:R-:W-:Y:S02]  /*116b0*/  MOV R3, 0x181f ;  /* 0x0000181f00037802 */ /* 0x000fe40000000f00 */
[----:B------:R-:W-:Y:S02]  /*116c0*/  MOV R2, 0x116e0 ;  /* 0x000116e000027802 */ /* 0x000fe40000000f00 */
[----:B------:R-:W-:Y:S05]  /*116d0*/  CALL.REL.NOINC `($__internal_1_$__cuda_sm70_shflsync_idx_p) ;  /* 0x00002b5000007944 */ /* 0x000fea0003c00000 */
[----:B------:R-:W-:Y:S01]  /*116e0*/  IADD3 R8, -R6, 0x10, RZ ;  /* 0x0000001006087810 */ /* 0x000fe20007ffe1ff */
[----:B------:R-:W-:Y:S01]  /*116f0*/  IMAD.MOV.U32 R36, RZ, RZ, R0 ;  /* 0x000000ffff247224 */ /* 0x000fe200078e0000 */
[----:B------:R-:W-:-:S02]  /*11700*/  IADD3 R2, -R5, 0x10, RZ ;  /* 0x0000001005027810 */ /* 0x000fc40007ffe1ff */
[----:B------:R-:W-:Y:S02]  /*11710*/  LOP3.LUT R8, R8, 0xf, RZ, 0xc0, !PT ;  /* 0x0000000f08087812 */ /* 0x000fe400078ec0ff */
[----:B------:R-:W-:Y:S02]  /*11720*/  ISETP.NE.U32.AND P6, PT, R6, RZ, PT ;  /* 0x000000ff0600720c */ /* 0x000fe40003fc5070 */
[----:B------:R-:W-:Y:S02]  /*11730*/  IADD3 R8, P2, P0, R8, R52, R158 ;  /* 0x0000003408087210 */ /* 0x000fe4000785e09e */
[----:B------:R-:W-:Y:S02]  /*11740*/  ISETP.NE.U32.AND P5, PT, R5, RZ, PT ;  /* 0x000000ff0500720c */ /* 0x000fe40003fa5070 */
[----:B------:R-:W-:Y:S02]  /*11750*/  LOP3.LUT R2, R2, 0xf, RZ, 0xc0, !PT ;  /* 0x0000000f02027812 */ /* 0x000fe400078ec0ff */
[----:B------:R-:W-:-:S02]  /*11760*/  IADD3.X R9, RZ, R7, R68, P2, P0 ;  /* 0x00000007ff097210 */ /* 0x000fc400017e0444 */
[----:B------:R-:W-:Y:S01]  /*11770*/  IADD3 R2, P2, P0, R2, R52, R159 ;  /* 0x0000003402027210 */ /* 0x000fe2000785e09f */
[----:B------:R-:W-:Y:S02]  /*11780*/  IMAD.MOV.U32 R52, RZ, RZ, 0x2 ;  /* 0x00000002ff347424 */ /* 0x000fe400078e00ff */
[----:B------:R-:W-:Y:S01]  /*11790*/  @!PT LDS RZ, [RZ] ;  /* 0x00000000fffff984 */ /* 0x000fe20000000800 */
[----:B------:R-:W-:Y:S01]  /*117a0*/  @!PT LDS RZ, [RZ] ;  /* 0x00000000fffff984 */ /* 0x000fe20000000800 */
[----:B------:R-:W-:Y:S01]  /*117b0*/  @!PT LDS RZ, [RZ] ;  /* 0x00000000fffff984 */ /* 0x000fe20000000800 */
[----:B------:R1:W-:Y:S01]  /*117c0*/  LDGSTS.E.BYPASS.LTC128B.128.ZFILL [R227+0x9100], [R8.64], P6 ;  /* 0x0910000008e37fae */ /* 0x0003e2000b141d46 */
[----:B------:R-:W-:-:S05]  /*117d0*/  IADD3.X R3, RZ, R7, R69, P2, P0 ;  /* 0x00000007ff037210 */ /* 0x000fca00017e0445 */
[----:B------:R2:W-:Y:S02]  /*117e0*/  LDGSTS.E.BYPASS.LTC128B.128.ZFILL [R227+0xd100], [R2.64], P5 ;  /* 0x0d10000002e37fae */ /* 0x0005e4000a941d46 */
[----:B--2---:R-:W-:Y:S01]  /*117f0*/  IMAD.MOV.U32 R3, RZ, RZ, 0x181f ;  /* 0x0000181fff037424 */ /* 0x004fe200078e00ff */
[----:B------:R-:W-:Y:S02]  /*11800*/  MOV R2, 0x11820 ;  /* 0x0001182000027802 */ /* 0x000fe40000000f00 */
[----:B-1----:R-:W-:Y:S05]  /*11810*/  CALL.REL.NOINC `($__internal_1_$__cuda_sm70_shflsync_idx_p) ;  /* 0x00002a1000007944 */ /* 0x002fea0003c00000 */
        /* <DEDUP_REMOVED lines=32> */
[----:B------:R-:W-:Y:S01]  /*11a20*/  MOV R4, R52 ;  /* 0x0000003400047202 */ /* 0x000fe20000000f00 */
[----:B------:R-:W-:Y:S05]  /*11a30*/  BRA `(.L_x_116) ;  /* 0xffff233000007947 */ /* 0x000fea000383ffff */
.L_x_79:
[----:B------:R-:W-:Y:S01]  /*11a40*/  IMAD.MOV.U32 R36, RZ, RZ, R4 ;  /* 0x000000ffff247224 */ /* 0x000fe200078e0004 */
[----:B------:R-:W-:Y:S01]  /*11a50*/  MOV R52, RZ ;  /* 0x000000ff00347202 */ /* 0x000fe20000000f00 */
[----:B------:R-:W-:Y:S01]  /*11a60*/  IMAD.MOV.U32 R3, RZ, RZ, 0x1c1f ;  /* 0x00001c1fff037424 */ /* 0x000fe200078e00ff */
[----:B------:R-:W-:-:S02]  /*11a70*/  MOV R2, 0x11a90 ;  /* 0x00011a9000027802 */ /* 0x000fc40000000f00 */
[----:B------:R-:W-:Y:S05]  /*11a80*/  CALL.REL.NOINC `($__internal_1_$__cuda_sm70_shflsync_idx_p) ;  /* 0x000027a000007944 */ /* 0x000fea0003c00000 */
[----:B------:R-:W-:Y:S05]  /*11a90*/  BRA `(.L_x_117) ;  /* 0xffff24d000007947 */ /* 0x000fea000383ffff */
.L_x_80:
[----:B------:R-:W-:Y:S01]  /*11aa0*/  IMAD.MOV.U32 R36, RZ, RZ, R4 ;  /* 0x000000ffff247224 */ /* 0x000fe200078e0004 */
[----:B------:R-:W-:Y:S01]  /*11ab0*/  MOV R52, 0x1 ;  /* 0x0000000100347802 */ /* 0x000fe20000000f00 */
[----:B------:R-:W-:Y:S01]  /*11ac0*/  IMAD.MOV.U32 R3, RZ, RZ, 0x1c1f ;  /* 0x00001c1fff037424 */ /* 0x000fe200078e00ff */
[----:B------:R-:W-:-:S02]  /*11ad0*/  MOV R2, 0x11af0 ;  /* 0x00011af000027802 */ /* 0x000fc40000000f00 */
[----:B-1----:R-:W-:Y:S05]  /*11ae0*/  CALL.REL.NOINC `($__internal_1_$__cuda_sm70_shflsync_idx_p) ;  /* 0x0000274000007944 */ /* 0x002fea0003c00000 */
[----:B------:R-:W-:Y:S01]  /*11af0*/  IMAD.IADD R5, R5, 0x1, R52 ;  /* 0x0000000105057824 */ /* 0x000fe200078e0234 */
[----:B------:R-:W-:-:S04]  /*11b00*/  FMNMX.FTZ R0, R7, R9, !PT ;  /* 0x0000000907007209 */ /* 0x000fc80007810000 */
[----:B------:R-:W-:Y:S02]  /*11b10*/  IMNMX R6, R6, R5, PT ;  /* 0x0000000506067217 */ /* 0x000fe40003800200 */
[----:B------:R-:W-:Y:S02]  /*11b20*/  FMNMX.FTZ R0, R11, R0, !PT ;  /* 0x000000000b007209 */ /* 0x000fe40007810000 */
[C---:B------:R-:W-:Y:S02]  /*11b30*/  ISETP.GT.AND P5, PT, R6.reuse, RZ, PT ;  /* 0x000000ff0600720c */ /* 0x040fe40003fa4270 */
[C---:B------:R-:W-:Y:S02]  /*11b40*/  ISETP.GT.AND P2, PT, R6.reuse, 0x1, PT ;  /* 0x000000010600780c */ /* 0x040fe40003f44270 */
[----:B------:R-:W-:Y:S02]  /*11b50*/  ISETP.GT.AND P0, PT, R6, 0x8, PT ;  /* 0x000000080600780c */ /* 0x000fe40003f04270 */
[----:B------:R-:W-:-:S02]  /*11b60*/  FSEL R5, R129, -INF , P5 ;  /* 0xff80000081057808 */ /* 0x000fc40002800000 */
[----:B------:R-:W-:Y:S02]  /*11b70*/  FSEL R8, R128, -INF , P2 ;  /* 0xff80000080087808 */ /* 0x000fe40001000000 */
[----:B------:R-:W-:Y:S02]  /*11b80*/  ISETP.GT.AND P2, PT, R6, 0x9, PT ;  /* 0x000000090600780c */ /* 0x000fe40003f44270 */
[----:B------:R-:W-:Y:S02]  /*11b90*/  FSEL R10, R126, -INF , P0 ;  /* 0xff8000007e0a7808 */ /* 0x000fe40000000000 */
[----:B------:R-:W-:Y:S02]  /*11ba0*/  FMNMX.FTZ R2, R5, R8, !PT ;  /* 0x0000000805027209 */ /* 0x000fe40007810000 */
[----:B------:R-:W-:Y:S02]  /*11bb0*/  FMNMX.FTZ R68, R13, R0, !PT ;  /* 0x000000000d447209 */ /* 0x000fe40007810000 */
[----:B------:R-:W-:-:S02]  /*11bc0*/  ISETP.GT.AND P0, PT, R6, 0x10, PT ;  /* 0x000000100600780c */ /* 0x000fc40003f04270 */
[----:B------:R-:W-:Y:S02]  /*11bd0*/  FSEL R15, R127, -INF , P2 ;  /* 0xff8000007f0f7808 */ /* 0x000fe40001000000 */
[----:B------:R-:W-:Y:S02]  /*11be0*/  FMNMX.FTZ R0, R10, R2, !PT ;  /* 0x000000020a007209 */ /* 0x000fe40007810000 */
[----:B------:R-:W-:Y:S02]  /*11bf0*/  FMNMX.FTZ R68, R16, R68, !PT ;  /* 0x0000004410447209 */ /* 0x000fe40007810000 */
[----:B------:R-:W-:Y:S02]  /*11c00*/  ISETP.GT.AND P2, PT, R6, 0x11, PT ;  /* 0x000000110600780c */ /* 0x000fe40003f44270 */
[----:B------:R-:W-:Y:S02]  /*11c10*/  FSEL R14, R94, -INF , P0 ;  /* 0xff8000005e0e7808 */ /* 0x000fe40000000000 */
[----:B------:R-:W-:-:S02]  /*11c20*/  FMNMX.FTZ R0, R15, R0, !PT ;  /* 0x000000000f007209 */ /* 0x000fc40007810000 */
[----:B------:R-:W-:Y:S02]  /*11c30*/  FMNMX.FTZ R68, R17, R68, !PT ;  /* 0x0000004411447209 */ /* 0x000fe40007810000 */
[----:B------:R-:W-:Y:S02]  /*11c40*/  ISETP.GT.AND P0, PT, R6, 0x18, PT ;  /* 0x000000180600780c */ /* 0x000fe40003f04270 */
[----:B------:R-:W-:Y:S02]  /*11c50*/  FSEL R19, R93, -INF , P2 ;  /* 0xff8000005d137808 */ /* 0x000fe40001000000 */
[----:B------:R-:W-:Y:S01]  /*11c60*/  FMNMX.FTZ R12, R14, R0, !PT ;  /* 0x000000000e0c7209 */ /* 0x000fe20007810000 */
[----:B------:R-:W-:Y:S01]  /*11c70*/  IMAD.MOV.U32 R0, RZ, RZ, 0x2 ;  /* 0x00000002ff007424 */ /* 0x000fe200078e00ff */
        /* <DEDUP_REMOVED lines=101> */
[----:B------:R-:W-:Y:S02]  /*122d0*/  FSEL R171, R26, -INF , P2 ;  /* 0xff8000001aab7808 */ /* 0x000fe40001000000 */
[----:B------:R-:W-:Y:S01]  /*122e0*/  FMNMX.FTZ R12, R166, R12, !PT ;  /* 0x0000000ca60c7209 */ /* 0x000fe20007810000 */
[----:B------:R-:W-:Y:S01]  /*122f0*/  IMAD.MOV.U32 R4, RZ, RZ, R68 ;  /* 0x000000ffff047224 */ /* 0x000fe200078e0044 */
[----:B------:R-:W-:-:S02]  /*12300*/  MOV R2, 0x12330 ;  /* 0x0001233000027802 */ /* 0x000fc40000000f00 */
[----:B------:R-:W-:Y:S02]  /*12310*/  FMNMX.FTZ R12, R171, R12, !PT ;  /* 0x0000000cab0c7209 */ /* 0x000fe40007810000 */
[----:B------:R-:W-:Y:S05]  /*12320*/  CALL.REL.NOINC `($__internal_0_$__cuda_sm70_shflsync_bfly_p) ;  /* 0x00001ea000007944 */ /* 0x000fea0003c00000 */
[----:B------:R-:W-:Y:S01]  /*12330*/  FMNMX.FTZ R68, R68, R0, !PT ;  /* 0x0000000044447209 */ /* 0x000fe20007810000 */
[----:B------:R-:W-:Y:S01]  /*12340*/  IMAD.MOV.U32 R0, RZ, RZ, 0x1 ;  /* 0x00000001ff007424 */ /* 0x000fe200078e00ff */
[----:B------:R-:W-:-:S03]  /*12350*/  MOV R2, 0x12380 ;  /* 0x0001238000027802 */ /* 0x000fc60000000f00 */
[----:B------:R-:W-:Y:S02]  /*12360*/  IMAD.MOV.U32 R4, RZ, RZ, R68 ;  /* 0x000000ffff047224 */ /* 0x000fe400078e0044 */
[----:B------:R-:W-:Y:S05]  /*12370*/  CALL.REL.NOINC `($__internal_0_$__cuda_sm70_shflsync_bfly_p) ;  /* 0x00001e5000007944 */ /* 0x000fea0003c00000 */
[----:B------:R-:W-:Y:S01]  /*12380*/  FMNMX.FTZ R68, R68, R0, !PT ;  /* 0x0000000044447209 */ /* 0x000fe20007810000 */
[----:B------:R-:W-:Y:S01]  /*12390*/  IMAD.MOV.U32 R4, RZ, RZ, R12 ;  /* 0x000000ffff047224 */ /* 0x000fe200078e000c */
[----:B------:R-:W-:Y:S01]  /*123a0*/  MOV R2, 0x123d0 ;  /* 0x000123d000027802 */ /* 0x000fe20000000f00 */
[----:B------:R-:W-:Y:S02]  /*123b0*/  IMAD.MOV.U32 R0, RZ, RZ, 0x2 ;  /* 0x00000002ff007424 */ /* 0x000fe400078e00ff */
[----:B------:R-:W-:Y:S05]  /*123c0*/  CALL.REL.NOINC `($__internal_0_$__cuda_sm70_shflsync_bfly_p) ;  /* 0x00001e0000007944 */ /* 0x000fea0003c00000 */
[----:B------:R-:W-:Y:S01]  /*123d0*/  FMNMX.FTZ R12, R12, R0, !PT ;  /* 0x000000000c0c7209 */ /* 0x000fe20007810000 */
[----:B------:R-:W-:Y:S01]  /*123e0*/  IMAD.MOV.U32 R0, RZ, RZ, 0x1 ;  /* 0x00000001ff007424 */ /* 0x000fe200078e00ff */
[----:B------:R-:W-:-:S03]  /*123f0*/  MOV R2, 0x12420 ;  /* 0x0001242000027802 */ /* 0x000fc60000000f00 */
[----:B------:R-:W-:Y:S02]  /*12400*/  IMAD.MOV.U32 R4, RZ, RZ, R12 ;  /* 0x000000ffff047224 */ /* 0x000fe400078e000c */
[----:B------:R-:W-:Y:S05]  /*12410*/  CALL.REL.NOINC `($__internal_0_$__cuda_sm70_shflsync_bfly_p) ;  /* 0x00001db000007944 */ /* 0x000fea0003c00000 */
[----:B------:R-:W-:Y:S01]  /*12420*/  MOV R3, R0 ;  /* 0x0000000000037202 */ /* 0x000fe20000000f00 */
[----:B------:R-:W-:Y:S05]  /*12430*/  BRA `(.L_x_118) ;  /* 0xffff27e000007947 */ /* 0x000fea000383ffff */
.L_x_84:
[----:B------:R-:W-:Y:S01]  /*12440*/  MOV R52, RZ ;  /* 0x000000ff00347202 */ /* 0x000fe20000000f00 */
[----:B------:R-:W-:Y:S01]  /*12450*/  IMAD.MOV.U32 R36, RZ, RZ, R0 ;  /* 0x000000ffff247224 */ /* 0x000fe200078e0000 */
[----:B------:R-:W-:Y:S01]  /*12460*/  MOV R2, 0x12490 ;  /* 0x0001249000027802 */ /* 0x000fe20000000f00 */
[----:B------:R-:W-:Y:S02]  /*12470*/  IMAD.MOV.U32 R3, RZ, RZ, 0x181f ;  /* 0x0000181fff037424 */ /* 0x000fe400078e00ff */
[----:B------:R-:W-:Y:S05]  /*12480*/  CALL.REL.NOINC `($__internal_1_$__cuda_sm70_shflsync_idx_p) ;  /* 0x00001da000007944 */ /* 0x000fea0003c00000 */
[----:B------:R-:W-:Y:S01]  /*12490*/  MOV R7, R52 ;  /* 0x0000003400077202 */ /* 0x000fe20000000f00 */
[----:B------:R-:W-:-:S05]  /*124a0*/  BRA `(.L_x_119) ;  /* 0xffff467000007947 */ /* 0x000fca000383ffff */
.L_x_85:
[----:B------:R-:W-:Y:S01]  /*124b0*/  MOV R52, RZ ;  /* 0x000000ff00347202 */ /* 0x000fe20000000f00 */
[----:B------:R-:W-:Y:S01]  /*124c0*/  IMAD.MOV.U32 R36, RZ, RZ, R4 ;  /* 0x000000ffff247224 */ /* 0x000fe200078e0004 */
[----:B------:R-:W-:Y:S01]  /*124d0*/  MOV R2, 0x12500 ;  /* 0x0001250000027802 */ /* 0x000fe20000000f00 */
[----:B------:R-:W-:Y:S02]  /*124e0*/  IMAD.MOV.U32 R3, RZ, RZ, 0x181f ;  /* 0x0000181fff037424 */ /* 0x000fe400078e00ff */
[----:B-12---:R-:W-:Y:S05]  /*124f0*/  CALL.REL.NOINC `($__internal_1_$__cuda_sm70_shflsync_idx_p) ;  /* 0x00001d3000007944 */ /* 0x006fea0003c00000 */
[----:B------:R-:W-:Y:S01]  /*12500*/  ISETP.GE.AND P5, PT, R241, c[0x0][0x1d4], PT ;  /* 0x00007500f1007a0c */ /* 0x000fe20003fa6270 */
[----:B------:R-:W-:Y:S01]  /*12510*/  IMAD.MOV.U32 R36, RZ, RZ, R0 ;  /* 0x000000ffff247224 */ /* 0x000fe200078e0000 */
[----:B------:R-:W-:Y:S02]  /*12520*/  IADD3 R12, P2, R52, R20, RZ ;  /* 0x00000014340c7210 */ /* 0x000fe40007f5e0ff */
[----:B------:R-:W-:Y:S03]  /*12530*/  ISETP.GE.AND P0, PT, R242, c[0x0][0x1d4], PT ;  /* 0x00007500f2007a0c */ /* 0x000fe60003f06270 */
[C---:B------:R-:W-:Y:S01]  /*12540*/  IMAD.X R13, R7.reuse, 0x1, R5, P2 ;  /* 0x00000001070d7824 */ /* 0x040fe200010e0605 */
[----:B------:R-:W-:Y:S01]  /*12550*/  IADD3 R2, P2, R52, R21, RZ ;  /* 0x0000001534027210 */ /* 0x000fe20007f5e0ff */
[----:B------:R-:W-:Y:S04]  /*12560*/  IMAD.MOV.U32 R52, RZ, RZ, 0x1 ;  /* 0x00000001ff347424 */ /* 0x000fe800078e00ff */
[----:B------:R-:W-:Y:S01]  /*12570*/  @!PT LDS RZ, [RZ] ;  /* 0x00000000fffff984 */ /* 0x000fe20000000800 */
[----:B------:R-:W-:Y:S01]  /*12580*/  @!PT LDS RZ, [RZ] ;  /* 0x00000000fffff984 */ /* 0x000fe20000000800 */
[----:B------:R-:W-:Y:S01]  /*12590*/  @!PT LDS RZ, [RZ] ;  /* 0x00000000fffff984 */ /* 0x000fe20000000800 */
[----:B------:R1:W-:Y:S01]  /*125a0*/  LDGSTS.E.BYPASS.LTC128B.128 [R227+0x100], [R12.64], !P5 ;  /* 0x001000000ce37fae */ /* 0x0003e2000e901d46 */
[----:B------:R-:W-:Y:S01]  /*125b0*/  IMAD.X R3, R7, 0x1, R6, P2 ;  /* 0x0000000107037824 */ /* 0x000fe200010e0606 */
[----:B------:R-:W-:Y:S04]  /*125c0*/  SEL R7, RZ, 0x10, P5 ;  /* 0x00000010ff077807 */ /* 0x000fe80002800000 */
[----:B------:R2:W-:Y:S01]  /*125d0*/  LDGSTS.E.BYPASS.LTC128B.128 [R227+0x4100], [R2.64], !P0 ;  /* 0x0410000002e37fae */ /* 0x0005e2000c101d46 */
[----:B-1----:R-:W-:Y:S02]  /*125e0*/  SEL R12, RZ, 0x10, P0 ;  /* 0x00000010ff0c7807 */ /* 0x002fe40000000000 */
[----:B--2---:R-:W-:Y:S01]  /*125f0*/  MOV R2, 0x12620 ;  /* 0x0001262000027802 */ /* 0x004fe20000000f00 */
[----:B------:R-:W-:Y:S02]  /*12600*/  IMAD.MOV.U32 R3, RZ, RZ, 0x181f ;  /* 0x0000181fff037424 */ /* 0x000fe400078e00ff */
[----:B------:R-:W-:Y:S05]  /*12610*/  CALL.REL.NOINC `($__internal_1_$__cuda_sm70_shflsync_idx_p) ;  /* 0x00001c1000007944 */ /* 0x000fea0003c00000 */
[----:B------:R-:W-:Y:S01]  /*12620*/  MOV R3, 0x181f ;  /* 0x0000181f00037802 */ /* 0x000fe20000000f00 */
[----:B------:R-:W-:Y:S01]  /*12630*/  IMAD.MOV.U32 R13, RZ, RZ, R52 ;  /* 0x000000ffff0d7224 */ /* 0x000fe200078e0034 */
[----:B------:R-:W-:Y:S01]  /*12640*/  MOV R52, 0x1 ;  /* 0x0000000100347802 */ /* 0x000fe20000000f00 */
[----:B------:R-:W-:Y:S01]  /*12650*/  IMAD.MOV.U32 R36, RZ, RZ, R4 ;  /* 0x000000ffff247224 */ /* 0x000fe200078e0004 */
[----:B------:R-:W-:Y:S02]  /*12660*/  MOV R2, 0x12680 ;  /* 0x0001268000027802 */ /* 0x000fe40000000f00 */
[----:B------:R-:W-:Y:S05]  /*12670*/  CALL.REL.NOINC `($__internal_1_$__cuda_sm70_shflsync_idx_p) ;  /* 0x00001bb000007944 */ /* 0x000fea0003c00000 */
[C---:B------:R-:W-:Y:S01]  /*12680*/  IADD3 R2, -R7.reuse, 0x10, RZ ;  /* 0x0000001007027810 */ /* 0x040fe20007ffe1ff */
[----:B------:R-:W-:Y:S01]  /*12690*/  IMAD.MOV.U32 R36, RZ, RZ, R0 ;  /* 0x000000ffff247224 */ /* 0x000fe200078e0000 */
[----:B------:R-:W-:Y:S02]  /*126a0*/  ISETP.NE.U32.AND P5, PT, R7, RZ, PT ;  /* 0x000000ff0700720c */ /* 0x000fe40003fa5070 */
[----:B------:R-:W-:Y:S04]  /*126b0*/  LOP3.LUT R2, R2, 0xf, RZ, 0xc0, !PT ;  /* 0x0000000f02027812 */ /* 0x000fe800078ec0ff */
[-C--:B------:R-:W-:Y:S04]  /*126c0*/  IADD3 R2, P2, P0, R2, R52.reuse, R20 ;  /* 0x0000003402027210 */ /* 0x080fe8000785e014 */
[-C--:B------:R-:W-:Y:S05]  /*126d0*/  IADD3.X R3, RZ, R13.reuse, R5, P2, P0 ;  /* 0x0000000dff037210 */ /* 0x080fea00017e0405 */
[----:B------:R-:W-:Y:S01]  /*126e0*/  @!PT LDS RZ, [RZ] ;  /* 0x00000000fffff984 */ /* 0x000fe20000000800 */
[----:B------:R-:W-:Y:S01]  /*126f0*/  @!PT LDS RZ, [RZ] ;  /* 0x00000000fffff984 */ /* 0x000fe20000000800 */
[----:B------:R-:W-:Y:S01]  /*12700*/  @!PT LDS RZ, [RZ] ;  /* 0x00000000fffff984 */ /* 0x000fe20000000800 */
[----:B------:R1:W-:Y:S01]  /*12710*/  LDGSTS.E.BYPASS.LTC128B.128.ZFILL [R227+0x1100], [R2.64], P5 ;  /* 0x0110000002e37fae */ /* 0x0003e2000a941d46 */
[C---:B------:R-:W-:Y:S02]  /*12720*/  ISETP.NE.U32.AND P5, PT, R12.reuse, RZ, PT ;  /* 0x000000ff0c00720c */ /* 0x040fe40003fa5070 */
[----:B-1----:R-:W-:Y:S04]  /*12730*/  IADD3 R2, -R12, 0x10, RZ ;  /* 0x000000100c027810 */ /* 0x002fe80007ffe1ff */
[----:B------:R-:W-:Y:S04]  /*12740*/  LOP3.LUT R2, R2, 0xf, RZ, 0xc0, !PT ;  /* 0x0000000f02027812 */ /* 0x000fe800078ec0ff */
[----:B------:R-:W-:Y:S01]  /*12750*/  IADD3 R2, P2, P0, R2, R52, R21 ;  /* 0x0000003402027210 */ /* 0x000fe2000785e015 */
[----:B------:R-:W-:Y:S03]  /*12760*/  IMAD.MOV.U32 R52, RZ, RZ, 0x2 ;  /* 0x00000002ff347424 */ /* 0x000fe600078e00ff */
[----:B------:R-:W-:Y:S05]  /*12770*/  IADD3.X R3, RZ, R13, R6, P2, P0 ;  /* 0x0000000dff037210 */ /* 0x000fea00017e0406 */
[----:B------:R1:W-:Y:S02]  /*12780*/  LDGSTS.E.BYPASS.LTC128B.128.ZFILL [R227+0x5100], [R2.64], P5 ;  /* 0x0510000002e37fae */ /* 0x0003e4000a941d46 */
[----:B-1----:R-:W-:Y:S01]  /*12790*/  MOV R2, 0x127c0 ;  /* 0x000127c000027802 */ /* 0x002fe20000000f00 */
[----:B------:R-:W-:Y:S03]  /*127a0*/  IMAD.MOV.U32 R3, RZ, RZ, 0x181f ;  /* 0x0000181fff037424 */ /* 0x000fe600078e00ff */
        /* <DEDUP_REMOVED lines=33> */
[----:B------:R-:W-:Y:S01]  /*129c0*/  MOV R4, R52 ;  /* 0x0000003400047202 */ /* 0x000fe20000000f00 */
[----:B------:R-:W-:-:S05]  /*129d0*/  BRA `(.L_x_120) ;  /* 0xffff433000007947 */ /* 0x000fca000383ffff */
.L_x_88:
[----:B------:R-:W-:Y:S01]  /*129e0*/  MOV R52, RZ ;  /* 0x000000ff00347202 */ /* 0x000fe20000000f00 */
[----:B------:R-:W-:Y:S01]  /*129f0*/  IMAD.MOV.U32 R36, RZ, RZ, R0 ;  /* 0x000000ffff247224 */ /* 0x000fe200078e0000 */
[----:B------:R-:W-:Y:S01]  /*12a00*/  MOV R2, 0x12a30 ;  /* 0x00012a3000027802 */ /* 0x000fe20000000f00 */
[----:B------:R-:W-:Y:S02]  /*12a10*/  IMAD.MOV.U32 R3, RZ, RZ, 0x181f ;  /* 0x0000181fff037424 */ /* 0x000fe400078e00ff */
[----:B------:R-:W-:Y:S05]  /*12a20*/  CALL.REL.NOINC `($__internal_1_$__cuda_sm70_shflsync_idx_p) ;  /* 0x0000180000007944 */ /* 0x000fea0003c00000 */
[----:B------:R-:W-:Y:S01]  /*12a30*/  MOV R7, R52 ;  /* 0x0000003400077202 */ /* 0x000fe20000000f00 */
[----:B------:R-:W-:-:S05]  /*12a40*/  BRA `(.L_x_121) ;  /* 0xffff5a4000007947 */ /* 0x000fca000383ffff */
.L_x_89:
        /* <DEDUP_REMOVED lines=83> */
.L_x_90:
[----:B--2---:R-:W-:Y:S01]  /*12f80*/  MOV R52, RZ ;  /* 0x000000ff00347202 */ /* 0x004fe20000000f00 */
[----:B------:R-:W-:Y:S01]  /*12f90*/  IMAD.MOV.U32 R36, RZ, RZ, R4 ;  /* 0x000000ffff247224 */ /* 0x000fe200078e0004 */
[----:B------:R-:W-:Y:S01]  /*12fa0*/  MOV R2, 0x12fd0 ;  /* 0x00012fd000027802 */ /* 0x000fe20000000f00 */
[----:B------:R-:W-:Y:S02]  /*12fb0*/  IMAD.MOV.U32 R3, RZ, RZ, 0x1c1f ;  /* 0x00001c1fff037424 */ /* 0x000fe400078e00ff */
[----:B------:R-:W-:Y:S05]  /*12fc0*/  CALL.REL.NOINC `($__internal_1_$__cuda_sm70_shflsync_idx_p) ;  /* 0x0000126000007944 */ /* 0x000fea0003c00000 */
[----:B------:R-:W-:Y:S01]  /*12fd0*/  MOV R0, R52 ;  /* 0x0000003400007202 */ /* 0x000fe20000000f00 */
[----:B------:R-:W-:-:S05]  /*12fe0*/  BRA `(.L_x_123) ;  /* 0xffff587000007947 */ /* 0x000fca000383ffff */
.L_x_91:
[----:B------:R-:W-:Y:S01]  /*12ff0*/  MOV R52, 0x1 ;  /* 0x0000000100347802 */ /* 0x000fe20000000f00 */
[----:B------:R-:W-:Y:S01]  /*13000*/  IMAD.MOV.U32 R36, RZ, RZ, R4 ;  /* 0x000000ffff247224 */ /* 0x000fe200078e0004 */
[----:B------:R-:W-:Y:S01]  /*13010*/  MOV R2, 0x13040 ;  /* 0x0001304000027802 */ /* 0x000fe20000000f00 */
[----:B------:R-:W-:Y:S02]  /*13020*/  IMAD.MOV.U32 R3, RZ, RZ, 0x1c1f ;  /* 0x00001c1fff037424 */ /* 0x000fe400078e00ff */
[----:B-1----:R-:W-:Y:S05]  /*13030*/  CALL.REL.NOINC `($__internal_1_$__cuda_sm70_shflsync_idx_p) ;  /* 0x000011f000007944 */ /* 0x002fea0003c00000 */
[----:B------:R-:W-:Y:S05]  /*13040*/  IMAD.IADD R0, R5, 0x1, R52 ;  /* 0x0000000105007824 */ /* 0x000fea00078e0234 */
        /* <DEDUP_REMOVED lines=115> */
[----:B------:R-:W-:Y:S02]  /*13780*/  FSEL R10, R154, -INF , P6 ;  /* 0xff8000009a0a7808 */ /* 0x000fe40003000000 */
[----:B------:R-:W-:Y:S02]  /*13790*/  FMNMX.FTZ R144, R36, R2, !PT ;  /* 0x0000000224907209 */ /* 0x000fe40007810000 */
[----:B------:R-:W-:Y:S01]  /*137a0*/  FMNMX.FTZ R4, R14, R0, !PT ;  /* 0x000000000e047209 */ /* 0x000fe20007810000 */
[----:B------:R-:W-:Y:S01]  /*137b0*/  IMAD.MOV.U32 R0, RZ, RZ, 0x2 ;  /* 0x00000002ff007424 */ /* 0x000fe200078e00ff */
[----:B------:R-:W-:Y:S02]  /*137c0*/  FSEL R9, R153, -INF , P5 ;  /* 0xff80000099097808 */ /* 0x000fe40002800000 */
[----:B------:R-:W-:Y:S02]  /*137d0*/  FMNMX.FTZ R144, R10, R144, !PT ;  /* 0x000000900a907209 */ /* 0x000fe40007810000 */
[----:B------:R-:W-:Y:S02]  /*137e0*/  FMNMX.FTZ R4, R13, R4, !PT ;  /* 0x000000040d047209 */ /* 0x000fe40007810000 */
[----:B------:R-:W-:Y:S02]  /*137f0*/  FSEL R8, R150, -INF , P2 ;  /* 0xff80000096087808 */ /* 0x000fe40001000000 */
[----:B------:R-:W-:Y:S02]  /*13800*/  FMNMX.FTZ R144, R9, R144, !PT ;  /* 0x0000009009907209 */ /* 0x000fe40007810000 */
[----:B------:R-:W-:Y:S02]  /*13810*/  FMNMX.FTZ R4, R12, R4, !PT ;  /* 0x000000040c047209 */ /* 0x000fe40007810000 */
[----:B------:R-:W-:Y:S02]  /*13820*/  FSEL R7, R149, -INF , P0 ;  /* 0xff80000095077808 */ /* 0x000fe40000000000 */
[----:B------:R-:W-:Y:S02]  /*13830*/  FMNMX.FTZ R144, R8, R144, !PT ;  /* 0x0000009008907209 */ /* 0x000fe40007810000 */
[----:B------:R-:W-:Y:S02]  /*13840*/  FMNMX.FTZ R4, R11, R4, !PT ;  /* 0x000000040b047209 */ /* 0x000fe40007810000 */
[----:B------:R-:W-:Y:S02]  /*13850*/  FMNMX.FTZ R144, R7, R144, !PT ;  /* 0x0000009007907209 */ /* 0x000fe40007810000 */
[----:B------:R-:W-:Y:S02]  /*13860*/  MOV R2, 0x13880 ;  /* 0x0001388000027802 */ /* 0x000fe40000000f00 */
[----:B------:R-:W-:Y:S05]  /*13870*/  CALL.REL.NOINC `($__internal_0_$__cuda_sm70_shflsync_bfly_p) ;  /* 0x0000095000007944 */ /* 0x000fea0003c00000 */
[----:B------:R-:W-:Y:S01]  /*13880*/  FMNMX.FTZ R4, R4, R0, !PT ;  /* 0x0000000004047209 */ /* 0x000fe20007810000 */
[----:B------:R-:W-:Y:S01]  /*13890*/  IMAD.MOV.U32 R0, RZ, RZ, 0x1 ;  /* 0x00000001ff007424 */ /* 0x000fe200078e00ff */
[----:B------:R-:W-:Y:S02]  /*138a0*/  MOV R2, 0x138c0 ;  /* 0x000138c000027802 */ /* 0x000fe40000000f00 */
        /* <DEDUP_REMOVED lines=8> */
[----:B------:R-:W-:Y:S02]  /*13930*/  MOV R2, 0x13950 ;  /* 0x0001395000027802 */ /* 0x000fe40000000f00 */
[----:B------:R-:W-:Y:S05]  /*13940*/  CALL.REL.NOINC `($__internal_0_$__cuda_sm70_shflsync_bfly_p) ;  /* 0x0000088000007944 */ /* 0x000fea0003c00000 */
[----:B------:R-:W-:-:S05]  /*13950*/  BRA `(.L_x_124) ;  /* 0xffff5bb000007947 */ /* 0x000fca000383ffff */
.L_x_94:
[----:B-1--4-:R-:W-:Y:S01]  /*13960*/  MOV R3, 0x181f ;  /* 0x0000181f00037802 */ /* 0x012fe20000000f00 */
[----:B------:R-:W-:Y:S01]  /*13970*/  IMAD.MOV.U32 R52, RZ, RZ, RZ ;  /* 0x000000ffff347224 */ /* 0x000fe200078e00ff */
[----:B------:R-:W-:Y:S02]  /*13980*/  MOV R2, 0x139a0 ;  /* 0x000139a000027802 */ /* 0x000fe40000000f00 */
[----:B------:R-:W-:Y:S05]  /*13990*/  CALL.REL.NOINC `($__internal_1_$__cuda_sm70_shflsync_idx_p) ;  /* 0x0000089000007944 */ /* 0x000fea0003c00000 */
[----:B------:R-:W-:Y:S01]  /*139a0*/  MOV R28, R52 ;  /* 0x00000034001c7202 */ /* 0x000fe20000000f00 */
[----:B------:R-:W-:-:S05]  /*139b0*/  BRA `(.L_x_125) ;  /* 0xffff7e8000007947 */ /* 0x000fca000383ffff */
.L_x_97:
[----:B------:R-:W-:Y:S01]  /*139c0*/  MOV R52, RZ ;  /* 0x000000ff00347202 */ /* 0x000fe20000000f00 */
[----:B------:R-:W-:Y:S01]  /*139d0*/  IMAD.MOV.U32 R36, RZ, RZ, R0 ;  /* 0x000000ffff247224 */ /* 0x000fe200078e0000 */
[----:B------:R-:W-:Y:S01]  /*139e0*/  MOV R2, 0x13a10 ;  /* 0x00013a1000027802 */ /* 0x000fe20000000f00 */
[----:B------:R-:W-:Y:S02]  /*139f0*/  IMAD.MOV.U32 R3, RZ, RZ, 0x181f ;  /* 0x0000181fff037424 */ /* 0x000fe400078e00ff */
[----:B-1----:R-:W-:Y:S05]  /*13a00*/  CALL.REL.NOINC `($__internal_1_$__cuda_sm70_shflsync_idx_p) ;  /* 0x0000082000007944 */ /* 0x002fea0003c00000 */
[----:B------:R-:W-:Y:S01]  /*13a10*/  MOV R7, R52 ;  /* 0x0000003400077202 */ /* 0x000fe20000000f00 */
[----:B------:R-:W-:-:S05]  /*13a20*/  BRA `(.L_x_126) ;  /* 0xffff971000007947 */ /* 0x000fca000383ffff */
.L_x_98:
[----:B------:R-:W-:Y:S01]  /*13a30*/  MOV R52, RZ ;  /* 0x000000ff00347202 */ /* 0x000fe20000000f00 */
[----:B------:R-:W-:Y:S01]  /*13a40*/  IMAD.MOV.U32 R36, RZ, RZ, R4 ;  /* 0x000000ffff247224 */ /* 0x000fe200078e0004 */
[----:B------:R-:W-:Y:S01]  /*13a50*/  MOV R2, 0x13a80 ;  /* 0x00013a8000027802 */ /* 0x000fe20000000f00 */
[----:B------:R-:W-:Y:S02]  /*13a60*/  IMAD.MOV.U32 R3, RZ, RZ, 0x181f ;  /* 0x0000181fff037424 */ /* 0x000fe400078e00ff */
[----:B-123--:R-:W-:Y:S05]  /*13a70*/  CALL.REL.NOINC `($__internal_1_$__cuda_sm70_shflsync_idx_p) ;  /* 0x000007b000007944 */ /* 0x00efea0003c00000 */
[C---:B------:R-:W-:Y:S01]  /*13a80*/  IADD3 R8, -R68.reuse, 0x10, RZ ;  /* 0x0000001044087810 */ /* 0x040fe20007ffe1ff */
[----:B------:R-:W-:Y:S01]  /*13a90*/  IMAD.MOV.U32 R36, RZ, RZ, R0 ;  /* 0x000000ffff247224 */ /* 0x000fe200078e0000 */
[----:B------:R-:W-:Y:S02]  /*13aa0*/  ISETP.NE.U32.AND P2, PT, R68, RZ, PT ;  /* 0x000000ff4400720c */ /* 0x000fe40003f45070 */
[----:B------:R-:W-:Y:S04]  /*13ab0*/  LOP3.LUT R8, R8, 0xf, RZ, 0xc0, !PT ;  /* 0x0000000f08087812 */ /* 0x000fe800078ec0ff */
[----:B------:R-:W-:Y:S04]  /*13ac0*/  IADD3 R8, P5, P4, R8, R52, R41 ;  /* 0x0000003408087210 */ /* 0x000fe80007cbe029 */
[----:B------:R-:W-:Y:S02]  /*13ad0*/  IADD3.X R9, RZ, R7, R5, P5, P4 ;  /* 0x00000007ff097210 */ /* 0x000fe40002fe8405 */
[----:B------:R-:W-:Y:S01]  /*13ae0*/  IADD3 R2, P4, R52, R42, RZ ;  /* 0x0000002a34027210 */ /* 0x000fe20007f9e0ff */
[----:B------:R-:W-:Y:S02]  /*13af0*/  IMAD.MOV.U32 R52, RZ, RZ, 0x1 ;  /* 0x00000001ff347424 */ /* 0x000fe400078e00ff */
[----:B------:R-:W-:Y:S01]  /*13b00*/  @!PT LDS RZ, [RZ] ;  /* 0x00000000fffff984 */ /* 0x000fe20000000800 */
[----:B------:R-:W-:Y:S01]  /*13b10*/  @!PT LDS RZ, [RZ] ;  /* 0x00000000fffff984 */ /* 0x000fe20000000800 */
[----:B------:R-:W-:Y:S01]  /*13b20*/  @!PT LDS RZ, [RZ] ;  /* 0x00000000fffff984 */ /* 0x000fe20000000800 */
[----:B------:R1:W-:Y:S02]  /*13b30*/  LDGSTS.E.BYPASS.LTC128B.128.ZFILL [R227+0x8100], [R8.64], P2 ;  /* 0x0810000008e37fae */ /* 0x0003e40009141d46 */
[----:B------:R-:W-:Y:S05]  /*13b40*/  IMAD.X R3, R7, 0x1, R6, P4 ;  /* 0x0000000107037824 */ /* 0x000fea00020e0606 */
[----:B------:R2:W-:Y:S02]  /*13b50*/  LDGSTS.E.BYPASS.LTC128B.128 [R227+0xc100], [R2.64], !P0 ;  /* 0x0c10000002e37fae */ /* 0x0005e4000c101d46 */
[----:B--2---:R-:W-:Y:S01]  /*13b60*/  MOV R2, 0x13b90 ;  /* 0x00013b9000027802 */ /* 0x004fe20000000f00 */
[----:B------:R-:W-:Y:S02]  /*13b70*/  IMAD.MOV.U32 R3, RZ, RZ, 0x181f ;  /* 0x0000181fff037424 */ /* 0x000fe400078e00ff */
[----:B-1----:R-:W-:Y:S05]  /*13b80*/  CALL.REL.NOINC `($__internal_1_$__cuda_sm70_shflsync_idx_p) ;  /* 0x000006a000007944 */ /* 0x002fea0003c00000 */
        /* <DEDUP_REMOVED lines=54> */
.L_x_99:
[----:B------:R-:W-:Y:S02]  /*13ef0*/  MOV R0, 0x2 ;  /* 0x0000000200007802 */ /* 0x000fe40000000f00 */
        /* <DEDUP_REMOVED lines=16> */
.L_x_101:
[----:B------:R-:W-:Y:S01]  /*14000*/  IMAD.MOV.U32 R4, RZ, RZ, R246 ;  /* 0x000000ffff047224 */ /* 0x000fe200078e00f6 */
[----:B------:R-:W-:-:S02]  /*14010*/  MOV R0, 0x2 ;  /* 0x0000000200007802 */ /* 0x000fc40000000f00 */
[----:B------:R-:W-:Y:S02]  /*14020*/  MOV R2, 0x14040 ;  /* 0x0001404000027802 */ /* 0x000fe40000000f00 */
[----:B------:R-:W-:Y:S05]  /*14030*/  CALL.REL.NOINC `($__internal_0_$__cuda_sm70_shflsync_bfly_p) ;  /* 0x0000019000007944 */ /* 0x000fea0003c00000 */
[----:B------:R-:W-:Y:S01]  /*14040*/  MOV R5, R0 ;  /* 0x0000000000057202 */ /* 0x000fe20000000f00 */
[----:B------:R-:W-:Y:S05]  /*14050*/  BRA `(.L_x_129) ;  /* 0xffffb82000007947 */ /* 0x000fea000383ffff */
.L_x_102:
[----:B------:R-:W-:Y:S01]  /*14060*/  IMAD.MOV.U32 R4, RZ, RZ, R5 ;  /* 0x000000ffff047224 */ /* 0x000fe200078e0005 */
[----:B------:R-:W-:Y:S02]  /*14070*/  MOV R0, 0x1 ;  /* 0x0000000100007802 */ /* 0x000fe40000000f00 */
[----:B------:R-:W-:Y:S02]  /*14080*/  MOV R2, 0x140a0 ;  /* 0x000140a000027802 */ /* 0x000fe40000000f00 */
[----:B-1----:R-:W-:Y:S05]  /*14090*/  CALL.REL.NOINC `($__internal_0_$__cuda_sm70_shflsync_bfly_p) ;  /* 0x0000013000007944 */ /* 0x002fea0003c00000 */
[----:B------:R1:W5:Y:S01]  /*140a0*/  LDL R4, [R1] ;  /* 0x0000000001047983 */ /* 0x0003620000100800 */
[----:B------:R-:W-:Y:S01]  /*140b0*/  FADD.FTZ R5, R5, R0 ;  /* 0x0000000005057221 */ /* 0x000fe20000010000 */
[----:B------:R-:W-:Y:S02]  /*140c0*/  MOV R0, 0x2 ;  /* 0x0000000200007802 */ /* 0x000fe40000000f00 */
[----:B------:R-:W-:Y:S02]  /*140d0*/  MOV R2, 0x140f0 ;  /* 0x000140f000027802 */ /* 0x000fe40000000f00 */
[----:B-1---5:R-:W-:Y:S05]  /*140e0*/  CALL.REL.NOINC `($__internal_0_$__cuda_sm70_shflsync_bfly_p) ;  /* 0x000000e000007944 */ /* 0x022fea0003c00000 */
[----:B------:R-:W2:Y:S02]  /*140f0*/  LDL.LU R2, [R1] ;  /* 0x0000000001027983 */ /* 0x000ea40000300800 */
[----:B--2---:R-:W-:Y:S01]  /*14100*/  FADD.FTZ R4, R2, R0 ;  /* 0x0000000002047221 */ /* 0x004fe20000010000 */
[----:B------:R-:W-:-:S02]  /*14110*/  MOV R0, 0x1 ;  /* 0x0000000100007802 */ /* 0x000fc40000000f00 */
[----:B------:R-:W-:Y:S02]  /*14120*/  MOV R2, 0x14140 ;  /* 0x0001414000027802 */ /* 0x000fe40000000f00 */
[----:B------:R-:W-:Y:S05]  /*14130*/  CALL.REL.NOINC `($__internal_0_$__cuda_sm70_shflsync_bfly_p) ;  /* 0x0000009000007944 */ /* 0x000fea0003c00000 */
[----:B------:R-:W-:Y:S01]  /*14140*/  MOV R3, R0 ;  /* 0x0000000000037202 */ /* 0x000fe20000000f00 */
[----:B------:R-:W-:Y:S05]  /*14150*/  BRA `(.L_x_130) ;  /* 0xffffb7a000007947 */ /* 0x000fea000383ffff */
.L_x_112:
[----:B-----5:R-:W-:Y:S01]  /*14160*/  IMAD.MOV.U32 R36, RZ, RZ, R18 ;  /* 0x000000ffff247224 */ /* 0x020fe200078e0012 */
[----:B------:R-:W-:Y:S01]  /*14170*/  MOV R52, RZ ;  /* 0x000000ff00347202 */ /* 0x000fe20000000f00 */
[----:B-1--4-:R-:W-:Y:S01]  /*14180*/  IMAD.MOV.U32 R3, RZ, RZ, 0x1f ;  /* 0x0000001fff037424 */ /* 0x012fe200078e00ff */
[----:B------:R-:W-:Y:S02]  /*14190*/  MOV R2, 0x141b0 ;  /* 0x000141b000027802 */ /* 0x000fe40000000f00 */
[----:B--23--:R-:W-:Y:S05]  /*141a0*/  CALL.REL.NOINC `($__internal_1_$__cuda_sm70_shflsync_idx_p) ;  /* 0x0000008000007944 */ /* 0x00cfea0003c00000 */
[----:B------:R-:W-:Y:S01]  /*141b0*/  MOV R0, R52 ;  /* 0x0000003400007202 */ /* 0x000fe20000000f00 */
[----:B------:R-:W-:Y:S05]  /*141c0*/  BRA `(.L_x_131) ;  /* 0xffffd23000007947 */ /* 0x000fea000383ffff */
        .weak           $__internal_0_$__cuda_sm70_shflsync_bfly_p
        .type           $__internal_0_$__cuda_sm70_shflsync_bfly_p,@function
        .size           $__internal_0_$__cuda_sm70_shflsync_bfly_p,($__internal_1_$__cuda_sm70_shflsync_idx_p - $__internal_0_$__cuda_sm70_shflsync_bfly_p)
$__internal_0_$__cuda_sm70_shflsync_bfly_p:
[----:B------:R-:W-:Y:S02]  /*141d0*/  MOV R234, 0xffffffff ;  /* 0xffffffff00ea7802 */ /* 0x000fe40000000f00 */
[----:B------:R-:W-:Y:S02]  /*141e0*/  MOV R3, 0x1f ;  /* 0x0000001f00037802 */ /* 0x000fe40000000f00 */
[----:B------:R-:W-:Y:S04]  /*141f0*/  WARPSYNC R234 ;  /* 0x000000ea00007348 */ /* 0x000fe80003800000 */
[----:B------:R1:W2:Y:S02]  /*14200*/  SHFL.BFLY PT, R0, R4, R0, R3 ;  /* 0x0c00000004007389 */ /* 0x0002a400000e0003 */
[----:B-1----:R-:W-:-:S04]  /*14210*/  MOV R3, 0x0 ;  /* 0x0000000000037802 */ /* 0x002fc80000000f00 */
[----:B--2---:R-:W-:Y:S05]  /*14220*/  RET.REL.NODEC R2 `(_ZN7cutlass13device_kernelIN5flash19enable_sm80_to_sm89INS1_16FlashAttnFwdSm80INS1_25CollectiveMainloopFwdSm80ILi8ELi1ELb1EN4cute5tupleIJNS5_1CILi128EEES8_S8_EEELi128ENS_6half_tEfNS_4arch4Sm80ELb1ELb0ELb1ELb0ELb1ELb0ELb1ELb1EEENS1_21CollectiveEpilogueFwdIS9_NS6_IJNS7_ILi1EEESF_SF_EEESA_SC_Li256ELb0ELb1ELb1ELb0EEENS1_30DynamicPersistentTileSchedulerILi256ELi256ELb1ELb1ELb0EEEEEEEEEvNT_6ParamsE) ;  /* 0xfffebdd002007950 */ /* 0x004fea0003c3ffff */
        .weak           $__internal_1_$__cuda_sm70_shflsync_idx_p
        .type           $__internal_1_$__cuda_sm70_shflsync_idx_p,@function
        .size           $__internal_1_$__cuda_sm70_shflsync_idx_p,(.L_x_1786 - $__internal_1_$__cuda_sm70_shflsync_idx_p)
$__internal_1_$__cuda_sm70_shflsync_idx_p:
[----:B------:R-:W-:-:S04]  /*14230*/  MOV R62, 0xffffffff ;  /* 0xffffffff003e7802 */ /* 0x000fc80000000f00 */
[----:B------:R-:W-:Y:S04]  /*14240*/  WARPSYNC R62 ;  /* 0x0000003e00007348 */ /* 0x000fe80003800000 */
[----:B------:R1:W2:Y:S02]  /*14250*/  SHFL.IDX PT, R52, R36, R52, R3 ;  /* 0x0000003424347389 */ /* 0x0002a400000e0003 */
[----:B-1----:R-:W-:-:S04]  /*14260*/  MOV R3, 0x0 ;  /* 0x0000000000037802 */ /* 0x002fc80000000f00 */
[----:B--2---:R-:W-:Y:S05]  /*14270*/  RET.REL.NODEC R2 `(_ZN7cutlass13device_kernelIN5flash19enable_sm80_to_sm89INS1_16FlashAttnFwdSm80INS1_25CollectiveMainloopFwdSm80ILi8ELi1ELb1EN4cute5tupleIJNS5_1CILi128EEES8_S8_EEELi128ENS_6half_tEfNS_4arch4Sm80ELb1ELb0ELb1ELb0ELb1ELb0ELb1ELb1EEENS1_21CollectiveEpilogueFwdIS9_NS6_IJNS7_ILi1EEESF_SF_EEESA_SC_Li256ELb0ELb1ELb1ELb0EEENS1_30DynamicPersistentTileSchedulerILi256ELi256ELb1ELb1ELb0EEEEEEEEEvNT_6ParamsE) ;  /* 0xfffebd8002007950 */ /* 0x004fea0003c3ffff */
.L_x_132:
        /* <DEDUP_REMOVED lines=16> */
.L_x_1786:


//--------------------- .text._ZN7cutlass13device_kernelIN5flash19enable_sm80_to_sm89INS1_16FlashAttnFwdSm80INS1_25CollectiveMainloopFwdSm80ILi4ELi1ELb0EN4cute5tupleIJNS5_1CILi128EEENS7_ILi64EEES8_EEELi128ENS_6half_tEfNS_4arch4Sm80ELb0ELb0ELb1ELb0ELb1ELb0ELb1ELb1EEENS1_21CollectiveEpilogueFwdINS6_IJS8_S8_S9_EEENS6_IJNS7_ILi1EEESH_SH_EEESB_SD_Li128ELb0ELb1ELb1ELb0EEENS1_19SingleTileSchedulerILb0ELb1ELb1ELi128EEEEEEEEEvNT_6ParamsE --------------------------
	.section	.text._ZN7cutlass13device_kernelIN5flash19enable_sm80_to_sm89INS1_16FlashAttnFwdSm80INS1_25CollectiveMainloopFwdSm80ILi4ELi1ELb0EN4cute5tupleIJNS5_1CILi128EEENS7_ILi64EEES8_EEELi128ENS_6half_tEfNS_4arch4Sm80ELb0ELb0ELb1ELb0ELb1ELb0ELb1ELb1EEENS1_21CollectiveEpilogueFwdINS6_IJS8_S8_S9_EEENS6_IJNS7_ILi1EEESH_SH_EEESB_SD_Li128ELb0ELb1ELb1ELb0EEENS1_19SingleTileSchedulerILb0ELb1ELb1ELi128EEEEEEEEEvNT_6ParamsE,"ax",@progbits
	.sectioninfo	@"SHI_REGISTERS=255"
	.align	128
.text._ZN7cutlass13device_kernelIN5flash19enable_sm80_to_sm89INS1_16FlashAttnFwdSm80INS1_25CollectiveMainloopFwdSm80ILi4ELi1ELb0EN4cute5tupleIJNS5_1CILi128EEENS7_ILi64EEES8_EEELi128ENS_6half_tEfNS_4arch4Sm80ELb0ELb0ELb1ELb0ELb1ELb0ELb1ELb1EEENS1_21CollectiveEpilogueFwdINS6_IJS8_S8_S9_EEENS6_IJNS7_ILi1EEESH_SH_EEESB_SD_Li128ELb0ELb1ELb1ELb0EEENS1_19SingleTileSchedulerILb0ELb1ELb1ELi128EEEEEEEEEvNT_6ParamsE:
        .type           _ZN7cutlass13device_kernelIN5flash19enable_sm80_to_sm89INS1_16FlashAttnFwdSm80INS1_25CollectiveMainloopFwdSm80ILi4ELi1ELb0EN4cute5tupleIJNS5_1CILi128EEENS7_ILi64EEES8_EEELi128ENS_6half_tEfNS_4arch4Sm80ELb0ELb0ELb1ELb0ELb1ELb0ELb1ELb1EEENS1_21CollectiveEpilogueFwdINS6_IJS8_S8_S9_EEENS6_IJNS7_ILi1EEESH_SH_EEESB_SD_Li128ELb0ELb1ELb1ELb0EEENS1_19SingleTileSchedulerILb0ELb1ELb1ELi128EEEEEEEEEvNT_6ParamsE,@function
        .size           _ZN7cutlass13device_kernelIN5flash19enable_sm80_to_sm89INS1_16FlashAttnFwdSm80INS1_25CollectiveMainloopFwdSm80ILi4ELi1ELb0EN4cute5tupleIJNS5_1CILi128EEENS7_ILi64EEES8_EEELi128ENS_6half_tEfNS_4arch4Sm80ELb0ELb0ELb1ELb0ELb1ELb0ELb1ELb1EEENS1_21CollectiveEpilogueFwdINS6_IJS8_S8_S9_EEENS6_IJNS7_ILi1EEESH_SH_EEESB_SD_Li128ELb0ELb1ELb1ELb0EEENS1_19SingleTileSchedulerILb0ELb1ELb1ELi128EEEEEEEEEvNT_6ParamsE,(.L_x_1789 - _ZN7cutlass13device_kernelIN5flash19enable_sm80_to_sm89INS1_16FlashAttnFwdSm80INS1_25CollectiveMainloopFwdSm80ILi4ELi1ELb0EN4cute5tupleIJNS5_1CILi128EEENS7_ILi64EEES8_EEELi128ENS_6half_tEfNS_4arch4Sm80ELb0ELb0ELb1ELb0ELb1ELb0ELb1ELb1EEENS1_21CollectiveEpilogueFwdINS6_IJS8_S8_S9_EEENS6_IJNS7_ILi1EEESH_SH_EEESB_SD_Li128ELb0ELb1ELb1ELb0EEENS1_19SingleTileSchedulerILb0ELb1ELb1ELi128EEEEEEEEEvNT_6ParamsE)
        .other          _ZN7cutlass13device_kernelIN5flash19enable_sm80_to_sm89INS1_16FlashAttnFwdSm80INS1_25CollectiveMainloopFwdSm80ILi4ELi1ELb0EN4cute5tupleIJNS5_1CILi128EEENS7_ILi64EEES8_EEELi128ENS_6half_tEfNS_4arch4Sm80ELb0ELb0ELb1ELb0ELb1ELb0ELb1ELb1EEENS1_21CollectiveEpilogueFwdINS6_IJS8_S8_S9_EEENS6_IJNS7_ILi1EEESH_SH_EEESB_SD_Li128ELb0ELb1ELb1ELb0EEENS1_19SingleTileSchedulerILb0ELb1ELb1ELi128EEEEEEEEEvNT_6ParamsE,@"STO_CUDA_ENTRY STV_DEFAULT"
_ZN7cutlass13device_kernelIN5flash19enable_sm80_to_sm89INS1_16FlashAttnFwdSm80INS1_25CollectiveMainloopFwdSm80ILi4ELi1ELb0EN4cute5tupleIJNS5_1CILi128EEENS7_ILi64EEES8_EEELi128ENS_6half_tEfNS_4arch4Sm80ELb0ELb0ELb1ELb0ELb1ELb0ELb1ELb1EEENS1_21CollectiveEpilogueFwdINS6_IJS8_S8_S9_EEENS6_IJNS7_ILi1EEESH_SH_EEESB_SD_Li128ELb0ELb1ELb1ELb0EEENS1_19SingleTileSchedulerILb0ELb1ELb1ELi128EEEEEEEEEvNT_6ParamsE:
        /* <DEDUP_REMOVED lines=18> */
.L_x_133:
[----:B------:R-:W-:Y:S02]  /*0120*/  ULDC.64 UR4, c[0x0][0x550] ;  /* 0x0001540000047ab9 */ /* 0x000fe40000000a00 */
[----:B------:R-:W-:Y:S02]  /*0130*/  UISETP.NE.AND UP0, UPT, UR4, 0x1, UPT ;  /* 0x000000010400788c */ /* 0x000fe4000bf05270 */
[----:B------:R-:W-:-:S02]  /*0140*/  UIMAD.WIDE.U32 UR8, UR6, UR5, URZ ;  /* 0x00000005060872a5 */ /* 0x000fc4000f8e003f */
[----:B------:R-:W-:Y:S02]  /*0150*/  ULDC UR4, c[0x0][0x558] ;  /* 0x0001560000047ab9 */ /* 0x000fe40000000800 */
[----:B------:R-:W-:-:S05]  /*0160*/  UMOV UR10, UR6 ;  /* 0x00000006000a7c82 */ /* 0x000fca0008000000 */
[----:B------:R-:W-:-:S03]  /*0170*/  @UP0 USHF.R.U32.HI UR10, URZ, UR4, UR9 ;  /* 0x000000043f0a0299 */ /* 0x000fc60008011609 */
.L_x_134:
        /* <DEDUP_REMOVED lines=28> */
[----:B------:R-:W-:Y:S05]  /*0340*/  @!P0 BRA `(.L_x_135) ;  /* 0x0000023000008947 */ /* 0x000fea0003800000 */
[----:B------:R-:W-:Y:S02]  /*0350*/  USHF.R.U32.HI UR4, URZ, 0x10, UR7 ;  /* 0x000000103f047899 */ /* 0x000fe40008011607 */
[----:B------:R-:W-:Y:S02]  /*0360*/  ULDC UR5, c[0x0][0x338] ;  /* 0x0000ce0000057ab9 */ /* 0x000fe40000000800 */
[----:B------:R-:W-:Y:S02]  /*0370*/  UISETP.NE.AND UP0, UPT, UR4, URZ, UPT ;  /* 0x0000003f0400728c */ /* 0x000fe4000bf05270 */
[----:B------:R-:W-:Y:S02]  /*0380*/  UMOV UR18, URZ ;  /* 0x0000003f00127c82 */ /* 0x000fe40008000000 */
[----:B------:R-:W-:-:S04]  /*0390*/  USEL UR5, UR4, UR5, UP0 ;  /* 0x0000000504057287 */ /* 0x000fc80008000000 */
[----:B------:R-:W-:Y:S02]  /*03a0*/  UIADD3 UR17, UR6, -0x1, UR5 ;  /* 0xffffffff06117890 */ /* 0x000fe4000fffe005 */
[----:B------:R-:W-:-:S05]  /*03b0*/  IMAD.U32 R3, RZ, RZ, UR5 ;  /* 0x00000005ff037e24 */ /* 0x000fca000f8e00ff */
[----:B------:R-:W-:-:S04]  /*03c0*/  IABS R0, R3 ;  /* 0x0000000300007213 */ /* 0x000fc80000000000 */
[----:B------:R-:W3:Y:S02]  /*03d0*/  R2UR UR16, R0 ;  /* 0x00000000001073c2 */ /* 0x000ee400000e0000 */
[----:B---3--:R-:W3:Y:S08]  /*03e0*/  I2F.RP R0, UR16 ;  /* 0x0000001000007d06 */ /* 0x008ef00008209400 */
[----:B---3--:R-:W3:Y:S02]  /*03f0*/  MUFU.RCP R0, R0 ;  /* 0x0000000000007308 */ /* 0x008ee40000001000 */
[----:B---3--:R-:W-:-:S06]  /*0400*/  IADD3 R0, R0, 0xffffffe, RZ ;  /* 0x0ffffffe00007810 */ /* 0x008fcc0007ffe0ff */
[----:B------:R-:W3:Y:S02]  /*0410*/  F2I.FTZ.U32.TRUNC.NTZ R0, R0 ;  /* 0x0000000000007305 */ /* 0x000ee4000021f000 */
[----:B---3--:R3:W4:Y:S02]  /*0420*/  R2UR UR19, R0 ;  /* 0x00000000001373c2 */ /* 0x00872400000e0000 */
[----:B---3--:R-:W-:Y:S01]  /*0430*/  IMAD.U32 R0, RZ, RZ, UR17 ;  /* 0x00000011ff007e24 */ /* 0x008fe2000f8e00ff */
[----:B----4-:R-:W-:Y:S02]  /*0440*/  UIADD3 UR4, URZ, -UR19, URZ ;  /* 0x800000133f047290 */ /* 0x010fe4000fffe03f */
[----:B------:R-:W-:Y:S02]  /*0450*/  ULOP3.LUT UR17, UR17, UR5, URZ, 0x3c, !UPT ;  /* 0x0000000511117292 */ /* 0x000fe4000f8e3c3f */
[----:B-1----:R-:W-:Y:S01]  /*0460*/  IABS R2, R0 ;  /* 0x0000000000027213 */ /* 0x002fe20000000000 */
[----:B------:R-:W-:Y:S01]  /*0470*/  UIMAD UR4, UR4, UR16, URZ ;  /* 0x00000010040472a4 */ /* 0x000fe2000f8e023f */
[----:B------:R-:W-:-:S02]  /*0480*/  IABS R0, R3 ;  /* 0x0000000300007213 */ /* 0x000fc40000000000 */
[----:B------:R-:W1:Y:S01]  /*0490*/  R2UR UR15, R2 ;  /* 0x00000000020f73c2 */ /* 0x000e6200000e0000 */
[----:B------:R-:W-:Y:S02]  /*04a0*/  UIMAD.WIDE.U32 UR18, UR19, UR4, UR18 ;  /* 0x00000004131272a5 */ /* 0x000fe4000f8e0012 */
[----:B------:R-:W-:-:S05]  /*04b0*/  IMAD.MOV R0, RZ, RZ, -R0 ;  /* 0x000000ffff007224 */ /* 0x000fca00078e0a00 */
[----:B------:R-:W3:Y:S01]  /*04c0*/  R2UR UR14, R0 ;  /* 0x00000000000e73c2 */ /* 0x000ee200000e0000 */
[----:B-1----:R-:W-:-:S04]  /*04d0*/  UIMAD.WIDE.U32 UR18, UR19, UR15, URZ ;  /* 0x0000000f131272a5 */ /* 0x002fc8000f8e003f */
[----:B---3--:R-:W-:-:S04]  /*04e0*/  UIMAD UR14, UR19, UR14, UR15 ;  /* 0x0000000e130e72a4 */ /* 0x008fc8000f8e020f */
        /* <DEDUP_REMOVED lines=9> */
.L_x_135:
[----:B------:R-:W-:Y:S01]  /*0580*/  ULOP3.LUT UR7, UR7, 0xffff, URZ, 0xc0, !UPT ;  /* 0x0000ffff07077892 */ /* 0x000fe2000f8ec03f */
[----:B------:R-:W-:Y:S01]  /*0590*/  PLOP3.LUT P4, PT, PT, PT, PT, 0x80, 0x0 ;  /* 0x000000000000781c */ /* 0x000fe20003f8f070 */
[----:B------:R-:W-:Y:S01]  /*05a0*/  CS2R R20, SRZ ;  /* 0x0000000000147805 */ /* 0x000fe2000001ff00 */
[----:B------:R-:W-:Y:S01]  /*05b0*/  CS2R R18, SRZ ;  /* 0x0000000000127805 */ /* 0x000fe2000001ff00 */
[----:B------:R-:W-:Y:S01]  /*05c0*/  UIMAD UR7, UR7, UR19, URZ ;  /* 0x00000013070772a4 */ /* 0x000fe2000f8e023f */
[----:B------:R-:W-:Y:S01]  /*05d0*/  CS2R R126, SRZ ;  /* 0x00000000007e7805 */ /* 0x000fe2000001ff00 */
        /* <DEDUP_REMOVED lines=76> */
[----:B-1----:R-:W-:Y:S02]  /*0aa0*/  IMAD.U32 R2, RZ, RZ, UR4 ;  /* 0x00000004ff027e24 */ /* 0x002fe4000f8e00ff */
[----:B------:R-:W-:Y:S01]  /*0ab0*/  IMAD.U32 R3, RZ, RZ, UR5 ;  /* 0x00000005ff037e24 */ /* 0x000fe2000f8e00ff */
[----:B------:R-:W1:Y:S01]  /*0ac0*/  S2R R12, SR_CTAID.X ;  /* 0x00000000000c7919 */ /* 0x000e620000002500 */
[----:B------:R-:W-:Y:S01]  /*0ad0*/  SHF.R.S32.HI R23, RZ, 0x1f, R208 ;  /* 0x0000001fff177819 */ /* 0x000fe200000114d0 */
[----:B------:R-:W-:Y:S02]  /*0ae0*/  USHF.R.S32.HI UR14, URZ, 0x1f, UR10 ;  /* 0x0000001f3f0e7899 */ /* 0x000fe4000801140a */
[----:B------:R3:W4:Y:S01]  /*0af0*/  @P0 LDG.E R7, [R2.64] ;  /* 0x0000000c02070981 */ /* 0x000722000c1e1900 */
[----:B------:R-:W-:Y:S01]  /*0b00*/  ULDC.64 UR4, c[0x0][0x1b8] ;  /* 0x00006e0000047ab9 */ /* 0x000fe20000000a00 */
[----:B------:R-:W-:Y:S01]  /*0b10*/  LEA.HI R13, R23, R208, RZ, 0x4 ;  /* 0x000000d0170d7211 */ /* 0x000fe200078f20ff */
[----:B------:R-:W-:Y:S01]  /*0b20*/  UIMAD UR14, UR14, UR4, URZ ;  /* 0x000000040e0e72a4 */ /* 0x000fe2000f8e023f */
[----:B------:R-:W-:Y:S01]  /*0b30*/  BSSY B0, `(.L_x_137) ;  /* 0x0000051000007945 */ /* 0x000fe20003800000 */
[----:B------:R-:W-:-:S02]  /*0b40*/  UIMAD.WIDE.U32 UR16, UR10, UR4, URZ ;  /* 0x000000040a1072a5 */ /* 0x000fc4000f8e003f */
[----:B------:R-:W-:Y:S02]  /*0b50*/  UIMAD UR14, UR10, UR5, UR14 ;  /* 0x000000050a0e72a4 */ /* 0x000fe4000f8e020e */
[----:B------:R-:W-:Y:S02]  /*0b60*/  USHF.R.S32.HI UR15, URZ, 0x1f, UR11 ;  /* 0x0000001f3f0f7899 */ /* 0x000fe4000801140b */
[----:B------:R-:W-:Y:S02]  /*0b70*/  ULDC.64 UR4, c[0x0][0x1c0] ;  /* 0x0000700000047ab9 */ /* 0x000fe40000000a00 */
[----:B------:R-:W-:Y:S02]  /*0b80*/  UIADD3 UR17, UR17, UR14, URZ ;  /* 0x0000000e11117290 */ /* 0x000fe4000fffe03f */
[----:B------:R-:W-:Y:S02]  /*0b90*/  UIMAD UR15, UR15, UR4, URZ ;  /* 0x000000040f0f72a4 */ /* 0x000fe4000f8e023f */
[----:B------:R-:W-:-:S02]  /*0ba0*/  UIMAD.WIDE.U32 UR16, UR11, UR4, UR16 ;  /* 0x000000040b1072a5 */ /* 0x000fc4000f8e0010 */
[----:B------:R-:W-:Y:S02]  /*0bb0*/  UIMAD UR5, UR11, UR5, UR15 ;  /* 0x000000050b0572a4 */ /* 0x000fe4000f8e020f */
[----:B------:R-:W-:Y:S02]  /*0bc0*/  ULDC UR4, c[0x0][0x2c4] ;  /* 0x0000b10000047ab9 */ /* 0x000fe40000000800 */
[----:B------:R-:W-:Y:S01]  /*0bd0*/  UIADD3 UR5, UR17, UR5, URZ ;  /* 0x0000000511057290 */ /* 0x000fe2000fffe03f */
[----:B---3--:R-:W-:Y:S01]  /*0be0*/  LEA.HI R2, R23, R208, RZ, 0x3 ;  /* 0x000000d017027211 */ /* 0x008fe200078f18ff */
[----:B------:R-:W-:Y:S01]  /*0bf0*/  IMAD.MOV.U32 R3, RZ, RZ, c[0x0][0x2c4] ;  /* 0x0000b100ff037624 */ /* 0x000fe200078e00ff */
[----:B------:R-:W-:Y:S02]  /*0c00*/  ULDC UR14, c[0x0][0x168] ;  /* 0x00005a00000e7ab9 */ /* 0x000fe40000000800 */
[----:B------:R-:W-:Y:S01]  /*0c10*/  LOP3.LUT R0, R2, 0xfffffff8, RZ, 0xc0, !PT ;  /* 0xfffffff802007812 */ /* 0x000fe200078ec0ff */
[----:B------:R-:W-:Y:S01]  /*0c20*/  UIMAD UR14, UR4, UR14, URZ ;  /* 0x0000000e040e72a4 */ /* 0x000fe2000f8e023f */
[----:B------:R-:W-:Y:S01]  /*0c30*/  ISETP.NE.AND P1, PT, R3, 0x1, PT ;  /* 0x000000010300780c */ /* 0x000fe20003f25270 */
[----:B------:R-:W-:Y:S01]  /*0c40*/  IMAD.U32 R3, RZ, RZ, UR17 ;  /* 0x00000011ff037e24 */ /* 0x000fe2000f8e00ff */
[----:B------:R-:W-:Y:S01]  /*0c50*/  SHF.R.S32.HI R17, RZ, 0x3, R2 ;  /* 0x00000003ff117819 */ /* 0x000fe20000011402 */
[----:B------:R-:W-:-:S02]  /*0c60*/  IMAD.IADD R34, R208, 0x1, -R0 ;  /* 0x00000001d0227824 */ /* 0x000fc400078e0a00 */
[----:B------:R-:W-:Y:S02]  /*0c70*/  IMAD.U32 R2, RZ, RZ, UR16 ;  /* 0x00000010ff027e24 */ /* 0x000fe4000f8e00ff */
[----:B------:R-:W-:Y:S02]  /*0c80*/  IMAD R158, R34, 0x10, R17 ;  /* 0x00000010229e7824 */ /* 0x000fe400078e0211 */
[----:B------:R-:W-:Y:S02]  /*0c90*/  IMAD.U32 R3, RZ, RZ, UR5 ;  /* 0x00000005ff037e24 */ /* 0x000fe4000f8e00ff */
[----:B-1----:R-:W-:Y:S01]  /*0ca0*/  IMAD R5, R12, 0x80, R158 ;  /* 0x000000800c057824 */ /* 0x002fe200078e029e */
[----:B------:R1:W-:Y:S01]  /*0cb0*/  STL [R1+0x48], R158 ;  /* 0x0000489e01007387 */ /* 0x0003e20000100800 */
[----:B------:R-:W-:Y:S02]  /*0cc0*/  IMAD.SHL.U32 R132, R34, 0x8, RZ ;  /* 0x0000000822847824 */ /* 0x000fe400078e00ff */
[----:B------:R-:W-:-:S03]  /*0cd0*/  @P1 IMAD.HI.U32 R0, R5, c[0x0][0x2c8], RZ ;  /* 0x0000b20005001a27 */ /* 0x000fc600078e00ff */
[----:B------:R-:W-:Y:S01]  /*0ce0*/  IADD3 R22, R132, 0x40, RZ ;  /* 0x0000004084167810 */ /* 0x000fe20007ffe0ff */
[----:B------:R-:W-:Y:S01]  /*0cf0*/  IMAD.MOV.U32 R4, RZ, RZ, R5 ;  /* 0x000000ffff047224 */ /* 0x000fe200078e0005 */
[----:B------:R-:W-:Y:S01]  /*0d00*/  @P1 SHF.R.U32.HI R4, RZ, c[0x0][0x2cc], R0 ;  /* 0x0000b300ff041a19 */ /* 0x000fe20000011600 */
[----:B------:R-:W-:Y:S01]  /*0d10*/  IMAD R12, R12, 0x80, R17 ;  /* 0x000000800c0c7824 */ /* 0x000fe200078e0211 */
[----:B------:R-:W-:Y:S02]  /*0d20*/  ISETP.GE.AND P3, PT, R132, c[0x0][0x198], PT ;  /* 0x0000660084007a0c */ /* 0x000fe40003f66270 */
[--C-:B------:R-:W-:Y:S01]  /*0d30*/  SHF.R.S32.HI R6, RZ, 0x1f, R4.reuse ;  /* 0x0000001fff067819 */ /* 0x100fe20000011404 */
[----:B------:R-:W-:Y:S01]  /*0d40*/  IMAD.MOV R0, RZ, RZ, -R4 ;  /* 0x000000ffff007224 */ /* 0x000fe200078e0a04 */
[----:B------:R-:W-:Y:S01]  /*0d50*/  ISETP.GE.AND P4, PT, R12, UR14, PT ;  /* 0x0000000e0c007c0c */ /* 0x000fe2000bf86270 */
[----:B------:R-:W-:-:S04]  /*0d60*/  IMAD.WIDE.U32 R2, R4, c[0x0][0x1b0], R2 ;  /* 0x00006c0004027a25 */ /* 0x000fc800078e0002 */
[----:B------:R-:W-:Y:S02]  /*0d70*/  IMAD R5, R0, c[0x0][0x2c4], R5 ;  /* 0x0000b10000057a24 */ /* 0x000fe400078e0205 */
[----:B------:R-:W-:-:S03]  /*0d80*/  IMAD R6, R6, c[0x0][0x1b0], RZ ;  /* 0x00006c0006067a24 */ /* 0x000fc600078e02ff */
[----:B------:R-:W-:Y:S01]  /*0d90*/  SHF.R.S32.HI R0, RZ, 0x1f, R5 ;  /* 0x0000001fff007819 */ /* 0x000fe20000011405 */
[----:B------:R-:W-:-:S04]  /*0da0*/  IMAD R4, R4, c[0x0][0x1b4], R6 ;  /* 0x00006d0004047a24 */ /* 0x000fc800078e0206 */
[----:B------:R-:W-:Y:S02]  /*0db0*/  IMAD.IADD R3, R3, 0x1, R4 ;  /* 0x0000000103037824 */ /* 0x000fe400078e0204 */
[----:B------:R-:W-:Y:S02]  /*0dc0*/  IMAD R0, R0, c[0x0][0x1a8], RZ ;  /* 0x00006a0000007a24 */ /* 0x000fe400078e02ff */
[----:B------:R-:W-:-:S04]  /*0dd0*/  IMAD.WIDE.U32 R2, R5, c[0x0][0x1a8], R2 ;  /* 0x00006a0005027a25 */ /* 0x000fc800078e0002 */
[----:B------:R-:W-:Y:S01]  /*0de0*/  IMAD R0, R5, c[0x0][0x1ac], R0 ;  /* 0x00006b0005007a24 */ /* 0x000fe200078e0200 */
[----:B------:R-:W-:Y:S01]  /*0df0*/  LEA R11, P1, R2, c[0x0][0x160], 0x1 ;  /* 0x00005800020b7a11 */ /* 0x000fe200078208ff */
[----:B------:R-:W-:Y:S02]  /*0e00*/  IMAD.SHL.U32 R4, R17, 0x40, RZ ;  /* 0x0000004011047824 */ /* 0x000fe400078e00ff */
[----:B------:R-:W-:Y:S01]  /*0e10*/  IMAD.IADD R0, R3, 0x1, R0 ;  /* 0x0000000103007824 */ /* 0x000fe200078e0200 */
[----:B------:R-:W-:-:S04]  /*0e20*/  LOP3.LUT R3, R13, 0xfffffff0, RZ, 0xc0, !PT ;  /* 0xfffffff00d037812 */ /* 0x000fc800078ec0ff */
[----:B------:R-:W-:Y:S01]  /*0e30*/  LEA.HI.X R10, R2, c[0x0][0x164], R0, 0x1, P1 ;  /* 0x00005900020a7a11 */ /* 0x000fe200008f0c00 */
[----:B------:R-:W-:Y:S01]  /*0e40*/  IMAD.IADD R0, R208, 0x1, -R3 ;  /* 0x00000001d0007824 */ /* 0x000fe200078e0a03 */
[----:B------:R-:W-:Y:S02]  /*0e50*/  LOP3.LUT R2, R4, 0x1c0, RZ, 0xc0, !PT ;  /* 0x000001c004027812 */ /* 0x000fe400078ec0ff */
[----:B------:R1:W3:Y:S02]  /*0e60*/  SHFL.IDX PT, R4, R11, RZ, 0x181f ;  /* 0x00181fff0b047589 */ /* 0x0002e400000e0000 */
[----:B------:R-:W-:Y:S02]  /*0e70*/  SHF.R.S32.HI R6, RZ, 0x1f, R0 ;  /* 0x0000001fff067819 */ /* 0x000fe40000011400 */
[----:B------:R-:W-:Y:S01]  /*0e80*/  SHF.R.U32.HI R3, RZ, 0x3, R2 ;  /* 0x00000003ff037819 */ /* 0x000fe20000011602 */
[----:B------:R1:W2:Y:S01]  /*0e90*/  SHFL.IDX PT, R5, R10, RZ, 0x181f ;  /* 0x00181fff0a057589 */ /* 0x0002a200000e0000 */
[----:B------:R-:W-:-:S02]  /*0ea0*/  LOP3.LUT R2, R2, 0x38, R132, 0xf8, !PT ;  /* 0x0000003802027812 */ /* 0x000fc400078ef884 */
[----:B------:R-:W-:Y:S02]  /*0eb0*/  LEA.HI R19, R6, R0, RZ, 0x3 ;  /* 0x0000000006137211 */ /* 0x000fe400078f18ff */
[----:B------:R-:W-:Y:S02]  /*0ec0*/  LOP3.LUT R3, R2, R3, RZ, 0x3c, !PT ;  /* 0x0000000302037212 */ /* 0x000fe400078e3cff */
[----:B------:R-:W-:Y:S02]  /*0ed0*/  LOP3.LUT R2, R19, 0xfffffff8, RZ, 0xc0, !PT ;  /* 0xfffffff813027812 */ /* 0x000fe400078ec0ff */
[----:B------:R-:W-:-:S03]  /*0ee0*/  LEA.HI R6, R23, R208, RZ, 0x6 ;  /* 0x000000d017067211 */ /* 0x000fc600078f30ff */
[----:B------:R-:W-:Y:S02]  /*0ef0*/  IMAD.IADD R18, R0, 0x1, -R2 ;  /* 0x0000000100127824 */ /* 0x000fe400078e0a02 */
[----:B------:R-:W-:Y:S02]  /*0f00*/  IMAD.SHL.U32 R0, R6, 0x8, RZ ;  /* 0x0000000806007824 */ /* 0x000fe400078e00ff */
[----:B------:R-:W-:Y:S02]  /*0f10*/  IMAD.MOV.U32 R2, RZ, RZ, 0x10 ;  /* 0x00000010ff027424 */ /* 0x000fe400078e00ff */
[----:B------:R-:W-:Y:S01]  /*0f20*/  IMAD.MOV.U32 R6, RZ, RZ, 0x20 ;  /* 0x00000020ff067424 */ /* 0x000fe200078e00ff */
[----:B------:R-:W-:Y:S01]  /*0f30*/  LOP3.LUT R9, R3, 0xfffffe00, R0, 0xf8, !PT ;  /* 0xfffffe0003097812 */ /* 0x000fe200078ef800 */
[----:B----4-:R1:W4:Y:S01]  /*0f40*/  @P0 R2UR UR15, R7 ;  /* 0x00000000070f03c2 */ /* 0x01032200000e0000 */
[----:B------:R-:W-:Y:S01]  /*0f50*/  ISETP.GE.AND P0, PT, R22, c[0x0][0x198], PT ;  /* 0x0000660016007a0c */ /* 0x000fe20003f06270 */
[----:B----4-:R-:W-:-:S03]  /*0f60*/  @!UP0 UMOV UR15, UR11 ;  /* 0x0000000b000f8c82 */ /* 0x010fc60008000000 */
[----:B------:R-:W-:-:S05]  /*0f70*/  R2P PR, R18, 0x6 ;  /* 0x0000000612007804 */ /* 0x000fca0000000000 */
[----:B------:R-:W-:Y:S02]  /*0f80*/  SEL R3, R2, 0xfffffff0, !P1 ;  /* 0xfffffff002037807 */ /* 0x000fe40004800000 */
[----:B------:R-:W-:Y:S01]  /*0f90*/  SEL R0, R6, 0xffffffe0, !P2 ;  /* 0xffffffe006007807 */ /* 0x000fe20005000000 */
[----:B------:R-:W-:Y:S05]  /*0fa0*/  @P4 BRA `(.L_x_138) ;  /* 0x0000009000004947 */ /* 0x000fea0003800000 */
[----:B--23--:R-:W-:Y:S01]  /*0fb0*/  SHF.R.S32.HI R2, RZ, 0x1f, R22 ;  /* 0x0000001fff027819 */ /* 0x00cfe20000011416 */
[----:B-1----:R-:W-:-:S03]  /*0fc0*/  IMAD.WIDE R6, R132, 0x2, R4 ;  /* 0x0000000284067825 */ /* 0x002fc600078e0204 */
[----:B------:R-:W-:-:S04]  /*0fd0*/  LEA.HI R2, R2, R22, RZ, 0x3 ;  /* 0x0000001602027211 */ /* 0x000fc800078f18ff */
[----:B------:R-:W-:Y:S02]  /*0fe0*/  LOP3.LUT R8, R2, 0xfffffff8, RZ, 0xc0, !PT ;  /* 0xfffffff802087812 */ /* 0x000fe400078ec0ff */
[----:B------:R-:W-:-:S03]  /*0ff0*/  SHF.L.U32 R2, R9, 0x1, RZ ;  /* 0x0000000109027819 */ /* 0x000fc600000006ff */
[----:B------:R-:W-:Y:S02]  /*1000*/  IMAD.WIDE R4, R8, 0x2, R4 ;  /* 0x0000000208047825 */ /* 0x000fe400078e0204 */
[----:B------:R-:W-:Y:S01]  /*1010*/  @!PT LDS RZ, [RZ] ;  /* 0x00000000fffff984 */ /* 0x000fe20000000800 */
[----:B------:R1:W-:Y:S04]  /*1020*/  LDGSTS.E.BYPASS.LTC128B.128 [R2+0x8100], [R6.64], !P3 ;  /* 0x0810000006027fae */ /* 0x0003e8000d901d4c */
[----:B------:R1:W-:Y:S02]  /*1030*/  LDGSTS.E.BYPASS.LTC128B.128 [R2+0xc100], [R4.64], !P0 ;  /* 0x0c10000004027fae */ /* 0x0003e4000c101d4c */
.L_x_138:
[----:B--23--:R-:W-:Y:S05]  /*1040*/  BSYNC B0 ;  /* 0x0000000000007941 */ /* 0x00cfea0003800000 */
.L_x_137:
[----:B-1----:R-:W-:Y:S01]  /*1050*/  IADD3 R2, R12, 0x10, RZ ;  /* 0x000000100c027810 */ /* 0x002fe20007ffe0ff */
[----:B------:R1:W2:Y:S01]  /*1060*/  SHFL.IDX PT, R5, R10, 0x1, 0x181f ;  /* 0x00381f000a057f89 */ /* 0x0002a200000e0000 */
[----:B------:R-:W-:Y:S02]  /*1070*/  BSSY B0, `(.L_x_139) ;  /* 0x000000d000007945 */ /* 0x000fe40003800000 */
[----:B------:R-:W-:Y:S01]  /*1080*/  ISETP.GE.AND P1, PT, R2, UR14, PT ;  /* 0x0000000e02007c0c */ /* 0x000fe2000bf26270 */
[----:B------:R1:W3:-:S12]  /*1090*/  SHFL.IDX PT, R4, R11, 0x1, 0x181f ;  /* 0x00381f000b047f89 */ /* 0x0002d800000e0000 */
[----:B------:R-:W-:Y:S05]  /*10a0*/  @P1 BRA `(.L_x_140) ;  /* 0x0000009000001947 */ /* 0x000fea0003800000 */
[----:B------:R-:W-:Y:S01]  /*10b0*/  SHF.R.S32.HI R2, RZ, 0x1f, R22 ;  /* 0x0000001fff027819 */ /* 0x000fe20000011416 */
[----:B--23--:R-:W-:-:S03]  /*10c0*/  IMAD.WIDE R6, R132, 0x2, R4 ;  /* 0x0000000284067825 */ /* 0x00cfc600078e0204 */
[----:B------:R-:W-:-:S04]  /*10d0*/  LEA.HI R2, R2, R22, RZ, 0x3 ;  /* 0x0000001602027211 */ /* 0x000fc800078f18ff */
[----:B------:R-:W-:Y:S02]  /*10e0*/  LOP3.LUT R8, R2, 0xfffffff8, RZ, 0xc0, !PT ;  /* 0xfffffff802087812 */ /* 0x000fe400078ec0ff */
[----:B------:R-:W-:-:S03]  /*10f0*/  SHF.L.U32 R2, R9, 0x1, RZ ;  /* 0x0000000109027819 */ /* 0x000fc600000006ff */
[----:B------:R-:W-:Y:S02]  /*1100*/  IMAD.WIDE R4, R8, 0x2, R4 ;  /* 0x0000000208047825 */ /* 0x000fe400078e0204 */
[----:B------:R-:W-:Y:S01]  /*1110*/  @!PT LDS RZ, [RZ] ;  /* 0x00000000fffff984 */ /* 0x000fe20000000800 */
[----:B------:R2:W-:Y:S04]  /*1120*/  LDGSTS.E.BYPASS.LTC128B.128 [R2+0x8900], [R6.64], !P3 ;  /* 0x0890000006027fae */ /* 0x0005e8000d901d4c */
[----:B------:R2:W-:Y:S02]  /*1130*/  LDGSTS.E.BYPASS.LTC128B.128 [R2+0xc900], [R4.64], !P0 ;  /* 0x0c90000004027fae */ /* 0x0005e4000c101d4c */
.L_x_140:
[----:B------:R-:W-:Y:S05]  /*1140*/  BSYNC B0 ;  /* 0x0000000000007941 */ /* 0x000fea0003800000 */
.L_x_139:
[----:B--2---:R-:W-:Y:S01]  /*1150*/  IADD3 R2, R12, 0x20, RZ ;  /* 0x000000200c027810 */ /* 0x004fe20007ffe0ff */
[----:B------:R2:W4:Y:S01]  /*1160*/  SHFL.IDX PT, R5, R10, 0x2, 0x181f ;  /* 0x00581f000a057f89 */ /* 0x00052200000e0000 */
[----:B------:R-:W-:Y:S02]  /*1170*/  BSSY B0, `(.L_x_141) ;  /* 0x000000d000007945 */ /* 0x000fe40003800000 */
[----:B------:R-:W-:Y:S01]  /*1180*/  ISETP.GE.AND P1, PT, R2, UR14, PT ;  /* 0x0000000e02007c0c */ /* 0x000fe2000bf26270 */
[----:B---3--:R2:W3:-:S12]  /*1190*/  SHFL.IDX PT, R4, R11, 0x2, 0x181f ;  /* 0x00581f000b047f89 */ /* 0x0084d800000e0000 */
[----:B------:R-:W-:Y:S05]  /*11a0*/  @P1 BRA `(.L_x_142) ;  /* 0x0000009000001947 */ /* 0x000fea0003800000 */
[----:B------:R-:W-:Y:S01]  /*11b0*/  SHF.R.S32.HI R2, RZ, 0x1f, R22 ;  /* 0x0000001fff027819 */ /* 0x000fe20000011416 */
[----:B---34-:R-:W-:-:S03]  /*11c0*/  IMAD.WIDE R6, R132, 0x2, R4 ;  /* 0x0000000284067825 */ /* 0x018fc600078e0204 */
[----:B------:R-:W-:-:S04]  /*11d0*/  LEA.HI R2, R2, R22, RZ, 0x3 ;  /* 0x0000001602027211 */ /* 0x000fc800078f18ff */
[----:B------:R-:W-:Y:S02]  /*11e0*/  LOP3.LUT R8, R2, 0xfffffff8, RZ, 0xc0, !PT ;  /* 0xfffffff802087812 */ /* 0x000fe400078ec0ff */
[----:B------:R-:W-:-:S03]  /*11f0*/  SHF.L.U32 R2, R9, 0x1, RZ ;  /* 0x0000000109027819 */ /* 0x000fc600000006ff */
[----:B------:R-:W-:Y:S02]  /*1200*/  IMAD.WIDE R4, R8, 0x2, R4 ;  /* 0x0000000208047825 */ /* 0x000fe400078e0204 */
[----:B------:R-:W-:Y:S01]  /*1210*/  @!PT LDS RZ, [RZ] ;  /* 0x00000000fffff984 */ /* 0x000fe20000000800 */
[----:B------:R3:W-:Y:S04]  /*1220*/  LDGSTS.E.BYPASS.LTC128B.128 [R2+0x9100], [R6.64], !P3 ;  /* 0x0910000006027fae */ /* 0x0007e8000d901d4c */
[----:B------:R3:W-:Y:S02]  /*1230*/  LDGSTS.E.BYPASS.LTC128B.128 [R2+0xd100], [R4.64], !P0 ;  /* 0x0d10000004027fae */ /* 0x0007e4000c101d4c */
.L_x_142:
[----:B------:R-:W-:Y:S05]  /*1240*/  BSYNC B0 ;  /* 0x0000000000007941 */ /* 0x000fea0003800000 */
.L_x_141:
[----:B---3--:R-:W-:Y:S01]  /*1250*/  IADD3 R2, R12, 0x30, RZ ;  /* 0x000000300c027810 */ /* 0x008fe20007ffe0ff */
[----:B----4-:R3:W4:Y:S01]  /*1260*/  SHFL.IDX PT, R5, R10, 0x3, 0x181f ;  /* 0x00781f000a057f89 */ /* 0x01072200000e0000 */
[----:B------:R-:W-:Y:S02]  /*1270*/  BSSY B0, `(.L_x_143) ;  /* 0x000000d000007945 */ /* 0x000fe40003800000 */
[----:B------:R-:W-:Y:S01]  /*1280*/  ISETP.GE.AND P1, PT, R2, UR14, PT ;  /* 0x0000000e02007c0c */ /* 0x000fe2000bf26270 */
[----:B------:R3:W1:-:S12]  /*1290*/  SHFL.IDX PT, R4, R11, 0x3, 0x181f ;  /* 0x00781f000b047f89 */ /* 0x00065800000e0000 */
[----:B------:R-:W-:Y:S05]  /*12a0*/  @P1 BRA `(.L_x_144) ;  /* 0x0000009000001947 */ /* 0x000fea0003800000 */
[----:B------:R-:W-:Y:S01]  /*12b0*/  SHF.R.S32.HI R2, RZ, 0x1f, R22 ;  /* 0x0000001fff027819 */ /* 0x000fe20000011416 */
[----:B-1--4-:R-:W-:-:S03]  /*12c0*/  IMAD.WIDE R6, R132, 0x2, R4 ;  /* 0x0000000284067825 */ /* 0x012fc600078e0204 */
[----:B------:R-:W-:-:S04]  /*12d0*/  LEA.HI R2, R2, R22, RZ, 0x3 ;  /* 0x0000001602027211 */ /* 0x000fc800078f18ff */
[----:B------:R-:W-:Y:S02]  /*12e0*/  LOP3.LUT R8, R2, 0xfffffff8, RZ, 0xc0, !PT ;  /* 0xfffffff802087812 */ /* 0x000fe400078ec0ff */
[----:B------:R-:W-:-:S03]  /*12f0*/  SHF.L.U32 R2, R9, 0x1, RZ ;  /* 0x0000000109027819 */ /* 0x000fc600000006ff */
[----:B------:R-:W-:Y:S02]  /*1300*/  IMAD.WIDE R4, R8, 0x2, R4 ;  /* 0x0000000208047825 */ /* 0x000fe400078e0204 */
[----:B------:R-:W-:Y:S01]  /*1310*/  @!PT LDS RZ, [RZ] ;  /* 0x00000000fffff984 */ /* 0x000fe20000000800 */
[----:B------:R1:W-:Y:S04]  /*1320*/  LDGSTS.E.BYPASS.LTC128B.128 [R2+0x9900], [R6.64], !P3 ;  /* 0x0990000006027fae */ /* 0x0003e8000d901d4c */
[----:B------:R1:W-:Y:S02]  /*1330*/  LDGSTS.E.BYPASS.LTC128B.128 [R2+0xd900], [R4.64], !P0 ;  /* 0x0d90000004027fae */ /* 0x0003e4000c101d4c */
.L_x_144:
[----:B------:R-:W-:Y:S05]  /*1340*/  BSYNC B0 ;  /* 0x0000000000007941 */ /* 0x000fea0003800000 */
.L_x_143:
[----:B-1----:R-:W-:Y:S01]  /*1350*/  IADD3 R2, R12, 0x40, RZ ;  /* 0x000000400c027810 */ /* 0x002fe20007ffe0ff */
[----:B----4-:R1:W4:Y:S01]  /*1360*/  SHFL.IDX PT, R5, R10, 0x4, 0x181f ;  /* 0x00981f000a057f89 */ /* 0x01032200000e0000 */
[----:B------:R-:W-:Y:S02]  /*1370*/  BSSY B0, `(.L_x_145) ;  /* 0x000000d000007945 */ /* 0x000fe40003800000 */
[----:B------:R-:W-:Y:S01]  /*1380*/  ISETP.GE.AND P1, PT, R2, UR14, PT ;  /* 0x0000000e02007c0c */ /* 0x000fe2000bf26270 */
[----:B------:R1:W2:-:S12]  /*1390*/  SHFL.IDX PT, R4, R11, 0x4, 0x181f ;  /* 0x00981f000b047f89 */ /* 0x00029800000e0000 */
[----:B------:R-:W-:Y:S05]  /*13a0*/  @P1 BRA `(.L_x_146) ;  /* 0x0000009000001947 */ /* 0x000fea0003800000 */
[----:B------:R-:W-:Y:S01]  /*13b0*/  SHF.R.S32.HI R2, RZ, 0x1f, R22 ;  /* 0x0000001fff027819 */ /* 0x000fe20000011416 */
[----:B--2-4-:R-:W-:-:S03]  /*13c0*/  IMAD.WIDE R6, R132, 0x2, R4 ;  /* 0x0000000284067825 */ /* 0x014fc600078e0204 */
[----:B------:R-:W-:-:S04]  /*13d0*/  LEA.HI R2, R2, R22, RZ, 0x3 ;  /* 0x0000001602027211 */ /* 0x000fc800078f18ff */
[----:B------:R-:W-:Y:S02]  /*13e0*/  LOP3.LUT R8, R2, 0xfffffff8, RZ, 0xc0, !PT ;  /* 0xfffffff802087812 */ /* 0x000fe400078ec0ff */
[----:B------:R-:W-:-:S03]  /*13f0*/  SHF.L.U32 R2, R9, 0x1, RZ ;  /* 0x0000000109027819 */ /* 0x000fc600000006ff */
[----:B------:R-:W-:Y:S02]  /*1400*/  IMAD.WIDE R4, R8, 0x2, R4 ;  /* 0x0000000208047825 */ /* 0x000fe400078e0204 */
[----:B------:R-:W-:Y:S01]  /*1410*/  @!PT LDS RZ, [RZ] ;  /* 0x00000000fffff984 */ /* 0x000fe20000000800 */
[----:B------:R2:W-:Y:S04]  /*1420*/  LDGSTS.E.BYPASS.LTC128B.128 [R2+0xa100], [R6.64], !P3 ;  /* 0x0a10000006027fae */ /* 0x0005e8000d901d4c */
[----:B------:R2:W-:Y:S02]  /*1430*/  LDGSTS.E.BYPASS.LTC128B.128 [R2+0xe100], [R4.64], !P0 ;  /* 0x0e10000004027fae */ /* 0x0005e4000c101d4c */
.L_x_146:
[----:B------:R-:W-:Y:S05]  /*1440*/  BSYNC B0 ;  /* 0x0000000000007941 */ /* 0x000fea0003800000 */
.L_x_145:
[----:B--2---:R-:W-:Y:S01]  /*1450*/  IADD3 R2, R12, 0x50, RZ ;  /* 0x000000500c027810 */ /* 0x004fe20007ffe0ff */
        /* <DEDUP_REMOVED lines=14> */
.L_x_148:
[----:B------:R-:W-:Y:S05]  /*1540*/  BSYNC B0 ;  /* 0x0000000000007941 */ /* 0x000fea0003800000 */
.L_x_147:
        /* <DEDUP_REMOVED lines=15> */
.L_x_150:
[----:B------:R-:W-:Y:S05]  /*1640*/  BSYNC B0 ;  /* 0x0000000000007941 */ /* 0x000fea0003800000 */
.L_x_149:
[----:B------:R-:W-:Y:S01]  /*1650*/  UIADD3 UR11, UR6, -0x1, URZ ;  /* 0xffffffff060b7890 */ /* 0x000fe2000fffe03f */
[----:B--2-4-:R-:W-:Y:S01]  /*1660*/  MOV R5, c[0x0][0x2b8] ;  /* 0x0000ae0000057a02 */ /* 0x014fe20000000f00 */
[----:B------:R-:W-:Y:S01]  /*1670*/  SHFL.IDX PT, R4, R11, 0x7, 0x181f ;  /* 0x00f81f000b047f89 */ /* 0x000fe200000e0000 */
[----:B------:R-:W-:Y:S01]  /*1680*/  IADD3 R6, R12, 0x70, RZ ;  /* 0x000000700c067810 */ /* 0x000fe20007ffe0ff */
[----:B------:R-:W-:Y:S01]  /*1690*/  USHF.R.S32.HI UR18, URZ, 0x1f, UR15 ;  /* 0x0000001f3f127899 */ /* 0x000fe2000801140f */
[----:B------:R-:W-:Y:S01]  /*16a0*/  ISETP.NE.AND P1, PT, R5, 0x1, PT ;  /* 0x000000010500780c */ /* 0x000fe20003f25270 */
[----:B------:R-:W-:Y:S01]  /*16b0*/  IMAD.U32 R2, RZ, RZ, UR11 ;  /* 0x0000000bff027e24 */ /* 0x000fe2000f8e00ff */
[----:B------:R-:W2:Y:S01]  /*16c0*/  SHFL.IDX PT, R5, R10, 0x7, 0x181f ;  /* 0x00f81f000a057f89 */ /* 0x000ea200000e0000 */
[----:B------:R-:W-:Y:S01]  /*16d0*/  ISETP.GE.AND P4, PT, R6, UR14, PT ;  /* 0x0000000e06007c0c */ /* 0x000fe2000bf86270 */
[----:B------:R-:W-:Y:S01]  /*16e0*/  ULDC.64 UR4, c[0x0][0x2b0] ;  /* 0x0000ac0000047ab9 */ /* 0x000fe20000000a00 */
[----:B------:R-:W-:Y:S01]  /*16f0*/  SHF.R.S32.HI R7, RZ, 0x1f, R22 ;  /* 0x0000001fff077819 */ /* 0x000fe20000011416 */
[----:B------:R-:W-:Y:S01]  /*1700*/  UIMAD UR18, UR18, UR4, URZ ;  /* 0x00000004121272a4 */ /* 0x000fe2000f8e023f */
[----:B------:R-:W-:Y:S01]  /*1710*/  LEA R2, R2, R158, 0x6 ;  /* 0x0000009e02027211 */ /* 0x000fe200078e30ff */
[----:B------:R-:W-:Y:S01]  /*1720*/  UIMAD.WIDE.U32 UR16, UR15, UR4, URZ ;  /* 0x000000040f1072a5 */ /* 0x000fe2000f8e003f */
[----:B------:R-:W-:Y:S01]  /*1730*/  SHF.L.U32 R156, R9, 0x1, RZ ;  /* 0x00000001099c7819 */ /* 0x000fe200000006ff */
[----:B------:R-:W-:Y:S01]  /*1740*/  UIMAD UR15, UR15, UR5, UR18 ;  /* 0x000000050f0f72a4 */ /* 0x000fe2000f8e0212 */
[C---:B------:R-:W-:Y:S01]  /*1750*/  IADD3 R8, R2.reuse, UR8, RZ ;  /* 0x0000000802087c10 */ /* 0x040fe2000fffe0ff */
[----:B------:R-:W-:Y:S01]  /*1760*/  IMAD.MOV.U32 R24, RZ, RZ, RZ ;  /* 0x000000ffff187224 */ /* 0x000fe200078e00ff */
[----:B------:R-:W-:Y:S01]  /*1770*/  ISETP.GE.AND P5, PT, R2, UR9, PT ;  /* 0x0000000902007c0c */ /* 0x000fe2000bfa6270 */
[----:B------:R-:W-:Y:S01]  /*1780*/  UIADD3 UR15, UR17, UR15, URZ ;  /* 0x0000000f110f7290 */ /* 0x000fe2000fffe03f */
[----:B------:R-:W-:Y:S01]  /*1790*/  SHF.R.S32.HI R16, RZ, 0x4, R13 ;  /* 0x00000004ff107819 */ /* 0x000fe2000001140d */
[----:B------:R-:W-:Y:S01]  /*17a0*/  @P1 IMAD.HI.U32 R6, R8, c[0x0][0x2bc], RZ ;  /* 0x0000af0008061a27 */ /* 0x000fe200078e00ff */
[----:B------:R-:W-:Y:S01]  /*17b0*/  ISETP.GT.OR P5, PT, R158, 0x3f, P5 ;  /* 0x0000003f9e00780c */ /* 0x000fe20002fa4670 */
[----:B------:R-:W-:Y:S01]  /*17c0*/  USHF.R.S32.HI UR14, URZ, 0x1f, UR10 ;  /* 0x0000001f3f0e7899 */ /* 0x000fe2000801140a */
[----:B------:R-:W-:Y:S01]  /*17d0*/  LEA.HI R155, R23, R208, RZ, 0x5 ;  /* 0x000000d0179b7211 */ /* 0x000fe200078f28ff */
[----:B------:R-:W-:Y:S01]  /*17e0*/  IMAD.MOV.U32 R2, RZ, RZ, R8 ;  /* 0x000000ffff027224 */ /* 0x000fe200078e0008 */
[----:B------:R-:W-:Y:S01]  /*17f0*/  @P1 SHF.R.U32.HI R2, RZ, c[0x0][0x2c0], R6 ;  /* 0x0000b000ff021a19 */ /* 0x000fe20000011606 */
[----:B------:R-:W-:Y:S01]  /*1800*/  ULDC.64 UR4, c[0x0][0x1e8] ;  /* 0x00007a0000047ab9 */ /* 0x000fe20000000a00 */
[----:B------:R-:W-:Y:S01]  /*1810*/  LEA.HI R6, R7, R22, RZ, 0x3 ;  /* 0x0000001607067211 */ /* 0x000fe200078f18ff */
[----:B------:R-:W-:Y:S01]  /*1820*/  STL [R1+0x4], R156 ;  /* 0x0000049c01007387 */ /* 0x000fe20000100800 */
[----:B-123--:R-:W-:-:S02]  /*1830*/  @!P4 IMAD.WIDE R10, R132, 0x2, R4 ;  /* 0x00000002840ac825 */ /* 0x00efc400078e0204 */
[----:B------:R-:W-:-:S03]  /*1840*/  LOP3.LUT R134, R6, 0xfffffff8, RZ, 0xc0, !PT ;  /* 0xfffffff806867812 */ /* 0x000fc600078ec0ff */
[----:B------:R-:W-:Y:S01]  /*1850*/  @!P5 IADD3 R7, P2, R2, UR16, RZ ;  /* 0x000000100207dc10 */ /* 0x000fe2000ff5e0ff */
[----:B------:R-:W-:Y:S01]  /*1860*/  @!PT LDS RZ, [RZ] ;  /* 0x00000000fffff984 */ /* 0x000fe20000000800 */
[----:B------:R1:W-:Y:S01]  /*1870*/  @!P4 LDGSTS.E.BYPASS.LTC128B.128 [R156+0xb900], [R10.64], !P3 ;  /* 0x0b9000000a9ccfae */ /* 0x0003e2000d901d4c */
[----:B------:R-:W-:Y:S02]  /*1880*/  @!P4 IMAD.WIDE R4, R134, 0x2, R4 ;  /* 0x000000028604c825 */ /* 0x000fe400078e0204 */
[C---:B------:R-:W-:Y:S02]  /*1890*/  @!P5 LEA.HI.X.SX32 R9, R2.reuse, UR15, 0x1, P2 ;  /* 0x0000000f0209dc11 */ /* 0x040fe400090f0eff */
[C---:B------:R-:W-:Y:S01]  /*18a0*/  @!P5 LEA R6, P2, R7.reuse, c[0x0][0x2a0], 0x2 ;  /* 0x0000a8000706da11 */ /* 0x040fe200078410ff */
[----:B------:R2:W-:Y:S03]  /*18b0*/  @!P4 LDGSTS.E.BYPASS.LTC128B.128 [R156+0xf900], [R4.64], !P0 ;  /* 0x0f900000049ccfae */ /* 0x0005e6000c101d4c */
[----:B------:R-:W-:Y:S01]  /*18c0*/  @!P5 LEA.HI.X R7, R7, c[0x0][0x2a4], R9, 0x2, P2 ;  /* 0x0000a9000707da11 */ /* 0x000fe200010f1409 */
[----:B------:R-:W0:Y:S04]  /*18d0*/  LDGDEPBAR ;  /* 0x00000000000079af */ /* 0x000e280000000000 */
[----:B------:R-:W-:Y:S06]  /*18e0*/  BAR.SYNC.DEFER_BLOCKING 0x0 ;  /* 0x0000000000007b1d */ /* 0x000fec0000010000 */
[----:B------:R-:W3:Y:S01]  /*18f0*/  @!P5 LDG.E R24, [R6.64] ;  /* 0x0000000c0618d981 */ /* 0x000ee2000c1e1900 */
[----:B------:R-:W-:Y:S01]  /*1900*/  IADD3 R2, -R2, RZ, RZ ;  /* 0x000000ff02027210 */ /* 0x000fe20007ffe1ff */
[----:B------:R-:W-:Y:S01]  /*1910*/  UIMAD UR18, UR14, UR4, URZ ;  /* 0x000000040e1272a4 */ /* 0x000fe2000f8e023f */
[----:B------:R-:W-:Y:S01]  /*1920*/  ISETP.GE.AND P4, PT, R132, c[0x0][0x1d4], PT ;  /* 0x0000750084007a0c */ /* 0x000fe20003f86270 */
[----:B------:R-:W-:Y:S01]  /*1930*/  UIMAD.WIDE.U32 UR20, UR10, UR4, URZ ;  /* 0x000000040a1472a5 */ /* 0x000fe2000f8e003f */
[----:B------:R-:W-:Y:S01]  /*1940*/  ISETP.GE.AND P3, PT, R22, c[0x0][0x1d4], PT ;  /* 0x0000750016007a0c */ /* 0x000fe20003f66270 */
[----:B------:R-:W-:Y:S01]  /*1950*/  IMAD R25, R2, c[0x0][0x2b8], R8 ;  /* 0x0000ae0002197a24 */ /* 0x000fe200078e0208 */
[----:B------:R-:W-:Y:S01]  /*1960*/  UIMAD UR18, UR10, UR5, UR18 ;  /* 0x000000050a1272a4 */ /* 0x000fe2000f8e0212 */
[----:B------:R-:W-:Y:S01]  /*1970*/  SHF.R.S32.HI R157, RZ, 0x1f, R132 ;  /* 0x0000001fff9d7819 */ /* 0x000fe20000011484 */
[----:B------:R-:W-:Y:S01]  /*1980*/  UIMAD UR9, UR11, -0x40, UR9 ;  /* 0xffffffc00b0978a4 */ /* 0x000fe2000f8e0209 */
[----:B--2---:R-:W-:Y:S01]  /*1990*/  IMAD.WIDE.U32 R4, R25, c[0x0][0x1e0], RZ ;  /* 0x0000780019047a25 */ /* 0x004fe200078e00ff */
[----:B------:R-:W-:Y:S01]  /*19a0*/  SHF.R.S32.HI R20, RZ, 0x1f, R25 ;  /* 0x0000001fff147819 */ /* 0x000fe20000011419 */
[----:B------:R-:W-:Y:S01]  /*19b0*/  UIADD3 UR18, UR21, UR18, URZ ;  /* 0x0000001215127290 */ /* 0x000fe2000fffe03f */
[----:B------:R-:W-:Y:S01]  /*19c0*/  STL [R1+0x34], R25 ;  /* 0x0000341901007387 */ /* 0x000fe20000100800 */
[----:B------:R-:W-:Y:S01]  /*19d0*/  ULDC.64 UR4, c[0x0][0x210] ;  /* 0x0000840000047ab9 */ /* 0x000fe20000000a00 */
[----:B------:R-:W-:Y:S01]  /*19e0*/  IADD3 R33, -R17, UR9, RZ ;  /* 0x0000000911217c10 */ /* 0x000fe2000fffe1ff */
[----:B------:R-:W-:Y:S01]  /*19f0*/  IMAD R2, R20, c[0x0][0x1e0], RZ ;  /* 0x0000780014027a24 */ /* 0x000fe200078e02ff */
[----:B------:R-:W-:-:S02]  /*1a00*/  UIMAD UR14, UR14, UR4, URZ ;  /* 0x000000040e0e72a4 */ /* 0x000fc4000f8e023f */
[----:B------:R-:W-:Y:S01]  /*1a10*/  ISETP.GE.AND P6, PT, R33, 0x1, PT ;  /* 0x000000012100780c */ /* 0x000fe20003fc6270 */
[----:B------:R-:W-:Y:S01]  /*1a20*/  IMAD R2, R25, c[0x0][0x1e4], R2 ;  /* 0x0000790019027a24 */ /* 0x000fe200078e0202 */
[C---:B------:R-:W-:Y:S01]  /*1a30*/  ISETP.GE.AND P5, PT, R33.reuse, 0x11, PT ;  /* 0x000000112100780c */ /* 0x040fe20003fa6270 */
[----:B------:R-:W-:Y:S01]  /*1a40*/  UIMAD.WIDE.U32 UR22, UR10, UR4, URZ ;  /* 0x000000040a1672a5 */ /* 0x000fe2000f8e003f */
[----:B------:R-:W-:Y:S01]  /*1a50*/  ISETP.GE.AND P2, PT, R33, 0x21, PT ;  /* 0x000000212100780c */ /* 0x000fe20003f46270 */
[----:B------:R-:W-:Y:S01]  /*1a60*/  IMAD.IADD R5, R5, 0x1, R2 ;  /* 0x0000000105057824 */ /* 0x000fe200078e0202 */
[----:B------:R-:W-:Y:S02]  /*1a70*/  UIMAD UR4, UR10, UR5, UR14 ;  /* 0x000000050a0472a4 */ /* 0x000fe4000f8e020e */
[----:B------:R-:W-:Y:S02]  /*1a80*/  UISETP.GT.AND UP0, UPT, UR11, UR7, UPT ;  /* 0x000000070b00728c */ /* 0x000fe4000bf04270 */
[----:B------:R-:W-:Y:S01]  /*1a90*/  UIADD3 UR4, UR23, UR4, URZ ;  /* 0x0000000417047290 */ /* 0x000fe2000fffe03f */
[----:B---3--:R-:W-:Y:S01]  /*1aa0*/  SHF.R.S32.HI R21, RZ, 0x1f, R24 ;  /* 0x0000001fff157819 */ /* 0x008fe20000011418 */
[----:B------:R-:W-:Y:S01]  /*1ab0*/  IMAD.WIDE.U32 R4, R24, c[0x0][0x1f0], R4 ;  /* 0x00007c0018047a25 */ /* 0x000fe200078e0004 */
[----:B------:R-:W-:Y:S03]  /*1ac0*/  STL [R1+0x2c], R24 ;  /* 0x00002c1801007387 */ /* 0x000fe60000100800 */
[----:B------:R-:W-:Y:S01]  /*1ad0*/  IMAD R6, R21, c[0x0][0x1f0], RZ ;  /* 0x00007c0015067a24 */ /* 0x000fe200078e02ff */
[----:B------:R-:W-:-:S03]  /*1ae0*/  IADD3 R2, P0, R4, UR20, RZ ;  /* 0x0000001404027c10 */ /* 0x000fc6000ff1e0ff */
[----:B------:R-:W-:-:S05]  /*1af0*/  IMAD R6, R24, c[0x0][0x1f4], R6 ;  /* 0x00007d0018067a24 */ /* 0x000fca00078e0206 */
[----:B------:R-:W-:Y:S02]  /*1b00*/  IADD3.X R4, R5, UR18, R6, P0, !PT ;  /* 0x0000001205047c10 */ /* 0x000fe400087fe406 */
[----:B------:R-:W-:-:S04]  /*1b10*/  LEA R6, P0, R2, c[0x0][0x1c8], 0x1 ;  /* 0x0000720002067a11 */ /* 0x000fc800078008ff */
[----:B------:R-:W-:Y:S01]  /*1b20*/  LEA.HI.X R2, R2, c[0x0][0x1cc], R4, 0x1, P0 ;  /* 0x0000730002027a11 */ /* 0x000fe200000f0c04 */
[----:B-1----:R-:W-:Y:S01]  /*1b30*/  SHFL.IDX PT, R10, R6, RZ, 0x181f ;  /* 0x00181fff060a7589 */ /* 0x002fe200000e0000 */
[----:B------:R-:W-:-:S03]  /*1b40*/  ISETP.GT.AND P0, PT, R33, 0x30, PT ;  /* 0x000000302100780c */ /* 0x000fc60003f04270 */
[----:B------:R-:W1:Y:S04]  /*1b50*/  SHFL.IDX PT, R11, R2, RZ, 0x181f ;  /* 0x00181fff020b7589 */ /* 0x000e6800000e0000 */
[----:B------:R-:W-:Y:S04]  /*1b60*/  SHFL.IDX PT, R4, R6, 0x1, 0x181f ;  /* 0x00381f0006047f89 */ /* 0x000fe800000e0000 */
[----:B------:R-:W2:Y:S04]  /*1b70*/  SHFL.IDX PT, R5, R2, 0x1, 0x181f ;  /* 0x00381f0002057f89 */ /* 0x000ea800000e0000 */
[----:B------:R-:W-:Y:S04]  /*1b80*/  SHFL.IDX PT, R8, R6, 0x2, 0x181f ;  /* 0x00581f0006087f89 */ /* 0x000fe800000e0000 */
[----:B------:R-:W3:Y:S04]  /*1b90*/  SHFL.IDX PT, R9, R2, 0x2, 0x181f ;  /* 0x00581f0002097f89 */ /* 0x000ee800000e0000 */
[----:B------:R-:W-:Y:S04]  /*1ba0*/  SHFL.IDX PT, R6, R6, 0x3, 0x181f ;  /* 0x00781f0006067f89 */ /* 0x000fe800000e0000 */
[----:B------:R4:W5:Y:S01]  /*1bb0*/  SHFL.IDX PT, R7, R2, 0x3, 0x181f ;  /* 0x00781f0002077f89 */ /* 0x00096200000e0000 */
[----:B-1----:R-:W-:-:S05]  /*1bc0*/  @P6 IMAD.WIDE R14, R132, 0x2, R10 ;  /* 0x00000002840e6825 */ /* 0x002fca00078e020a */
[----:B------:R1:W-:Y:S01]  /*1bd0*/  @P6 LDGSTS.E.BYPASS.LTC128B.128 [R156+0x4100], [R14.64], !P4 ;  /* 0x041000000e9c6fae */ /* 0x0003e2000e101d4c */
[----:B----4-:R-:W-:Y:S01]  /*1be0*/  LEA.HI R2, R13, R16, RZ, 0x1 ;  /* 0x000000100d027211 */ /* 0x010fe200078f08ff */
[----:B------:R-:W-:-:S03]  /*1bf0*/  @P6 IMAD.WIDE R12, R134, 0x2, R10 ;  /* 0x00000002860c6825 */ /* 0x000fc600078e020a */
[----:B------:R-:W-:Y:S01]  /*1c00*/  LOP3.LUT R2, R2, 0xfffffffe, RZ, 0xc0, !PT ;  /* 0xfffffffe02027812 */ /* 0x000fe200078ec0ff */
[----:B--2---:R-:W-:Y:S01]  /*1c10*/  @P5 IMAD.WIDE R10, R132, 0x2, R4 ;  /* 0x00000002840a5825 */ /* 0x004fe200078e0204 */
[----:B------:R2:W-:Y:S02]  /*1c20*/  @P6 LDGSTS.E.BYPASS.LTC128B.128 [R156+0x6100], [R12.64], !P3 ;  /* 0x061000000c9c6fae */ /* 0x0005e4000d901d4c */
[----:B------:R-:W-:Y:S02]  /*1c30*/  IADD3 R16, R16, -R2, RZ ;  /* 0x8000000210107210 */ /* 0x000fe40007ffe0ff */
[----:B------:R3:W-:Y:S01]  /*1c40*/  @P5 LDGSTS.E.BYPASS.LTC128B.128 [R156+0x4900], [R10.64], !P4 ;  /* 0x049000000a9c5fae */ /* 0x0007e2000e101d4c */
[----:B------:R-:W-:-:S04]  /*1c50*/  SHF.L.U32 R2, R34, 0x6, RZ ;  /* 0x0000000622027819 */ /* 0x000fc800000006ff */
[----:B------:R-:W-:Y:S01]  /*1c60*/  LOP3.LUT R2, R2, 0x1c0, RZ, 0xc0, !PT ;  /* 0x000001c002027812 */ /* 0x000fe200078ec0ff */
[----:B--2---:R-:W-:-:S04]  /*1c70*/  @P5 IMAD.WIDE R12, R134, 0x2, R4 ;  /* 0x00000002860c5825 */ /* 0x004fc800078e0204 */
[--C-:B---3--:R-:W-:Y:S01]  /*1c80*/  @P2 IMAD.WIDE R10, R132, 0x2, R8.reuse ;  /* 0x00000002840a2825 */ /* 0x108fe200078e0208 */
[----:B------:R2:W-:Y:S01]  /*1c90*/  @P5 LDGSTS.E.BYPASS.LTC128B.128 [R156+0x6900], [R12.64], !P3 ;  /* 0x069000000c9c5fae */ /* 0x0005e2000d901d4c */
[----:B------:R-:W-:Y:S02]  /*1ca0*/  ISETP.GE.AND P5, PT, R22, c[0x0][0x1d4], PT ;  /* 0x0000750016007a0c */ /* 0x000fe40003fa6270 */
[----:B------:R-:W-:Y:S01]  /*1cb0*/  @P2 IMAD.WIDE R8, R134, 0x2, R8 ;  /* 0x0000000286082825 */ /* 0x000fe200078e0208 */
[----:B------:R3:W-:Y:S03]  /*1cc0*/  @P2 LDGSTS.E.BYPASS.LTC128B.128 [R156+0x5100], [R10.64], !P4 ;  /* 0x051000000a9c2fae */ /* 0x0007e6000e101d4c */
[--C-:B-----5:R-:W-:Y:S01]  /*1cd0*/  @P0 IMAD.WIDE R4, R132, 0x2, R6.reuse ;  /* 0x0000000284040825 */ /* 0x120fe200078e0206 */
[----:B------:R4:W-:Y:S03]  /*1ce0*/  @P2 LDGSTS.E.BYPASS.LTC128B.128 [R156+0x7100], [R8.64], !P3 ;  /* 0x07100000089c2fae */ /* 0x0009e6000d901d4c */
[----:B------:R-:W-:Y:S01]  /*1cf0*/  @P0 IMAD.WIDE R6, R134, 0x2, R6 ;  /* 0x0000000286060825 */ /* 0x000fe200078e0206 */
[----:B------:R5:W-:Y:S04]  /*1d00*/  @P0 LDGSTS.E.BYPASS.LTC128B.128 [R156+0x5900], [R4.64], !P4 ;  /* 0x05900000049c0fae */ /* 0x000be8000e101d4c */
[----:B------:R1:W-:Y:S04]  /*1d10*/  @P0 LDGSTS.E.BYPASS.LTC128B.128 [R156+0x7900], [R6.64], !P3 ;  /* 0x07900000069c0fae */ /* 0x0003e8000d901d4c */
[----:B------:R-:W0:Y:S01]  /*1d20*/  LDGDEPBAR ;  /* 0x00000000000079af */ /* 0x000e220000000000 */
[----:B--2---:R-:W-:-:S04]  /*1d30*/  IMAD.WIDE.U32 R12, R25, c[0x0][0x208], RZ ;  /* 0x00008200190c7a25 */ /* 0x004fc800078e00ff */
[----:B----4-:R-:W-:Y:S02]  /*1d40*/  IMAD.SHL.U32 R8, R17, 0x8, RZ ;  /* 0x0000000811087824 */ /* 0x010fe400078e00ff */
[----:B-----5:R-:W-:Y:S01]  /*1d50*/  IMAD.SHL.U32 R4, R18, 0x40, RZ ;  /* 0x0000004012047824 */ /* 0x020fe200078e00ff */
[----:B------:R-:W-:Y:S02]  /*1d60*/  SHF.L.U32 R5, R16, 0x3, RZ ;  /* 0x0000000310057819 */ /* 0x000fe400000006ff */
[----:B------:R-:W-:Y:S01]  /*1d70*/  LOP3.LUT R8, R2, 0x8, R8, 0xf8, !PT ;  /* 0x0000000802087812 */ /* 0x000fe200078ef808 */
[----:B------:R-:W-:-:S04]  /*1d80*/  DEPBAR.LE SB0, 0x1 ;  /* 0x000080400000791a */ /* 0x000fc80000000000 */
[----:B------:R-:W-:-:S04]  /*1d90*/  DEPBAR.LE SB0, 0x0 ;  /* 0x000080000000791a */ /* 0x000fc80000000000 */
[----:B------:R-:W-:Y:S02]  /*1da0*/  LOP3.LUT R4, R4, 0x1c0, RZ, 0xc0, !PT ;  /* 0x000001c004047812 */ /* 0x000fe400078ec0ff */
[----:B-1----:R-:W-:Y:S02]  /*1db0*/  SHF.R.U32.HI R6, RZ, 0x3, R2 ;  /* 0x00000003ff067819 */ /* 0x002fe40000011602 */
[----:B------:R-:W-:Y:S01]  /*1dc0*/  LOP3.LUT R7, R4, 0x8, R5, 0xf8, !PT ;  /* 0x0000000804077812 */ /* 0x000fe200078ef805 */
[----:B------:R-:W-:Y:S01]  /*1dd0*/  IMAD.SHL.U32 R5, R19, 0x40, RZ ;  /* 0x0000004013057824 */ /* 0x000fe200078e00ff */
[----:B------:R-:W-:Y:S02]  /*1de0*/  SHF.R.U32.HI R4, RZ, 0x3, R4 ;  /* 0x00000003ff047819 */ /* 0x000fe40000011604 */
[----:B------:R-:W-:Y:S02]  /*1df0*/  SHF.L.U32 R2, R155, 0x5, RZ ;  /* 0x000000059b027819 */ /* 0x000fe400000006ff */
[----:B------:R-:W-:-:S02]  /*1e00*/  LOP3.LUT R6, R8, R6, RZ, 0x3c, !PT ;  /* 0x0000000608067212 */ /* 0x000fc400078e3cff */
[----:B------:R-:W-:Y:S02]  /*1e10*/  LOP3.LUT R154, R7, R4, RZ, 0x3c, !PT ;  /* 0x00000004079a7212 */ /* 0x000fe400078e3cff */
[----:B------:R-:W-:Y:S02]  /*1e20*/  LOP3.LUT R153, R5, 0xfffffe00, RZ, 0xc0, !PT ;  /* 0xfffffe0005997812 */ /* 0x000fe400078ec0ff */
[----:B------:R-:W-:Y:S02]  /*1e30*/  LOP3.LUT R4, R2, 0x7ffffc00, RZ, 0xc0, !PT ;  /* 0x7ffffc0002047812 */ /* 0x000fe400078ec0ff */
[----:B------:R-:W-:Y:S02]  /*1e40*/  LEA R2, R16, R6, 0x9 ;  /* 0x0000000610027211 */ /* 0x000fe400078e48ff */
[----:B------:R-:W-:-:S03]  /*1e50*/  IADD3 R4, R154, R153, R4 ;  /* 0x000000999a047210 */ /* 0x000fc60007ffe004 */
[----:B------:R-:W-:Y:S01]  /*1e60*/  IMAD.SHL.U32 R232, R2, 0x2, RZ ;  /* 0x0000000202e87824 */ /* 0x000fe200078e00ff */
[----:B------:R-:W-:Y:S01]  /*1e70*/  BAR.SYNC.DEFER_BLOCKING 0x0 ;  /* 0x0000000000007b1d */ /* 0x000fe20000010000 */
[----:B------:R-:W-:Y:S01]  /*1e80*/  SHF.L.U32 R239, R4, 0x1, RZ ;  /* 0x0000000104ef7819 */ /* 0x000fe200000006ff */
[----:B------:R-:W-:Y:S02]  /*1e90*/  IMAD R2, R20, c[0x0][0x208], RZ ;  /* 0x0000820014027a24 */ /* 0x000fe400078e02ff */
[----:B------:R-:W-:Y:S02]  /*1ea0*/  IADD3 R243, R232, 0x4120, RZ ;  /* 0x00004120e8f37810 */ /* 0x000fe40007ffe0ff */
[----:B------:R-:W-:Y:S01]  /*1eb0*/  IMAD R2, R25, c[0x0][0x20c], R2 ;  /* 0x0000830019027a24 */ /* 0x000fe200078e0202 */
[----:B------:R-:W-:Y:S01]  /*1ec0*/  LEA R240, R0, R239, 0x1 ;  /* 0x000000ef00f07211 */ /* 0x000fe200078e08ff */
[----:B------:R-:W-:-:S03]  /*1ed0*/  IMAD R241, R3, 0x2, R239 ;  /* 0x0000000203f17824 */ /* 0x000fc600078e02ef */
[----:B------:R-:W-:Y:S01]  /*1ee0*/  IADD3 R13, R13, R2, RZ ;  /* 0x000000020d0d7210 */ /* 0x000fe20007ffe0ff */
[----:B------:R-:W-:Y:S01]  /*1ef0*/  IMAD R2, R21, c[0x0][0x218], RZ ;  /* 0x0000860015027a24 */ /* 0x000fe200078e02ff */
[----:B------:R-:W-:Y:S02]  /*1f00*/  LEA R242, R0, R241, 0x1 ;  /* 0x000000f100f27211 */ /* 0x000fe400078e08ff */
[----:B------:R-:W-:Y:S01]  /*1f10*/  LEA R244, R3, R240, 0x1 ;  /* 0x000000f003f47211 */ /* 0x000fe200078e08ff */
[----:B------:R-:W-:-:S04]  /*1f20*/  IMAD.WIDE.U32 R12, R24, c[0x0][0x218], R12 ;  /* 0x00008600180c7a25 */ /* 0x000fc800078e000c */
[----:B------:R-:W-:Y:S01]  /*1f30*/  IMAD R2, R24, c[0x0][0x21c], R2 ;  /* 0x0000870018027a24 */ /* 0x000fe200078e0202 */
[----:B------:R-:W-:Y:S01]  /*1f40*/  IADD3 R14, P2, R12, UR22, RZ ;  /* 0x000000160c0e7c10 */ /* 0x000fe2000ff5e0ff */
[----:B------:R-:W-:Y:S01]  /*1f50*/  IMAD.WIDE R24, R132, 0x2, RZ ;  /* 0x0000000284187825 */ /* 0x000fe200078e02ff */
[----:B------:R-:W-:Y:S02]  /*1f60*/  LDSM.16.M88.4 R4, [R239+0xa100] ;  /* 0x00a10000ef04783b */ /* 0x000fe40000000200 */
[C---:B------:R-:W-:Y:S02]  /*1f70*/  LEA R12, P0, R14.reuse, c[0x0][0x1f8], 0x1 ;  /* 0x00007e000e0c7a11 */ /* 0x040fe400078008ff */
[----:B------:R-:W-:Y:S01]  /*1f80*/  IADD3.X R2, R13, UR4, R2, P2, !PT ;  /* 0x000000040d027c10 */ /* 0x000fe200097fe402 */
[----:B------:R-:W1:Y:S03]  /*1f90*/  LDSM.16.M88.4 R16, [R232+0x4100] ;  /* 0x00410000e810783b */ /* 0x000e660000000200 */
[----:B------:R-:W-:Y:S01]  /*1fa0*/  LEA.HI.X R2, R14, c[0x0][0x1fc], R2, 0x1, P0 ;  /* 0x00007f000e027a11 */ /* 0x000fe200000f0c02 */
[----:B------:R-:W-:Y:S01]  /*1fb0*/  LDSM.16.M88.4 R36, [R232+0x4900] ;  /* 0x00490000e824783b */ /* 0x000fe20000000200 */
[----:B------:R-:W-:-:S03]  /*1fc0*/  LOP3.LUT P0, RZ, R34, 0x2, RZ, 0xc0, !PT ;  /* 0x0000000222ff7812 */ /* 0x000fc6000780c0ff */
[----:B------:R-:W-:Y:S04]  /*1fd0*/  LDSM.16.M88.4 R40, [R232+0x5100] ;  /* 0x00510000e828783b */ /* 0x000fe80000000200 */
[----:B------:R-:W-:Y:S04]  /*1fe0*/  LDSM.16.M88.4 R48, [R232+0x5900] ;  /* 0x00590000e830783b */ /* 0x000fe80000000200 */
[----:B------:R-:W-:Y:S04]  /*1ff0*/  SHFL.IDX PT, R20, R12, RZ, 0x181f ;  /* 0x00181fff0c147589 */ /* 0x000fe800000e0000 */
[----:B------:R-:W2:Y:S04]  /*2000*/  SHFL.IDX PT, R13, R12, 0x2, 0x181f ;  /* 0x00581f000c0d7f89 */ /* 0x000ea800000e0000 */
[----:B------:R-:W-:Y:S04]  /*2010*/  SHFL.IDX PT, R21, R2, RZ, 0x181f ;  /* 0x00181fff02157589 */ /* 0x000fe800000e0000 */
[----:B------:R-:W-:Y:S04]  /*2020*/  SHFL.IDX PT, R30, R12, 0x3, 0x181f ;  /* 0x00781f000c1e7f89 */ /* 0x000fe800000e0000 */
[----:B------:R-:W4:Y:S04]  /*2030*/  SHFL.IDX PT, R31, R2, 0x2, 0x181f ;  /* 0x00581f00021f7f89 */ /* 0x000f2800000e0000 */
[----:B------:R-:W-:Y:S01]  /*2040*/  SHFL.IDX PT, R32, R2, 0x1, 0x181f ;  /* 0x00381f0002207f89 */ /* 0x000fe200000e0000 */
[----:B-1----:R-:W-:Y:S03]  /*2050*/  HMMA.16816.F32 R64, R4, R16, RZ ;  /* 0x000000100440723c */ /* 0x002fe600000018ff */
[----:B---3--:R-:W1:Y:S01]  /*2060*/  LDSM.16.M88.4 R8, [R239+0x8100] ;  /* 0x00810000ef08783b */ /* 0x008e620000000200 */
[----:B--2---:R-:W-:-:S04]  /*2070*/  IADD3 R14, P2, R24, R13, RZ ;  /* 0x0000000d180e7210 */ /* 0x004fc80007f5e0ff */
[C---:B------:R-:W-:Y:S08]  /*2080*/  HMMA.16816.F32 R68, R4.reuse, R36, RZ ;  /* 0x000000240444723c */ /* 0x040ff000000018ff */
[----:B------:R-:W-:Y:S01]  /*2090*/  HMMA.16816.F32 R72, R4, R40, RZ ;  /* 0x000000280448723c */ /* 0x000fe200000018ff */
[----:B----4-:R-:W-:-:S07]  /*20a0*/  IMAD.X R15, R25, 0x1, R31, P2 ;  /* 0x00000001190f7824 */ /* 0x010fce00010e061f */
[C---:B------:R-:W-:Y:S08]  /*20b0*/  HMMA.16816.F32 R76, R4.reuse, R48, RZ ;  /* 0x00000030044c723c */ /* 0x040ff000000018ff */
[C---:B------:R-:W-:Y:S08]  /*20c0*/  HMMA.16816.F32 R84, R4.reuse, R18, RZ ;  /* 0x000000120454723c */ /* 0x040ff000000018ff */
[C---:B------:R-:W-:Y:S08]  /*20d0*/  HMMA.16816.F32 R92, R4.reuse, R38, RZ ;  /* 0x00000026045c723c */ /* 0x040ff000000018ff */
[C---:B------:R-:W-:Y:S08]  /*20e0*/  HMMA.16816.F32 R100, R4.reuse, R42, RZ ;  /* 0x0000002a0464723c */ /* 0x040ff000000018ff */
[----:B------:R-:W-:Y:S01]  /*20f0*/  HMMA.16816.F32 R96, R4, R50, RZ ;  /* 0x000000320460723c */ /* 0x000fe200000018ff */
[----:B------:R-:W2:Y:S04]  /*2100*/  SHFL.IDX PT, R6, R12, 0x1, 0x181f ;  /* 0x00381f000c067f89 */ /* 0x000ea800000e0000 */
[----:B------:R3:W4:Y:S02]  /*2110*/  SHFL.IDX PT, R7, R2, 0x3, 0x181f ;  /* 0x00781f0002077f89 */ /* 0x00072400000e0000 */
[----:B------:R-:W-:Y:S01]  /*2120*/  IMAD.WIDE R4, R134, 0x2, RZ ;  /* 0x0000000286047825 */ /* 0x000fe200078e02ff */
[C---:B-1----:R-:W-:Y:S08]  /*2130*/  HMMA.16816.F32 R108, R8.reuse, R16, RZ ;  /* 0x00000010086c723c */ /* 0x042ff000000018ff */
[C---:B------:R-:W-:Y:S01]  /*2140*/  HMMA.16816.F32 R140, R8.reuse, R18, RZ ;  /* 0x00000012088c723c */ /* 0x040fe200000018ff */
[----:B------:R-:W-:Y:S07]  /*2150*/  LDSM.16.M88.4 R16, [R241+0xa100] ;  /* 0x00a10000f110783b */ /* 0x000fee0000000200 */
[----:B------:R-:W-:Y:S01]  /*2160*/  HMMA.16816.F32 R104, R8, R36, RZ ;  /* 0x000000240868723c */ /* 0x000fe200000018ff */
[----:B--2---:R-:W-:-:S02]  /*2170*/  IADD3 R22, P6, R24, R6, RZ ;  /* 0x0000000618167210 */ /* 0x004fc40007fde0ff */
[----:B---3--:R-:W-:Y:S02]  /*2180*/  IADD3 R2, R232, 0x4100, RZ ;  /* 0x00004100e8027810 */ /* 0x008fe40007ffe0ff */
[----:B------:R-:W-:Y:S02]  /*2190*/  IADD3.X R23, R25, R32, RZ, P6, !PT ;  /* 0x0000002019177210 */ /* 0x000fe400037fe4ff */
[----:B------:R-:W-:Y:S01]  /*21a0*/  @P0 IADD3 R243, R2, -0x20, RZ ;  /* 0xffffffe002f30810 */ /* 0x000fe20007ffe0ff */
[----:B------:R-:W-:Y:S01]  /*21b0*/  HMMA.16816.F32 R112, R8, R38, RZ ;  /* 0x000000260870723c */ /* 0x000fe200000018ff */
[----:B------:R-:W-:Y:S01]  /*21c0*/  IADD3 R26, P0, R20, R24, RZ ;  /* 0x00000018141a7210 */ /* 0x000fe20007f1e0ff */
[----:B------:R-:W-:Y:S01]  /*21d0*/  IMAD.MOV.U32 R2, RZ, RZ, 0x40 ;  /* 0x00000040ff027424 */ /* 0x000fe200078e00ff */
[----:B------:R-:W-:Y:S01]  /*21e0*/  ISETP.GE.AND P6, PT, R132, c[0x0][0x1d4], PT ;  /* 0x0000750084007a0c */ /* 0x000fe20003fc6270 */
[----:B------:R-:W1:Y:S01]  /*21f0*/  LDSM.16.M88.4 R56, [R243] ;  /* 0x00000000f338783b */ /* 0x000e620000000200 */
[----:B------:R-:W-:-:S02]  /*2200*/  IADD3.X R27, R21, R25, RZ, P0, !PT ;  /* 0x00000019151b7210 */ /* 0x000fc400007fe4ff */
[----:B------:R-:W-:Y:S01]  /*2210*/  IADD3 R28, P0, R24, R30, RZ ;  /* 0x0000001e181c7210 */ /* 0x000fe20007f1e0ff */
[----:B------:R-:W2:Y:S01]  /*2220*/  LDSM.16.M88.4 R52, [R243+0x800] ;  /* 0x00080000f334783b */ /* 0x000ea20000000200 */
[----:B------:R-:W-:Y:S01]  /*2230*/  IADD3 R24, P2, R20, R4, RZ ;  /* 0x0000000414187210 */ /* 0x000fe20007f5e0ff */
[C---:B------:R-:W-:Y:S01]  /*2240*/  HMMA.16816.F32 R60, R8.reuse, R48, RZ ;  /* 0x00000030083c723c */ /* 0x040fe200000018ff */
[----:B----4-:R-:W-:Y:S01]  /*2250*/  IADD3.X R29, R25, R7, RZ, P0, !PT ;  /* 0x00000007191d7210 */ /* 0x010fe200007fe4ff */
[----:B------:R-:W-:Y:S01]  /*2260*/  LDSM.16.M88.4 R44, [R243+0x1000] ;  /* 0x00100000f32c783b */ /* 0x000fe20000000200 */
[----:B------:R-:W-:Y:S02]  /*2270*/  IADD3.X R25, R21, R5, RZ, P2, !PT ;  /* 0x0000000515197210 */ /* 0x000fe400017fe4ff */
[C---:B------:R-:W-:Y:S01]  /*2280*/  IADD3 R12, P2, R4.reuse, R13, RZ ;  /* 0x0000000d040c7210 */ /* 0x040fe20007f5e0ff */
[----:B------:R-:W3:Y:S01]  /*2290*/  LDSM.16.M88.4 R36, [R243+0x1800] ;  /* 0x00180000f324783b */ /* 0x000ee20000000200 */
[----:B------:R-:W-:Y:S01]  /*22a0*/  IADD3 R20, P0, R4, R6, RZ ;  /* 0x0000000604147210 */ /* 0x000fe20007f1e0ff */
[----:B------:R-:W-:Y:S01]  /*22b0*/  HMMA.16816.F32 R88, R8, R40, RZ ;  /* 0x000000280858723c */ /* 0x000fe200000018ff */
[----:B------:R-:W-:-:S02]  /*22c0*/  IADD3.X R13, R5, R31, RZ, P2, !PT ;  /* 0x0000001f050d7210 */ /* 0x000fc400017fe4ff */
[----:B------:R-:W-:Y:S01]  /*22d0*/  ISETP.LT.OR P2, PT, R33, 0x1, P6 ;  /* 0x000000012100780c */ /* 0x000fe20003741670 */
[----:B------:R-:W-:Y:S01]  /*22e0*/  IMAD.X R21, R5, 0x1, R32, P0 ;  /* 0x0000000105157824 */ /* 0x000fe200000e0620 */
[----:B------:R-:W-:Y:S02]  /*22f0*/  IADD3 R30, P0, R4, R30, RZ ;  /* 0x0000001e041e7210 */ /* 0x000fe40007f1e0ff */
[----:B------:R-:W-:Y:S01]  /*2300*/  IADD3 R251, R243, 0x800, RZ ;  /* 0x00000800f3fb7810 */ /* 0x000fe20007ffe0ff */
[----:B------:R-:W-:Y:S01]  /*2310*/  HMMA.16816.F32 R80, R8, R42, RZ ;  /* 0x0000002a0850723c */ /* 0x000fe200000018ff */
[----:B------:R-:W-:Y:S02]  /*2320*/  IADD3.X R31, R5, R7, RZ, P0, !PT ;  /* 0x00000007051f7210 */ /* 0x000fe400007fe4ff */
[----:B------:R-:W-:Y:S01]  /*2330*/  ISETP.LT.OR P0, PT, R33, 0x1, P5 ;  /* 0x000000012100780c */ /* 0x000fe20002f01670 */
[----:B------:R-:W4:Y:S01]  /*2340*/  LDSM.16.M88.4 R4, [R241+0x8100] ;  /* 0x00810000f104783b */ /* 0x000f220000000200 */
[----:B------:R-:W-:-:S02]  /*2350*/  IADD3 R250, R243, 0x1000, RZ ;  /* 0x00001000f3fa7810 */ /* 0x000fc40007ffe0ff */
[----:B------:R-:W-:Y:S01]  /*2360*/  IADD3 R249, R243, 0x1800, RZ ;  /* 0x00001800f3f97810 */ /* 0x000fe20007ffe0ff */
[----:B------:R-:W-:Y:S01]  /*2370*/  @!PT LDS RZ, [RZ] ;  /* 0x00000000fffff984 */ /* 0x000fe20000000800 */
[----:B------:R-:W-:Y:S01]  /*2380*/  @!PT LDS RZ, [RZ] ;  /* 0x00000000fffff984 */ /* 0x000fe20000000800 */
[----:B------:R-:W-:Y:S01]  /*2390*/  @!PT LDS RZ, [RZ] ;  /* 0x00000000fffff984 */ /* 0x000fe20000000800 */
[----:B------:R5:W-:Y:S01]  /*23a0*/  LDGSTS.E.BYPASS.LTC128B.128 [R156+0x100], [R26.64], !P2 ;  /* 0x001000001a9c7fae */ /* 0x000be2000d101d4c */
[----:B------:R-:W-:Y:S01]  /*23b0*/  ISETP.LT.OR P2, PT, R33, 0x11, P6 ;  /* 0x000000112100780c */ /* 0x000fe20003741670 */
[----:B------:R-:W-:Y:S01]  /*23c0*/  HMMA.16816.F32 R48, R8, R50, RZ ;  /* 0x000000320830723c */ /* 0x000fe200000018ff */
[C---:B------:R-:W-:Y:S02]  /*23d0*/  IADD3 R248, R243.reuse, 0x2000, RZ ;  /* 0x00002000f3f87810 */ /* 0x040fe40007ffe0ff */
[C---:B------:R-:W-:Y:S02]  /*23e0*/  IADD3 R247, R243.reuse, 0x2800, RZ ;  /* 0x00002800f3f77810 */ /* 0x040fe40007ffe0ff */
[----:B------:R-:W-:Y:S01]  /*23f0*/  IADD3 R246, R243, 0x3000, RZ ;  /* 0x00003000f3f67810 */ /* 0x000fe20007ffe0ff */
[----:B------:R5:W-:Y:S01]  /*2400*/  LDGSTS.E.BYPASS.LTC128B.128 [R156+0x2100], [R24.64], !P0 ;  /* 0x02100000189c7fae */ /* 0x000be2000c101d4c */
[----:B------:R-:W-:Y:S01]  /*2410*/  ISETP.LT.OR P0, PT, R33, 0x11, P5 ;  /* 0x000000112100780c */ /* 0x000fe20002f01670 */
[----:B-1----:R-:W-:Y:S01]  /*2420*/  HMMA.16816.F32 R40, R16, R56, R64 ;  /* 0x000000381028723c */ /* 0x002fe20000001840 */
[----:B------:R-:W-:-:S03]  /*2430*/  IADD3 R245, R243, 0x3800, RZ ;  /* 0x00003800f3f57810 */ /* 0x000fc60007ffe0ff */
[----:B------:R1:W-:Y:S01]  /*2440*/  LDGSTS.E.BYPASS.LTC128B.128 [R156+0x900], [R22.64], !P2 ;  /* 0x00900000169c7fae */ /* 0x0003e2000d101d4c */
[C---:B------:R-:W-:Y:S02]  /*2450*/  ISETP.LT.OR P2, PT, R33.reuse, 0x21, P6 ;  /* 0x000000212100780c */ /* 0x040fe40003741670 */
[C---:B------:R-:W-:Y:S01]  /*2460*/  ISETP.LT.OR P6, PT, R33.reuse, 0x31, P6 ;  /* 0x000000312100780c */ /* 0x040fe200037c1670 */
[C---:B--2---:R-:W-:Y:S04]  /*2470*/  HMMA.16816.F32 R128, R16.reuse, R52, R68 ;  /* 0x000000341080723c */ /* 0x044fe80000001844 */
[----:B------:R1:W-:Y:S01]  /*2480*/  LDGSTS.E.BYPASS.LTC128B.128 [R156+0x2900], [R20.64], !P0 ;  /* 0x02900000149c7fae */ /* 0x0003e2000c101d4c */
[C---:B------:R-:W-:Y:S02]  /*2490*/  ISETP.LT.OR P0, PT, R33.reuse, 0x21, P5 ;  /* 0x000000212100780c */ /* 0x040fe40002f01670 */
[----:B------:R-:W-:Y:S01]  /*24a0*/  ISETP.LT.OR P5, PT, R33, 0x31, P5 ;  /* 0x000000312100780c */ /* 0x000fe20002fa1670 */
[----:B---3--:R-:W-:Y:S02]  /*24b0*/  HMMA.16816.F32 R68, R16, R36, R76 ;  /* 0x000000241044723c */ /* 0x008fe4000000184c */
[----:B------:R2:W-:Y:S01]  /*24c0*/  LDGSTS.E.BYPASS.LTC128B.128 [R156+0x1100], [R14.64], !P2 ;  /* 0x011000000e9c7fae */ /* 0x0005e2000d101d4c */
[----:B------:R-:W-:-:S04]  /*24d0*/  LOP3.LUT P2, RZ, R34, 0x4, RZ, 0xc0, !PT ;  /* 0x0000000422ff7812 */ /* 0x000fc8000784c0ff */
[----:B------:R-:W-:Y:S01]  /*24e0*/  SEL R2, R2, 0xffffffc0, !P2 ;  /* 0xffffffc002027807 */ /* 0x000fe20005000000 */
[----:B------:R-:W-:Y:S01]  /*24f0*/  HMMA.16816.F32 R72, R16, R44, R72 ;  /* 0x0000002c1048723c */ /* 0x000fe20000001848 */
[----:B------:R-:W-:Y:S01]  /*2500*/  PLOP3.LUT P2, PT, PT, PT, UP0, 0x80, 0x0 ;  /* 0x000000000000781c */ /* 0x000fe20003f4f008 */
[----:B------:R2:W-:Y:S01]  /*2510*/  LDGSTS.E.BYPASS.LTC128B.128 [R156+0x3100], [R12.64], !P0 ;  /* 0x031000000c9c7fae */ /* 0x0005e2000c101d4c */
[----:B------:R-:W-:Y:S01]  /*2520*/  IADD3 R238, R232, R2, RZ ;  /* 0x00000002e8ee7210 */ /* 0x000fe20007ffe0ff */
[----:B------:R-:W-:Y:S01]  /*2530*/  IMAD.IADD R237, R2, 0x1, R243 ;  /* 0x0000000102ed7824 */ /* 0x000fe200078e02f3 */
[----:B------:R-:W-:Y:S01]  /*2540*/  ISETP.GT.AND P0, PT, R158, 0x3f, PT ;  /* 0x0000003f9e00780c */ /* 0x000fe20003f04270 */
[----:B------:R3:W-:Y:S02]  /*2550*/  LDGSTS.E.BYPASS.LTC128B.128 [R156+0x1900], [R28.64], !P6 ;  /* 0x019000001c9c7fae */ /* 0x0007e4000f101d4c */
[----:B----4-:R-:W-:Y:S02]  /*2560*/  HMMA.16816.F32 R32, R4, R56, R108 ;  /* 0x000000380420723c */ /* 0x010fe4000000186c */
[----:B------:R3:W-:Y:S04]  /*2570*/  LDGSTS.E.BYPASS.LTC128B.128 [R156+0x3900], [R30.64], !P5 ;  /* 0x039000001e9c7fae */ /* 0x0007e8000e901d4c */
[----:B------:R-:W-:Y:S02]  /*2580*/  LDSM.16.M88.4 R8, [R240+0xa100] ;  /* 0x00a10000f008783b */ /* 0x000fe40000000200 */
[C---:B------:R-:W-:Y:S02]  /*2590*/  HMMA.16816.F32 R64, R16.reuse, R58, R84 ;  /* 0x0000003a1040723c */ /* 0x040fe40000001854 */
[----:B-1----:R-:W-:Y:S04]  /*25a0*/  LDSM.16.M88.4 R20, [R238+0x5100] ;  /* 0x00510000ee14783b */ /* 0x002fe80000000200 */
[----:B-----5:R-:W-:Y:S02]  /*25b0*/  LDSM.16.M88.4 R24, [R238+0x4900] ;  /* 0x00490000ee18783b */ /* 0x020fe40000000200 */
[C---:B------:R-:W-:Y:S02]  /*25c0*/  HMMA.16816.F32 R76, R16.reuse, R54, R92 ;  /* 0x00000036104c723c */ /* 0x040fe4000000185c */
[----:B------:R-:W-:Y:S04]  /*25d0*/  LDSM.16.M88.4 R84, [R237+0x1000] ;  /* 0x00100000ed54783b */ /* 0x000fe80000000200 */
[----:B--2---:R-:W-:Y:S02]  /*25e0*/  LDSM.16.M88.4 R12, [R240+0x8100] ;  /* 0x00810000f00c783b */ /* 0x004fe40000000200 */
[C---:B------:R-:W-:Y:S02]  /*25f0*/  HMMA.16816.F32 R144, R16.reuse, R46, R100 ;  /* 0x0000002e1090723c */ /* 0x040fe40000001864 */
[----:B------:R-:W-:Y:S04]  /*2600*/  LDSM.16.M88.4 R100, [R237+0x1800] ;  /* 0x00180000ed64783b */ /* 0x000fe80000000200 */
[----:B---3--:R-:W1:Y:S02]  /*2610*/  LDSM.16.M88.4 R28, [R238+0x4100] ;  /* 0x00410000ee1c783b */ /* 0x008e640000000200 */
[----:B------:R-:W-:Y:S02]  /*2620*/  HMMA.16816.F32 R136, R16, R38, R96 ;  /* 0x000000261088723c */ /* 0x000fe40000001860 */
[----:B------:R-:W2:Y:S04]  /*2630*/  LDSM.16.M88.4 R16, [R238+0x5900] ;  /* 0x00590000ee10783b */ /* 0x000ea80000000200 */
[----:B------:R-:W0:Y:S02]  /*2640*/  LDGDEPBAR ;  /* 0x00000000000079af */ /* 0x000e240000000000 */
[C---:B------:R-:W-:Y:S08]  /*2650*/  HMMA.16816.F32 R92, R4.reuse, R58, R140 ;  /* 0x0000003a045c723c */ /* 0x040ff0000000188c */
[C---:B------:R-:W-:Y:S01]  /*2660*/  HMMA.16816.F32 R116, R4.reuse, R36, R60 ;  /* 0x000000240474723c */ /* 0x040fe2000000183c */
[----:B------:R-:W-:Y:S07]  /*2670*/  LDSM.16.M88.4 R60, [R232+0x6100] ;  /* 0x00610000e83c783b */ /* 0x000fee0000000200 */
[C---:B------:R-:W-:Y:S01]  /*2680*/  HMMA.16816.F32 R48, R4.reuse, R38, R48 ;  /* 0x000000260430723c */ /* 0x040fe20000001830 */
[----:B------:R-:W-:Y:S07]  /*2690*/  LDSM.16.M88.4 R36, [R242+0x8100] ;  /* 0x00810000f224783b */ /* 0x000fee0000000200 */
[----:B------:R-:W-:Y:S08]  /*26a0*/  HMMA.16816.F32 R120, R4, R52, R104 ;  /* 0x000000340478723c */ /* 0x000ff00000001868 */
[----:B-1----:R-:W-:Y:S01]  /*26b0*/  HMMA.16816.F32 R56, R8, R28, R40 ;  /* 0x0000001c0838723c */ /* 0x002fe20000001828 */
[----:B------:R-:W1:Y:S07]  /*26c0*/  LDSM.16.M88.4 R40, [R237] ;  /* 0x00000000ed28783b */ /* 0x000e6e0000000200 */
[C---:B------:R-:W-:Y:S08]  /*26d0*/  HMMA.16816.F32 R124, R4.reuse, R44, R88 ;  /* 0x0000002c047c723c */ /* 0x040ff00000001858 */
[C---:B------:R-:W-:Y:S01]  /*26e0*/  HMMA.16816.F32 R112, R4.reuse, R54, R112 ;  /* 0x000000360470723c */ /* 0x040fe20000001870 */
[----:B------:R-:W-:Y:S07]  /*26f0*/  LDSM.16.M88.4 R52, [R237+0x800] ;  /* 0x00080000ed34783b */ /* 0x000fee0000000200 */
[----:B------:R-:W-:Y:S01]  /*2700*/  HMMA.16816.F32 R108, R4, R46, R80 ;  /* 0x0000002e046c723c */ /* 0x000fe20000001850 */
[----:B------:R-:W3:Y:S07]  /*2710*/  LDSM.16.M88.4 R4, [R242+0xa100] ;  /* 0x00a10000f204783b */ /* 0x000eee0000000200 */
[----:B------:R-:W-:Y:S01]  /*2720*/  HMMA.16816.F32 R44, R12, R28, R32 ;  /* 0x0000001c0c2c723c */ /* 0x000fe20000001820 */
[----:B------:R-:W4:Y:S07]  /*2730*/  LDSM.16.M88.4 R32, [R239+0xc100] ;  /* 0x00c10000ef20783b */ /* 0x000f2e0000000200 */
[C---:B------:R-:W-:Y:S08]  /*2740*/  HMMA.16816.F32 R96, R8.reuse, R20, R72 ;  /* 0x000000140860723c */ /* 0x040ff00000001848 */
[C---:B--2---:R-:W-:Y:S08]  /*2750*/  HMMA.16816.F32 R88, R8.reuse, R16, R68 ;  /* 0x000000100858723c */ /* 0x044ff00000001844 */
[C---:B------:R-:W-:Y:S08]  /*2760*/  HMMA.16816.F32 R104, R8.reuse, R24, R128 ;  /* 0x000000180868723c */ /* 0x040ff00000001880 */
[C---:B------:R-:W-:Y:S08]  /*2770*/  HMMA.16816.F32 R80, R8.reuse, R30, R64 ;  /* 0x0000001e0850723c */ /* 0x040ff00000001840 */
[C---:B------:R-:W-:Y:S08]  /*2780*/  HMMA.16816.F32 R76, R8.reuse, R26, R76 ;  /* 0x0000001a084c723c */ /* 0x040ff0000000184c */
[C---:B------:R-:W-:Y:S08]  /*2790*/  HMMA.16816.F32 R72, R8.reuse, R22, R144 ;  /* 0x000000160848723c */ /* 0x040ff00000001890 */
[----:B------:R-:W-:Y:S08]  /*27a0*/  HMMA.16816.F32 R68, R8, R18, R136 ;  /* 0x000000120844723c */ /* 0x000ff00000001888 */
[----:B-1----:R-:W-:Y:S08]  /*27b0*/  HMMA.16816.F32 R8, R36, R40, R44 ;  /* 0x000000282408723c */ /* 0x002ff0000000182c */
[C---:B------:R-:W-:Y:S01]  /*27c0*/  HMMA.16816.F32 R64, R12.reuse, R30, R92 ;  /* 0x0000001e0c40723c */ /* 0x040fe2000000185c */
[----:B------:R-:W1:Y:S07]  /*27d0*/  LDSM.16.M88.4 R28, [R239+0xe100] ;  /* 0x00e10000ef1c783b */ /* 0x000e6e0000000200 */
[C---:B------:R-:W-:Y:S08]  /*27e0*/  HMMA.16816.F32 R92, R12.reuse, R24, R120 ;  /* 0x000000180c5c723c */ /* 0x040ff00000001878 */
[C---:B------:R-:W-:Y:S08]  /*27f0*/  HMMA.16816.F32 R120, R12.reuse, R16, R116 ;  /* 0x000000100c78723c */ /* 0x040ff00000001874 */
[C---:B------:R-:W-:Y:S01]  /*2800*/  HMMA.16816.F32 R112, R12.reuse, R26, R112 ;  /* 0x0000001a0c70723c */ /* 0x040fe20000001870 */
[----:B------:R-:W-:Y:S07]  /*2810*/  LDSM.16.M88.4 R24, [R241+0xc100] ;  /* 0x00c10000f118783b */ /* 0x000fee0000000200 */
[C---:B------:R-:W-:Y:S08]  /*2820*/  HMMA.16816.F32 R124, R12.reuse, R20, R124 ;  /* 0x000000140c7c723c */ /* 0x040ff0000000187c */
[C---:B------:R-:W-:Y:S01]  /*2830*/  HMMA.16816.F32 R108, R12.reuse, R22, R108 ;  /* 0x000000160c6c723c */ /* 0x040fe2000000186c */
[----:B------:R-:W-:Y:S07]  /*2840*/  LDSM.16.M88.4 R20, [R241+0xe100] ;  /* 0x00e10000f114783b */ /* 0x000fee0000000200 */
[----:B------:R-:W-:Y:S01]  /*2850*/  HMMA.16816.F32 R116, R12, R18, R48 ;  /* 0x000000120c74723c */ /* 0x000fe20000001830 */
[----:B------:R-:W-:Y:S04]  /*2860*/  LDSM.16.M88.4 R48, [R238+0x6100] ;  /* 0x00610000ee30783b */ /* 0x000fe80000000200 */
[----:B------:R-:W-:Y:S03]  /*2870*/  LDSM.16.M88.4 R16, [R240+0xc100] ;  /* 0x00c10000f010783b */ /* 0x000fe60000000200 */
[----:B---3--:R-:W-:Y:S01]  /*2880*/  HMMA.16816.F32 R12, R4, R40, R56 ;  /* 0x00000028040c723c */ /* 0x008fe20000001838 */
[----:B------:R-:W2:Y:S07]  /*2890*/  LDSM.16.M88.4 R56, [R243+0x2000] ;  /* 0x00200000f338783b */ /* 0x000eae0000000200 */
[----:B----4-:R-:W-:Y:S08]  /*28a0*/  HMMA.16816.F32 R8, R32, R60, R8 ;  /* 0x0000003c2008723c */ /* 0x010ff00000001808 */
[C---:B------:R-:W-:Y:S08]  /*28b0*/  HMMA.16816.F32 R80, R4.reuse, R42, R80 ;  /* 0x0000002a0450723c */ /* 0x040ff00000001850 */
[C---:B------:R-:W-:Y:S08]  /*28c0*/  HMMA.16816.F32 R104, R4.reuse, R52, R104 ;  /* 0x000000340468723c */ /* 0x040ff00000001868 */
[C---:B------:R-:W-:Y:S08]  /*28d0*/  HMMA.16816.F32 R128, R4.reuse, R54, R76 ;  /* 0x000000360480723c */ /* 0x040ff0000000184c */
[C---:B------:R-:W-:Y:S08]  /*28e0*/  HMMA.16816.F32 R96, R4.reuse, R84, R96 ;  /* 0x000000540460723c */ /* 0x040ff00000001860 */
[C---:B------:R-:W-:Y:S08]  /*28f0*/  HMMA.16816.F32 R136, R4.reuse, R86, R72 ;  /* 0x000000560488723c */ /* 0x040ff00000001848 */
[C---:B------:R-:W-:Y:S08]  /*2900*/  HMMA.16816.F32 R140, R4.reuse, R100, R88 ;  /* 0x00000064048c723c */ /* 0x040ff00000001858 */
[----:B------:R-:W-:Y:S08]  /*2910*/  HMMA.16816.F32 R144, R4, R102, R68 ;  /* 0x000000660490723c */ /* 0x000ff00000001844 */
[----:B-1----:R-:W-:Y:S01]  /*2920*/  HMMA.16816.F32 R4, R28, R60, R12 ;  /* 0x0000003c1c04723c */ /* 0x002fe2000000180c */
[----:B------:R-:W1:Y:S07]  /*2930*/  LDSM.16.M88.4 R12, [R240+0xe100] ;  /* 0x00e10000f00c783b */ /* 0x000e6e0000000200 */
[----:B--2---:R-:W-:Y:S01]  /*2940*/  HMMA.16816.F32 R44, R24, R56, R8 ;  /* 0x00000038182c723c */ /* 0x004fe20000001808 */
[----:B------:R-:W-:Y:S07]  /*2950*/  LDSM.16.M88.4 R8, [R242+0xc100] ;  /* 0x00c10000f208783b */ /* 0x000fee0000000200 */
[C---:B------:R-:W-:Y:S01]  /*2960*/  HMMA.16816.F32 R64, R36.reuse, R42, R64 ;  /* 0x0000002a2440723c */ /* 0x040fe20000001840 */
[----:B------:R-:W2:Y:S07]  /*2970*/  LDSM.16.M88.4 R40, [R237+0x2000] ;  /* 0x00200000ed28783b */ /* 0x000eae0000000200 */
[C---:B------:R-:W-:Y:S08]  /*2980*/  HMMA.16816.F32 R92, R36.reuse, R52, R92 ;  /* 0x00000034245c723c */ /* 0x040ff0000000185c */
[----:B------:R-:W-:Y:S08]  /*2990*/  HMMA.16816.F32 R112, R36, R54, R112 ;  /* 0x000000362470723c */ /* 0x000ff00000001870 */
[----:B------:R-:W-:Y:S01]  /*29a0*/  HMMA.16816.F32 R52, R20, R56, R4 ;  /* 0x000000381434723c */ /* 0x000fe20000001804 */
[----:B------:R-:W-:Y:S07]  /*29b0*/  LDSM.16.M88.4 R4, [R244+0xe100] ;  /* 0x00e10000f404783b */ /* 0x000fee0000000200 */
[----:B------:R-:W-:Y:S01]  /*29c0*/  HMMA.16816.F32 R68, R16, R48, R44 ;  /* 0x000000301044723c */ /* 0x000fe2000000182c */
[----:B------:R-:W3:Y:S07]  /*29d0*/  LDSM.16.M88.4 R44, [R232+0x6900] ;  /* 0x00690000e82c783b */ /* 0x000eee0000000200 */
[-C--:B------:R-:W-:Y:S08]  /*29e0*/  HMMA.16816.F32 R64, R32, R62.reuse, R64 ;  /* 0x0000003e2040723c */ /* 0x080ff00000001840 */
[----:B------:R-:W-:Y:S08]  /*29f0*/  HMMA.16816.F32 R72, R28, R62, R80 ;  /* 0x0000003e1c48723c */ /* 0x000ff00000001850 */
[----:B-1----:R-:W-:Y:S01]  /*2a00*/  HMMA.16816.F32 R60, R12, R48, R52 ;  /* 0x000000300c3c723c */ /* 0x002fe20000001834 */
[----:B------:R-:W1:Y:S07]  /*2a10*/  LDSM.16.M88.4 R52, [R243+0x2800] ;  /* 0x00280000f334783b */ /* 0x000e6e0000000200 */
[----:B------:R-:W-:Y:S08]  /*2a20*/  HMMA.16816.F32 R64, R24, R58, R64 ;  /* 0x0000003a1840723c */ /* 0x000ff00000001840 */
[----:B--2---:R-:W-:Y:S08]  /*2a30*/  HMMA.16816.F32 R76, R8, R40, R68 ;  /* 0x00000028084c723c */ /* 0x004ff00000001844 */
[----:B------:R-:W-:Y:S08]  /*2a40*/  HMMA.16816.F32 R72, R20, R58, R72 ;  /* 0x0000003a1448723c */ /* 0x000ff00000001848 */
[----:B---3--:R-:W-:Y:S08]  /*2a50*/  HMMA.16816.F32 R68, R32, R44, R92 ;  /* 0x0000002c2044723c */ /* 0x008ff0000000185c */
[----:B------:R-:W-:Y:S01]  /*2a60*/  HMMA.16816.F32 R124, R36, R84, R124 ;  /* 0x00000054247c723c */ /* 0x000fe2000000187c */
[----:B------:R-:W-:-:S04]  /*2a70*/  FMUL.FTZ R2, R76, c[0x0][0x320] ;  /* 0x0000c8004c027a20 */ /* 0x000fc80000410000 */
[----:B------:R2:W3:Y:S03]  /*2a80*/  MUFU.TANH R152, R2 ;  /* 0x0000000200987308 */ /* 0x0004e60000002400 */
[C---:B------:R-:W-:Y:S08]  /*2a90*/  HMMA.16816.F32 R108, R36.reuse, R86, R108 ;  /* 0x00000056246c723c */ /* 0x040ff0000000186c */
[----:B------:R-:W-:Y:S01]  /*2aa0*/  HMMA.16816.F32 R120, R36, R100, R120 ;  /* 0x000000642478723c */ /* 0x000fe20000001878 */
[----:B--2---:R-:W-:-:S07]  /*2ab0*/  FMUL.FTZ R2, R77, c[0x0][0x320] ;  /* 0x0000c8004d027a20 */ /* 0x004fce0000410000 */
[----:B------:R-:W-:Y:S01]  /*2ac0*/  HMMA.16816.F32 R116, R36, R102, R116 ;  /* 0x000000662474723c */ /* 0x000fe20000001874 */
[----:B------:R-:W2:Y:S01]  /*2ad0*/  LDSM.16.M88.4 R36, [R238+0x6900] ;  /* 0x00690000ee24783b */ /* 0x000ea20000000200 */
[----:B------:R4:W1:Y:S06]  /*2ae0*/  MUFU.TANH R151, R2 ;  /* 0x0000000200977308 */ /* 0x00086c0000002400 */
[----:B------:R-:W-:Y:S08]  /*2af0*/  HMMA.16816.F32 R80, R4, R40, R60 ;  /* 0x000000280450723c */ /* 0x000ff0000000183c */
[----:B------:R-:W-:Y:S01]  /*2b00*/  HMMA.16816.F32 R60, R16, R50, R64 ;  /* 0x00000032103c723c */ /* 0x000fe20000001840 */
[----:B----4-:R-:W-:-:S04]  /*2b10*/  FMUL.FTZ R2, R78, c[0x0][0x320] ;  /* 0x0000c8004e027a20 */ /* 0x010fc80000410000 */
[----:B------:R4:W1:Y:S03]  /*2b20*/  MUFU.TANH R150, R2 ;  /* 0x0000000200967308 */ /* 0x0008660000002400 */
[----:B------:R-:W-:Y:S08]  /*2b30*/  HMMA.16816.F32 R56, R28, R44, R104 ;  /* 0x0000002c1c38723c */ /* 0x000ff00000001868 */
[----:B------:R-:W-:Y:S01]  /*2b40*/  HMMA.16816.F32 R64, R12, R50, R72 ;  /* 0x000000320c40723c */ /* 0x000fe20000001848 */
[----:B------:R-:W5:Y:S01]  /*2b50*/  LDSM.16.M88.4 R48, [R237+0x2800] ;  /* 0x00280000ed30783b */ /* 0x000f620000000200 */
[----:B----4-:R-:W-:-:S06]  /*2b60*/  FMUL.FTZ R2, R79, c[0x0][0x320] ;  /* 0x0000c8004f027a20 */ /* 0x010fcc0000410000 */
[----:B-1----:R-:W-:Y:S01]  /*2b70*/  HMMA.16816.F32 R68, R24, R52, R68 ;  /* 0x000000341844723c */ /* 0x002fe20000001844 */
[----:B------:R1:W4:Y:S07]  /*2b80*/  MUFU.TANH R149, R2 ;  /* 0x0000000200957308 */ /* 0x00032e0000002400 */
[----:B------:R-:W-:Y:S08]  /*2b90*/  HMMA.16816.F32 R72, R8, R42, R60 ;  /* 0x0000002a0848723c */ /* 0x000ff0000000183c */
[----:B------:R-:W-:Y:S01]  /*2ba0*/  HMMA.16816.F32 R60, R20, R52, R56 ;  /* 0x00000034143c723c */ /* 0x000fe20000001838 */
[----:B------:R-:W3:Y:S01]  /*2bb0*/  LDSM.16.M88.4 R56, [R232+0x7100] ;  /* 0x00710000e838783b */ /* 0x000ee20000000200 */
[----:B-1----:R-:W-:-:S04]  /*2bc0*/  FMUL.FTZ R2, R80, c[0x0][0x320] ;  /* 0x0000c80050027a20 */ /* 0x002fc80000410000 */
[----:B------:R1:W1:Y:S02]  /*2bd0*/  MUFU.TANH R148, R2 ;  /* 0x0000000200947308 */ /* 0x0002640000002400 */
[----:B------:R-:W-:Y:S08]  /*2be0*/  HMMA.16816.F32 R84, R4, R42, R64 ;  /* 0x0000002a0454723c */ /* 0x000ff00000001840 */
[----:B------:R-:W-:Y:S01]  /*2bf0*/  HMMA.16816.F32 R40, R32, R46, R112 ;  /* 0x0000002e2028723c */ /* 0x000fe20000001870 */
[----:B-1----:R-:W-:-:S07]  /*2c00*/  FMUL.FTZ R2, R81, c[0x0][0x320] ;  /* 0x0000c80051027a20 */ /* 0x002fce0000410000 */
[----:B--2---:R-:W-:Y:S01]  /*2c10*/  HMMA.16816.F32 R64, R16, R36, R68 ;  /* 0x000000241040723c */ /* 0x004fe20000001844 */
[----:B------:R1:W2:Y:S07]  /*2c20*/  MUFU.TANH R135, R2 ;  /* 0x0000000200877308 */ /* 0x0002ae0000002400 */
[----:B------:R-:W-:Y:S08]  /*2c30*/  HMMA.16816.F32 R68, R28, R46, R128 ;  /* 0x0000002e1c44723c */ /* 0x000ff00000001880 */
[----:B------:R-:W-:Y:S01]  /*2c40*/  HMMA.16816.F32 R44, R12, R36, R60 ;  /* 0x000000240c2c723c */ /* 0x000fe2000000183c */
[----:B-1----:R-:W-:-:S04]  /*2c50*/  FMUL.FTZ R2, R82, c[0x0][0x320] ;  /* 0x0000c80052027a20 */ /* 0x002fc80000410000 */
[----:B------:R1:W1:Y:S03]  /*2c60*/  MUFU.TANH R133, R2 ;  /* 0x0000000200857308 */ /* 0x0002660000002400 */
[----:B------:R-:W-:Y:S01]  /*2c70*/  HMMA.16816.F32 R60, R24, R54, R40 ;  /* 0x00000036183c723c */ /* 0x000fe20000001828 */
[----:B------:R-:W2:Y:S01]  /*2c80*/  LDSM.16.M88.4 R40, [R243+0x3000] ;  /* 0x00300000f328783b */ /* 0x000ea20000000200 */
[----:B-1----:R-:W-:Y:S11]  /*2c90*/  FMUL.FTZ R2, R83, c[0x0][0x320] ;  /* 0x0000c80053027a20 */ /* 0x002ff60000410000 */
[----:B------:R-:W-:Y:S03]  /*2ca0*/  @!UPT UIADD3 URZ, URZ, URZ, URZ ;  /* 0x0000003f3f3ff290 */ /* 0x000fe6000fffe03f */
[----:B-----5:R-:W-:Y:S01]  /*2cb0*/  HMMA.16816.F32 R76, R4, R48, R44 ;  /* 0x00000030044c723c */ /* 0x020fe2000000182c */
[----:B------:R1:W1:Y:S07]  /*2cc0*/  MUFU.TANH R114, R2 ;  /* 0x0000000200727308 */ /* 0x00026e0000002400 */
[----:B------:R-:W-:Y:S08]  /*2cd0*/  HMMA.16816.F32 R60, R16, R38, R60 ;  /* 0x00000026103c723c */ /* 0x000ff0000000183c */
[----:B---3--:R-:W-:Y:S01]  /*2ce0*/  HMMA.16816.F32 R44, R28, R56, R96 ;  /* 0x000000381c2c723c */ /* 0x008fe20000001860 */
[----:B-1----:R-:W-:-:S04]  /*2cf0*/  FMUL.FTZ R2, R72, c[0x0][0x320] ;  /* 0x0000c80048027a20 */ /* 0x002fc80000410000 */
[----:B------:R1:W3:Y:S02]  /*2d00*/  MUFU.TANH R115, R2 ;  /* 0x0000000200737308 */ /* 0x0002e40000002400 */
[----:B-1----:R-:W-:-:S06]  /*2d10*/  FMUL.FTZ R2, R73, c[0x0][0x320] ;  /* 0x0000c80049027a20 */ /* 0x002fcc0000410000 */
[----:B------:R1:W1:Y:S02]  /*2d20*/  MUFU.TANH R113, R2 ;  /* 0x0000000200717308 */ /* 0x0002640000002400 */
[----:B-1----:R-:W-:-:S06]  /*2d30*/  FMUL.FTZ R2, R74, c[0x0][0x320] ;  /* 0x0000c8004a027a20 */ /* 0x002fcc0000410000 */
[----:B------:R1:W1:Y:S02]  /*2d40*/  MUFU.TANH R112, R2 ;  /* 0x0000000200707308 */ /* 0x0002640000002400 */
[----:B-1----:R-:W-:Y:S02]  /*2d50*/  FMUL.FTZ R2, R75, c[0x0][0x320] ;  /* 0x0000c8004b027a20 */ /* 0x002fe40000410000 */
[----:B------:R-:W-:Y:S04]  /*2d60*/  HMMA.16816.F32 R72, R8, R48, R64 ;  /* 0x000000300848723c */ /* 0x000fe80000001840 */
[----:B------:R1:W1:Y:S04]  /*2d70*/  MUFU.TANH R107, R2 ;  /* 0x00000002006b7308 */ /* 0x0002680000002400 */
[----:B------:R-:W-:Y:S01]  /*2d80*/  HMMA.16816.F32 R64, R20, R54, R68 ;  /* 0x000000361440723c */ /* 0x000fe20000001844 */
[----:B------:R-:W5:Y:S07]  /*2d90*/  LDSM.16.M88.4 R52, [R238+0x7100] ;  /* 0x00710000ee34783b */ /* 0x000f6e0000000200 */
[----:B------:R-:W-:Y:S01]  /*2da0*/  HMMA.16816.F32 R68, R32, R56, R124 ;  /* 0x000000382044723c */ /* 0x000fe2000000187c */
[----:B-1----:R-:W-:-:S04]  /*2db0*/  FMUL.FTZ R2, R84, c[0x0][0x320] ;  /* 0x0000c80054027a20 */ /* 0x002fc80000410000 */
[----:B------:R1:W1:Y:S11]  /*2dc0*/  MUFU.TANH R106, R2 ;  /* 0x00000002006a7308 */ /* 0x0002760000002400 */
[----:B------:R-:W-:Y:S01]  /*2dd0*/  HMMA.16816.F32 R64, R12, R38, R64 ;  /* 0x000000260c40723c */ /* 0x000fe20000001840 */
[----:B------:R-:W3:Y:S01]  /*2de0*/  LDSM.16.M88.4 R36, [R237+0x3000] ;  /* 0x00300000ed24783b */ /* 0x000ee20000000200 */
[----:B-1----:R-:W-:-:S06]  /*2df0*/  FMUL.FTZ R2, R85, c[0x0][0x320] ;  /* 0x0000c80055027a20 */ /* 0x002fcc0000410000 */
[----:B--2---:R-:W-:Y:S01]  /*2e00*/  HMMA.16816.F32 R68, R24, R40, R68 ;  /* 0x000000281844723c */ /* 0x004fe20000001844 */
[----:B------:R1:W2:Y:S11]  /*2e10*/  MUFU.TANH R105, R2 ;  /* 0x0000000200697308 */ /* 0x0002b60000002400 */
[----:B------:R-:W-:Y:S04]  /*2e20*/  @!UPT UIADD3 URZ, URZ, URZ, URZ ;  /* 0x0000003f3f3ff290 */ /* 0x000fe8000fffe03f */
[----:B------:R-:W-:Y:S01]  /*2e30*/  HMMA.16816.F32 R80, R4, R50, R64 ;  /* 0x000000320450723c */ /* 0x000fe20000001840 */
[----:B-1----:R-:W-:-:S04]  /*2e40*/  FMUL.FTZ R2, R86, c[0x0][0x320] ;  /* 0x0000c80056027a20 */ /* 0x002fc80000410000 */
[----:B------:R1:W1:Y:S03]  /*2e50*/  MUFU.TANH R104, R2 ;  /* 0x0000000200687308 */ /* 0x0002660000002400 */
[----:B-----5:R-:W-:Y:S08]  /*2e60*/  HMMA.16816.F32 R64, R16, R52, R68 ;  /* 0x000000341040723c */ /* 0x020ff00000001844 */
[----:B------:R-:W-:Y:S01]  /*2e70*/  HMMA.16816.F32 R68, R28, R58, R136 ;  /* 0x0000003a1c44723c */ /* 0x000fe20000001888 */
[----:B-1----:R-:W-:-:S04]  /*2e80*/  FMUL.FTZ R2, R87, c[0x0][0x320] ;  /* 0x0000c80057027a20 */ /* 0x002fc80000410000 */
[----:B------:R1:W1:Y:S11]  /*2e90*/  MUFU.TANH R102, R2 ;  /* 0x0000000200667308 */ /* 0x0002760000002400 */
[----:B------:R-:W-:Y:S08]  /*2ea0*/  @!UPT UIADD3 URZ, URZ, URZ, URZ ;  /* 0x0000003f3f3ff290 */ /* 0x000ff0000fffe03f */
[----:B------:R-:W-:Y:S01]  /*2eb0*/  HMMA.16816.F32 R68, R20, R42, R68 ;  /* 0x0000002a1444723c */ /* 0x000fe20000001844 */
[----:B-1----:R-:W-:-:S04]  /*2ec0*/  FMUL.FTZ R2, R72, c[0x0][0x320] ;  /* 0x0000c80048027a20 */ /* 0x002fc80000410000 */
[----:B------:R1:W1:Y:S02]  /*2ed0*/  MUFU.TANH R103, R2 ;  /* 0x0000000200677308 */ /* 0x0002640000002400 */
[----:B-1----:R-:W-:Y:S11]  /*2ee0*/  FMUL.FTZ R2, R73, c[0x0][0x320] ;  /* 0x0000c80049027a20 */ /* 0x002ff60000410000 */
[----:B------:R-:W-:Y:S06]  /*2ef0*/  @!UPT UIADD3 URZ, URZ, URZ, URZ ;  /* 0x0000003f3f3ff290 */ /* 0x000fec000fffe03f */
[----:B------:R-:W-:Y:S01]  /*2f00*/  HMMA.16816.F32 R68, R12, R54, R68 ;  /* 0x000000360c44723c */ /* 0x000fe20000001844 */
[----:B------:R1:W1:Y:S02]  /*2f10*/  MUFU.TANH R101, R2 ;  /* 0x0000000200657308 */ /* 0x0002640000002400 */
[----:B-1----:R-:W-:-:S06]  /*2f20*/  FMUL.FTZ R2, R74, c[0x0][0x320] ;  /* 0x0000c8004a027a20 */ /* 0x002fcc0000410000 */
[----:B------:R1:W1:Y:S11]  /*2f30*/  MUFU.TANH R100, R2 ;  /* 0x0000000200647308 */ /* 0x0002760000002400 */
[----:B------:R-:W-:Y:S04]  /*2f40*/  @!UPT UIADD3 URZ, URZ, URZ, URZ ;  /* 0x0000003f3f3ff290 */ /* 0x000fe8000fffe03f */
[----:B---3--:R-:W-:Y:S01]  /*2f50*/  HMMA.16816.F32 R68, R4, R38, R68 ;  /* 0x000000260444723c */ /* 0x008fe20000001844 */
[----:B-1----:R-:W-:-:S07]  /*2f60*/  FMUL.FTZ R2, R75, c[0x0][0x320] ;  /* 0x0000c8004b027a20 */ /* 0x002fce0000410000 */
[----:B------:R-:W-:Y:S01]  /*2f70*/  HMMA.16816.F32 R72, R8, R50, R60 ;  /* 0x000000320848723c */ /* 0x000fe2000000183c */
[----:B------:R1:W3:Y:S07]  /*2f80*/  MUFU.TANH R95, R2 ;  /* 0x00000002005f7308 */ /* 0x0002ee0000002400 */
[----:B------:R-:W-:Y:S01]  /*2f90*/  HMMA.16816.F32 R60, R20, R40, R44 ;  /* 0x00000028143c723c */ /* 0x000fe2000000182c */
[----:B------:R-:W5:Y:S07]  /*2fa0*/  LDSM.16.M88.4 R44, [R232+0x7900] ;  /* 0x00790000e82c783b */ /* 0x000f6e0000000200 */
[----:B------:R-:W-:-:S02]  /*2fb0*/  FMUL.FTZ R68, R68, c[0x0][0x320] ;  /* 0x0000c80044447a20 */ /* 0x000fc40000410000 */
[----:B------:R-:W-:Y:S02]  /*2fc0*/  FMUL.FTZ R69, R69, c[0x0][0x320] ;  /* 0x0000c80045457a20 */ /* 0x000fe40000410000 */
[----:B------:R-:W-:Y:S01]  /*2fd0*/  FMUL.FTZ R70, R70, c[0x0][0x320] ;  /* 0x0000c80046467a20 */ /* 0x000fe20000410000 */
[----:B------:R-:W-:Y:S01]  /*2fe0*/  HMMA.16816.F32 R48, R32, R58, R108 ;  /* 0x0000003a2030723c */ /* 0x000fe2000000186c */
[----:B------:R-:W2:Y:S01]  /*2ff0*/  MUFU.TANH R68, R68 ;  /* 0x0000004400447308 */ /* 0x000ea20000002400 */
[----:B-1----:R-:W-:-:S07]  /*3000*/  FMUL.FTZ R2, R76, c[0x0][0x320] ;  /* 0x0000c8004c027a20 */ /* 0x002fce0000410000 */
[----:B------:R1:W1:Y:S02]  /*3010*/  MUFU.TANH R94, R2 ;  /* 0x00000002005e7308 */ /* 0x0002640000002400 */
[----:B------:R-:W-:Y:S06]  /*3020*/  HMMA.16816.F32 R56, R12, R52, R60 ;  /* 0x000000340c38723c */ /* 0x000fec000000183c */
[----:B------:R-:W2:Y:S07]  /*3030*/  MUFU.TANH R69, R69 ;  /* 0x0000004500457308 */ /* 0x000eae0000002400 */
[----:B------:R-:W-:Y:S01]  /*3040*/  HMMA.16816.F32 R60, R24, R42, R48 ;  /* 0x0000002a183c723c */ /* 0x000fe20000001830 */
[----:B-1----:R-:W-:Y:S01]  /*3050*/  FMUL.FTZ R2, R77, c[0x0][0x320] ;  /* 0x0000c8004d027a20 */ /* 0x002fe20000410000 */
[----:B------:R-:W1:Y:S01]  /*3060*/  LDSM.16.M88.4 R48, [R243+0x3800] ;  /* 0x00380000f330783b */ /* 0x000e620000000200 */
[----:B------:R-:W1:Y:S03]  /*3070*/  MUFU.TANH R70, R70 ;  /* 0x0000004600467308 */ /* 0x000e660000002400 */
[----:B------:R-:W1:Y:S05]  /*3080*/  LDSM.16.M88.4 R40, [R238+0x7900] ;  /* 0x00790000ee28783b */ /* 0x000e6a0000000200 */
[----:B------:R2:W1:Y:S02]  /*3090*/  MUFU.TANH R93, R2 ;  /* 0x00000002005d7308 */ /* 0x0004640000002400 */
[----:B--2---:R-:W-:-:S06]  /*30a0*/  FMUL.FTZ R2, R78, c[0x0][0x320] ;  /* 0x0000c8004e027a20 */ /* 0x004fcc0000410000 */
[----:B------:R2:W1:Y:S02]  /*30b0*/  MUFU.TANH R92, R2 ;  /* 0x00000002005c7308 */ /* 0x0004640000002400 */
[----:B--2---:R-:W-:Y:S02]  /*30c0*/  FMUL.FTZ R2, R79, c[0x0][0x320] ;  /* 0x0000c8004f027a20 */ /* 0x004fe40000410000 */
[----:B------:R-:W-:Y:S04]  /*30d0*/  HMMA.16816.F32 R76, R4, R36, R56 ;  /* 0x00000024044c723c */ /* 0x000fe80000001838 */
[----:B------:R2:W1:Y:S04]  /*30e0*/  MUFU.TANH R89, R2 ;  /* 0x0000000200597308 */ /* 0x0004680000002400 */
[----:B------:R-:W-:Y:S08]  /*30f0*/  HMMA.16816.F32 R56, R16, R54, R60 ;  /* 0x000000361038723c */ /* 0x000ff0000000183c */
[----:B-----5:R-:W-:Y:S01]  /*3100*/  HMMA.16816.F32 R60, R28, R44, R140 ;  /* 0x0000002c1c3c723c */ /* 0x020fe2000000188c */
[----:B--2---:R-:W-:-:S04]  /*3110*/  FMUL.FTZ R2, R72, c[0x0][0x320] ;  /* 0x0000c80048027a20 */ /* 0x004fc80000410000 */
[----:B------:R2:W1:Y:S03]  /*3120*/  MUFU.TANH R91, R2 ;  /* 0x00000002005b7308 */ /* 0x0004660000002400 */
[----:B------:R-:W-:Y:S01]  /*3130*/  HMMA.16816.F32 R28, R28, R46, R144 ;  /* 0x0000002e1c1c723c */ /* 0x000fe20000001890 */
[----:B--2---:R-:W-:Y:S11]  /*3140*/  FMUL.FTZ R2, R73, c[0x0][0x320] ;  /* 0x0000c80049027a20 */ /* 0x004ff60000410000 */
[----:B------:R-:W-:Y:S04]  /*3150*/  @!UPT UIADD3 URZ, URZ, URZ, URZ ;  /* 0x0000003f3f3ff290 */ /* 0x000fe8000fffe03f */
[----:B-1----:R-:W-:Y:S01]  /*3160*/  HMMA.16816.F32 R60, R20, R48, R60 ;  /* 0x00000030143c723c */ /* 0x002fe2000000183c */
[----:B------:R1:W2:Y:S02]  /*3170*/  MUFU.TANH R90, R2 ;  /* 0x00000002005a7308 */ /* 0x0002a40000002400 */
[----:B-1----:R-:W-:-:S06]  /*3180*/  FMUL.FTZ R2, R74, c[0x0][0x320] ;  /* 0x0000c8004a027a20 */ /* 0x002fcc0000410000 */
[----:B------:R1:W1:Y:S02]  /*3190*/  MUFU.TANH R88, R2 ;  /* 0x0000000200587308 */ /* 0x0002640000002400 */
[----:B-1----:R-:W-:Y:S02]  /*31a0*/  FMUL.FTZ R2, R75, c[0x0][0x320] ;  /* 0x0000c8004b027a20 */ /* 0x002fe40000410000 */
[----:B------:R-:W-:Y:S04]  /*31b0*/  HMMA.16816.F32 R72, R8, R36, R64 ;  /* 0x000000240848723c */ /* 0x000fe80000001840 */
[----:B------:R1:W1:Y:S04]  /*31c0*/  MUFU.TANH R87, R2 ;  /* 0x0000000200577308 */ /* 0x0002680000002400 */
[----:B------:R-:W-:Y:S01]  /*31d0*/  HMMA.16816.F32 R64, R32, R44, R120 ;  /* 0x0000002c2040723c */ /* 0x000fe20000001878 */
[----:B-1----:R-:W-:-:S04]  /*31e0*/  FMUL.FTZ R2, R80, c[0x0][0x320] ;  /* 0x0000c80050027a20 */ /* 0x002fc80000410000 */
[----:B------:R1:W1:Y:S11]  /*31f0*/  MUFU.TANH R86, R2 ;  /* 0x0000000200567308 */ /* 0x0002760000002400 */
[----:B------:R-:W-:Y:S08]  /*3200*/  @!UPT UIADD3 URZ, URZ, URZ, URZ ;  /* 0x0000003f3f3ff290 */ /* 0x000ff0000fffe03f */
[----:B------:R-:W-:Y:S01]  /*3210*/  HMMA.16816.F32 R52, R24, R48, R64 ;  /* 0x000000301834723c */ /* 0x000fe20000001840 */
[----:B-1----:R-:W-:-:S07]  /*3220*/  FMUL.FTZ R2, R81, c[0x0][0x320] ;  /* 0x0000c80051027a20 */ /* 0x002fce0000410000 */
[----:B------:R-:W-:Y:S01]  /*3230*/  HMMA.16816.F32 R64, R8, R38, R56 ;  /* 0x000000260840723c */ /* 0x000fe20000001838 */
[----:B------:R1:W1:Y:S07]  /*3240*/  MUFU.TANH R85, R2 ;  /* 0x0000000200557308 */ /* 0x00026e0000002400 */
[----:B------:R-:W-:Y:S01]  /*3250*/  HMMA.16816.F32 R56, R32, R46, R116 ;  /* 0x0000002e2038723c */ /* 0x000fe20000001874 */
[----:B------:R-:W5:Y:S01]  /*3260*/  LDSM.16.M88.4 R32, [R237+0x3800] ;  /* 0x00380000ed20783b */ /* 0x000f620000000200 */
[----:B------:R-:W-:-:S06]  /*3270*/  DEPBAR.LE SB0, 0x0 ;  /* 0x000080000000791a */ /* 0x000fcc0000000000 */
[----:B------:R-:W-:Y:S01]  /*3280*/  HMMA.16816.F32 R52, R16, R40, R52 ;  /* 0x000000281034723c */ /* 0x000fe20000001834 */
[----:B-1----:R-:W-:-:S04]  /*3290*/  FMUL.FTZ R2, R82, c[0x0][0x320] ;  /* 0x0000c80052027a20 */ /* 0x002fc80000410000 */
[----:B------:R1:W1:Y:S03]  /*32a0*/  MUFU.TANH R82, R2 ;  /* 0x0000000200527308 */ /* 0x0002660000002400 */
[----:B------:R-:W-:Y:S01]  /*32b0*/  HMMA.16816.F32 R36, R12, R40, R60 ;  /* 0x000000280c24723c */ /* 0x000fe2000000183c */
[----:B------:R-:W-:Y:S02]  /*32c0*/  FMUL.FTZ R65, R65, c[0x0][0x320] ;  /* 0x0000c80041417a20 */ /* 0x000fe40000410000 */
[----:B------:R-:W-:Y:S02]  /*32d0*/  FMUL.FTZ R66, R66, c[0x0][0x320] ;  /* 0x0000c80042427a20 */ /* 0x000fe40000410000 */
[----:B------:R-:W-:Y:S02]  /*32e0*/  FMUL.FTZ R67, R67, c[0x0][0x320] ;  /* 0x0000c80043437a20 */ /* 0x000fe40000410000 */
[----:B------:R-:W2:Y:S01]  /*32f0*/  MUFU.TANH R65, R65 ;  /* 0x0000004100417308 */ /* 0x000ea20000002400 */
[----:B------:R-:W-:Y:S01]  /*3300*/  HMMA.16816.F32 R24, R24, R50, R56 ;  /* 0x000000321818723c */ /* 0x000fe20000001838 */
[----:B-1----:R-:W-:-:S06]  /*3310*/  FMUL.FTZ R2, R83, c[0x0][0x320] ;  /* 0x0000c80053027a20 */ /* 0x002fcc0000410000 */
[----:B------:R-:W1:Y:S01]  /*3320*/  MUFU.TANH R66, R66 ;  /* 0x0000004200427308 */ /* 0x000e620000002400 */
[----:B------:R-:W-:Y:S07]  /*3330*/  HMMA.16816.F32 R48, R20, R50, R28 ;  /* 0x000000321430723c */ /* 0x000fee000000181c */
[----:B------:R1:W1:Y:S01]  /*3340*/  MUFU.TANH R81, R2 ;  /* 0x0000000200517308 */ /* 0x0002620000002400 */
[----:B-----5:R-:W-:Y:S07]  /*3350*/  HMMA.16816.F32 R52, R8, R32, R52 ;  /* 0x000000200834723c */ /* 0x020fee0000001834 */
[----:B------:R-:W2:Y:S01]  /*3360*/  MUFU.TANH R67, R67 ;  /* 0x0000004300437308 */ /* 0x000ea20000002400 */
[----:B------:R-:W-:Y:S01]  /*3370*/  HMMA.16816.F32 R16, R16, R42, R24 ;  /* 0x0000002a1010723c */ /* 0x000fe20000001818 */
[----:B-1----:R-:W-:-:S07]  /*3380*/  FMUL.FTZ R2, R72, c[0x0][0x320] ;  /* 0x0000c80048027a20 */ /* 0x002fce0000410000 */
[----:B------:R-:W-:Y:S01]  /*3390*/  HMMA.16816.F32 R12, R12, R42, R48 ;  /* 0x0000002a0c0c723c */ /* 0x000fe20000001830 */
[----:B------:R1:W1:Y:S07]  /*33a0*/  MUFU.TANH R83, R2 ;  /* 0x0000000200537308 */ /* 0x00026e0000002400 */
[----:B------:R-:W-:Y:S01]  /*33b0*/  HMMA.16816.F32 R20, R4, R32, R36 ;  /* 0x000000200414723c */ /* 0x000fe20000001824 */
[----:B------:R-:W-:Y:S02]  /*33c0*/  FMUL.FTZ R52, R52, c[0x0][0x320] ;  /* 0x0000c80034347a20 */ /* 0x000fe40000410000 */
[----:B------:R-:W-:-:S02]  /*33d0*/  FMUL.FTZ R53, R53, c[0x0][0x320] ;  /* 0x0000c80035357a20 */ /* 0x000fc40000410000 */
[----:B------:R-:W-:Y:S02]  /*33e0*/  FMUL.FTZ R54, R54, c[0x0][0x320] ;  /* 0x0000c80036367a20 */ /* 0x000fe40000410000 */
[----:B------:R-:W2:Y:S01]  /*33f0*/  MUFU.TANH R52, R52 ;  /* 0x0000003400347308 */ /* 0x000ea20000002400 */
[----:B------:R-:W-:Y:S01]  /*3400*/  HMMA.16816.F32 R8, R8, R34, R16 ;  /* 0x000000220808723c */ /* 0x000fe20000001810 */
[----:B-1----:R-:W-:-:S06]  /*3410*/  FMUL.FTZ R2, R73, c[0x0][0x320] ;  /* 0x0000c80049027a20 */ /* 0x002fcc0000410000 */
[----:B------:R1:W1:Y:S01]  /*3420*/  MUFU.TANH R84, R2 ;  /* 0x0000000200547308 */ /* 0x0002620000002400 */
[----:B------:R-:W-:Y:S07]  /*3430*/  HMMA.16816.F32 R4, R4, R34, R12 ;  /* 0x000000220404723c */ /* 0x000fee000000180c */
[----:B------:R-:W2:Y:S01]  /*3440*/  MUFU.TANH R53, R53 ;  /* 0x0000003500357308 */ /* 0x000ea20000002400 */
[----:B------:R-:W-:Y:S01]  /*3450*/  FMUL.FTZ R20, R20, c[0x0][0x320] ;  /* 0x0000c80014147a20 */ /* 0x000fe20000410000 */
[----:B------:R-:W-:Y:S01]  /*3460*/  SHF.R.S32.HI R15, RZ, 0x1f, R134 ;  /* 0x0000001fff0f7819 */ /* 0x000fe20000011486 */
[----:B------:R-:W-:-:S02]  /*3470*/  FMUL.FTZ R21, R21, c[0x0][0x320] ;  /* 0x0000c80015157a20 */ /* 0x000fc40000410000 */
[----:B------:R-:W-:Y:S02]  /*3480*/  FMUL.FTZ R22, R22, c[0x0][0x320] ;  /* 0x0000c80016167a20 */ /* 0x000fe40000410000 */
[----:B------:R-:W-:Y:S01]  /*3490*/  FMUL.FTZ R23, R23, c[0x0][0x320] ;  /* 0x0000c80017177a20 */ /* 0x000fe20000410000 */
[----:B------:R-:W2:Y:S01]  /*34a0*/  MUFU.TANH R54, R54 ;  /* 0x0000003600367308 */ /* 0x000ea20000002400 */
[----:B-1----:R-:W-:Y:S02]  /*34b0*/  FMUL.FTZ R2, R74, c[0x0][0x320] ;  /* 0x0000c8004a027a20 */ /* 0x002fe40000410000 */
[----:B------:R-:W-:Y:S02]  /*34c0*/  FMUL.FTZ R8, R8, c[0x0][0x320] ;  /* 0x0000c80008087a20 */ /* 0x000fe40000410000 */
[----:B------:R-:W-:Y:S02]  /*34d0*/  FMUL.FTZ R9, R9, c[0x0][0x320] ;  /* 0x0000c80009097a20 */ /* 0x000fe40000410000 */
[----:B------:R-:W-:Y:S01]  /*34e0*/  FMUL.FTZ R10, R10, c[0x0][0x320] ;  /* 0x0000c8000a0a7a20 */ /* 0x000fe20000410000 */
[----:B------:R1:W1:Y:S01]  /*34f0*/  MUFU.TANH R80, R2 ;  /* 0x0000000200507308 */ /* 0x0002620000002400 */
[----:B------:R-:W-:-:S02]  /*3500*/  FMUL.FTZ R11, R11, c[0x0][0x320] ;  /* 0x0000c8000b0b7a20 */ /* 0x000fc40000410000 */
[----:B------:R-:W-:Y:S02]  /*3510*/  FMUL.FTZ R5, R5, c[0x0][0x320] ;  /* 0x0000c80005057a20 */ /* 0x000fe40000410000 */
[----:B------:R-:W-:Y:S02]  /*3520*/  FMUL.FTZ R6, R6, c[0x0][0x320] ;  /* 0x0000c80006067a20 */ /* 0x000fe40000410000 */
[----:B------:R-:W-:Y:S01]  /*3530*/  FMUL.FTZ R7, R7, c[0x0][0x320] ;  /* 0x0000c80007077a20 */ /* 0x000fe20000410000 */
[----:B------:R-:W2:Y:S01]  /*3540*/  MUFU.TANH R33, R20 ;  /* 0x0000001400217308 */ /* 0x000ea20000002400 */
[----:B------:R-:W-:Y:S02]  /*3550*/  FMUL.FTZ R4, R4, c[0x0][0x320] ;  /* 0x0000c80004047a20 */ /* 0x000fe40000410000 */
[----:B-1----:R-:W-:-:S05]  /*3560*/  FMUL.FTZ R2, R75, c[0x0][0x320] ;  /* 0x0000c8004b027a20 */ /* 0x002fca0000410000 */
[----:B------:R-:W1:Y:S08]  /*3570*/  MUFU.TANH R32, R21 ;  /* 0x0000001500207308 */ /* 0x000e700000002400 */
[----:B------:R5:W1:Y:S08]  /*3580*/  MUFU.TANH R75, R2 ;  /* 0x00000002004b7308 */ /* 0x000a700000002400 */
[----:B------:R-:W1:Y:S01]  /*3590*/  MUFU.TANH R31, R22 ;  /* 0x00000016001f7308 */ /* 0x000e620000002400 */
[----:B-----5:R-:W-:-:S07]  /*35a0*/  FMUL.FTZ R2, R76, c[0x0][0x320] ;  /* 0x0000c8004c027a20 */ /* 0x020fce0000410000 */
        /* <DEDUP_REMOVED lines=16> */
[----:B------:R5:W1:Y:S08]  /*36b0*/  MUFU.TANH R28, R4 ;  /* 0x00000004001c7308 */ /* 0x000a700000002400 */
[----:B------:R1:W1:Y:S01]  /*36c0*/  MUFU.TANH R44, R2 ;  /* 0x00000002002c7308 */ /* 0x0002620000002400 */
[----:B-----5:R-:W-:Y:S01]  /*36d0*/  LOP3.LUT R4, R154, R153, RZ, 0xfc, !PT ;  /* 0x000000999a047212 */ /* 0x020fe200078efcff */
[----:B-1----:R-:W-:-:S06]  /*36e0*/  FMUL.FTZ R2, R71, c[0x0][0x320] ;  /* 0x0000c80047027a20 */ /* 0x002fcc0000410000 */
[----:B------:R1:W1:Y:S02]  /*36f0*/  MUFU.TANH R40, R2 ;  /* 0x0000000200287308 */ /* 0x0002640000002400 */
[----:B-1----:R-:W-:-:S06]  /*3700*/  FMUL.FTZ R2, R55, c[0x0][0x320] ;  /* 0x0000c80037027a20 */ /* 0x002fcc0000410000 */
[----:B------:R1:W1:Y:S02]  /*3710*/  MUFU.TANH R190, R2 ;  /* 0x0000000200be7308 */ /* 0x0002640000002400 */
[----:B-1----:R-:W-:-:S05]  /*3720*/  IADD3 R2, R156, 0x100, RZ ;  /* 0x000001009c027810 */ /* 0x002fca0007ffe0ff */
[----:B------:R1:W-:Y:S04]  /*3730*/  STL [R1+0x30], R2 ;  /* 0x0000300201007387 */ /* 0x0003e80000100800 */
[----:B------:R-:W-:Y:S06]  /*3740*/  BAR.SYNC.DEFER_BLOCKING 0x0 ;  /* 0x0000000000007b1d */ /* 0x000fec0000010000 */
[----:B------:R-:W-:Y:S05]  /*3750*/  @!P2 BRA `(.L_x_151) ;  /* 0x000004900000a947 */ /* 0x000fea0003800000 */
[----:B--234-:R-:W-:Y:S01]  /*3760*/  ULEA UR11, UR11, UR8, 0x6 ;  /* 0x000000080b0b7291 */ /* 0x01cfe2000f8e303f */
[----:B------:R-:W-:-:S05]  /*3770*/  IMAD.MOV.U32 R9, RZ, RZ, RZ ;  /* 0x000000ffff097224 */ /* 0x000fca00078e00ff */
[----:B------:R-:W-:-:S05]  /*3780*/  IMAD.U32 R5, RZ, RZ, UR11 ;  /* 0x0000000bff057e24 */ /* 0x000fca000f8e00ff */
[----:B------:R-:W-:-:S05]  /*3790*/  IADD3 R5, R5, -0x40, R158 ;  /* 0xffffffc005057810 */ /* 0x000fca0007ffe09e */
[----:B------:R-:W-:-:S04]  /*37a0*/  @P1 IMAD.HI.U32 R6, R5, c[0x0][0x2bc], RZ ;  /* 0x0000af0005061a27 */ /* 0x000fc800078e00ff */
[----:B-1----:R-:W-:Y:S01]  /*37b0*/  IMAD.MOV.U32 R2, RZ, RZ, R5 ;  /* 0x000000ffff027224 */ /* 0x002fe200078e0005 */
[----:B------:R-:W-:-:S04]  /*37c0*/  @P1 SHF.R.U32.HI R2, RZ, c[0x0][0x2c0], R6 ;  /* 0x0000b000ff021a19 */ /* 0x000fc80000011606 */
[----:B------:R-:W-:-:S04]  /*37d0*/  @!P0 IADD3 R7, P2, R2, UR16, RZ ;  /* 0x0000001002078c10 */ /* 0x000fc8000ff5e0ff */
[----:B------:R-:W-:Y:S02]  /*37e0*/  @!P0 LEA.HI.X.SX32 R8, R2, UR15, 0x1, P2 ;  /* 0x0000000f02088c11 */ /* 0x000fe400090f0eff */
[----:B------:R-:W-:-:S04]  /*37f0*/  @!P0 LEA R6, P2, R7, c[0x0][0x2a0], 0x2 ;  /* 0x0000a80007068a11 */ /* 0x000fc800078410ff */
[----:B------:R-:W-:-:S05]  /*3800*/  @!P0 LEA.HI.X R7, R7, c[0x0][0x2a4], R8, 0x2, P2 ;  /* 0x0000a90007078a11 */ /* 0x000fca00010f1408 */
[----:B------:R1:W2:Y:S01]  /*3810*/  @!P0 LDG.E R9, [R6.64] ;  /* 0x0000000c06098981 */ /* 0x0002a2000c1e1900 */
[----:B------:R-:W-:Y:S01]  /*3820*/  IMAD.MOV R2, RZ, RZ, -R2 ;  /* 0x000000ffff027224 */ /* 0x000fe200078e0a02 */
[----:B------:R-:W-:Y:S01]  /*3830*/  SEL R26, RZ, 0x10, P4 ;  /* 0x00000010ff1a7807 */ /* 0x000fe20002000000 */
[----:B------:R-:W-:Y:S01]  /*3840*/  IMAD.SHL.U32 R12, R132, 0x2, RZ ;  /* 0x00000002840c7824 */ /* 0x000fe200078e00ff */
[----:B------:R-:W-:Y:S01]  /*3850*/  SEL R25, RZ, 0x10, P3 ;  /* 0x00000010ff197807 */ /* 0x000fe20001800000 */
[----:B------:R-:W-:Y:S01]  /*3860*/  IMAD R10, R2, c[0x0][0x2b8], R5 ;  /* 0x0000ae00020a7a24 */ /* 0x000fe200078e0205 */
[----:B------:R-:W-:Y:S02]  /*3870*/  IADD3 R22, -R26, 0x10, RZ ;  /* 0x000000101a167810 */ /* 0x000fe40007ffe1ff */
[----:B------:R-:W-:Y:S02]  /*3880*/  IADD3 R11, -R25, 0x10, RZ ;  /* 0x00000010190b7810 */ /* 0x000fe40007ffe1ff */
[----:B------:R-:W-:Y:S01]  /*3890*/  SHF.R.S32.HI R2, RZ, 0x1f, R10 ;  /* 0x0000001fff027819 */ /* 0x000fe2000001140a */
[----:B------:R-:W-:Y:S01]  /*38a0*/  STL [R1+0x34], R10 ;  /* 0x0000340a01007387 */ /* 0x000fe20000100800 */
[----:B------:R-:W-:-:S02]  /*38b0*/  LOP3.LUT R22, R22, 0xf, RZ, 0xc0, !PT ;  /* 0x0000000f16167812 */ /* 0x000fc400078ec0ff */
[----:B------:R-:W-:Y:S01]  /*38c0*/  LOP3.LUT R11, R11, 0xf, RZ, 0xc0, !PT ;  /* 0x0000000f0b0b7812 */ /* 0x000fe200078ec0ff */
[----:B------:R-:W-:-:S04]  /*38d0*/  IMAD R2, R2, c[0x0][0x1e0], RZ ;  /* 0x0000780002027a24 */ /* 0x000fc800078e02ff */
[C---:B------:R-:W-:Y:S02]  /*38e0*/  IMAD R2, R10.reuse, c[0x0][0x1e4], R2 ;  /* 0x000079000a027a24 */ /* 0x040fe400078e0202 */
[----:B-1----:R-:W-:-:S04]  /*38f0*/  IMAD.WIDE.U32 R6, R10, c[0x0][0x1e0], RZ ;  /* 0x000078000a067a25 */ /* 0x002fc800078e00ff */
[----:B------:R-:W-:Y:S01]  /*3900*/  IMAD.IADD R7, R7, 0x1, R2 ;  /* 0x0000000107077824 */ /* 0x000fe200078e0202 */
[----:B--2---:R-:W-:-:S03]  /*3910*/  SHF.R.S32.HI R2, RZ, 0x1f, R9 ;  /* 0x0000001fff027819 */ /* 0x004fc60000011409 */
[----:B------:R-:W-:Y:S01]  /*3920*/  IMAD.WIDE.U32 R6, R9, c[0x0][0x1f0], R6 ;  /* 0x00007c0009067a25 */ /* 0x000fe200078e0006 */
[----:B------:R-:W-:Y:S03]  /*3930*/  STL [R1+0x2c], R9 ;  /* 0x00002c0901007387 */ /* 0x000fe60000100800 */
[----:B------:R-:W-:-:S04]  /*3940*/  IMAD R2, R2, c[0x0][0x1f0], RZ ;  /* 0x00007c0002027a24 */ /* 0x000fc800078e02ff */
[----:B------:R-:W-:Y:S01]  /*3950*/  IMAD R5, R9, c[0x0][0x1f4], R2 ;  /* 0x00007d0009057a24 */ /* 0x000fe200078e0202 */
[----:B------:R-:W-:-:S04]  /*3960*/  IADD3 R2, P2, R6, UR20, RZ ;  /* 0x0000001406027c10 */ /* 0x000fc8000ff5e0ff */
[----:B------:R-:W-:Y:S02]  /*3970*/  IADD3.X R6, R7, UR18, R5, P2, !PT ;  /* 0x0000001207067c10 */ /* 0x000fe400097fe405 */
[----:B------:R-:W-:-:S04]  /*3980*/  LEA R5, P2, R2, c[0x0][0x1c8], 0x1 ;  /* 0x0000720002057a11 */ /* 0x000fc800078408ff */
[----:B------:R-:W-:Y:S01]  /*3990*/  LEA.HI.X R2, R2, c[0x0][0x1cc], R6, 0x1, P2 ;  /* 0x0000730002027a11 */ /* 0x000fe200010f0c06 */
[----:B------:R-:W1:Y:S01]  /*39a0*/  SHFL.IDX PT, R10, R5, 0x3, 0x181f ;  /* 0x00781f00050a7f89 */ /* 0x000e6200000e0000 */
[----:B------:R-:W-:-:S03]  /*39b0*/  SHF.L.U64.HI R6, R132, 0x1, R157 ;  /* 0x0000000184067819 */ /* 0x000fc6000001029d */
[----:B------:R-:W2:Y:S04]  /*39c0*/  SHFL.IDX PT, R7, R2, 0x3, 0x181f ;  /* 0x00781f0002077f89 */ /* 0x000ea800000e0000 */
[----:B------:R-:W3:Y:S04]  /*39d0*/  SHFL.IDX PT, R18, R5, RZ, 0x181f ;  /* 0x00181fff05127589 */ /* 0x000ee800000e0000 */
[----:B------:R-:W-:Y:S04]  /*39e0*/  SHFL.IDX PT, R14, R5, 0x1, 0x181f ;  /* 0x00381f00050e7f89 */ /* 0x000fe800000e0000 */
[----:B------:R-:W4:Y:S04]  /*39f0*/  SHFL.IDX PT, R8, R2, RZ, 0x181f ;  /* 0x00181fff02087589 */ /* 0x000f2800000e0000 */
[----:B------:R5:W5:Y:S04]  /*3a00*/  SHFL.IDX PT, R9, R5, 0x2, 0x181f ;  /* 0x00581f0005097f89 */ /* 0x000b6800000e0000 */
[----:B------:R-:W5:Y:S01]  /*3a10*/  SHFL.IDX PT, R13, R2, 0x1, 0x181f ;  /* 0x00381f00020d7f89 */ /* 0x000f6200000e0000 */
[----:B-1----:R-:W-:-:S03]  /*3a20*/  IADD3 R22, P5, P2, R22, R10, R12 ;  /* 0x0000000a16167210 */ /* 0x002fc60007abe00c */
[----:B------:R1:W1:Y:S01]  /*3a30*/  SHFL.IDX PT, R24, R2, 0x2, 0x181f ;  /* 0x00581f0002187f89 */ /* 0x00026200000e0000 */
[----:B--2---:R-:W-:Y:S02]  /*3a40*/  IADD3.X R23, RZ, R7, R6, P5, P2 ;  /* 0x00000007ff177210 */ /* 0x004fe40002fe4406 */
[----:B---3--:R-:W-:-:S05]  /*3a50*/  IADD3 R20, P6, R18, R12, RZ ;  /* 0x0000000c12147210 */ /* 0x008fca0007fde0ff */
[----:B----4-:R-:W-:Y:S01]  /*3a60*/  IMAD.X R21, R8, 0x1, R6, P6 ;  /* 0x0000000108157824 */ /* 0x010fe200030e0606 */
[----:B-----5:R-:W-:-:S04]  /*3a70*/  SHF.L.U64.HI R5, R134, 0x1, R15 ;  /* 0x0000000186057819 */ /* 0x020fc8000001020f */
[----:B------:R2:W-:Y:S01]  /*3a80*/  LDGSTS.E.BYPASS.LTC128B.128 [R156+0x4100], [R20.64], !P4 ;  /* 0x04100000149c7fae */ /* 0x0005e2000e101d4c */
[----:B-1----:R-:W-:-:S05]  /*3a90*/  IMAD.SHL.U32 R2, R134, 0x2, RZ ;  /* 0x0000000286027824 */ /* 0x002fca00078e00ff */
[----:B------:R-:W-:-:S04]  /*3aa0*/  IADD3 R10, P5, P2, R11, R10, R2 ;  /* 0x0000000a0b0a7210 */ /* 0x000fc80007abe002 */
[--C-:B------:R-:W-:Y:S02]  /*3ab0*/  IADD3.X R11, RZ, R7, R5.reuse, P5, P2 ;  /* 0x00000007ff0b7210 */ /* 0x100fe40002fe4405 */
[----:B------:R-:W-:Y:S02]  /*3ac0*/  IADD3 R18, P5, R18, R2, RZ ;  /* 0x0000000212127210 */ /* 0x000fe40007fbe0ff */
[C---:B------:R-:W-:Y:S02]  /*3ad0*/  IADD3 R16, P2, R14.reuse, R12, RZ ;  /* 0x0000000c0e107210 */ /* 0x040fe40007f5e0ff */
[----:B------:R-:W-:Y:S01]  /*3ae0*/  IADD3 R14, P6, R14, R2, RZ ;  /* 0x000000020e0e7210 */ /* 0x000fe20007fde0ff */
[--C-:B------:R-:W-:Y:S01]  /*3af0*/  IMAD.X R19, R8, 0x1, R5.reuse, P5 ;  /* 0x0000000108137824 */ /* 0x100fe200028e0605 */
[----:B------:R-:W-:Y:S01]  /*3b00*/  IADD3 R12, P5, R9, R12, RZ ;  /* 0x0000000c090c7210 */ /* 0x000fe20007fbe0ff */
[--C-:B------:R-:W-:Y:S01]  /*3b10*/  IMAD.X R17, R13, 0x1, R6.reuse, P2 ;  /* 0x000000010d117824 */ /* 0x100fe200010e0606 */
[----:B------:R-:W-:Y:S01]  /*3b20*/  IADD3 R8, P2, R9, R2, RZ ;  /* 0x0000000209087210 */ /* 0x000fe20007f5e0ff */
[--C-:B------:R-:W-:Y:S01]  /*3b30*/  IMAD.X R15, R13, 0x1, R5.reuse, P6 ;  /* 0x000000010d0f7824 */ /* 0x100fe200030e0605 */
[----:B------:R-:W-:Y:S01]  /*3b40*/  ISETP.NE.U32.AND P6, PT, R26, RZ, PT ;  /* 0x000000ff1a00720c */ /* 0x000fe20003fc5070 */
[C---:B------:R-:W-:Y:S01]  /*3b50*/  IMAD.X R13, R24.reuse, 0x1, R6, P5 ;  /* 0x00000001180d7824 */ /* 0x040fe200028e0606 */
        /* <DEDUP_REMOVED lines=9> */
.L_x_151:
[----:B-1234-:R-:W-:Y:S01]  /*3bf0*/  LOP3.LUT R2, R155, 0xffffffe0, RZ, 0xc0, !PT ;  /* 0xffffffe09b027812 */ /* 0x01efe200078ec0ff */
[----:B------:R-:W-:Y:S01]  /*3c00*/  IMAD.U32 R5, RZ, RZ, UR9 ;  /* 0x00000009ff057e24 */ /* 0x000fe2000f8e00ff */
[----:B------:R-:W-:Y:S01]  /*3c10*/  STL [R1+0x90], R251 ;  /* 0x000090fb01007387 */ /* 0x000fe20000100800 */
[----:B------:R-:W-:-:S02]  /*3c20*/  IMAD.SHL.U32 R233, R4, 0x2, RZ ;  /* 0x0000000204e97824 */ /* 0x000fc400078e00ff */
[----:B------:R-:W-:Y:S01]  /*3c30*/  IMAD.IADD R2, R208, 0x1, -R2 ;  /* 0x00000001d0027824 */ /* 0x000fe200078e0a02 */
[----:B------:R-:W-:Y:S01]  /*3c40*/  STL [R1+0x8c], R250 ;  /* 0x00008cfa01007387 */ /* 0x000fe20000100800 */
[----:B------:R-:W-:Y:S01]  /*3c50*/  IMAD R234, R3, 0x2, R233 ;  /* 0x0000000203ea7824 */ /* 0x000fe200078e02e9 */
[C---:B------:R-:W-:Y:S02]  /*3c60*/  LEA R236, R0.reuse, R233, 0x1 ;  /* 0x000000e900ec7211 */ /* 0x040fe400078e08ff */
[----:B------:R-:W-:Y:S01]  /*3c70*/  SHF.R.S32.HI R8, RZ, 0x1f, R2 ;  /* 0x0000001fff087819 */ /* 0x000fe20000011402 */
[----:B------:R-:W-:Y:S01]  /*3c80*/  STL [R1+0x88], R249 ;  /* 0x000088f901007387 */ /* 0x000fe20000100800 */
[----:B------:R-:W-:Y:S02]  /*3c90*/  IMAD R235, R0, 0x2, R234 ;  /* 0x0000000200eb7824 */ /* 0x000fe400078e02ea */
[----:B------:R-:W-:Y:S01]  /*3ca0*/  LEA.HI R8, R8, R2, RZ, 0x2 ;  /* 0x0000000208087211 */ /* 0x000fe200078f10ff */
[----:B------:R-:W-:Y:S03]  /*3cb0*/  STL [R1+0x84], R248 ;  /* 0x000084f801007387 */ /* 0x000fe60000100800 */
[----:B------:R-:W-:Y:S01]  /*3cc0*/  LOP3.LUT R8, R8, 0x7ffffffc, RZ, 0xc0, !PT ;  /* 0x7ffffffc08087812 */ /* 0x000fe200078ec0ff */
[----:B------:R-:W-:Y:S03]  /*3cd0*/  STL [R1+0x80], R247 ;  /* 0x000080f701007387 */ /* 0x000fe60000100800 */
[----:B------:R-:W-:Y:S01]  /*3ce0*/  IADD3 R8, R2, -R8, RZ ;  /* 0x8000000802087210 */ /* 0x000fe20007ffe0ff */
[----:B------:R-:W-:Y:S04]  /*3cf0*/  STL [R1+0x7c], R246 ;  /* 0x00007cf601007387 */ /* 0x000fe80000100800 */
[----:B------:R-:W-:Y:S01]  /*3d00*/  IMAD R8, R8, -0x2, R5 ;  /* 0xfffffffe08087824 */ /* 0x000fe200078e0205 */
[----:B------:R-:W-:Y:S04]  /*3d10*/  STL [R1+0x78], R245 ;  /* 0x000078f501007387 */ /* 0x000fe80000100800 */
[C---:B------:R-:W-:Y:S01]  /*3d20*/  ISETP.GT.AND P2, PT, R8.reuse, RZ, PT ;  /* 0x000000ff0800720c */ /* 0x040fe20003f44270 */
[----:B------:R-:W-:Y:S01]  /*3d30*/  STL [R1+0x74], R244 ;  /* 0x000074f401007387 */ /* 0x000fe20000100800 */
[----:B------:R-:W-:-:S02]  /*3d40*/  ISETP.GT.AND P6, PT, R8, 0x1, PT ;  /* 0x000000010800780c */ /* 0x000fc40003fc4270 */
[----:B------:R-:W-:Y:S01]  /*3d50*/  ISETP.GT.AND P5, PT, R8, 0x8, PT ;  /* 0x000000080800780c */ /* 0x000fe20003fa4270 */
[----:B------:R-:W-:Y:S01]  /*3d60*/  STL [R1+0x70], R243 ;  /* 0x000070f301007387 */ /* 0x000fe20000100800 */
[----:B------:R-:W-:Y:S02]  /*3d70*/  FSEL R6, R148, -INF , P2 ;  /* 0xff80000094067808 */ /* 0x000fe40001000000 */
[----:B------:R-:W-:Y:S01]  /*3d80*/  FSEL R7, R135, -INF , P6 ;  /* 0xff80000087077808 */ /* 0x000fe20003000000 */
[----:B------:R-:W-:Y:S01]  /*3d90*/  STL [R1+0x6c], R242 ;  /* 0x00006cf201007387 */ /* 0x000fe20000100800 */
[----:B------:R-:W-:Y:S02]  /*3da0*/  FSEL R11, R133, -INF , P2 ;  /* 0xff800000850b7808 */ /* 0x000fe40001000000 */
[----:B------:R-:W-:Y:S01]  /*3db0*/  FSEL R120, R150, -INF , P2 ;  /* 0xff80000096787808 */ /* 0x000fe20001000000 */
[----:B------:R-:W-:Y:S01]  /*3dc0*/  STL [R1+0x68], R241 ;  /* 0x000068f101007387 */ /* 0x000fe20000100800 */
[----:B------:R-:W-:-:S02]  /*3dd0*/  FSEL R96, R152, -INF , P2 ;  /* 0xff80000098607808 */ /* 0x000fc40001000000 */
[----:B------:R-:W-:Y:S01]  /*3de0*/  ISETP.GT.AND P2, PT, R8, 0x9, PT ;  /* 0x000000090800780c */ /* 0x000fe20003f44270 */
[----:B------:R-:W-:Y:S01]  /*3df0*/  STL [R1+0x64], R240 ;  /* 0x000064f001007387 */ /* 0x000fe20000100800 */
[----:B------:R-:W-:Y:S02]  /*3e00*/  FSEL R9, R106, -INF , P5 ;  /* 0xff8000006a097808 */ /* 0x000fe40002800000 */
[----:B------:R-:W-:Y:S01]  /*3e10*/  FMNMX.FTZ R2, R6, R7, !PT ;  /* 0x0000000706027209 */ /* 0x000fe20007810000 */
        /* <DEDUP_REMOVED lines=15> */
[----:B------:R1:W-:Y:S01]  /*3f10*/  STL [R1+0x4c], R132 ;  /* 0x00004c8401007387 */ /* 0x0003e20000100800 */
[----:B------:R-:W-:Y:S02]  /*3f20*/  FSEL R17, R94, -INF , P6 ;  /* 0xff8000005e117808 */ /* 0x000fe40003000000 */
[----:B------:R-:W-:Y:S01]  /*3f30*/  FMNMX.FTZ R2, R10, R2, !PT ;  /* 0x000000020a027209 */ /* 0x000fe20007810000 */
[----:B------:R-:W-:Y:S01]  /*3f40*/  LDSM.16.MT88.4 R60, [R235+0x900] ;  /* 0x00090000eb3c783b */ /* 0x000fe20000004200 */
[----:B------:R-:W-:Y:S02]  /*3f50*/  FSEL R16, R102, -INF , P2 ;  /* 0xff80000066107808 */ /* 0x000fe40001000000 */
[----:B------:R-:W-:Y:S01]  /*3f60*/  FSEL R123, R107, -INF , P2 ;  /* 0xff8000006b7b7808 */ /* 0x000fe20001000000 */
[----:B------:R-:W-:Y:S01]  /*3f70*/  LDSM.16.MT88.4 R56, [R233+0x900] ;  /* 0x00090000e938783b */ /* 0x000fe20000004200 */
[----:B------:R-:W-:-:S02]  /*3f80*/  FSEL R99, R113, -INF , P2 ;  /* 0xff80000071637808 */ /* 0x000fc40001000000 */
[----:B------:R-:W-:Y:S01]  /*3f90*/  ISETP.GT.AND P2, PT, R8, 0x18, PT ;  /* 0x000000180800780c */ /* 0x000fe20003f44270 */
[----:B------:R-:W-:Y:S01]  /*3fa0*/  LDSM.16.MT88.4 R104, [R236+0x2100] ;  /* 0x00210000ec68783b */ /* 0x000fe20000004200 */
        /* <DEDUP_REMOVED lines=11> */
[----:B------:R-:W0:Y:S01]  /*4060*/  LDGDEPBAR ;  /* 0x00000000000079af */ /* 0x000e220000000000 */
[----:B------:R-:W-:Y:S02]  /*4070*/  FSEL R22, R89, -INF , P5 ;  /* 0xff80000059167808 */ /* 0x000fe40002800000 */
[----:B------:R-:W-:Y:S02]  /*4080*/  FSEL R125, R95, -INF , P5 ;  /* 0xff8000005f7d7808 */ /* 0x000fe40002800000 */
[----:B------:R-:W-:Y:S01]  /*4090*/  FSEL R113, R101, -INF , P5 ;  /* 0xff80000065717808 */ /* 0x000fe20002800000 */
[----:B------:R-:W-:Y:S01]  /*40a0*/  LDSM.16.MT88.4 R92, [R233+0x2100] ;  /* 0x00210000e95c783b */ /* 0x000fe20000004200 */
[----:B------:R-:W-:-:S02]  /*40b0*/  ISETP.GT.AND P5, PT, R8, 0x20, PT ;  /* 0x000000200800780c */ /* 0x000fc40003fa4270 */
[----:B------:R-:W-:Y:S01]  /*40c0*/  FSEL R20, R85, -INF , P6 ;  /* 0xff80000055147808 */ /* 0x000fe20003000000 */
[----:B------:R-:W-:Y:S01]  /*40d0*/  LDSM.16.MT88.4 R100, [R234+0x2100] ;  /* 0x00210000ea64783b */ /* 0x000fe20000004200 */
[----:B------:R-:W-:Y:S02]  /*40e0*/  FMNMX.FTZ R2, R19, R2, !PT ;  /* 0x0000000213027209 */ /* 0x000fe40007810000 */
[----:B------:R-:W-:Y:S02]  /*40f0*/  FSEL R23, R82, -INF , P2 ;  /* 0xff80000052177808 */ /* 0x000fe40001000000 */
[----:B------:R-:W-:Y:S02]  /*4100*/  FSEL R126, R88, -INF , P2 ;  /* 0xff800000587e7808 */ /* 0x000fe40001000000 */
[----:B------:R-:W-:Y:S02]  /*4110*/  FSEL R115, R91, -INF , P2 ;  /* 0xff8000005b737808 */ /* 0x000fe40001000000 */
[----:B------:R-:W-:-:S02]  /*4120*/  ISETP.GT.AND P2, PT, R8, 0x21, PT ;  /* 0x000000210800780c */ /* 0x000fc40003f44270 */
[----:B------:R-:W-:Y:S02]  /*4130*/  FSEL R180, R74, -INF , P5 ;  /* 0xff8000004ab47808 */ /* 0x000fe40002800000 */
[----:B------:R-:W-:Y:S02]  /*4140*/  FMNMX.FTZ R2, R20, R2, !PT ;  /* 0x0000000214027209 */ /* 0x000fe40007810000 */
[----:B------:R-:W-:Y:S02]  /*4150*/  FSEL R24, R81, -INF , P6 ;  /* 0xff80000051187808 */ /* 0x000fe40003000000 */
[----:B------:R-:W-:Y:S02]  /*4160*/  FSEL R127, R87, -INF , P6 ;  /* 0xff800000577f7808 */ /* 0x000fe40003000000 */
[----:B------:R-:W-:Y:S02]  /*4170*/  FSEL R114, R90, -INF , P6 ;  /* 0xff8000005a727808 */ /* 0x000fe40003000000 */
[----:B------:R-:W-:Y:S01]  /*4180*/  ISETP.GT.AND P6, PT, R8, 0x28, PT ;  /* 0x000000280800780c */ /* 0x000fe20003fc4270 */
[----:B------:R-:W-:Y:S01]  /*4190*/  LDSM.16.MT88.4 R88, [R235+0x100] ;  /* 0x00010000eb58783b */ /* 0x000fe20000004200 */
[----:B------:R-:W-:-:S02]  /*41a0*/  FSEL R175, R73, -INF , P2 ;  /* 0xff80000049af7808 */ /* 0x000fc40001000000 */
[----:B------:R-:W-:Y:S02]  /*41b0*/  FMNMX.FTZ R2, R180, R2, !PT ;  /* 0x00000002b4027209 */ /* 0x000fe40007810000 */
[----:B------:R-:W-:Y:S02]  /*41c0*/  FSEL R184, R72, -INF , P5 ;  /* 0xff80000048b87808 */ /* 0x000fe40002800000 */
[----:B------:R-:W-:Y:S02]  /*41d0*/  FSEL R172, R80, -INF , P5 ;  /* 0xff80000050ac7808 */ /* 0x000fe40002800000 */
[----:B------:R-:W-:Y:S02]  /*41e0*/  FSEL R169, R83, -INF , P5 ;  /* 0xff80000053a97808 */ /* 0x000fe40002800000 */
[----:B------:R-:W-:Y:S02]  /*41f0*/  ISETP.GT.AND P5, PT, R8, 0x29, PT ;  /* 0x000000290800780c */ /* 0x000fe40003fa4270 */
[----:B------:R-:W-:-:S02]  /*4200*/  FSEL R174, R68, -INF , P6 ;  /* 0xff80000044ae7808 */ /* 0x000fc40003000000 */
[----:B------:R-:W-:Y:S02]  /*4210*/  FMNMX.FTZ R2, R175, R2, !PT ;  /* 0x00000002af027209 */ /* 0x000fe40007810000 */
[----:B------:R-:W-:Y:S02]  /*4220*/  FSEL R183, R45, -INF , P2 ;  /* 0xff8000002db77808 */ /* 0x000fe40001000000 */
[----:B------:R-:W-:Y:S02]  /*4230*/  FSEL R171, R75, -INF , P2 ;  /* 0xff8000004bab7808 */ /* 0x000fe40001000000 */
[----:B------:R-:W-:Y:S01]  /*4240*/  FSEL R168, R84, -INF , P2 ;  /* 0xff80000054a87808 */ /* 0x000fe20001000000 */
[----:B------:R-:W-:Y:S01]  /*4250*/  LDSM.16.MT88.4 R72, [R236+0x900] ;  /* 0x00090000ec48783b */ /* 0x000fe20000004200 */
[----:B------:R-:W-:Y:S02]  /*4260*/  ISETP.GT.AND P2, PT, R8, 0x30, PT ;  /* 0x000000300800780c */ /* 0x000fe40003f44270 */
[----:B------:R-:W-:Y:S01]  /*4270*/  FSEL R173, R69, -INF , P5 ;  /* 0xff80000045ad7808 */ /* 0x000fe20002800000 */
[----:B------:R-:W-:Y:S01]  /*4280*/  LDSM.16.MT88.4 R84, [R236+0x100] ;  /* 0x00010000ec54783b */ /* 0x000fe20000004200 */
[----:B------:R-:W-:-:S02]  /*4290*/  FMNMX.FTZ R2, R174, R2, !PT ;  /* 0x00000002ae027209 */ /* 0x000fc40007810000 */
[----:B------:R-:W-:Y:S02]  /*42a0*/  FSEL R181, R40, -INF , P5 ;  /* 0xff80000028b57808 */ /* 0x000fe40002800000 */
[----:B------:R-:W-:Y:S01]  /*42b0*/  FSEL R136, R67, -INF , P5 ;  /* 0xff80000043887808 */ /* 0x000fe20002800000 */
[----:B------:R-:W-:Y:S01]  /*42c0*/  LDSM.16.MT88.4 R40, [R233+0x100] ;  /* 0x00010000e928783b */ /* 0x000fe20000004200 */
[----:B------:R-:W-:Y:S02]  /*42d0*/  FSEL R133, R65, -INF , P5 ;  /* 0xff80000041857808 */ /* 0x000fe40002800000 */
[----:B------:R-:W-:Y:S02]  /*42e0*/  FSEL R205, R33, -INF , P2 ;  /* 0xff80000021cd7808 */ /* 0x000fe40001000000 */
[----:B------:R-:W-:Y:S02]  /*42f0*/  ISETP.GT.AND P5, PT, R8, 0x31, PT ;  /* 0x000000310800780c */ /* 0x000fe40003fa4270 */
[----:B------:R-:W-:-:S02]  /*4300*/  FMNMX.FTZ R2, R173, R2, !PT ;  /* 0x00000002ad027209 */ /* 0x000fc40007810000 */
[----:B------:R-:W-:Y:S02]  /*4310*/  FSEL R182, R70, -INF , P6 ;  /* 0xff80000046b67808 */ /* 0x000fe40003000000 */
[----:B------:R-:W-:Y:S01]  /*4320*/  FSEL R170, R66, -INF , P6 ;  /* 0xff80000042aa7808 */ /* 0x000fe20003000000 */
[----:B------:R-:W-:Y:S01]  /*4330*/  LDSM.16.MT88.4 R68, [R233+0x2900] ;  /* 0x00290000e944783b */ /* 0x000fe20000004200 */
[----:B------:R-:W-:Y:S02]  /*4340*/  FSEL R135, R44, -INF , P6 ;  /* 0xff8000002c877808 */ /* 0x000fe40003000000 */
[----:B------:R-:W-:Y:S01]  /*4350*/  ISETP.GT.AND P6, PT, R8, 0x38, PT ;  /* 0x000000380800780c */ /* 0x000fe20003fc4270 */
[----:B------:R-:W-:Y:S01]  /*4360*/  LDSM.16.MT88.4 R64, [R234+0x2900] ;  /* 0x00290000ea40783b */ /* 0x000fe20000004200 */
[----:B-1----:R-:W-:Y:S02]  /*4370*/  FSEL R132, R32, -INF , P5 ;  /* 0xff80000020847808 */ /* 0x002fe40002800000 */
[----:B------:R-:W-:-:S02]  /*4380*/  FMNMX.FTZ R2, R205, R2, !PT ;  /* 0x00000002cd027209 */ /* 0x000fc40007810000 */
[----:B------:R-:W-:Y:S02]  /*4390*/  ISETP.GT.AND P5, PT, R8, 0x39, PT ;  /* 0x000000390800780c */ /* 0x000fe40003fa4270 */
[----:B------:R-:W-:Y:S02]  /*43a0*/  FSEL R241, R28, -INF , P6 ;  /* 0xff8000001cf17808 */ /* 0x000fe40003000000 */
[----:B------:R-:W-:Y:S02]  /*43b0*/  FMNMX.FTZ R2, R132, R2, !PT ;  /* 0x0000000284027209 */ /* 0x000fe40007810000 */
[----:B------:R-:W-:Y:S02]  /*43c0*/  FSEL R237, R27, -INF , P5 ;  /* 0xff8000001bed7808 */ /* 0x000fe40002800000 */
[----:B------:R-:W-:Y:S02]  /*43d0*/  FMNMX.FTZ R2, R241, R2, !PT ;  /* 0x00000002f1027209 */ /* 0x000fe40007810000 */
[----:B------:R-:W-:-:S02]  /*43e0*/  FSEL R240, R31, -INF , P2 ;  /* 0xff8000001ff07808 */ /* 0x000fc40001000000 */
[----:B------:R-:W-:Y:S02]  /*43f0*/  FMNMX.FTZ R2, R237, R2, !PT ;  /* 0x00000002ed027209 */ /* 0x000fe40007810000 */
[----:B------:R-:W-:Y:S02]  /*4400*/  FSEL R229, R54, -INF , P2 ;  /* 0xff80000036e57808 */ /* 0x000fe40001000000 */
[----:B------:R-:W-:Y:S01]  /*4410*/  FSEL R228, R52, -INF , P2 ;  /* 0xff80000034e47808 */ /* 0x000fe20001000000 */
[----:B------:R-:W1:Y:S01]  /*4420*/  SHFL.BFLY PT, R5, R2, 0x2, 0x1f ;  /* 0x0c401f0002057f89 */ /* 0x000e6200000e0000 */
[----:B------:R-:W-:Y:S02]  /*4430*/  FSEL R232, R30, -INF , P6 ;  /* 0xff8000001ee87808 */ /* 0x000fe40003000000 */
[----:B------:R-:W-:Y:S02]  /*4440*/  FSEL R212, R29, -INF , P5 ;  /* 0xff8000001dd47808 */ /* 0x000fe40002800000 */
[----:B------:R-:W-:-:S02]  /*4450*/  FMNMX.FTZ R0, R96, R97, !PT ;  /* 0x0000006160007209 */ /* 0x000fc40007810000 */
[----:B------:R-:W-:Y:S02]  /*4460*/  FSEL R191, R35, -INF , P6 ;  /* 0xff80000023bf7808 */ /* 0x000fe40003000000 */
[----:B------:R-:W-:Y:S02]  /*4470*/  FMNMX.FTZ R0, R98, R0, !PT ;  /* 0x0000000062007209 */ /* 0x000fe40007810000 */
[----:B------:R-:W-:Y:S02]  /*4480*/  FSEL R195, R34, -INF , P5 ;  /* 0xff80000022c37808 */ /* 0x000fe40002800000 */
[----:B------:R-:W-:Y:S02]  /*4490*/  FMNMX.FTZ R0, R99, R0, !PT ;  /* 0x0000000063007209 */ /* 0x000fe40007810000 */
[----:B------:R-:W-:Y:S02]  /*44a0*/  FSEL R189, R189, -INF , P6 ;  /* 0xff800000bdbd7808 */ /* 0x000fe40003000000 */
[----:B------:R-:W-:-:S02]  /*44b0*/  FMNMX.FTZ R0, R112, R0, !PT ;  /* 0x0000000070007209 */ /* 0x000fc40007810000 */
[----:B------:R-:W-:Y:S02]  /*44c0*/  FSEL R188, R188, -INF , P5 ;  /* 0xff800000bcbc7808 */ /* 0x000fe40002800000 */
[----:B------:R-:W-:Y:S02]  /*44d0*/  FMNMX.FTZ R0, R113, R0, !PT ;  /* 0x0000000071007209 */ /* 0x000fe40007810000 */
[----:B-1----:R-:W-:Y:S02]  /*44e0*/  FMNMX.FTZ R2, R2, R5, !PT ;  /* 0x0000000502027209 */ /* 0x002fe40007810000 */
[----:B------:R-:W-:-:S03]  /*44f0*/  FMNMX.FTZ R0, R115, R0, !PT ;  /* 0x0000000073007209 */ /* 0x000fc60007810000 */
[----:B------:R-:W1:Y:S01]  /*4500*/  SHFL.BFLY PT, R137, R2, 0x1, 0x1f ;  /* 0x0c201f0002897f89 */ /* 0x000e6200000e0000 */
[----:B------:R-:W-:-:S04]  /*4510*/  FMNMX.FTZ R0, R114, R0, !PT ;  /* 0x0000000072007209 */ /* 0x000fc80007810000 */
[----:B------:R-:W-:-:S04]  /*4520*/  FMNMX.FTZ R0, R169, R0, !PT ;  /* 0x00000000a9007209 */ /* 0x000fc80007810000 */
[----:B------:R-:W-:-:S04]  /*4530*/  FMNMX.FTZ R0, R168, R0, !PT ;  /* 0x00000000a8007209 */ /* 0x000fc80007810000 */
[----:B------:R-:W-:-:S04]  /*4540*/  FMNMX.FTZ R0, R135, R0, !PT ;  /* 0x0000000087007209 */ /* 0x000fc80007810000 */
[----:B------:R-:W-:-:S04]  /*4550*/  FMNMX.FTZ R0, R133, R0, !PT ;  /* 0x0000000085007209 */ /* 0x000fc80007810000 */
[----:B------:R-:W-:Y:S02]  /*4560*/  FMNMX.FTZ R0, R228, R0, !PT ;  /* 0x00000000e4007209 */ /* 0x000fe40007810000 */
[----:B-1----:R-:W-:Y:S02]  /*4570*/  FMNMX.FTZ R137, R2, R137, !PT ;  /* 0x0000008902897209 */ /* 0x002fe40007810000 */
[----:B------:R-:W-:Y:S02]  /*4580*/  FMNMX.FTZ R2, R11, R14, !PT ;  /* 0x0000000e0b027209 */ /* 0x000fe40007810000 */
[C---:B------:R-:W-:Y:S01]  /*4590*/  FSETP.NEU.FTZ.AND P2, PT, R137.reuse, -INF , PT ;  /* 0xff8000008900780b */ /* 0x040fe20003f5d000 */
[----:B------:R-:W-:Y:S01]  /*45a0*/  FMUL.FTZ R13, R137, c[0x0][0x2d0] ;  /* 0x0000b400890d7a20 */ /* 0x000fe20000410000 */
[----:B------:R-:W-:-:S04]  /*45b0*/  FMNMX.FTZ R2, R15, R2, !PT ;  /* 0x000000020f027209 */ /* 0x000fc80007810000 */
[----:B------:R-:W-:Y:S02]  /*45c0*/  FMNMX.FTZ R2, R16, R2, !PT ;  /* 0x0000000210027209 */ /* 0x000fe40007810000 */
[----:B------:R-:W-:Y:S02]  /*45d0*/  FSEL R13, R13, RZ, P2 ;  /* 0x000000ff0d0d7208 */ /* 0x000fe40001000000 */
[----:B------:R-:W-:Y:S02]  /*45e0*/  FMNMX.FTZ R2, R21, R2, !PT ;  /* 0x0000000215027209 */ /* 0x000fe40007810000 */
[----:B------:R-:W-:Y:S02]  /*45f0*/  ISETP.GT.AND P2, PT, R8, 0x31, PT ;  /* 0x000000310800780c */ /* 0x000fe40003f44270 */
[----:B------:R-:W-:Y:S02]  /*4600*/  FMNMX.FTZ R2, R22, R2, !PT ;  /* 0x0000000216027209 */ /* 0x000fe40007810000 */
[----:B------:R-:W-:-:S02]  /*4610*/  FSEL R239, R36, -INF , P2 ;  /* 0xff80000024ef7808 */ /* 0x000fc40001000000 */
[----:B------:R-:W-:-:S04]  /*4620*/  FMNMX.FTZ R2, R23, R2, !PT ;  /* 0x0000000217027209 */ /* 0x000fc80007810000 */
        /* <DEDUP_REMOVED lines=8> */
[----:B------:R-:W-:-:S05]  /*46b0*/  FMNMX.FTZ R2, R212, R2, !PT ;  /* 0x00000002d4027209 */ /* 0x000fca0007810000 */
[----:B------:R-:W1:Y:S02]  /*46c0*/  SHFL.BFLY PT, R5, R2, 0x2, 0x1f ;  /* 0x0c401f0002057f89 */ /* 0x000e6400000e0000 */
[----:B-1----:R-:W-:-:S05]  /*46d0*/  FMNMX.FTZ R2, R2, R5, !PT ;  /* 0x0000000502027209 */ /* 0x002fca0007810000 */
[----:B------:R-:W1:Y:S02]  /*46e0*/  SHFL.BFLY PT, R5, R2, 0x1, 0x1f ;  /* 0x0c201f0002057f89 */ /* 0x000e6400000e0000 */
[----:B-1----:R-:W-:Y:S01]  /*46f0*/  FMNMX.FTZ R2, R5, R2, !PT ;  /* 0x0000000205027209 */ /* 0x002fe20007810000 */
[----:B------:R-:W-:-:S03]  /*4700*/  FFMA.FTZ R5, R6, c[0x0][0x2d0], -R13 ;  /* 0x0000b40006057a23 */ /* 0x000fc6000001080d */
[C---:B------:R-:W-:Y:S01]  /*4710*/  FSETP.NEU.FTZ.AND P2, PT, R2.reuse, -INF , PT ;  /* 0xff8000000200780b */ /* 0x040fe20003f5d000 */
[----:B------:R-:W-:Y:S01]  /*4720*/  FMUL.FTZ R12, R2, c[0x0][0x2d0] ;  /* 0x0000b400020c7a20 */ /* 0x000fe20000410000 */
[----:B------:R1:W-:Y:S04]  /*4730*/  MUFU.EX2 R134, R5 ;  /* 0x0000000500867308 */ /* 0x0003e80000000800 */
[----:B------:R-:W-:Y:S02]  /*4740*/  FSEL R12, R12, RZ, P2 ;  /* 0x000000ff0c0c7208 */ /* 0x000fe40001000000 */
[----:B------:R-:W-:Y:S02]  /*4750*/  ISETP.GT.AND P2, PT, R8, 0x31, PT ;  /* 0x000000310800780c */ /* 0x000fe40003f44270 */
[----:B------:R-:W-:Y:S01]  /*4760*/  FMNMX.FTZ R8, R120, R121, !PT ;  /* 0x0000007978087209 */ /* 0x000fe20007810000 */
[--C-:B------:R-:W-:Y:S01]  /*4770*/  FFMA.FTZ R3, R15, c[0x0][0x2d0], -R12.reuse ;  /* 0x0000b4000f037a23 */ /* 0x100fe2000001080c */
[----:B------:R-:W-:Y:S01]  /*4780*/  FSEL R194, R53, -INF , P2 ;  /* 0xff80000035c27808 */ /* 0x000fe20001000000 */
[----:B------:R-:W-:Y:S01]  /*4790*/  FFMA.FTZ R4, R14, c[0x0][0x2d0], -R12 ;  /* 0x0000b4000e047a23 */ /* 0x000fe2000001080c */
[----:B------:R-:W-:Y:S01]  /*47a0*/  FMNMX.FTZ R8, R122, R8, !PT ;  /* 0x000000087a087209 */ /* 0x000fe20007810000 */
[----:B------:R2:W-:Y:S01]  /*47b0*/  MUFU.EX2 R246, R3 ;  /* 0x0000000300f67308 */ /* 0x0005e20000000800 */
[----:B------:R-:W-:Y:S01]  /*47c0*/  FMNMX.FTZ R0, R194, R0, !PT ;  /* 0x00000000c2007209 */ /* 0x000fe20007810000 */
[----:B------:R-:W-:Y:S01]  /*47d0*/  LDSM.16.MT88.4 R52, [R234+0x900] ;  /* 0x00090000ea34783b */ /* 0x000fe20000004200 */
[----:B-1----:R-:W-:Y:S01]  /*47e0*/  FFMA.FTZ R5, R7, c[0x0][0x2d0], -R13 ;  /* 0x0000b40007057a23 */ /* 0x002fe2000001080d */
[----:B------:R-:W-:-:S02]  /*47f0*/  FSEL R190, R190, -INF , P2 ;  /* 0xff800000bebe7808 */ /* 0x000fc40001000000 */
[----:B------:R-:W-:Y:S02]  /*4800*/  FMNMX.FTZ R0, R191, R0, !PT ;  /* 0x00000000bf007209 */ /* 0x000fe40007810000 */
[----:B------:R1:W3:Y:S02]  /*4810*/  MUFU.EX2 R214, R5 ;  /* 0x0000000500d67308 */ /* 0x0002e40000000800 */
[----:B------:R-:W-:Y:S01]  /*4820*/  FMNMX.FTZ R0, R195, R0, !PT ;  /* 0x00000000c3007209 */ /* 0x000fe20007810000 */
[----:B--2---:R-:W-:-:S05]  /*4830*/  FFMA.FTZ R3, R16, c[0x0][0x2d0], -R12 ;  /* 0x0000b40010037a23 */ /* 0x004fca000001080c */
[----:B------:R3:W-:Y:S01]  /*4840*/  MUFU.EX2 R230, R4 ;  /* 0x0000000400e67308 */ /* 0x0007e20000000800 */
[----:B-1----:R-:W-:-:S07]  /*4850*/  FFMA.FTZ R5, R9, c[0x0][0x2d0], -R13 ;  /* 0x0000b40009057a23 */ /* 0x002fce000001080d */
[----:B------:R1:W2:Y:S01]  /*4860*/  MUFU.EX2 R213, R3 ;  /* 0x0000000300d57308 */ /* 0x0002a20000000800 */
[----:B------:R-:W4:Y:S07]  /*4870*/  SHFL.BFLY PT, R9, R0, 0x2, 0x1f ;  /* 0x0c401f0000097f89 */ /* 0x000f2e00000e0000 */
[----:B------:R4:W-:Y:S01]  /*4880*/  MUFU.EX2 R206, R5 ;  /* 0x0000000500ce7308 */ /* 0x0009e20000000800 */
[----:B---3--:R-:W-:Y:S01]  /*4890*/  F2FP.PACK_AB R4, R214, R134 ;  /* 0x00000086d604723e */ /* 0x008fe200000000ff */
[----:B-1----:R-:W-:Y:S01]  /*48a0*/  FFMA.FTZ R3, R17, c[0x0][0x2d0], -R13 ;  /* 0x0000b40011037a23 */ /* 0x002fe2000001080d */
[----:B--2---:R-:W-:-:S05]  /*48b0*/  F2FP.PACK_AB R7, R213, R246 ;  /* 0x000000f6d507723e */ /* 0x004fca00000000ff */
[----:B------:R1:W-:Y:S01]  /*48c0*/  MUFU.EX2 R238, R3 ;  /* 0x0000000300ee7308 */ /* 0x0003e20000000800 */
[----:B----4-:R-:W-:Y:S01]  /*48d0*/  FFMA.FTZ R5, R10, c[0x0][0x2d0], -R13 ;  /* 0x0000b4000a057a23 */ /* 0x010fe2000001080d */
[----:B------:R-:W-:-:S06]  /*48e0*/  FMNMX.FTZ R0, R0, R9, !PT ;  /* 0x0000000900007209 */ /* 0x000fcc0007810000 */
[----:B------:R2:W3:Y:S01]  /*48f0*/  MUFU.EX2 R243, R5 ;  /* 0x0000000500f37308 */ /* 0x0004e20000000800 */
[----:B------:R-:W4:Y:S01]  /*4900*/  SHFL.BFLY PT, R16, R0, 0x1, 0x1f ;  /* 0x0c201f0000107f89 */ /* 0x000f2200000e0000 */
[----:B-1----:R-:W-:-:S06]  /*4910*/  FFMA.FTZ R3, R18, c[0x0][0x2d0], -R13 ;  /* 0x0000b40012037a23 */ /* 0x002fcc000001080d */
[----:B------:R1:W-:Y:S01]  /*4920*/  MUFU.EX2 R250, R3 ;  /* 0x0000000300fa7308 */ /* 0x0003e20000000800 */
[----:B--2---:R-:W-:Y:S01]  /*4930*/  FFMA.FTZ R5, R11, c[0x0][0x2d0], -R12 ;  /* 0x0000b4000b057a23 */ /* 0x004fe2000001080c */
[----:B---3--:R-:W-:-:S06]  /*4940*/  F2FP.PACK_AB R6, R243, R206 ;  /* 0x000000cef306723e */ /* 0x008fcc00000000ff */
[----:B------:R-:W2:Y:S01]  /*4950*/  MUFU.EX2 R242, R5 ;  /* 0x0000000500f27308 */ /* 0x000ea20000000800 */
[----:B----4-:R-:W-:Y:S02]  /*4960*/  FMNMX.FTZ R139, R0, R16, !PT ;  /* 0x00000010008b7209 */ /* 0x010fe40007810000 */
[----:B-1----:R-:W-:Y:S01]  /*4970*/  FMNMX.FTZ R3, R123, R8, !PT ;  /* 0x000000087b037209 */ /* 0x002fe20007810000 */
[----:B------:R-:W-:Y:S01]  /*4980*/  FFMA.FTZ R8, R19, c[0x0][0x2d0], -R13 ;  /* 0x0000b40013087a23 */ /* 0x000fe2000001080d */
[----:B------:R-:W-:Y:S02]  /*4990*/  FSETP.NEU.FTZ.AND P2, PT, R139, -INF , PT ;  /* 0xff8000008b00780b */ /* 0x000fe40003f5d000 */
[----:B------:R-:W-:Y:S01]  /*49a0*/  FMNMX.FTZ R3, R124, R3, !PT ;  /* 0x000000037c037209 */ /* 0x000fe20007810000 */
[----:B------:R1:W-:Y:S03]  /*49b0*/  MUFU.EX2 R207, R8 ;  /* 0x0000000800cf7308 */ /* 0x0003e60000000800 */
[----:B------:R-:W-:-:S02]  /*49c0*/  FMNMX.FTZ R3, R125, R3, !PT ;  /* 0x000000037d037209 */ /* 0x000fc40007810000 */
[----:B--2---:R-:W-:Y:S02]  /*49d0*/  F2FP.PACK_AB R5, R230, R242 ;  /* 0x000000f2e605723e */ /* 0x004fe400000000ff */
[----:B------:R-:W-:-:S04]  /*49e0*/  FMNMX.FTZ R3, R126, R3, !PT ;  /* 0x000000037e037209 */ /* 0x000fc80007810000 */
[----:B------:R-:W-:Y:S01]  /*49f0*/  FMNMX.FTZ R3, R127, R3, !PT ;  /* 0x000000037f037209 */ /* 0x000fe20007810000 */
[----:B------:R-:W-:Y:S03]  /*4a00*/  HMMA.16816.F32 R152, R4, R92, RZ ;  /* 0x0000005c0498723c */ /* 0x000fe600000018ff */
[----:B------:R-:W-:Y:S01]  /*4a10*/  FMNMX.FTZ R3, R172, R3, !PT ;  /* 0x00000003ac037209 */ /* 0x000fe20007810000 */
[----:B-1----:R-:W-:-:S04]  /*4a20*/  FFMA.FTZ R8, R20, c[0x0][0x2d0], -R13 ;  /* 0x0000b40014087a23 */ /* 0x002fc8000001080d */
[----:B------:R1:W2:Y:S01]  /*4a30*/  MUFU.EX2 R185, R8 ;  /* 0x0000000800b97308 */ /* 0x0002a20000000800 */
[C---:B------:R-:W-:Y:S08]  /*4a40*/  HMMA.16816.F32 R160, R4.reuse, R88, RZ ;  /* 0x0000005804a0723c */ /* 0x040ff000000018ff */
[----:B------:R-:W-:Y:S01]  /*4a50*/  HMMA.16816.F32 R148, R4, R100, RZ ;  /* 0x000000640494723c */ /* 0x000fe200000018ff */
[----:B-1----:R-:W-:Y:S01]  /*4a60*/  FFMA.FTZ R8, R21, c[0x0][0x2d0], -R12 ;  /* 0x0000b40015087a23 */ /* 0x002fe2000001080c */
[----:B--2---:R-:W-:-:S06]  /*4a70*/  F2FP.PACK_AB R10, R185, R207 ;  /* 0x000000cfb90a723e */ /* 0x004fcc00000000ff */
[C---:B------:R-:W-:Y:S01]  /*4a80*/  HMMA.16816.F32 R44, R4.reuse, R40, RZ ;  /* 0x00000028042c723c */ /* 0x040fe200000018ff */
[----:B------:R1:W-:Y:S07]  /*4a90*/  MUFU.EX2 R251, R8 ;  /* 0x0000000800fb7308 */ /* 0x0003ee0000000800 */
[C---:B------:R-:W-:Y:S08]  /*4aa0*/  HMMA.16816.F32 R164, R4.reuse, R84, RZ ;  /* 0x0000005404a4723c */ /* 0x040ff000000018ff */
[----:B------:R-:W-:Y:S01]  /*4ab0*/  HMMA.16816.F32 R144, R4, R104, RZ ;  /* 0x000000680490723c */ /* 0x000fe200000018ff */
[----:B-1----:R-:W-:Y:S01]  /*4ac0*/  FMNMX.FTZ R8, R171, R3, !PT ;  /* 0x00000003ab087209 */ /* 0x002fe20007810000 */
[----:B------:R-:W-:-:S03]  /*4ad0*/  FFMA.FTZ R3, R22, c[0x0][0x2d0], -R12 ;  /* 0x0000b40016037a23 */ /* 0x000fc6000001080c */
[----:B------:R-:W-:Y:S01]  /*4ae0*/  FMNMX.FTZ R8, R170, R8, !PT ;  /* 0x00000008aa087209 */ /* 0x000fe20007810000 */
[----:B------:R1:W2:Y:S02]  /*4af0*/  MUFU.EX2 R249, R3 ;  /* 0x0000000300f97308 */ /* 0x0002a40000000800 */
[C---:B------:R-:W-:Y:S08]  /*4b00*/  HMMA.16816.F32 R156, R4.reuse, R76, RZ ;  /* 0x0000004c049c723c */ /* 0x040ff000000018ff */
[----:B------:R-:W-:Y:S01]  /*4b10*/  HMMA.16816.F32 R140, R4, R108, RZ ;  /* 0x0000006c048c723c */ /* 0x000fe200000018ff */
[----:B-1----:R-:W-:Y:S01]  /*4b20*/  FMNMX.FTZ R3, R136, R8, !PT ;  /* 0x0000000888037209 */ /* 0x002fe20007810000 */
[----:B------:R-:W-:Y:S01]  /*4b30*/  FFMA.FTZ R8, R23, c[0x0][0x2d0], -R12 ;  /* 0x0000b40017087a23 */ /* 0x000fe2000001080c */
[----:B--2---:R-:W-:-:S05]  /*4b40*/  F2FP.PACK_AB R9, R249, R251 ;  /* 0x000000fbf909723e */ /* 0x004fca00000000ff */
[----:B------:R-:W-:Y:S01]  /*4b50*/  HMMA.16816.F32 R128, R4, R42, RZ ;  /* 0x0000002a0480723c */ /* 0x000fe200000018ff */
[----:B------:R-:W-:Y:S01]  /*4b60*/  FMNMX.FTZ R3, R229, R3, !PT ;  /* 0x00000003e5037209 */ /* 0x000fe20007810000 */
[----:B------:R1:W-:Y:S03]  /*4b70*/  MUFU.EX2 R187, R8 ;  /* 0x0000000800bb7308 */ /* 0x0003e60000000800 */
[----:B------:R-:W-:-:S03]  /*4b80*/  FMNMX.FTZ R3, R190, R3, !PT ;  /* 0x00000003be037209 */ /* 0x000fc60007810000 */
[----:B------:R-:W-:Y:S01]  /*4b90*/  HMMA.16816.F32 R116, R4, R78, RZ ;  /* 0x0000004e0474723c */ /* 0x000fe200000018ff */
[----:B------:R-:W-:-:S04]  /*4ba0*/  FMNMX.FTZ R3, R189, R3, !PT ;  /* 0x00000003bd037209 */ /* 0x000fc80007810000 */
[----:B------:R-:W-:Y:S01]  /*4bb0*/  FMNMX.FTZ R14, R188, R3, !PT ;  /* 0x00000003bc0e7209 */ /* 0x000fe20007810000 */
[----:B------:R-:W-:Y:S02]  /*4bc0*/  FMUL.FTZ R3, R139, c[0x0][0x2d0] ;  /* 0x0000b4008b037a20 */ /* 0x000fe40000410000 */
[C---:B------:R-:W-:Y:S01]  /*4bd0*/  HMMA.16816.F32 R80, R4.reuse, R86, RZ ;  /* 0x000000560450723c */ /* 0x040fe200000018ff */
[----:B-1----:R-:W-:Y:S01]  /*4be0*/  FFMA.FTZ R8, R24, c[0x0][0x2d0], -R12 ;  /* 0x0000b40018087a23 */ /* 0x002fe2000001080c */
[----:B------:R-:W1:Y:S01]  /*4bf0*/  SHFL.BFLY PT, R15, R14, 0x2, 0x1f ;  /* 0x0c401f000e0f7f89 */ /* 0x000e6200000e0000 */
[----:B------:R-:W-:Y:S02]  /*4c00*/  FSEL R3, R3, RZ, P2 ;  /* 0x000000ff03037208 */ /* 0x000fe40001000000 */
[----:B------:R2:W3:Y:S03]  /*4c10*/  MUFU.EX2 R247, R8 ;  /* 0x0000000800f77308 */ /* 0x0004e60000000800 */
[C---:B------:R-:W-:Y:S08]  /*4c20*/  HMMA.16816.F32 R36, R4.reuse, R90, RZ ;  /* 0x0000005a0424723c */ /* 0x040ff000000018ff */
[----:B------:R-:W-:Y:S01]  /*4c30*/  HMMA.16816.F32 R32, R4, R94, RZ ;  /* 0x0000005e0420723c */ /* 0x000fe200000018ff */
[----:B--2---:R-:W-:-:S02]  /*4c40*/  F2FP.PACK_AB R8, R250, R238 ;  /* 0x000000eefa08723e */ /* 0x004fc400000000ff */
[----:B---3--:R-:W-:-:S05]  /*4c50*/  F2FP.PACK_AB R11, R247, R187 ;  /* 0x000000bbf70b723e */ /* 0x008fca00000000ff */
[----:B------:R-:W-:Y:S01]  /*4c60*/  HMMA.16816.F32 R28, R4, R102, RZ ;  /* 0x00000066041c723c */ /* 0x000fe200000018ff */
[----:B-1----:R-:W-:-:S07]  /*4c70*/  FMNMX.FTZ R0, R14, R15, !PT ;  /* 0x0000000f0e007209 */ /* 0x002fce0007810000 */
[C---:B------:R-:W-:Y:S07]  /*4c80*/  HMMA.16816.F32 R16, R8.reuse, R68, R152 ;  /* 0x000000440810723c */ /* 0x040fee0000001898 */
[----:B------:R-:W-:Y:S01]  /*4c90*/  IMAD.MOV.U32 R155, RZ, RZ, R214 ;  /* 0x000000ffff9b7224 */ /* 0x000fe200078e00d6 */
[C---:B------:R-:W-:Y:S08]  /*4ca0*/  HMMA.16816.F32 R176, R8.reuse, R60, R160 ;  /* 0x0000003c08b0723c */ /* 0x040ff000000018a0 */
[----:B------:R-:W-:Y:S01]  /*4cb0*/  HMMA.16816.F32 R208, R8, R56, R44 ;  /* 0x0000003808d0723c */ /* 0x000fe2000000182c */
[----:B------:R-:W-:Y:S07]  /*4cc0*/  LDSM.16.MT88.4 R44, [R235+0x2900] ;  /* 0x00290000eb2c783b */ /* 0x000fee0000004200 */
[----:B------:R-:W-:Y:S01]  /*4cd0*/  MOV R204, R17 ;  /* 0x0000001100cc7202 */ /* 0x000fe20000000f00 */
[----:B------:R-:W-:Y:S01]  /*4ce0*/  IMAD.MOV.U32 R154, RZ, RZ, R19 ;  /* 0x000000ffff9a7224 */ /* 0x000fe200078e0013 */
[----:B------:R-:W-:Y:S01]  /*4cf0*/  MOV R152, R16 ;  /* 0x0000001000987202 */ /* 0x000fe20000000f00 */
[----:B------:R-:W-:Y:S01]  /*4d00*/  IMAD.MOV.U32 R153, RZ, RZ, R18 ;  /* 0x000000ffff997224 */ /* 0x000fe200078e0012 */
[----:B------:R-:W-:Y:S08]  /*4d10*/  HMMA.16816.F32 R24, R4, R106, RZ ;  /* 0x0000006a0418723c */ /* 0x000ff000000018ff */
[----:B------:R-:W-:Y:S08]  /*4d20*/  HMMA.16816.F32 R16, R8, R64, R148 ;  /* 0x000000400810723c */ /* 0x000ff00000001894 */
[----:B------:R-:W-:Y:S01]  /*4d30*/  HMMA.16816.F32 R20, R4, R110, RZ ;  /* 0x0000006e0414723c */ /* 0x000fe200000018ff */
[----:B------:R-:W1:Y:S06]  /*4d40*/  SHFL.BFLY PT, R5, R0, 0x1, 0x1f ;  /* 0x0c201f0000057f89 */ /* 0x000e6c00000e0000 */
[----:B------:R-:W-:Y:S01]  /*4d50*/  FFMA.FTZ R4, R96, c[0x0][0x2d0], -R3 ;  /* 0x0000b40060047a23 */ /* 0x000fe20000010803 */
[C---:B------:R-:W-:Y:S03]  /*4d60*/  HMMA.16816.F32 R224, R8.reuse, R72, R164 ;  /* 0x0000004808e0723c */ /* 0x040fe600000018a4 */
[----:B------:R2:W-:Y:S04]  /*4d70*/  MUFU.EX2 R193, R4 ;  /* 0x0000000400c17308 */ /* 0x0005e80000000800 */
[----:B------:R-:W-:Y:S01]  /*4d80*/  IMAD.MOV.U32 R167, RZ, RZ, R176 ;  /* 0x000000ffffa77224 */ /* 0x000fe200078e00b0 */
[----:B------:R-:W-:Y:S01]  /*4d90*/  MOV R166, R177 ;  /* 0x000000b100a67202 */ /* 0x000fe20000000f00 */
[----:B------:R-:W-:Y:S01]  /*4da0*/  IMAD.MOV.U32 R165, RZ, RZ, R178 ;  /* 0x000000ffffa57224 */ /* 0x000fe200078e00b2 */
[----:B------:R-:W-:Y:S01]  /*4db0*/  MOV R177, R19 ;  /* 0x0000001300b17202 */ /* 0x000fe20000000f00 */
[----:B------:R-:W-:Y:S01]  /*4dc0*/  IMAD.MOV.U32 R164, RZ, RZ, R179 ;  /* 0x000000ffffa47224 */ /* 0x000fe200078e00b3 */
[----:B------:R-:W-:Y:S01]  /*4dd0*/  HMMA.16816.F32 R220, R8, R52, R156 ;  /* 0x0000003408dc723c */ /* 0x000fe2000000189c */
[----:B------:R-:W-:-:S02]  /*4de0*/  IMAD.MOV.U32 R179, RZ, RZ, R17 ;  /* 0x000000ffffb37224 */ /* 0x000fc400078e0011 */
[----:B------:R-:W-:Y:S02]  /*4df0*/  IMAD.MOV.U32 R178, RZ, RZ, R18 ;  /* 0x000000ffffb27224 */ /* 0x000fe400078e0012 */
[----:B------:R-:W-:Y:S01]  /*4e00*/  IMAD.MOV.U32 R176, RZ, RZ, R16 ;  /* 0x000000ffffb07224 */ /* 0x000fe200078e0010 */
[----:B-1----:R-:W-:Y:S01]  /*4e10*/  FMNMX.FTZ R138, R0, R5, !PT ;  /* 0x00000005008a7209 */ /* 0x002fe20007810000 */
[--C-:B--2---:R-:W-:Y:S01]  /*4e20*/  FFMA.FTZ R4, R97, c[0x0][0x2d0], -R3.reuse ;  /* 0x0000b40061047a23 */ /* 0x104fe20000010803 */
[C---:B------:R-:W-:Y:S01]  /*4e30*/  HMMA.16816.F32 R16, R8.reuse, R48, R144 ;  /* 0x000000300810723c */ /* 0x040fe20000001890 */
[--C-:B------:R-:W-:Y:S01]  /*4e40*/  FFMA.FTZ R0, R113, c[0x0][0x2d0], -R3.reuse ;  /* 0x0000b40071007a23 */ /* 0x100fe20000010803 */
[----:B------:R-:W-:Y:S01]  /*4e50*/  FSETP.NEU.FTZ.AND P2, PT, R138, -INF , PT ;  /* 0xff8000008a00780b */ /* 0x000fe20003f5d000 */
[----:B------:R1:W-:Y:S05]  /*4e60*/  MUFU.EX2 R192, R4 ;  /* 0x0000000400c07308 */ /* 0x0003ea0000000800 */
[C---:B------:R-:W-:Y:S03]  /*4e70*/  HMMA.16816.F32 R128, R8.reuse, R58, R128 ;  /* 0x0000003a0880723c */ /* 0x040fe60000001880 */
[----:B------:R2:W-:Y:S05]  /*4e80*/  MUFU.EX2 R147, R0 ;  /* 0x0000000000937308 */ /* 0x0005ea0000000800 */
[----:B------:R-:W-:Y:S01]  /*4e90*/  HMMA.16816.F32 R156, R8, R54, R116 ;  /* 0x00000036089c723c */ /* 0x000fe20000001874 */
[----:B-1----:R-:W-:-:S04]  /*4ea0*/  FFMA.FTZ R4, R98, c[0x0][0x2d0], -R3 ;  /* 0x0000b40062047a23 */ /* 0x002fc80000010803 */
[----:B------:R1:W-:Y:S03]  /*4eb0*/  MUFU.EX2 R245, R4 ;  /* 0x0000000400f57308 */ /* 0x0003e60000000800 */
[----:B------:R-:W-:Y:S01]  /*4ec0*/  IMAD.MOV.U32 R146, RZ, RZ, R17 ;  /* 0x000000ffff927224 */ /* 0x000fe200078e0011 */
[----:B------:R-:W-:Y:S01]  /*4ed0*/  MOV R145, R19 ;  /* 0x0000001300917202 */ /* 0x000fe20000000f00 */
[----:B------:R-:W-:Y:S01]  /*4ee0*/  IMAD.MOV.U32 R144, RZ, RZ, R18 ;  /* 0x000000ffff907224 */ /* 0x000fe200078e0012 */
[----:B------:R-:W-:Y:S01]  /*4ef0*/  HMMA.16816.F32 R196, R8, R74, R80 ;  /* 0x0000004a08c4723c */ /* 0x000fe20000001850 */
[----:B--2---:R-:W-:-:S05]  /*4f00*/  FMUL.FTZ R0, R138, c[0x0][0x2d0] ;  /* 0x0000b4008a007a20 */ /* 0x004fca0000410000 */
[----:B------:R-:W-:Y:S02]  /*4f10*/  FSEL R0, R0, RZ, P2 ;  /* 0x000000ff00007208 */ /* 0x000fe40001000000 */
[----:B------:R-:W-:Y:S01]  /*4f20*/  HMMA.16816.F32 R200, R8, R62, R36 ;  /* 0x0000003e08c8723c */ /* 0x000fe20000001824 */
[----:B-1----:R-:W-:-:S04]  /*4f30*/  FFMA.FTZ R4, R99, c[0x0][0x2d0], -R3 ;  /* 0x0000b40063047a23 */ /* 0x002fc80000010803 */
[----:B------:R1:W-:Y:S03]  /*4f40*/  MUFU.EX2 R244, R4 ;  /* 0x0000000400f47308 */ /* 0x0003e60000000800 */
[C---:B------:R-:W-:Y:S01]  /*4f50*/  HMMA.16816.F32 R216, R8.reuse, R66, R28 ;  /* 0x0000004208d8723c */ /* 0x040fe2000000181c */
[--C-:B-1----:R-:W-:Y:S02]  /*4f60*/  FFMA.FTZ R4, R112, c[0x0][0x2d0], -R3.reuse ;  /* 0x0000b40070047a23 */ /* 0x102fe40000010803 */
[----:B------:R-:W-:Y:S02]  /*4f70*/  IMAD.MOV.U32 R112, RZ, RZ, R16 ;  /* 0x000000ffff707224 */ /* 0x000fe400078e0010 */
[----:B------:R1:W-:Y:S03]  /*4f80*/  MUFU.EX2 R15, R4 ;  /* 0x00000004000f7308 */ /* 0x0003e60000000800 */
[----:B------:R-:W-:Y:S01]  /*4f90*/  HMMA.16816.F32 R16, R8, R44, R140 ;  /* 0x0000002c0810723c */ /* 0x000fe2000000188c */
[----:B-1----:R-:W-:Y:S01]  /*4fa0*/  FFMA.FTZ R4, R115, c[0x0][0x2d0], -R3 ;  /* 0x0000b40073047a23 */ /* 0x002fe20000010803 */
[----:B------:R-:W-:-:S03]  /*4fb0*/  MOV R115, R213 ;  /* 0x000000d500737202 */ /* 0x000fc60000000f00 */
[----:B------:R1:W-:Y:S11]  /*4fc0*/  MUFU.EX2 R248, R4 ;  /* 0x0000000400f87308 */ /* 0x0003f60000000800 */
[----:B------:R-:W-:Y:S08]  /*4fd0*/  @!UPT UIADD3 URZ, URZ, URZ, URZ ;  /* 0x0000003f3f3ff290 */ /* 0x000ff0000fffe03f */
[----:B------:R-:W-:Y:S01]  /*4fe0*/  MOV R141, R18 ;  /* 0x00000012008d7202 */ /* 0x000fe20000000f00 */
[----:B------:R-:W-:Y:S01]  /*4ff0*/  IMAD.MOV.U32 R140, RZ, RZ, R19 ;  /* 0x000000ffff8c7224 */ /* 0x000fe200078e0013 */
[----:B------:R-:W-:Y:S01]  /*5000*/  MOV R98, R16 ;  /* 0x0000001000627202 */ /* 0x000fe20000000f00 */
[----:B------:R-:W-:Y:S02]  /*5010*/  IMAD.MOV.U32 R113, RZ, RZ, R17 ;  /* 0x000000ffff717224 */ /* 0x000fe400078e0011 */
[C---:B------:R-:W-:Y:S01]  /*5020*/  HMMA.16816.F32 R16, R8.reuse, R70, R32 ;  /* 0x000000460810723c */ /* 0x040fe20000001820 */
[----:B-1----:R-:W-:Y:S02]  /*5030*/  FFMA.FTZ R4, R114, c[0x0][0x2d0], -R3 ;  /* 0x0000b40072047a23 */ /* 0x002fe40000010803 */
[----:B------:R-:W-:Y:S02]  /*5040*/  IMAD.MOV.U32 R114, RZ, RZ, R212 ;  /* 0x000000ffff727224 */ /* 0x000fe400078e00d4 */
[----:B------:R1:W2:Y:S03]  /*5050*/  MUFU.EX2 R186, R4 ;  /* 0x0000000400ba7308 */ /* 0x0002a60000000800 */
[----:B------:R-:W-:Y:S11]  /*5060*/  HMMA.16816.F32 R212, R8, R46, R20 ;  /* 0x0000002e08d4723c */ /* 0x000ff60000001814 */
[----:B------:R-:W-:Y:S05]  /*5070*/  @!UPT UIADD3 URZ, URZ, URZ, URZ ;  /* 0x0000003f3f3ff290 */ /* 0x000fea000fffe03f */
[----:B------:R-:W-:Y:S01]  /*5080*/  IMAD.MOV.U32 R83, RZ, RZ, R17 ;  /* 0x000000ffff537224 */ /* 0x000fe200078e0011 */
[----:B------:R-:W-:Y:S01]  /*5090*/  MOV R81, R19 ;  /* 0x0000001300517202 */ /* 0x000fe20000000f00 */
[----:B-1----:R-:W-:Y:S01]  /*50a0*/  FFMA.FTZ R4, R120, c[0x0][0x2d0], -R0 ;  /* 0x0000b40078047a23 */ /* 0x002fe20000010800 */
[----:B--2---:R-:W-:Y:S01]  /*50b0*/  F2FP.PACK_AB R6, R186, R248 ;  /* 0x000000f8ba06723e */ /* 0x004fe200000000ff */
[----:B------:R-:W-:Y:S02]  /*50c0*/  IMAD.MOV.U32 R82, RZ, RZ, R18 ;  /* 0x000000ffff527224 */ /* 0x000fe400078e0012 */
[----:B------:R1:W-:Y:S01]  /*50d0*/  MUFU.EX2 R97, R4 ;  /* 0x0000000400617308 */ /* 0x0003e20000000800 */
[----:B------:R-:W-:Y:S02]  /*50e0*/  IMAD.MOV.U32 R80, RZ, RZ, R16 ;  /* 0x000000ffff507224 */ /* 0x000fe400078e0010 */
[----:B-1----:R-:W-:-:S05]  /*50f0*/  FFMA.FTZ R4, R121, c[0x0][0x2d0], -R0 ;  /* 0x0000b40079047a23 */ /* 0x002fca0000010800 */
[----:B------:R1:W2:Y:S02]  /*5100*/  MUFU.EX2 R96, R4 ;  /* 0x0000000400607308 */ /* 0x0002a40000000800 */
[----:B-1----:R-:W-:-:S06]  /*5110*/  FFMA.FTZ R4, R122, c[0x0][0x2d0], -R0 ;  /* 0x0000b4007a047a23 */ /* 0x002fcc0000010800 */
[----:B------:R1:W-:Y:S02]  /*5120*/  MUFU.EX2 R99, R4 ;  /* 0x0000000400637308 */ /* 0x0003e40000000800 */
[----:B-1----:R-:W-:Y:S02]  /*5130*/  FFMA.FTZ R4, R123, c[0x0][0x2d0], -R0 ;  /* 0x0000b4007b047a23 */ /* 0x002fe40000010800 */
[----:B------:R-:W-:Y:S04]  /*5140*/  HMMA.16816.F32 R120, R8, R50, R24 ;  /* 0x000000320878723c */ /* 0x000fe80000001818 */
[----:B------:R1:W3:Y:S03]  /*5150*/  MUFU.EX2 R14, R4 ;  /* 0x00000004000e7308 */ /* 0x0002e60000000800 */
[----:B------:R-:W-:-:S02]  /*5160*/  F2FP.PACK_AB R8, R192, R193 ;  /* 0x000000c1c008723e */ /* 0x000fc400000000ff */
[----:B------:R-:W-:Y:S02]  /*5170*/  F2FP.PACK_AB R10, R244, R245 ;  /* 0x000000f5f40a723e */ /* 0x000fe400000000ff */
[----:B--2---:R-:W-:Y:S01]  /*5180*/  F2FP.PACK_AB R9, R96, R97 ;  /* 0x000000616009723e */ /* 0x004fe200000000ff */
[----:B-1----:R-:W-:Y:S01]  /*5190*/  FFMA.FTZ R4, R124, c[0x0][0x2d0], -R0 ;  /* 0x0000b4007c047a23 */ /* 0x002fe20000010800 */
[----:B---3--:R-:W-:-:S03]  /*51a0*/  F2FP.PACK_AB R11, R14, R99 ;  /* 0x000000630e0b723e */ /* 0x008fc600000000ff */
[----:B------:R1:W-:Y:S04]  /*51b0*/  MUFU.EX2 R252, R4 ;  /* 0x0000000400fc7308 */ /* 0x0003e80000000800 */
[C---:B------:R-:W-:Y:S08]  /*51c0*/  HMMA.16816.F32 R20, R8.reuse, R40, RZ ;  /* 0x000000280814723c */ /* 0x040ff000000018ff */
[----:B------:R-:W-:Y:S01]  /*51d0*/  HMMA.16816.F32 R16, R8, R76, RZ ;  /* 0x0000004c0810723c */ /* 0x000fe200000018ff */
[----:B-1----:R-:W-:-:S06]  /*51e0*/  FFMA.FTZ R4, R125, c[0x0][0x2d0], -R0 ;  /* 0x0000b4007d047a23 */ /* 0x002fcc0000010800 */
[----:B------:R-:W-:Y:S01]  /*51f0*/  IMAD.MOV.U32 R77, RZ, RZ, R83 ;  /* 0x000000ffff4d7224 */ /* 0x000fe200078e0053 */
[----:B------:R1:W2:Y:S01]  /*5200*/  MUFU.EX2 R142, R4 ;  /* 0x00000004008e7308 */ /* 0x0002a20000000800 */
[----:B------:R-:W-:Y:S01]  /*5210*/  HMMA.16816.F32 R36, R8, R84, RZ ;  /* 0x000000540824723c */ /* 0x000fe200000018ff */
[----:B------:R-:W-:-:S06]  /*5220*/  IMAD.MOV.U32 R76, RZ, RZ, R80 ;  /* 0x000000ffff4c7224 */ /* 0x000fcc00078e0050 */
[----:B------:R-:W-:Y:S01]  /*5230*/  MOV R85, R147 ;  /* 0x0000009300557202 */ /* 0x000fe20000000f00 */
[----:B------:R-:W-:Y:S01]  /*5240*/  HMMA.16816.F32 R32, R8, R88, RZ ;  /* 0x000000580820723c */ /* 0x000fe200000018ff */
[----:B------:R-:W-:Y:S02]  /*5250*/  IMAD.MOV.U32 R84, RZ, RZ, R82 ;  /* 0x000000ffff547224 */ /* 0x000fe400078e0052 */
[----:B-1----:R-:W-:Y:S01]  /*5260*/  FFMA.FTZ R4, R126, c[0x0][0x2d0], -R0 ;  /* 0x0000b4007e047a23 */ /* 0x002fe20000010800 */
[----:B--2---:R-:W-:-:S04]  /*5270*/  F2FP.PACK_AB R5, R142, R252 ;  /* 0x000000fc8e05723e */ /* 0x004fc800000000ff */
[C---:B------:R-:W-:Y:S01]  /*5280*/  HMMA.16816.F32 R28, R8.reuse, R92, RZ ;  /* 0x0000005c081c723c */ /* 0x040fe200000018ff */
[----:B------:R-:W-:Y:S01]  /*5290*/  MOV R88, R98 ;  /* 0x0000006200587202 */ /* 0x000fe20000000f00 */
[----:B------:R1:W-:Y:S01]  /*52a0*/  MUFU.EX2 R231, R4 ;  /* 0x0000000400e77308 */ /* 0x0003e20000000800 */
[----:B------:R-:W-:Y:S02]  /*52b0*/  IMAD.MOV.U32 R98, RZ, RZ, R206 ;  /* 0x000000ffff627224 */ /* 0x000fe400078e00ce */
[----:B------:R-:W-:Y:S02]  /*52c0*/  IMAD.MOV.U32 R89, RZ, RZ, R205 ;  /* 0x000000ffff597224 */ /* 0x000fe400078e00cd */
[----:B------:R-:W-:Y:S01]  /*52d0*/  IMAD.MOV.U32 R92, RZ, RZ, R140 ;  /* 0x000000ffff5c7224 */ /* 0x000fe200078e008c */
[----:B------:R-:W-:Y:S01]  /*52e0*/  HMMA.16816.F32 R24, R8, R100, RZ ;  /* 0x000000640818723c */ /* 0x000fe200000018ff */
[----:B------:R-:W-:Y:S01]  /*52f0*/  IMAD.MOV.U32 R93, RZ, RZ, R113 ;  /* 0x000000ffff5d7224 */ /* 0x000fe200078e0071 */
[----:B------:R-:W-:-:S05]  /*5300*/  MOV R140, R112 ;  /* 0x00000070008c7202 */ /* 0x000fca0000000f00 */
[----:B------:R-:W-:Y:S01]  /*5310*/  IMAD.MOV.U32 R100, RZ, RZ, R141 ;  /* 0x000000ffff647224 */ /* 0x000fe200078e008d */
[----:B------:R-:W-:Y:S01]  /*5320*/  MOV R101, R155 ;  /* 0x0000009b00657202 */ /* 0x000fe20000000f00 */
[----:B------:R-:W-:Y:S01]  /*5330*/  IMAD.MOV.U32 R155, RZ, RZ, R207 ;  /* 0x000000ffff9b7224 */ /* 0x000fe200078e00cf */
[----:B------:R-:W-:Y:S01]  /*5340*/  HMMA.16816.F32 R40, R8, R42, RZ ;  /* 0x0000002a0828723c */ /* 0x000fe200000018ff */
[----:B-1----:R-:W-:Y:S02]  /*5350*/  FFMA.FTZ R4, R127, c[0x0][0x2d0], -R0 ;  /* 0x0000b4007f047a23 */ /* 0x002fe40000010800 */
[----:B------:R-:W-:Y:S02]  /*5360*/  IMAD.MOV.U32 R141, RZ, RZ, R179 ;  /* 0x000000ffff8d7224 */ /* 0x000fe400078e00b3 */
[----:B------:R1:W2:Y:S02]  /*5370*/  MUFU.EX2 R143, R4 ;  /* 0x00000004008f7308 */ /* 0x0002a40000000800 */
[----:B-1----:R-:W-:Y:S01]  /*5380*/  F2FP.PACK_AB R4, R147, R15 ;  /* 0x0000000f9304723e */ /* 0x002fe200000000ff */
[----:B------:R-:W-:Y:S01]  /*5390*/  IMAD.MOV.U32 R147, RZ, RZ, R204 ;  /* 0x000000ffff937224 */ /* 0x000fe200078e00cc */
[----:B--2---:R-:W-:-:S07]  /*53a0*/  F2FP.PACK_AB R7, R143, R231 ;  /* 0x000000e78f07723e */ /* 0x004fce00000000ff */
[C---:B------:R-:W-:Y:S07]  /*53b0*/  HMMA.16816.F32 R148, R4.reuse, R56, R20 ;  /* 0x000000380494723c */ /* 0x040fee0000001814 */
[----:B------:R-:W-:Y:S01]  /*53c0*/  MOV R56, R145 ;  /* 0x0000009100387202 */ /* 0x000fe20000000f00 */
[----:B------:R-:W-:Y:S01]  /*53d0*/  HMMA.16816.F32 R160, R4, R52, R16 ;  /* 0x0000003404a0723c */ /* 0x000fe20000001810 */
[----:B------:R-:W-:Y:S01]  /*53e0*/  IMAD.MOV.U32 R57, RZ, RZ, R144 ;  /* 0x000000ffff397224 */ /* 0x000fe200078e0090 */
[----:B------:R-:W-:Y:S01]  /*53f0*/  MOV R145, R177 ;  /* 0x000000b100917202 */ /* 0x000fe20000000f00 */
[----:B------:R-:W-:-:S04]  /*5400*/  IMAD.MOV.U32 R144, RZ, RZ, R178 ;  /* 0x000000ffff907224 */ /* 0x000fc800078e00b2 */
[----:B------:R-:W-:Y:S01]  /*5410*/  IMAD.MOV.U32 R53, RZ, RZ, R146 ;  /* 0x000000ffff357224 */ /* 0x000fe200078e0092 */
[----:B------:R-:W-:Y:S01]  /*5420*/  HMMA.16816.F32 R20, R8, R104, RZ ;  /* 0x000000680814723c */ /* 0x000fe200000018ff */
[----:B------:R-:W-:Y:S01]  /*5430*/  MOV R52, R81 ;  /* 0x0000005100347202 */ /* 0x000fe20000000f00 */
[----:B------:R-:W-:-:S05]  /*5440*/  IMAD.MOV.U32 R146, RZ, RZ, R176 ;  /* 0x000000ffff927224 */ /* 0x000fca00078e00b0 */
[----:B------:R-:W-:Y:S01]  /*5450*/  MOV R104, R140 ;  /* 0x0000008c00687202 */ /* 0x000fe20000000f00 */
[----:B------:R-:W-:Y:S01]  /*5460*/  HMMA.16816.F32 R16, R8, R108, RZ ;  /* 0x0000006c0810723c */ /* 0x000fe200000018ff */
[----:B------:R-:W-:-:S06]  /*5470*/  MOV R105, R53 ;  /* 0x0000003500697202 */ /* 0x000fcc0000000f00 */
[----:B------:R-:W-:Y:S01]  /*5480*/  IMAD.MOV.U32 R109, RZ, RZ, R114 ;  /* 0x000000ffff6d7224 */ /* 0x000fe200078e0072 */
[----:B------:R-:W-:Y:S01]  /*5490*/  MOV R108, R115 ;  /* 0x00000073006c7202 */ /* 0x000fe20000000f00 */
[C---:B------:R-:W-:Y:S07]  /*54a0*/  HMMA.16816.F32 R176, R4.reuse, R72, R36 ;  /* 0x0000004804b0723c */ /* 0x040fee0000001824 */
[----:B------:R-:W-:Y:S01]  /*54b0*/  IMAD.MOV.U32 R73, RZ, RZ, R147 ;  /* 0x000000ffff497224 */ /* 0x000fe200078e0093 */
[----:B------:R-:W-:Y:S01]  /*54c0*/  HMMA.16816.F32 R80, R4, R60, R32 ;  /* 0x0000003c0450723c */ /* 0x000fe20000001820 */
[----:B------:R-:W-:-:S07]  /*54d0*/  IMAD.MOV.U32 R72, RZ, RZ, R152 ;  /* 0x000000ffff487224 */ /* 0x000fce00078e0098 */
[C---:B------:R-:W-:Y:S08]  /*54e0*/  HMMA.16816.F32 R124, R4.reuse, R68, R28 ;  /* 0x00000044047c723c */ /* 0x040ff0000000181c */
[C---:B------:R-:W-:Y:S08]  /*54f0*/  HMMA.16816.F32 R116, R4.reuse, R64, R24 ;  /* 0x000000400474723c */ /* 0x040ff00000001818 */
[C---:B------:R-:W-:Y:S08]  /*5500*/  HMMA.16816.F32 R112, R4.reuse, R48, R20 ;  /* 0x000000300470723c */ /* 0x040ff00000001814 */
[----:B------:R-:W-:Y:S08]  /*5510*/  HMMA.16816.F32 R204, R4, R44, R16 ;  /* 0x0000002c04cc723c */ /* 0x000ff00000001810 */
[C---:B------:R-:W-:Y:S07]  /*5520*/  HMMA.16816.F32 R36, R8.reuse, R78, RZ ;  /* 0x0000004e0824723c */ /* 0x040fee00000018ff */
[----:B------:R-:W-:Y:S01]  /*5530*/  IMAD.MOV.U32 R79, RZ, RZ, R52 ;  /* 0x000000ffff4f7224 */ /* 0x000fe200078e0034 */
[----:B------:R-:W-:Y:S01]  /*5540*/  HMMA.16816.F32 R32, R8, R86, RZ ;  /* 0x000000560820723c */ /* 0x000fe200000018ff */
[----:B------:R-:W-:Y:S01]  /*5550*/  IMAD.MOV.U32 R78, RZ, RZ, R84 ;  /* 0x000000ffff4e7224 */ /* 0x000fe200078e0054 */
[----:B------:R-:W-:-:S05]  /*5560*/  MOV R84, R185 ;  /* 0x000000b900547202 */ /* 0x000fca0000000f00 */
[----:B------:R-:W-:Y:S01]  /*5570*/  IMAD.MOV.U32 R86, RZ, RZ, R100 ;  /* 0x000000ffff567224 */ /* 0x000fe200078e0064 */
[----:B------:R-:W-:Y:S01]  /*5580*/  HMMA.16816.F32 R28, R8, R90, RZ ;  /* 0x0000005a081c723c */ /* 0x000fe200000018ff */
[----:B------:R-:W-:Y:S02]  /*5590*/  MOV R100, R155 ;  /* 0x0000009b00647202 */ /* 0x000fe40000000f00 */
[----:B------:R-:W-:Y:S01]  /*55a0*/  MOV R87, R92 ;  /* 0x0000005c00577202 */ /* 0x000fe20000000f00 */
[----:B------:R-:W-:-:S03]  /*55b0*/  IMAD.MOV.U32 R92, RZ, RZ, R187 ;  /* 0x000000ffff5c7224 */ /* 0x000fc600078e00bb */
[----:B------:R-:W-:Y:S01]  /*55c0*/  IMAD.MOV.U32 R90, RZ, RZ, R144 ;  /* 0x000000ffff5a7224 */ /* 0x000fe200078e0090 */
[----:B------:R-:W-:Y:S01]  /*55d0*/  HMMA.16816.F32 R24, R8, R94, RZ ;  /* 0x0000005e0818723c */ /* 0x000fe200000018ff */
[----:B------:R-:W-:-:S06]  /*55e0*/  MOV R91, R145 ;  /* 0x00000091005b7202 */ /* 0x000fcc0000000f00 */
[----:B------:R-:W-:Y:S01]  /*55f0*/  IMAD.MOV.U32 R94, RZ, RZ, R88 ;  /* 0x000000ffff5e7224 */ /* 0x000fe200078e0058 */
[C---:B------:R-:W-:Y:S01]  /*5600*/  HMMA.16816.F32 R20, R8.reuse, R102, RZ ;  /* 0x000000660814723c */ /* 0x040fe200000018ff */
[----:B------:R-:W-:Y:S02]  /*5610*/  IMAD.MOV.U32 R88, RZ, RZ, R146 ;  /* 0x000000ffff587224 */ /* 0x000fe400078e0092 */
[----:B------:R-:W-:Y:S02]  /*5620*/  IMAD.MOV.U32 R95, RZ, RZ, R93 ;  /* 0x000000ffff5f7224 */ /* 0x000fe400078e005d */
[----:B------:R-:W-:Y:S02]  /*5630*/  IMAD.MOV.U32 R93, RZ, RZ, R186 ;  /* 0x000000ffff5d7224 */ /* 0x000fe400078e00ba */
[----:B------:R-:W-:Y:S01]  /*5640*/  MOV R103, R89 ;  /* 0x0000005900677202 */ /* 0x000fe20000000f00 */
[----:B------:R-:W-:Y:S01]  /*5650*/  HMMA.16816.F32 R16, R8, R106, RZ ;  /* 0x0000006a0810723c */ /* 0x000fe200000018ff */
[----:B------:R-:W-:-:S02]  /*5660*/  IMAD.MOV.U32 R89, RZ, RZ, R141 ;  /* 0x000000ffff597224 */ /* 0x000fc400078e008d */
[----:B------:R-:W-:-:S04]  /*5670*/  IMAD.MOV.U32 R102, RZ, RZ, R56 ;  /* 0x000000ffff667224 */ /* 0x000fc800078e0038 */
[----:B------:R-:W-:Y:S01]  /*5680*/  IMAD.MOV.U32 R107, RZ, RZ, R57 ;  /* 0x000000ffff6b7224 */ /* 0x000fe200078e0039 */
[----:B------:R-:W-:Y:S01]  /*5690*/  HMMA.16816.F32 R8, R8, R110, RZ ;  /* 0x0000006e0808723c */ /* 0x000fe200000018ff */
[----:B------:R-:W-:-:S06]  /*56a0*/  MOV R106, R154 ;  /* 0x0000009a006a7202 */ /* 0x000fcc0000000f00 */
[----:B------:R-:W-:Y:S01]  /*56b0*/  IMAD.MOV.U32 R111, RZ, RZ, R153 ;  /* 0x000000ffff6f7224 */ /* 0x000fe200078e0099 */
[----:B------:R-:W-:Y:S01]  /*56c0*/  HMMA.16816.F32 R40, R4, R58, R40 ;  /* 0x0000003a0428723c */ /* 0x000fe20000001828 */
[----:B------:R-:W-:Y:S02]  /*56d0*/  IMAD.MOV.U32 R110, RZ, RZ, R94 ;  /* 0x000000ffff6e7224 */ /* 0x000fe400078e005e */
[----:B------:R-:W-:-:S05]  /*56e0*/  IMAD.MOV.U32 R94, RZ, RZ, R108 ;  /* 0x000000ffff5e7224 */ /* 0x000fca00078e006c */
[C---:B------:R-:W-:Y:S08]  /*56f0*/  HMMA.16816.F32 R36, R4.reuse, R54, R36 ;  /* 0x000000360424723c */ /* 0x040ff00000001824 */
[C---:B------:R-:W-:Y:S08]  /*5700*/  HMMA.16816.F32 R32, R4.reuse, R74, R32 ;  /* 0x0000004a0420723c */ /* 0x040ff00000001820 */
[----:B------:R-:W-:Y:S01]  /*5710*/  HMMA.16816.F32 R28, R4, R62, R28 ;  /* 0x0000003e041c723c */ /* 0x000fe2000000181c */
[----:B------:R-:W-:Y:S01]  /*5720*/  MOV R75, R106 ;  /* 0x0000006a004b7202 */ /* 0x000fe20000000f00 */
[----:B------:R-:W-:-:S02]  /*5730*/  IMAD.MOV.U32 R106, RZ, RZ, R107 ;  /* 0x000000ffff6a7224 */ /* 0x000fc400078e006b */
[----:B------:R-:W-:Y:S02]  /*5740*/  IMAD.MOV.U32 R74, RZ, RZ, R111 ;  /* 0x000000ffff4a7224 */ /* 0x000fe400078e006f */
[----:B------:R-:W-:Y:S01]  /*5750*/  IMAD.MOV.U32 R107, RZ, RZ, R102 ;  /* 0x000000ffff6b7224 */ /* 0x000fe200078e0066 */
[----:B------:R-:W-:Y:S01]  /*5760*/  MOV R102, R86 ;  /* 0x0000005600667202 */ /* 0x000fe20000000f00 */
[----:B------:R-:W-:Y:S01]  /*5770*/  HMMA.16816.F32 R68, R4, R70, R24 ;  /* 0x000000460444723c */ /* 0x000fe20000001818 */
[----:B------:R-:W-:Y:S01]  /*5780*/  LDSM.16.MT88.4 R24, [R234+0x1100] ;  /* 0x00110000ea18783b */ /* 0x000fe20000004200 */
[----:B------:R-:W-:Y:S01]  /*5790*/  IMAD.MOV.U32 R111, RZ, RZ, R95 ;  /* 0x000000ffff6f7224 */ /* 0x000fe200078e005f */
[----:B------:R-:W-:Y:S01]  /*57a0*/  MOV R95, R109 ;  /* 0x0000006d005f7202 */ /* 0x000fe20000000f00 */
[----:B------:R-:W-:-:S04]  /*57b0*/  IMAD.MOV.U32 R86, RZ, RZ, R251 ;  /* 0x000000ffff567224 */ /* 0x000fc800078e00fb */
[C---:B------:R-:W-:Y:S01]  /*57c0*/  HMMA.16816.F32 R64, R4.reuse, R66, R20 ;  /* 0x000000420440723c */ /* 0x040fe20000001814 */
[----:B------:R-:W-:Y:S07]  /*57d0*/  LDSM.16.MT88.4 R20, [R236+0x1100] ;  /* 0x00110000ec14783b */ /* 0x000fee0000004200 */
[C---:B------:R-:W-:Y:S01]  /*57e0*/  HMMA.16816.F32 R48, R4.reuse, R50, R16 ;  /* 0x000000320430723c */ /* 0x040fe20000001810 */
[----:B------:R-:W1:Y:S07]  /*57f0*/  LDSM.16.MT88.4 R16, [R233+0x1100] ;  /* 0x00110000e910783b */ /* 0x000e6e0000004200 */
[----:B------:R-:W-:Y:S01]  /*5800*/  HMMA.16816.F32 R44, R4, R46, R8 ;  /* 0x0000002e042c723c */ /* 0x000fe20000001808 */
[----:B------:R-:W-:Y:S01]  /*5810*/  MOV R108, R249 ;  /* 0x000000f9006c7202 */ /* 0x000fe20000000f00 */
[----:B------:R-:W-:Y:S01]  /*5820*/  IMAD.MOV.U32 R109, RZ, RZ, R248 ;  /* 0x000000ffff6d7224 */ /* 0x000fe200078e00f8 */
[----:B------:R2:W5:Y:S04]  /*5830*/  LDL.LU R251, [R1+0x90] ;  /* 0x0000900001fb7983 */ /* 0x0005680000300800 */
[----:B------:R-:W-:-:S02]  /*5840*/  FFMA.FTZ R4, R169, c[0x0][0x2d0], -R3 ;  /* 0x0000b400a9047a23 */ /* 0x000fc40000010803 */
[----:B------:R-:W-:Y:S01]  /*5850*/  FFMA.FTZ R5, R174, c[0x0][0x2d0], -R13 ;  /* 0x0000b400ae057a23 */ /* 0x000fe2000001080d */
[----:B------:R-:W-:Y:S01]  /*5860*/  MOV R174, R165 ;  /* 0x000000a500ae7202 */ /* 0x000fe20000000f00 */
[----:B------:R3:W-:Y:S08]  /*5870*/  MUFU.EX2 R61, R4 ;  /* 0x00000004003d7308 */ /* 0x0007f00000000800 */
[----:B------:R-:W-:Y:S01]  /*5880*/  MUFU.EX2 R59, R5 ;  /* 0x00000005003b7308 */ /* 0x000fe20000000800 */
[----:B---3--:R-:W-:-:S07]  /*5890*/  FFMA.FTZ R4, R168, c[0x0][0x2d0], -R3 ;  /* 0x0000b400a8047a23 */ /* 0x008fce0000010803 */
[----:B------:R3:W4:Y:S02]  /*58a0*/  MUFU.EX2 R140, R4 ;  /* 0x00000004008c7308 */ /* 0x0007240000000800 */
[----:B---3--:R-:W-:Y:S01]  /*58b0*/  FFMA.FTZ R4, R135, c[0x0][0x2d0], -R3 ;  /* 0x0000b40087047a23 */ /* 0x008fe20000010803 */
[----:B----4-:R-:W-:-:S05]  /*58c0*/  F2FP.PACK_AB R8, R140, R61 ;  /* 0x0000003d8c08723e */ /* 0x010fca00000000ff */
[----:B------:R3:W-:Y:S02]  /*58d0*/  MUFU.EX2 R135, R4 ;  /* 0x0000000400877308 */ /* 0x0007e40000000800 */
[----:B---3--:R-:W-:-:S06]  /*58e0*/  FFMA.FTZ R4, R133, c[0x0][0x2d0], -R3 ;  /* 0x0000b40085047a23 */ /* 0x008fcc0000010803 */
[----:B------:R3:W4:Y:S02]  /*58f0*/  MUFU.EX2 R141, R4 ;  /* 0x00000004008d7308 */ /* 0x0007240000000800 */
[----:B---3--:R-:W-:Y:S01]  /*5900*/  FFMA.FTZ R4, R172, c[0x0][0x2d0], -R0 ;  /* 0x0000b400ac047a23 */ /* 0x008fe20000010800 */
[----:B----4-:R-:W-:Y:S01]  /*5910*/  F2FP.PACK_AB R10, R141, R135 ;  /* 0x000000878d0a723e */ /* 0x010fe200000000ff */
[----:B------:R-:W-:-:S04]  /*5920*/  IMAD.MOV.U32 R172, RZ, RZ, R167 ;  /* 0x000000ffffac7224 */ /* 0x000fc800078e00a7 */
[----:B------:R3:W-:Y:S02]  /*5930*/  MUFU.EX2 R57, R4 ;  /* 0x0000000400397308 */ /* 0x0007e40000000800 */
[----:B---3--:R-:W-:-:S06]  /*5940*/  FFMA.FTZ R4, R171, c[0x0][0x2d0], -R0 ;  /* 0x0000b400ab047a23 */ /* 0x008fcc0000010800 */
[----:B------:R3:W4:Y:S02]  /*5950*/  MUFU.EX2 R60, R4 ;  /* 0x00000004003c7308 */ /* 0x0007240000000800 */
[----:B---3--:R-:W-:Y:S01]  /*5960*/  FFMA.FTZ R4, R170, c[0x0][0x2d0], -R0 ;  /* 0x0000b400aa047a23 */ /* 0x008fe20000010800 */
[----:B----4-:R-:W-:-:S05]  /*5970*/  F2FP.PACK_AB R9, R60, R57 ;  /* 0x000000393c09723e */ /* 0x010fca00000000ff */
[----:B------:R3:W-:Y:S02]  /*5980*/  MUFU.EX2 R63, R4 ;  /* 0x00000004003f7308 */ /* 0x0007e40000000800 */
[----:B---3--:R-:W-:-:S06]  /*5990*/  FFMA.FTZ R4, R136, c[0x0][0x2d0], -R0 ;  /* 0x0000b40088047a23 */ /* 0x008fcc0000010800 */
[----:B------:R3:W4:Y:S02]  /*59a0*/  MUFU.EX2 R133, R4 ;  /* 0x0000000400857308 */ /* 0x0007240000000800 */
[----:B---3--:R-:W-:Y:S01]  /*59b0*/  FFMA.FTZ R4, R180, c[0x0][0x2d0], -R13 ;  /* 0x0000b400b4047a23 */ /* 0x008fe2000001080d */
[----:B----4-:R-:W-:-:S05]  /*59c0*/  F2FP.PACK_AB R11, R133, R63 ;  /* 0x0000003f850b723e */ /* 0x010fca00000000ff */
[----:B------:R3:W-:Y:S02]  /*59d0*/  MUFU.EX2 R54, R4 ;  /* 0x0000000400367308 */ /* 0x0007e40000000800 */
[C---:B-1----:R-:W-:Y:S08]  /*59e0*/  HMMA.16816.F32 R148, R8.reuse, R16, R148 ;  /* 0x000000100894723c */ /* 0x042ff00000001894 */
[----:B------:R-:W-:Y:S01]  /*59f0*/  HMMA.16816.F32 R40, R8, R18, R40 ;  /* 0x000000120828723c */ /* 0x000fe20000001828 */
[----:B---3--:R-:W-:-:S02]  /*5a00*/  FFMA.FTZ R4, R175, c[0x0][0x2d0], -R13 ;  /* 0x0000b400af047a23 */ /* 0x008fc4000001080d */
[----:B------:R-:W-:Y:S02]  /*5a10*/  IMAD.MOV.U32 R175, RZ, RZ, R164 ;  /* 0x000000ffffaf7224 */ /* 0x000fe400078e00a4 */
[----:B------:R1:W-:Y:S03]  /*5a20*/  MUFU.EX2 R56, R4 ;  /* 0x0000000400387308 */ /* 0x0003e60000000800 */
[C---:B------:R-:W-:Y:S08]  /*5a30*/  HMMA.16816.F32 R176, R8.reuse, R20, R176 ;  /* 0x0000001408b0723c */ /* 0x040ff000000018b0 */
[----:B------:R-:W-:Y:S01]  /*5a40*/  HMMA.16816.F32 R32, R8, R22, R32 ;  /* 0x000000160820723c */ /* 0x000fe20000001820 */
[----:B-1----:R-:W-:-:S07]  /*5a50*/  FFMA.FTZ R4, R173, c[0x0][0x2d0], -R13 ;  /* 0x0000b400ad047a23 */ /* 0x002fce000001080d */
[C---:B------:R-:W-:Y:S01]  /*5a60*/  HMMA.16816.F32 R160, R8.reuse, R24, R160 ;  /* 0x0000001808a0723c */ /* 0x040fe200000018a0 */
[----:B------:R-:W-:Y:S01]  /*5a70*/  IMAD.MOV.U32 R173, RZ, RZ, R166 ;  /* 0x000000ffffad7224 */ /* 0x000fe200078e00a6 */
[----:B------:R1:W3:Y:S06]  /*5a80*/  MUFU.EX2 R62, R4 ;  /* 0x00000004003e7308 */ /* 0x0002ec0000000800 */
[----:B------:R-:W-:Y:S01]  /*5a90*/  HMMA.16816.F32 R36, R8, R26, R36 ;  /* 0x0000001a0824723c */ /* 0x000fe20000001824 */
[----:B-1----:R-:W-:Y:S01]  /*5aa0*/  FFMA.FTZ R4, R184, c[0x0][0x2d0], -R12 ;  /* 0x0000b400b8047a23 */ /* 0x002fe2000001080c */
[----:B---3--:R-:W-:-:S03]  /*5ab0*/  F2FP.PACK_AB R6, R62, R59 ;  /* 0x0000003b3e06723e */ /* 0x008fc600000000ff */
[----:B------:R1:W-:Y:S02]  /*5ac0*/  MUFU.EX2 R52, R4 ;  /* 0x0000000400347308 */ /* 0x0003e40000000800 */
[----:B-1----:R-:W-:-:S06]  /*5ad0*/  FFMA.FTZ R4, R183, c[0x0][0x2d0], -R12 ;  /* 0x0000b400b7047a23 */ /* 0x002fcc000001080c */
[----:B------:R1:W3:Y:S02]  /*5ae0*/  MUFU.EX2 R53, R4 ;  /* 0x0000000400357308 */ /* 0x0002e40000000800 */
[----:B-1----:R-:W-:Y:S01]  /*5af0*/  FFMA.FTZ R4, R182, c[0x0][0x2d0], -R12 ;  /* 0x0000b400b6047a23 */ /* 0x002fe2000001080c */
[----:B---3--:R-:W-:-:S05]  /*5b00*/  F2FP.PACK_AB R5, R53, R52 ;  /* 0x000000343505723e */ /* 0x008fca00000000ff */
[----:B------:R1:W-:Y:S02]  /*5b10*/  MUFU.EX2 R55, R4 ;  /* 0x0000000400377308 */ /* 0x0003e40000000800 */
[----:B-1----:R-:W-:-:S06]  /*5b20*/  FFMA.FTZ R4, R181, c[0x0][0x2d0], -R12 ;  /* 0x0000b400b5047a23 */ /* 0x002fcc000001080c */
[----:B------:R1:W3:Y:S02]  /*5b30*/  MUFU.EX2 R58, R4 ;  /* 0x00000004003a7308 */ /* 0x0002e40000000800 */
[----:B-1----:R-:W-:Y:S02]  /*5b40*/  F2FP.PACK_AB R4, R56, R54 ;  /* 0x000000363804723e */ /* 0x002fe400000000ff */
[----:B---3--:R-:W-:-:S07]  /*5b50*/  F2FP.PACK_AB R7, R58, R55 ;  /* 0x000000373a07723e */ /* 0x008fce00000000ff */
[C---:B------:R-:W-:Y:S08]  /*5b60*/  HMMA.16816.F32 R144, R4.reuse, R16, R208 ;  /* 0x000000100490723c */ /* 0x040ff000000018d0 */
[C---:B------:R-:W-:Y:S01]  /*5b70*/  HMMA.16816.F32 R152, R4.reuse, R18, R128 ;  /* 0x000000120498723c */ /* 0x040fe20000001880 */
[----:B------:R-:W1:Y:S07]  /*5b80*/  LDSM.16.MT88.4 R16, [R235+0x1100] ;  /* 0x00110000eb10783b */ /* 0x000e6e0000004200 */
[C---:B------:R-:W-:Y:S08]  /*5b90*/  HMMA.16816.F32 R180, R4.reuse, R20, R224 ;  /* 0x0000001404b4723c */ /* 0x040ff000000018e0 */
[C---:B------:R-:W-:Y:S01]  /*5ba0*/  HMMA.16816.F32 R184, R4.reuse, R22, R196 ;  /* 0x0000001604b8723c */ /* 0x040fe200000018c4 */
[----:B------:R-:W-:Y:S07]  /*5bb0*/  LDSM.16.MT88.4 R20, [R234+0x3100] ;  /* 0x00310000ea14783b */ /* 0x000fee0000004200 */
[----:B------:R-:W-:Y:S01]  /*5bc0*/  HMMA.16816.F32 R164, R4, R24, R220 ;  /* 0x0000001804a4723c */ /* 0x000fe200000018dc */
[----:B------:R-:W-:-:S07]  /*5bd0*/  IMAD.MOV.U32 R136, RZ, RZ, R102 ;  /* 0x000000ffff887224 */ /* 0x000fce00078e0066 */
[----:B------:R-:W-:Y:S01]  /*5be0*/  HMMA.16816.F32 R168, R4, R26, R156 ;  /* 0x0000001a04a8723c */ /* 0x000fe2000000189c */
[----:B------:R-:W3:Y:S07]  /*5bf0*/  LDSM.16.MT88.4 R24, [R233+0x3100] ;  /* 0x00310000e918783b */ /* 0x000eee0000004200 */
[-C--:B-1----:R-:W-:Y:S08]  /*5c00*/  HMMA.16816.F32 R224, R8, R16.reuse, R80 ;  /* 0x0000001008e0723c */ /* 0x082ff00000001850 */
[C---:B------:R-:W-:Y:S07]  /*5c10*/  HMMA.16816.F32 R196, R4.reuse, R16, R172 ;  /* 0x0000001004c4723c */ /* 0x040fee00000018ac */
[----:B------:R-:W-:Y:S01]  /*5c20*/  MOV R172, R103 ;  /* 0x0000006700ac7202 */ /* 0x000fe20000000f00 */
[----:B------:R-:W-:Y:S01]  /*5c30*/  HMMA.16816.F32 R200, R4, R18, R200 ;  /* 0x0000001204c8723c */ /* 0x000fe200000018c8 */
[----:B------:R-:W-:-:S07]  /*5c40*/  IMAD.MOV.U32 R103, RZ, RZ, R87 ;  /* 0x000000ffff677224 */ /* 0x000fce00078e0057 */
[----:B------:R-:W-:Y:S01]  /*5c50*/  HMMA.16816.F32 R220, R8, R18, R28 ;  /* 0x0000001208dc723c */ /* 0x000fe2000000181c */
[----:B------:R-:W1:Y:S04]  /*5c60*/  LDSM.16.MT88.4 R16, [R236+0x3100] ;  /* 0x00310000ec10783b */ /* 0x000e680000004200 */
[----:B------:R-:W4:Y:S01]  /*5c70*/  LDSM.16.MT88.4 R28, [R235+0x3100] ;  /* 0x00310000eb1c783b */ /* 0x000f220000004200 */
[----:B------:R-:W-:Y:S01]  /*5c80*/  IMAD.MOV.U32 R87, RZ, RZ, R250 ;  /* 0x000000ffff577224 */ /* 0x000fe200078e00fa */
[----:B------:R-:W-:Y:S01]  /*5c90*/  MOV R174, R110 ;  /* 0x0000006e00ae7202 */ /* 0x000fe20000000f00 */
[----:B------:R-:W-:Y:S01]  /*5ca0*/  IMAD.MOV.U32 R173, RZ, RZ, R172 ;  /* 0x000000ffffad7224 */ /* 0x000fe200078e00ac */
[----:B------:R-:W-:Y:S01]  /*5cb0*/  MOV R172, R103 ;  /* 0x0000006700ac7202 */ /* 0x000fe20000000f00 */
[----:B------:R-:W-:Y:S01]  /*5cc0*/  IMAD.MOV.U32 R175, RZ, RZ, R111 ;  /* 0x000000ffffaf7224 */ /* 0x000fe200078e006f */
[----:B------:R-:W-:Y:S01]  /*5cd0*/  MOV R102, R86 ;  /* 0x0000005600667202 */ /* 0x000fe20000000f00 */
[----:B------:R-:W-:Y:S01]  /*5ce0*/  IMAD.MOV.U32 R110, RZ, RZ, R94 ;  /* 0x000000ffff6e7224 */ /* 0x000fe200078e005e */
[----:B---3--:R-:W-:Y:S01]  /*5cf0*/  HMMA.16816.F32 R72, R4, R24, R72 ;  /* 0x000000180448723c */ /* 0x008fe20000001848 */
[----:B------:R-:W-:Y:S01]  /*5d00*/  IMAD.MOV.U32 R111, RZ, RZ, R95 ;  /* 0x000000ffff6f7224 */ /* 0x000fe200078e005f */
[----:B------:R-:W-:Y:S01]  /*5d10*/  MOV R95, R109 ;  /* 0x0000006d005f7202 */ /* 0x000fe20000000f00 */
[----:B------:R-:W-:Y:S01]  /*5d20*/  IMAD.MOV.U32 R103, RZ, RZ, R87 ;  /* 0x000000ffff677224 */ /* 0x000fe200078e0057 */
[----:B------:R2:W5:Y:S01]  /*5d30*/  LDL.LU R250, [R1+0x8c] ;  /* 0x00008c0001fa7983 */ /* 0x0005620000300800 */
[----:B------:R-:W-:Y:S01]  /*5d40*/  IMAD.MOV.U32 R94, RZ, RZ, R108 ;  /* 0x000000ffff5e7224 */ /* 0x000fe200078e006c */
[----:B------:R-:W-:Y:S01]  /*5d50*/  MOV R108, R93 ;  /* 0x0000005d006c7202 */ /* 0x000fe20000000f00 */
        /* <DEDUP_REMOVED lines=8> */
[----:B------:R-:W-:-:S02]  /*5de0*/  IMAD.MOV.U32 R84, RZ, RZ, R244 ;  /* 0x000000ffff547224 */ /* 0x000fc400078e00f4 */
[----:B------:R-:W-:Y:S01]  /*5df0*/  IMAD.MOV.U32 R210, RZ, RZ, R174 ;  /* 0x000000ffffd27224 */ /* 0x000fe200078e00ae */
[----:B------:R-:W-:Y:S01]  /*5e00*/  MOV R111, R94 ;  /* 0x0000005e006f7202 */ /* 0x000fe20000000f00 */
[----:B------:R-:W-:Y:S01]  /*5e10*/  IMAD.MOV.U32 R211, RZ, RZ, R175 ;  /* 0x000000ffffd37224 */ /* 0x000fe200078e00af */
[C---:B------:R-:W-:Y:S01]  /*5e20*/  HMMA.16816.F32 R88, R4.reuse, R20, R88 ;  /* 0x000000140458723c */ /* 0x040fe20000001858 */
[----:B------:R-:W-:Y:S01]  /*5e30*/  IMAD.MOV.U32 R174, RZ, RZ, R172 ;  /* 0x000000ffffae7224 */ /* 0x000fe200078e00ac */
[----:B------:R-:W-:Y:S01]  /*5e40*/  MOV R94, R87 ;  /* 0x00000057005e7202 */ /* 0x000fe20000000f00 */
[----:B------:R-:W-:Y:S01]  /*5e50*/  IMAD.MOV.U32 R93, RZ, RZ, R245 ;  /* 0x000000ffff5d7224 */ /* 0x000fe200078e00f5 */
[----:B------:R2:W5:Y:S01]  /*5e60*/  LDL.LU R249, [R1+0x88] ;  /* 0x0000880001f97983 */ /* 0x0005620000300800 */
[----:B------:R-:W-:Y:S02]  /*5e70*/  IMAD.MOV.U32 R175, RZ, RZ, R110 ;  /* 0x000000ffffaf7224 */ /* 0x000fe400078e006e */
[----:B------:R-:W-:Y:S01]  /*5e80*/  IMAD.MOV.U32 R172, RZ, RZ, R102 ;  /* 0x000000ffffac7224 */ /* 0x000fe200078e0066 */
[----:B------:R-:W-:Y:S01]  /*5e90*/  MOV R87, R100 ;  /* 0x0000006400577202 */ /* 0x000fe20000000f00 */
[----:B------:R-:W-:Y:S01]  /*5ea0*/  IMAD.MOV.U32 R110, RZ, RZ, R103 ;  /* 0x000000ffff6e7224 */ /* 0x000fe200078e0067 */
[----:B------:R-:W-:Y:S01]  /*5eb0*/  MOV R130, R210 ;  /* 0x000000d200827202 */ /* 0x000fe20000000f00 */
[----:B------:R-:W-:Y:S01]  /*5ec0*/  IMAD.MOV.U32 R102, RZ, RZ, R95 ;  /* 0x000000ffff667224 */ /* 0x000fe200078e005f */
[----:B------:R-:W-:Y:S01]  /*5ed0*/  MOV R100, R84 ;  /* 0x0000005400647202 */ /* 0x000fe20000000f00 */
[----:B------:R-:W-:Y:S01]  /*5ee0*/  IMAD.MOV.U32 R103, RZ, RZ, R86 ;  /* 0x000000ffff677224 */ /* 0x000fe200078e0056 */
[----:B-1----:R-:W-:Y:S01]  /*5ef0*/  HMMA.16816.F32 R104, R4, R16, R104 ;  /* 0x000000100468723c */ /* 0x002fe20000001868 */
[----:B------:R-:W-:Y:S01]  /*5f00*/  IMAD.MOV.U32 R95, RZ, RZ, R108 ;  /* 0x000000ffff5f7224 */ /* 0x000fe200078e006c */
[----:B------:R-:W-:Y:S01]  /*5f10*/  MOV R84, R242 ;  /* 0x000000f200547202 */ /* 0x000fe20000000f00 */
[----:B------:R-:W-:Y:S01]  /*5f20*/  IMAD.MOV.U32 R86, RZ, RZ, R109 ;  /* 0x000000ffff567224 */ /* 0x000fe200078e006d */
[----:B------:R2:W5:Y:S01]  /*5f30*/  LDL.LU R248, [R1+0x84] ;  /* 0x0000840001f87983 */ /* 0x0005620000300800 */
[----:B------:R-:W-:-:S02]  /*5f40*/  IMAD.MOV.U32 R108, RZ, RZ, R92 ;  /* 0x000000ffff6c7224 */ /* 0x000fc400078e005c */
[----:B------:R-:W-:Y:S02]  /*5f50*/  IMAD.MOV.U32 R109, RZ, RZ, R93 ;  /* 0x000000ffff6d7224 */ /* 0x000fe400078e005d */
[----:B------:R-:W-:Y:S02]  /*5f60*/  IMAD.MOV.U32 R129, RZ, RZ, R209 ;  /* 0x000000ffff817224 */ /* 0x000fe400078e00d1 */
[----:B------:R-:W-:Y:S02]  /*5f70*/  IMAD.MOV.U32 R131, RZ, RZ, R211 ;  /* 0x000000ffff837224 */ /* 0x000fe400078e00d3 */
        /* <DEDUP_REMOVED lines=12> */
[----:B------:R-:W-:Y:S01]  /*6040*/  HMMA.16816.F32 R76, R4, R26, R76 ;  /* 0x0000001a044c723c */ /* 0x000fe2000000184c */
[----:B------:R-:W-:Y:S01]  /*6050*/  IMAD.MOV.U32 R136, RZ, RZ, R103 ;  /* 0x000000ffff887224 */ /* 0x000fe200078e0067 */
[----:B------:R2:W5:Y:S01]  /*6060*/  LDL.LU R247, [R1+0x80] ;  /* 0x0000800001f77983 */ /* 0x0005620000300800 */
[----:B------:R-:W-:-:S02]  /*6070*/  IMAD.MOV.U32 R172, RZ, RZ, R110 ;  /* 0x000000ffffac7224 */ /* 0x000fc400078e006e */
[----:B------:R-:W-:Y:S01]  /*6080*/  IMAD.MOV.U32 R102, RZ, RZ, R86 ;  /* 0x000000ffff667224 */ /* 0x000fe200078e0056 */
[----:B------:R-:W-:Y:S01]  /*6090*/  MOV R128, R209 ;  /* 0x000000d100807202 */ /* 0x000fe20000000f00 */
[----:B------:R-:W-:Y:S01]  /*60a0*/  IMAD.MOV.U32 R103, RZ, RZ, R87 ;  /* 0x000000ffff677224 */ /* 0x000fe200078e0057 */
[----:B------:R-:W-:Y:S01]  /*60b0*/  MOV R87, R92 ;  /* 0x0000005c00577202 */ /* 0x000fe20000000f00 */
[----:B------:R-:W-:Y:S01]  /*60c0*/  IMAD.MOV.U32 R95, RZ, RZ, R109 ;  /* 0x000000ffff5f7224 */ /* 0x000fe200078e006d */
[----:B------:R-:W-:Y:S01]  /*60d0*/  HMMA.16816.F32 R64, R8, R22, R64 ;  /* 0x000000160840723c */ /* 0x000fe20000001840 */
[----:B------:R-:W-:Y:S01]  /*60e0*/  IMAD.MOV.U32 R110, RZ, RZ, R94 ;  /* 0x000000ffff6e7224 */ /* 0x000fe200078e005e */
[----:B------:R-:W-:Y:S01]  /*60f0*/  MOV R94, R108 ;  /* 0x0000006c005e7202 */ /* 0x000fe20000000f00 */
[----:B------:R-:W-:Y:S01]  /*6100*/  IMAD.MOV.U32 R86, RZ, RZ, R100 ;  /* 0x000000ffff567224 */ /* 0x000fe200078e0064 */
[----:B------:R-:W-:Y:S01]  /*6110*/  MOV R100, R14 ;  /* 0x0000000e00647202 */ /* 0x000fe20000000f00 */
[----:B------:R-:W-:Y:S01]  /*6120*/  IMAD.MOV.U32 R109, RZ, RZ, R84 ;  /* 0x000000ffff6d7224 */ /* 0x000fe200078e0054 */
[----:B------:R2:W5:Y:S01]  /*6130*/  LDL.LU R246, [R1+0x7c] ;  /* 0x00007c0001f67983 */ /* 0x0005620000300800 */
[----:B------:R-:W-:-:S02]  /*6140*/  IMAD.MOV.U32 R84, RZ, RZ, R237 ;  /* 0x000000ffff547224 */ /* 0x000fc400078e00ed */
[----:B------:R-:W-:Y:S02]  /*6150*/  IMAD.MOV.U32 R108, RZ, RZ, R93 ;  /* 0x000000ffff6c7224 */ /* 0x000fe400078e005d */
[----:B------:R-:W-:Y:S01]  /*6160*/  IMAD.MOV.U32 R158, RZ, RZ, R131 ;  /* 0x000000ffff9e7224 */ /* 0x000fe200078e0083 */
[----:B------:R-:W-:Y:S01]  /*6170*/  MOV R131, R173 ;  /* 0x000000ad00837202 */ /* 0x000fe20000000f00 */
[----:B------:R-:W-:Y:S01]  /*6180*/  IMAD.MOV.U32 R130, RZ, RZ, R210 ;  /* 0x000000ffff827224 */ /* 0x000fe200078e00d2 */
[----:B------:R-:W-:Y:S01]  /*6190*/  MOV R209, R111 ;  /* 0x0000006f00d17202 */ /* 0x000fe20000000f00 */
[----:B------:R-:W-:Y:S02]  /*61a0*/  IMAD.MOV.U32 R93, RZ, RZ, R239 ;  /* 0x000000ffff5d7224 */ /* 0x000fe400078e00ef */
[----:B------:R-:W-:Y:S02]  /*61b0*/  IMAD.MOV.U32 R159, RZ, RZ, R208 ;  /* 0x000000ffff9f7224 */ /* 0x000fe400078e00d0 */
[----:B------:R-:W-:-:S02]  /*61c0*/  IMAD.MOV.U32 R92, RZ, RZ, R240 ;  /* 0x000000ffff5c7224 */ /* 0x000fc400078e00f0 */
        /* <DEDUP_REMOVED lines=14> */
[C---:B------:R-:W-:Y:S01]  /*62b0*/  HMMA.16816.F32 R48, R8.reuse, R18, R48 ;  /* 0x000000120830723c */ /* 0x040fe20000001830 */
[----:B------:R-:W-:Y:S01]  /*62c0*/  IMAD.MOV.U32 R103, RZ, RZ, R108 ;  /* 0x000000ffff677224 */ /* 0x000fe200078e006c */
[----:B------:R-:W-:Y:S01]  /*62d0*/  MOV R14, R238 ;  /* 0x000000ee000e7202 */ /* 0x000fe20000000f00 */
[----:B------:R-:W-:Y:S01]  /*62e0*/  IMAD.MOV.U32 R86, RZ, RZ, R109 ;  /* 0x000000ffff567224 */ /* 0x000fe200078e006d */
[----:B------:R2:W5:Y:S01]  /*62f0*/  LDL.LU R245, [R1+0x78] ;  /* 0x0000780001f57983 */ /* 0x0005620000300800 */
[----:B------:R-:W-:Y:S02]  /*6300*/  IMAD.MOV.U32 R109, RZ, RZ, R93 ;  /* 0x000000ffff6d7224 */ /* 0x000fe400078e005d */
[----:B------:R-:W-:Y:S02]  /*6310*/  IMAD.MOV.U32 R84, RZ, RZ, R232 ;  /* 0x000000ffff547224 */ /* 0x000fe400078e00e8 */
[----:B------:R-:W-:Y:S01]  /*6320*/  IMAD.MOV.U32 R82, RZ, RZ, R159 ;  /* 0x000000ffff527224 */ /* 0x000fe200078e009f */
[----:B------:R-:W-:Y:S01]  /*6330*/  MOV R159, R209 ;  /* 0x000000d1009f7202 */ /* 0x000fe20000000f00 */
[----:B------:R-:W-:Y:S01]  /*6340*/  IMAD.MOV.U32 R110, RZ, RZ, R95 ;  /* 0x000000ffff6e7224 */ /* 0x000fe200078e005f */
[----:B------:R-:W-:Y:S01]  /*6350*/  MOV R157, R211 ;  /* 0x000000d3009d7202 */ /* 0x000fe20000000f00 */
[----:B------:R-:W-:Y:S01]  /*6360*/  IMAD.MOV.U32 R108, RZ, RZ, R92 ;  /* 0x000000ffff6c7224 */ /* 0x000fe200078e005c */
[----:B----4-:R-:W-:Y:S01]  /*6370*/  HMMA.16816.F32 R44, R8, R30, R44 ;  /* 0x0000001e082c723c */ /* 0x010fe2000000182c */
[----:B------:R-:W-:Y:S01]  /*6380*/  IMAD.MOV.U32 R209, RZ, RZ, R102 ;  /* 0x000000ffffd17224 */ /* 0x000fe200078e0066 */
[----:B------:R-:W-:Y:S01]  /*6390*/  MOV R102, R87 ;  /* 0x0000005700667202 */ /* 0x000fe20000000f00 */
[----:B------:R-:W-:Y:S01]  /*63a0*/  IMAD.MOV.U32 R128, RZ, RZ, R208 ;  /* 0x000000ffff807224 */ /* 0x000fe200078e00d0 */
[----:B------:R-:W-:Y:S01]  /*63b0*/  MOV R208, R111 ;  /* 0x0000006f00d07202 */ /* 0x000fe20000000f00 */
[----:B------:R-:W-:Y:S01]  /*63c0*/  IMAD.MOV.U32 R158, RZ, RZ, R210 ;  /* 0x000000ffff9e7224 */ /* 0x000fe200078e00d2 */
[----:B------:R-:W-:Y:S01]  /*63d0*/  MOV R210, R103 ;  /* 0x0000006700d27202 */ /* 0x000fe20000000f00 */
[----:B------:R-:W-:Y:S01]  /*63e0*/  IMAD.MOV.U32 R211, RZ, RZ, R86 ;  /* 0x000000ffffd37224 */ /* 0x000fe200078e0056 */
[C---:B------:R-:W-:Y:S01]  /*63f0*/  HMMA.16816.F32 R92, R4.reuse, R22, R216 ;  /* 0x00000016045c723c */ /* 0x040fe200000018d8 */
[----:B------:R-:W-:Y:S01]  /*6400*/  IMAD.MOV.U32 R87, RZ, RZ, R100 ;  /* 0x000000ffff577224 */ /* 0x000fe200078e0064 */
[----:B------:R-:W-:Y:S01]  /*6410*/  MOV R86, R109 ;  /* 0x0000006d00567202 */ /* 0x000fe20000000f00 */
[----:B------:R-:W-:Y:S01]  /*6420*/  IMAD.MOV.U32 R103, RZ, RZ, R108 ;  /* 0x000000ffff677224 */ /* 0x000fe200078e006c */
[----:B------:R-:W-:Y:S01]  /*6430*/  MOV R100, R84 ;  /* 0x0000005400647202 */ /* 0x000fe20000000f00 */
[----:B------:R-:W-:Y:S01]  /*6440*/  IMAD.MOV.U32 R84, RZ, RZ, R85 ;  /* 0x000000ffff547224 */ /* 0x000fe200078e0055 */
[----:B------:R2:W5:Y:S01]  /*6450*/  LDL.LU R244, [R1+0x74] ;  /* 0x0000740001f47983 */ /* 0x0005620000300800 */
[----:B------:R-:W-:Y:S01]  /*6460*/  MOV R219, R156 ;  /* 0x0000009c00db7202 */ /* 0x000fe20000000f00 */
[----:B------:R-:W-:Y:S01]  /*6470*/  IMAD.MOV.U32 R156, RZ, RZ, R110 ;  /* 0x000000ffff9c7224 */ /* 0x000fe200078e006e */
[----:B------:R-:W-:Y:S01]  /*6480*/  MOV R85, R134 ;  /* 0x0000008600557202 */ /* 0x000fe20000000f00 */
[C---:B------:R-:W-:Y:S01]  /*6490*/  HMMA.16816.F32 R108, R4.reuse, R18, R120 ;  /* 0x00000012046c723c */ /* 0x040fe20000001878 */
[----:B------:R-:W-:Y:S01]  /*64a0*/  IMAD.MOV.U32 R218, RZ, RZ, R132 ;  /* 0x000000ffffda7224 */ /* 0x000fe200078e0084 */
[----:B------:R2:W5:Y:S04]  /*64b0*/  LDL.LU R243, [R1+0x70] ;  /* 0x0000700001f37983 */ /* 0x0005680000300800 */
[----:B------:R2:W5:Y:S02]  /*64c0*/  LDL.LU R242, [R1+0x6c] ;  /* 0x00006c0001f27983 */ /* 0x0005640000300800 */
[C---:B------:R-:W-:Y:S02]  /*64d0*/  HMMA.16816.F32 R120, R4.reuse, R28, R80 ;  /* 0x0000001c0478723c */ /* 0x040fe40000001850 */
[----:B------:R2:W5:Y:S04]  /*64e0*/  LDL.LU R241, [R1+0x68] ;  /* 0x0000680001f17983 */ /* 0x0005680000300800 */
[----:B------:R2:W5:Y:S01]  /*64f0*/  LDL.LU R240, [R1+0x64] ;  /* 0x0000640001f07983 */ /* 0x0005620000300800 */
        /* <DEDUP_REMOVED lines=11> */
[----:B------:R2:W5:Y:S01]  /*65b0*/  LDL.LU R239, [R1+0x60] ;  /* 0x0000600001ef7983 */ /* 0x0005620000300800 */
[----:B------:R-:W-:Y:S03]  /*65c0*/  HMMA.16816.F32 R84, R4, R30, R212 ;  /* 0x0000001e0454723c */ /* 0x000fe600000018d4 */
[----:B------:R2:W5:Y:S04]  /*65d0*/  LDL.LU R238, [R1+0x5c] ;  /* 0x00005c0001ee7983 */ /* 0x0005680000300800 */
[--C-:B------:R-:W-:Y:S01]  /*65e0*/  FFMA.FTZ R4, R228, c[0x0][0x2d0], -R3.reuse ;  /* 0x0000b400e4047a23 */ /* 0x100fe20000010803 */
[----:B------:R-:W-:Y:S01]  /*65f0*/  MOV R7, R219 ;  /* 0x000000db00077202 */ /* 0x000fe20000000f00 */
[----:B------:R-:W-:Y:S01]  /*6600*/  IMAD.MOV.U32 R6, RZ, RZ, R218 ;  /* 0x000000ffff067224 */ /* 0x000fe200078e00da */
[C---:B------:R-:W-:Y:S01]  /*6610*/  HMMA.16816.F32 R212, R8.reuse, R26, R68 ;  /* 0x0000001a08d4723c */ /* 0x040fe20000001844 */
[----:B------:R1:W-:Y:S01]  /*6620*/  MUFU.EX2 R22, R4 ;  /* 0x0000000400167308 */ /* 0x0003e20000000800 */
[----:B------:R-:W-:Y:S01]  /*6630*/  MOV R5, R103 ;  /* 0x0000006700057202 */ /* 0x000fe20000000f00 */
[----:B------:R2:W5:Y:S05]  /*6640*/  LDL.LU R237, [R1+0x58] ;  /* 0x0000580001ed7983 */ /* 0x00056a0000300800 */
[----:B------:R-:W-:Y:S01]  /*6650*/  HMMA.16816.F32 R216, R8, R24, R124 ;  /* 0x0000001808d8723c */ /* 0x000fe2000000187c */
[----:B------:R-:W-:Y:S01]  /*6660*/  MOV R70, R7 ;  /* 0x0000000700467202 */ /* 0x000fe20000000f00 */
[----:B------:R-:W-:Y:S01]  /*6670*/  IMAD.MOV.U32 R71, RZ, RZ, R208 ;  /* 0x000000ffff477224 */ /* 0x000fe200078e00d0 */
[----:B------:R2:W5:Y:S01]  /*6680*/  LDL.LU R232, [R1+0x54] ;  /* 0x0000540001e87983 */ /* 0x0005620000300800 */
[----:B-1----:R-:W-:-:S03]  /*6690*/  FFMA.FTZ R4, R194, c[0x0][0x2d0], -R3 ;  /* 0x0000b400c2047a23 */ /* 0x002fc60000010803 */
[----:B------:R-:W-:Y:S01]  /*66a0*/  MOV R124, R209 ;  /* 0x000000d1007c7202 */ /* 0x000fe20000000f00 */
[----:B------:R-:W-:Y:S01]  /*66b0*/  IMAD.MOV.U32 R125, RZ, RZ, R210 ;  /* 0x000000ffff7d7224 */ /* 0x000fe200078e00d2 */
[----:B------:R-:W-:Y:S01]  /*66c0*/  MOV R126, R211 ;  /* 0x000000d3007e7202 */ /* 0x000fe20000000f00 */
[----:B------:R1:W3:Y:S01]  /*66d0*/  MUFU.EX2 R24, R4 ;  /* 0x0000000400187308 */ /* 0x0002e20000000800 */
[----:B------:R-:W-:Y:S02]  /*66e0*/  IMAD.MOV.U32 R127, RZ, RZ, R102 ;  /* 0x000000ffff7f7224 */ /* 0x000fe400078e0066 */
[----:B------:R-:W-:Y:S01]  /*66f0*/  IMAD.MOV.U32 R69, RZ, RZ, R6 ;  /* 0x000000ffff457224 */ /* 0x000fe200078e0006 */
[----:B------:R-:W-:Y:S01]  /*6700*/  MOV R7, R101 ;  /* 0x0000006500077202 */ /* 0x000fe20000000f00 */
[----:B------:R2:W5:Y:S01]  /*6710*/  LDL.LU R134, [R1+0x50] ;  /* 0x0000500001867983 */ /* 0x0005620000300800 */
[--C-:B-1----:R-:W-:Y:S01]  /*6720*/  FFMA.FTZ R4, R191, c[0x0][0x2d0], -R3.reuse ;  /* 0x0000b400bf047a23 */ /* 0x102fe20000010803 */
[----:B------:R-:W-:Y:S01]  /*6730*/  HMMA.16816.F32 R208, R8, R20, R116 ;  /* 0x0000001408d0723c */ /* 0x000fe20000001874 */
[----:B------:R-:W-:Y:S01]  /*6740*/  FFMA.FTZ R3, R195, c[0x0][0x2d0], -R3 ;  /* 0x0000b400c3037a23 */ /* 0x000fe20000010803 */
[----:B------:R2:W5:Y:S03]  /*6750*/  LDL.LU R132, [R1+0x4c] ;  /* 0x00004c0001847983 */ /* 0x0005660000300800 */
[----:B------:R1:W-:Y:S02]  /*6760*/  MUFU.EX2 R23, R3 ;  /* 0x0000000300177308 */ /* 0x0003e40000000800 */
[----:B-1----:R-:W-:-:S06]  /*6770*/  FFMA.FTZ R3, R229, c[0x0][0x2d0], -R0 ;  /* 0x0000b400e5037a23 */ /* 0x002fcc0000010800 */
[----:B------:R1:W-:Y:S01]  /*6780*/  MUFU.EX2 R18, R3 ;  /* 0x0000000300127308 */ /* 0x0003e20000000800 */
[----:B------:R-:W-:Y:S02]  /*6790*/  IMAD.MOV.U32 R6, RZ, RZ, R100 ;  /* 0x000000ffff067224 */ /* 0x000fe400078e0064 */
[----:B-1----:R-:W-:-:S05]  /*67a0*/  FFMA.FTZ R3, R190, c[0x0][0x2d0], -R0 ;  /* 0x0000b400be037a23 */ /* 0x002fca0000010800 */
[----:B------:R1:W4:Y:S02]  /*67b0*/  MUFU.EX2 R19, R3 ;  /* 0x0000000300137308 */ /* 0x0003240000000800 */
[--C-:B-1----:R-:W-:Y:S02]  /*67c0*/  FFMA.FTZ R3, R189, c[0x0][0x2d0], -R0.reuse ;  /* 0x0000b400bd037a23 */ /* 0x102fe40000010800 */
[----:B------:R-:W-:Y:S01]  /*67d0*/  FFMA.FTZ R0, R188, c[0x0][0x2d0], -R0 ;  /* 0x0000b400bc007a23 */ /* 0x000fe20000010800 */
[----:B------:R-:W-:Y:S03]  /*67e0*/  HMMA.16816.F32 R100, R8, R16, R112 ;  /* 0x000000100864723c */ /* 0x000fe60000001870 */
[----:B------:R-:W-:Y:S01]  /*67f0*/  MUFU.EX2 R21, R3 ;  /* 0x0000000300157308 */ /* 0x000fe20000000800 */
[----:B------:R-:W-:Y:S07]  /*6800*/  LDSM.16.MT88.4 R188, [R236+0x1900] ;  /* 0x00190000ecbc783b */ /* 0x000fee0000004200 */
[----:B------:R1:W-:Y:S02]  /*6810*/  MUFU.EX2 R20, R0 ;  /* 0x0000000000147308 */ /* 0x0003e40000000800 */
[----:B-1----:R-:W-:-:S02]  /*6820*/  FFMA.FTZ R0, R70, c[0x0][0x2d0], -R13 ;  /* 0x0000b40046007a23 */ /* 0x002fc4000001080d */
        /* <DEDUP_REMOVED lines=19> */
[----:B------:R-:W-:-:S02]  /*6960*/  MOV R130, R15 ;  /* 0x0000000f00827202 */ /* 0x000fc40000000f00 */
[----:B------:R1:W-:Y:S01]  /*6970*/  MUFU.EX2 R15, R0 ;  /* 0x00000000000f7308 */ /* 0x0003e20000000800 */
[----:B------:R-:W-:Y:S01]  /*6980*/  IMAD.MOV.U32 R27, RZ, RZ, R71 ;  /* 0x000000ffff1b7224 */ /* 0x000fe200078e0047 */
[----:B------:R-:W-:Y:S01]  /*6990*/  MOV R68, R124 ;  /* 0x0000007c00447202 */ /* 0x000fe20000000f00 */
[----:B------:R-:W-:Y:S01]  /*69a0*/  IMAD.MOV.U32 R71, RZ, RZ, R6 ;  /* 0x000000ffff477224 */ /* 0x000fe200078e0006 */
[----:B------:R-:W-:Y:S01]  /*69b0*/  MOV R124, R7 ;  /* 0x00000007007c7202 */ /* 0x000fe20000000f00 */
[----:B------:R-:W-:Y:S02]  /*69c0*/  IMAD.MOV.U32 R6, RZ, RZ, R128 ;  /* 0x000000ffff067224 */ /* 0x000fe400078e0080 */
[----:B-1----:R-:W-:-:S04]  /*69d0*/  FFMA.FTZ R0, R69, c[0x0][0x2d0], -R13 ;  /* 0x0000b40045007a23 */ /* 0x002fc8000001080d */
[----:B------:R1:W-:Y:S01]  /*69e0*/  MUFU.EX2 R16, R0 ;  /* 0x0000000000107308 */ /* 0x0003e20000000800 */
[----:B------:R-:W-:Y:S01]  /*69f0*/  IMAD.MOV.U32 R69, RZ, RZ, R126 ;  /* 0x000000ffff457224 */ /* 0x000fe200078e007e */
[----:B------:R-:W-:Y:S01]  /*6a00*/  MOV R128, R129 ;  /* 0x0000008100807202 */ /* 0x000fe20000000f00 */
[----:B------:R-:W-:Y:S02]  /*6a10*/  IMAD.MOV.U32 R126, RZ, RZ, R158 ;  /* 0x000000ffff7e7224 */ /* 0x000fe400078e009e */
[----:B------:R-:W-:Y:S01]  /*6a20*/  IMAD.MOV.U32 R129, RZ, RZ, R130 ;  /* 0x000000ffff817224 */ /* 0x000fe200078e0082 */
[----:B------:R-:W-:Y:S01]  /*6a30*/  MOV R130, R14 ;  /* 0x0000000e00827202 */ /* 0x000fe20000000f00 */
[----:B------:R-:W-:Y:S02]  /*6a40*/  IMAD.MOV.U32 R7, RZ, RZ, R80 ;  /* 0x000000ffff077224 */ /* 0x000fe400078e0050 */
[----:B-1----:R-:W-:-:S04]  /*6a50*/  FFMA.FTZ R0, R70, c[0x0][0x2d0], -R13 ;  /* 0x0000b40046007a23 */ /* 0x002fc8000001080d */
[----:B------:R1:W-:Y:S01]  /*6a60*/  MUFU.EX2 R17, R0 ;  /* 0x0000000000117308 */ /* 0x0003e20000000800 */
[----:B------:R-:W-:Y:S01]  /*6a70*/  MOV R80, R81 ;  /* 0x0000005100507202 */ /* 0x000fe20000000f00 */
[----:B------:R-:W-:Y:S01]  /*6a80*/  IMAD.MOV.U32 R81, RZ, RZ, R82 ;  /* 0x000000ffff517224 */ /* 0x000fe200078e0052 */
[----:B------:R-:W-:Y:S01]  /*6a90*/  MOV R70, R5 ;  /* 0x0000000500467202 */ /* 0x000fe20000000f00 */
[----:B------:R-:W-:Y:S01]  /*6aa0*/  FFMA.FTZ R3, R69, c[0x0][0x2d0], -R12 ;  /* 0x0000b40045037a23 */ /* 0x000fe2000001080c */
[----:B------:R-:W-:Y:S01]  /*6ab0*/  MOV R82, R83 ;  /* 0x0000005300527202 */ /* 0x000fe20000000f00 */
[----:B------:R-:W-:Y:S01]  /*6ac0*/  IMAD.MOV.U32 R114, RZ, RZ, R124 ;  /* 0x000000ffff727224 */ /* 0x000fe200078e007c */
[----:B------:R-:W-:Y:S01]  /*6ad0*/  MOV R5, R159 ;  /* 0x0000009f00057202 */ /* 0x000fe20000000f00 */
[----:B------:R-:W-:Y:S01]  /*6ae0*/  IMAD.MOV.U32 R115, RZ, RZ, R126 ;  /* 0x000000ffff737224 */ /* 0x000fe200078e007e */
[----:B------:R-:W-:Y:S01]  /*6af0*/  MOV R124, R174 ;  /* 0x000000ae007c7202 */ /* 0x000fe20000000f00 */
[----:B-1----:R-:W-:Y:S01]  /*6b00*/  FFMA.FTZ R0, R125, c[0x0][0x2d0], -R13 ;  /* 0x0000b4007d007a23 */ /* 0x002fe2000001080d */
[----:B------:R-:W-:-:S03]  /*6b10*/  MOV R125, R157 ;  /* 0x0000009d007d7202 */ /* 0x000fc60000000f00 */
[----:B------:R1:W-:Y:S01]  /*6b20*/  MUFU.EX2 R14, R0 ;  /* 0x00000000000e7308 */ /* 0x0003e20000000800 */
[----:B------:R-:W-:Y:S01]  /*6b30*/  IMAD.MOV.U32 R83, RZ, RZ, R156 ;  /* 0x000000ffff537224 */ /* 0x000fe200078e009c */
[----:B------:R-:W-:Y:S01]  /*6b40*/  MOV R126, R172 ;  /* 0x000000ac007e7202 */ /* 0x000fe20000000f00 */
[----:B------:R-:W-:Y:S01]  /*6b50*/  IMAD.MOV.U32 R69, RZ, RZ, R173 ;  /* 0x000000ffff457224 */ /* 0x000fe200078e00ad */
[----:B------:R-:W2:Y:S01]  /*6b60*/  LDSM.16.MT88.4 R156, [R233+0x1900] ;  /* 0x00190000e99c783b */ /* 0x000ea20000004200 */
[----:B------:R-:W-:Y:S01]  /*6b70*/  HMMA.16816.F32 R116, R8, R28, R204 ;  /* 0x0000001c0874723c */ /* 0x000fe200000018cc */
[----:B-1----:R-:W-:Y:S01]  /*6b80*/  FFMA.FTZ R0, R27, c[0x0][0x2d0], -R12 ;  /* 0x0000b4001b007a23 */ /* 0x002fe2000001080c */
[----:B------:R-:W-:Y:S01]  /*6b90*/  MOV R27, R125 ;  /* 0x0000007d001b7202 */ /* 0x000fe20000000f00 */
[----:B------:R-:W-:Y:S01]  /*6ba0*/  IMAD.MOV.U32 R125, RZ, RZ, R175 ;  /* 0x000000ffff7d7224 */ /* 0x000fe200078e00af */
[----:B------:R-:W1:Y:S01]  /*6bb0*/  MUFU.EX2 R25, R4 ;  /* 0x0000000400197308 */ /* 0x000e620000000800 */
[----:B------:R-:W1:Y:S01]  /*6bc0*/  LDSM.16.MT88.4 R172, [R234+0x1900] ;  /* 0x00190000eaac783b */ /* 0x000e620000004200 */
[----:B------:R-:W-:Y:S01]  /*6bd0*/  IMAD.MOV.U32 R113, RZ, RZ, R70 ;  /* 0x000000ffff717224 */ /* 0x000fe200078e0046 */
[----:B------:R-:W-:Y:S01]  /*6be0*/  MOV R112, R71 ;  /* 0x0000004700707202 */ /* 0x000fe20000000f00 */
[----:B------:R-:W-:Y:S01]  /*6bf0*/  FADD.FTZ R10, R114, R230 ;  /* 0x000000e6720a7221 */ /* 0x000fe20000010000 */
[----:B------:R-:W-:-:S02]  /*6c00*/  MOV R28, R124 ;  /* 0x0000007c001c7202 */ /* 0x000fc40000000f00 */
[----:B------:R-:W-:Y:S01]  /*6c10*/  MOV R30, R126 ;  /* 0x0000007e001e7202 */ /* 0x000fe20000000f00 */
[----:B------:R3:W-:Y:S01]  /*6c20*/  MUFU.EX2 R11, R0 ;  /* 0x00000000000b7308 */ /* 0x0007e20000000800 */
[----:B------:R-:W-:Y:S01]  /*6c30*/  FADD.FTZ R9, R97, R96 ;  /* 0x0000006061097221 */ /* 0x000fe20000010000 */
[----:B------:R-:W-:Y:S01]  /*6c40*/  LDSM.16.MT88.4 R204, [R235+0x1900] ;  /* 0x00190000ebcc783b */ /* 0x000fe20000004200 */
[----:B---3--:R-:W-:-:S05]  /*6c50*/  FFMA.FTZ R0, R68, c[0x0][0x2d0], -R12 ;  /* 0x0000b40044007a23 */ /* 0x008fca000001080c */
[----:B------:R3:W1:Y:S02]  /*6c60*/  MUFU.EX2 R26, R0 ;  /* 0x00000000001a7308 */ /* 0x0006640000000800 */
[----:B---3--:R-:W-:-:S06]  /*6c70*/  FFMA.FTZ R0, R6, c[0x0][0x2d0], -R12 ;  /* 0x0000b40006007a23 */ /* 0x008fcc000001080c */
[----:B------:R-:W-:Y:S08]  /*6c80*/  MUFU.EX2 R12, R3 ;  /* 0x00000003000c7308 */ /* 0x000ff00000000800 */
[----:B------:R-:W3:Y:S01]  /*6c90*/  MUFU.EX2 R13, R0 ;  /* 0x00000000000d7308 */ /* 0x000ee20000000800 */
[----:B------:R-:W-:Y:S01]  /*6ca0*/  MOV R68, R5 ;  /* 0x0000000500447202 */ /* 0x000fe20000000f00 */
[----:B------:R-:W-:Y:S01]  /*6cb0*/  IMAD.MOV.U32 R6, RZ, RZ, R128 ;  /* 0x000000ffff067224 */ /* 0x000fe200078e0080 */
[----:B------:R-:W-:Y:S01]  /*6cc0*/  MOV R5, R129 ;  /* 0x0000008100057202 */ /* 0x000fe20000000f00 */
[----:B------:R-:W-:Y:S01]  /*6cd0*/  IMAD.MOV.U32 R71, RZ, RZ, R130 ;  /* 0x000000ffff477224 */ /* 0x000fe200078e0082 */
[----:B------:R-:W-:Y:S01]  /*6ce0*/  MOV R70, R131 ;  /* 0x0000008300467202 */ /* 0x000fe20000000f00 */
[----:B------:R-:W-:Y:S01]  /*6cf0*/  IMAD.MOV.U32 R31, RZ, RZ, R125 ;  /* 0x000000ffff1f7224 */ /* 0x000fe200078e007d */
[----:B------:R-:W-:Y:S01]  /*6d00*/  F2FP.PACK_AB R128, R24, R22 ;  /* 0x000000161880723e */ /* 0x000fe200000000ff */
[----:B------:R-:W-:Y:S01]  /*6d10*/  IMAD.MOV.U32 R230, RZ, RZ, R127 ;  /* 0x000000ffffe67224 */ /* 0x000fe200078e007f */
[----:B----4-:R-:W-:-:S02]  /*6d20*/  F2FP.PACK_AB R129, R19, R18 ;  /* 0x000000121381723e */ /* 0x010fc400000000ff */
[----:B-1----:R-:W-:Y:S02]  /*6d30*/  F2FP.PACK_AB R130, R23, R25 ;  /* 0x000000191782723e */ /* 0x002fe400000000ff */
[----:B------:R-:W-:Y:S02]  /*6d40*/  F2FP.PACK_AB R131, R20, R21 ;  /* 0x000000151483723e */ /* 0x000fe400000000ff */
[----:B------:R-:W-:Y:S02]  /*6d50*/  F2FP.PACK_AB R124, R16, R15 ;  /* 0x0000000f107c723e */ /* 0x000fe400000000ff */
[----:B------:R-:W-:Y:S02]  /*6d60*/  F2FP.PACK_AB R125, R26, R11 ;  /* 0x0000000b1a7d723e */ /* 0x000fe400000000ff */
[----:B------:R-:W-:Y:S02]  /*6d70*/  F2FP.PACK_AB R126, R14, R17 ;  /* 0x000000110e7e723e */ /* 0x000fe400000000ff */
[----:B---3--:R-:W-:Y:S01]  /*6d80*/  F2FP.PACK_AB R127, R13, R12 ;  /* 0x0000000c0d7f723e */ /* 0x008fe200000000ff */
[-C--:B--2---:R-:W-:Y:S08]  /*6d90*/  HMMA.16816.F32 R148, R128, R156.reuse, R148 ;  /* 0x0000009c8094723c */ /* 0x084ff00000001894 */
[C---:B------:R-:W-:Y:S08]  /*6da0*/  HMMA.16816.F32 R144, R124.reuse, R156, R144 ;  /* 0x0000009c7c90723c */ /* 0x040ff00000001890 */
[----:B------:R-:W-:Y:S08]  /*6db0*/  HMMA.16816.F32 R152, R124, R158, R152 ;  /* 0x0000009e7c98723c */ /* 0x000ff00000001898 */
[-C--:B------:R-:W-:Y:S08]  /*6dc0*/  HMMA.16816.F32 R160, R128, R172.reuse, R160 ;  /* 0x000000ac80a0723c */ /* 0x080ff000000018a0 */
[C---:B------:R-:W-:Y:S08]  /*6dd0*/  HMMA.16816.F32 R164, R124.reuse, R172, R164 ;  /* 0x000000ac7ca4723c */ /* 0x040ff000000018a4 */
[----:B------:R-:W-:Y:S08]  /*6de0*/  HMMA.16816.F32 R168, R124, R174, R168 ;  /* 0x000000ae7ca8723c */ /* 0x000ff000000018a8 */
[C---:B------:R-:W-:Y:S07]  /*6df0*/  HMMA.16816.F32 R156, R128.reuse, R158, R40 ;  /* 0x0000009e809c723c */ /* 0x040fee0000001828 */
[----:B------:R-:W-:Y:S01]  /*6e00*/  MOV R41, R5 ;  /* 0x0000000500297202 */ /* 0x000fe20000000f00 */
[----:B------:R-:W-:Y:S01]  /*6e10*/  HMMA.16816.F32 R172, R128, R174, R36 ;  /* 0x000000ae80ac723c */ /* 0x000fe20000001824 */
[----:B------:R-:W-:-:S06]  /*6e20*/  IMAD.MOV.U32 R40, RZ, RZ, R6 ;  /* 0x000000ffff287224 */ /* 0x000fcc00078e0006 */
[----:B------:R-:W-:Y:S02]  /*6e30*/  MOV R39, R7 ;  /* 0x0000000700277202 */ /* 0x000fe40000000f00 */
[----:B------:R-:W1:Y:S01]  /*6e40*/  LDSM.16.MT88.4 R4, [R235+0x3900] ;  /* 0x00390000eb04783b */ /* 0x000e620000004200 */
[----:B------:R-:W-:Y:S01]  /*6e50*/  FADD.FTZ R3, R193, R192 ;  /* 0x000000c0c1037221 */ /* 0x000fe20000010000 */
[----:B------:R-:W-:Y:S01]  /*6e60*/  HMMA.16816.F32 R176, R128, R188, R176 ;  /* 0x000000bc80b0723c */ /* 0x000fe200000018b0 */
[----:B------:R-:W-:Y:S01]  /*6e70*/  IMAD.MOV.U32 R0, RZ, RZ, R82 ;  /* 0x000000ffff007224 */ /* 0x000fe200078e0052 */
[----:B------:R-:W-:Y:S02]  /*6e80*/  MOV R36, R83 ;  /* 0x0000005300247202 */ /* 0x000fe40000000f00 */
[----:B------:R-:W-:Y:S01]  /*6e90*/  MOV R37, R81 ;  /* 0x0000005100257202 */ /* 0x000fe20000000f00 */
[----:B------:R-:W-:-:S03]  /*6ea0*/  FADD.FTZ R0, R0, R3 ;  /* 0x0000000300007221 */ /* 0x000fc60000010000 */
[----:B------:R-:W-:Y:S01]  /*6eb0*/  HMMA.16816.F32 R180, R124, R188, R180 ;  /* 0x000000bc7cb4723c */ /* 0x000fe200000018b4 */
[----:B------:R-:W-:-:S07]  /*6ec0*/  FADD.FTZ R8, R113, R112 ;  /* 0x0000007071087221 */ /* 0x000fce0000010000 */
[----:B------:R-:W-:Y:S01]  /*6ed0*/  HMMA.16816.F32 R184, R124, R190, R184 ;  /* 0x000000be7cb8723c */ /* 0x000fe200000018b8 */
[----:B------:R-:W-:-:S07]  /*6ee0*/  FADD.FTZ R10, R36, R10 ;  /* 0x0000000a240a7221 */ /* 0x000fce0000010000 */
[----:B------:R-:W-:Y:S01]  /*6ef0*/  HMMA.16816.F32 R188, R128, R190, R32 ;  /* 0x000000be80bc723c */ /* 0x000fe20000001820 */
[----:B------:R-:W-:Y:S01]  /*6f00*/  IMAD.MOV.U32 R38, RZ, RZ, R80 ;  /* 0x000000ffff267224 */ /* 0x000fe200078e0050 */
[----:B------:R-:W-:Y:S01]  /*6f10*/  MOV R43, R70 ;  /* 0x00000046002b7202 */ /* 0x000fe20000000f00 */
[----:B------:R-:W-:Y:S01]  /*6f20*/  IMAD.MOV.U32 R228, RZ, RZ, R115 ;  /* 0x000000ffffe47224 */ /* 0x000fe200078e0073 */
[----:B------:R-:W2:Y:S03]  /*6f30*/  LDSM.16.MT88.4 R80, [R233+0x3900] ;  /* 0x00390000e950783b */ /* 0x000ea60000004200 */
[----:B------:R-:W-:Y:S01]  /*6f40*/  IMAD.MOV.U32 R34, RZ, RZ, R99 ;  /* 0x000000ffff227224 */ /* 0x000fe200078e0063 */
[----:B------:R-:W-:Y:S01]  /*6f50*/  MOV R35, R98 ;  /* 0x0000006200237202 */ /* 0x000fe20000000f00 */
[----:B------:R-:W-:Y:S01]  /*6f60*/  IMAD.MOV.U32 R42, RZ, RZ, R71 ;  /* 0x000000ffff2a7224 */ /* 0x000fe200078e0047 */
[----:B------:R-:W3:Y:S01]  /*6f70*/  LDSM.16.MT88.4 R96, [R234+0x3900] ;  /* 0x00390000ea60783b */ /* 0x000ee20000004200 */
[----:B------:R-:W-:-:S02]  /*6f80*/  FADD.FTZ R3, R34, R9 ;  /* 0x0000000922037221 */ /* 0x000fc40000010000 */
[----:B------:R-:W-:Y:S01]  /*6f90*/  FADD.FTZ R9, R37, R0 ;  /* 0x0000000025097221 */ /* 0x000fe20000010000 */
[----:B-1----:R-:W-:Y:S01]  /*6fa0*/  HMMA.16816.F32 R120, R124, R4, R120 ;  /* 0x000000047c78723c */ /* 0x002fe20000001878 */
[----:B------:R-:W-:Y:S01]  /*6fb0*/  FADD.FTZ R8, R35, R8 ;  /* 0x0000000823087221 */ /* 0x000fe20000010000 */
[----:B------:R-:W1:Y:S01]  /*6fc0*/  LDSM.16.MT88.4 R112, [R236+0x3900] ;  /* 0x00390000ec70783b */ /* 0x000e620000004200 */
[----:B------:R-:W-:Y:S02]  /*6fd0*/  FADD.FTZ R0, R40, R10 ;  /* 0x0000000a28007221 */ /* 0x000fe40000010000 */
[----:B------:R-:W-:-:S03]  /*6fe0*/  FADD.FTZ R9, R41, R9 ;  /* 0x0000000929097221 */ /* 0x000fc60000010000 */
[----:B------:R-:W-:Y:S07]  /*6ff0*/  HMMA.16816.F32 R116, R128, R4, R116 ;  /* 0x000000048074723c */ /* 0x000fee0000001874 */
[----:B------:R-:W-:Y:S02]  /*7000*/  FADD.FTZ R4, R38, R3 ;  /* 0x0000000326047221 */ /* 0x000fe40000010000 */
[----:B------:R-:W-:Y:S02]  /*7010*/  FADD.FTZ R3, R39, R8 ;  /* 0x0000000827037221 */ /* 0x000fe40000010000 */
[----:B------:R-:W-:-:S02]  /*7020*/  FADD.FTZ R5, R43, R0 ;  /* 0x000000002b057221 */ /* 0x000fc40000010000 */
[----:B------:R-:W-:Y:S02]  /*7030*/  FADD.FTZ R0, R230, R9 ;  /* 0x00000009e6007221 */ /* 0x000fe40000010000 */
[----:B------:R-:W-:Y:S02]  /*7040*/  FADD.FTZ R8, R252, R4 ;  /* 0x00000004fc087221 */ /* 0x000fe40000010000 */
[----:B------:R-:W-:Y:S01]  /*7050*/  FADD.FTZ R4, R42, R3 ;  /* 0x000000032a047221 */ /* 0x000fe20000010000 */
[----:B------:R-:W-:Y:S01]  /*7060*/  MOV R229, R68 ;  /* 0x0000004400e57202 */ /* 0x000fe20000000f00 */
[----:B------:R-:W-:Y:S02]  /*7070*/  FADD.FTZ R0, R28, R0 ;  /* 0x000000001c007221 */ /* 0x000fe40000010000 */
[----:B------:R-:W-:Y:S02]  /*7080*/  FADD.FTZ R3, R142, R8 ;  /* 0x000000088e037221 */ /* 0x000fe40000010000 */
[----:B------:R-:W-:-:S02]  /*7090*/  FADD.FTZ R5, R31, R5 ;  /* 0x000000051f057221 */ /* 0x000fc40000010000 */
[----:B------:R-:W-:Y:S02]  /*70a0*/  IMAD.MOV.U32 R29, RZ, RZ, R69 ;  /* 0x000000ffff1d7224 */ /* 0x000fe400078e0045 */
[----:B------:R-:W-:Y:S02]  /*70b0*/  FADD.FTZ R4, R30, R4 ;  /* 0x000000041e047221 */ /* 0x000fe40000010000 */
[----:B------:R-:W-:Y:S02]  /*70c0*/  FADD.FTZ R0, R228, R0 ;  /* 0x00000000e4007221 */ /* 0x000fe40000010000 */
[----:B------:R-:W-:Y:S02]  /*70d0*/  FADD.FTZ R3, R231, R3 ;  /* 0x00000003e7037221 */ /* 0x000fe40000010000 */
[----:B------:R-:W-:Y:S02]  /*70e0*/  FADD.FTZ R5, R229, R5 ;  /* 0x00000005e5057221 */ /* 0x000fe40000010000 */
[----:B------:R-:W-:-:S02]  /*70f0*/  FADD.FTZ R4, R29, R4 ;  /* 0x000000041d047221 */ /* 0x000fc40000010000 */
[----:B------:R-:W-:Y:S02]  /*7100*/  FADD.FTZ R0, R61, R0 ;  /* 0x000000003d007221 */ /* 0x000fe40000010000 */
        /* <DEDUP_REMOVED lines=25> */
[----:B------:R-:W-:Y:S01]  /*72a0*/  FADD.FTZ R5, R26, R5 ;  /* 0x000000051a057221 */ /* 0x000fe20000010000 */
[----:B------:R-:W-:Y:S01]  /*72b0*/  HMMA.16816.F32 R196, R124, R204, R196 ;  /* 0x000000cc7cc4723c */ /* 0x000fe200000018c4 */
[----:B------:R-:W-:Y:S02]  /*72c0*/  FADD.FTZ R4, R16, R4 ;  /* 0x0000000410047221 */ /* 0x000fe40000010000 */
[----:B------:R-:W-:Y:S02]  /*72d0*/  FADD.FTZ R0, R23, R0 ;  /* 0x0000000017007221 */ /* 0x000fe40000010000 */
[----:B------:R-:W-:-:S03]  /*72e0*/  FADD.FTZ R3, R21, R3 ;  /* 0x0000000315037221 */ /* 0x000fc60000010000 */
[----:B------:R-:W-:Y:S01]  /*72f0*/  HMMA.16816.F32 R200, R124, R206, R200 ;  /* 0x000000ce7cc8723c */ /* 0x000fe200000018c8 */
[----:B------:R-:W-:Y:S02]  /*7300*/  FADD.FTZ R5, R12, R5 ;  /* 0x000000050c057221 */ /* 0x000fe40000010000 */
[----:B------:R-:W-:-:S05]  /*7310*/  FADD.FTZ R4, R17, R4 ;  /* 0x0000000411047221 */ /* 0x000fca0000010000 */
[C---:B--2---:R-:W-:Y:S01]  /*7320*/  HMMA.16816.F32 R72, R124.reuse, R80, R72 ;  /* 0x000000507c48723c */ /* 0x044fe20000001848 */
[----:B------:R2:W-:Y:S07]  /*7330*/  STL [R1+0x3c], R0 ;  /* 0x00003c0001007387 */ /* 0x0005ee0000100800 */
[----:B------:R-:W-:Y:S01]  /*7340*/  HMMA.16816.F32 R76, R124, R82, R76 ;  /* 0x000000527c4c723c */ /* 0x000fe2000000184c */
[----:B------:R-:W-:-:S07]  /*7350*/  UIADD3 UR6, UR6, -0x2, URZ ;  /* 0xfffffffe06067890 */ /* 0x000fce000fffe03f */
[C---:B---3--:R-:W-:Y:S08]  /*7360*/  HMMA.16816.F32 R88, R124.reuse, R96, R88 ;  /* 0x000000607c58723c */ /* 0x048ff00000001858 */
[----:B------:R-:W-:Y:S01]  /*7370*/  HMMA.16816.F32 R92, R124, R98, R92 ;  /* 0x000000627c5c723c */ /* 0x000fe2000000185c */
[----:B--2---:R-:W-:-:S07]  /*7380*/  FADD.FTZ R0, R13, R5 ;  /* 0x000000050d007221 */ /* 0x004fce0000010000 */
[C---:B-1----:R-:W-:Y:S08]  /*7390*/  HMMA.16816.F32 R104, R124.reuse, R112, R104 ;  /* 0x000000707c68723c */ /* 0x042ff00000001868 */
[C---:B------:R-:W-:Y:S08]  /*73a0*/  HMMA.16816.F32 R108, R124.reuse, R114, R108 ;  /* 0x000000727c6c723c */ /* 0x040ff0000000186c */
[----:B------:R-:W-:Y:S08]  /*73b0*/  HMMA.16816.F32 R124, R124, R6, R84 ;  /* 0x000000067c7c723c */ /* 0x000ff00000001854 */
        /* <DEDUP_REMOVED lines=8> */
[----:B------:R-:W-:-:S07]  /*7440*/  UISETP.GE.AND UP0, UPT, UR6, UR7, UPT ;  /* 0x000000070600728c */ /* 0x000fce000bf06270 */
[----:B------:R-:W-:Y:S07]  /*7450*/  HMMA.16816.F32 R128, R128, R6, R44 ;  /* 0x000000068080723c */ /* 0x000fee000000182c */
[----:B------:R-:W-:Y:S02]  /*7460*/  FADD.FTZ R6, R20, R3 ;  /* 0x0000000314067221 */ /* 0x000fe40000010000 */
[----:B------:R-:W-:-:S03]  /*7470*/  FADD.FTZ R3, R14, R4 ;  /* 0x000000040e037221 */ /* 0x000fc60000010000 */
[----:B------:R1:W-:Y:S04]  /*7480*/  STL [R1+0x38], R6 ;  /* 0x0000380601007387 */ /* 0x0003e80000100800 */
[----:B------:R1:W-:Y:S04]  /*7490*/  STL [R1+0x40], R0 ;  /* 0x0000400001007387 */ /* 0x0003e80000100800 */
[----:B------:R1:W-:Y:S01]  /*74a0*/  STL [R1+0x44], R3 ;  /* 0x0000440301007387 */ /* 0x0003e20000100800 */
[----:B------:R-:W-:Y:S11]  /*74b0*/  PLOP3.LUT P2, PT, PT, PT, UP0, 0x80, 0x0 ;  /* 0x000000000000781c */ /* 0x000ff60003f4f008 */
[----:B------:R-:W-:Y:S02]  /*74c0*/  @!UPT UIADD3 URZ, URZ, URZ, URZ ;  /* 0x0000003f3f3ff290 */ /* 0x000fe4000fffe03f */
[----:B------:R-:W-:Y:S05]  /*74d0*/  @!P2 BRA `(.L_x_152) ;  /* 0x000051f00000a947 */ /* 0x000fea0003800000 */
[----:B-----5:R-:W-:Y:S01]  /*74e0*/  SHF.R.S32.HI R27, RZ, 0x1f, R132 ;  /* 0x0000001fff1b7819 */ /* 0x020fe20000011484 */
[C---:B------:R-:W-:Y:S01]  /*74f0*/  IMAD.SHL.U32 R4, R132.reuse, 0x2, RZ ;  /* 0x0000000284047824 */ /* 0x040fe200078e00ff */
[----:B------:R-:W-:Y:S01]  /*7500*/  SHF.R.S32.HI R136, RZ, 0x1f, R134 ;  /* 0x0000001fff887819 */ /* 0x000fe20000011486 */
[----:B------:R-:W-:Y:S01]  /*7510*/  IMAD.MOV.U32 R141, RZ, RZ, R2 ;  /* 0x000000ffff8d7224 */ /* 0x000fe200078e0002 */
[----:B-1----:R-:W-:Y:S01]  /*7520*/  SHF.L.U64.HI R0, R132, 0x1, R27 ;  /* 0x0000000184007819 */ /* 0x002fe2000001021b */
[----:B------:R-:W-:Y:S01]  /*7530*/  IMAD.MOV.U32 R132, RZ, RZ, R138 ;  /* 0x000000ffff847224 */ /* 0x000fe200078e008a */
[C---:B------:R-:W-:Y:S02]  /*7540*/  SHF.L.U64.HI R3, R134.reuse, 0x1, R136 ;  /* 0x0000000186037819 */ /* 0x040fe40000010288 */
[----:B------:R-:W-:Y:S01]  /*7550*/  MOV R140, R137 ;  /* 0x00000089008c7202 */ /* 0x000fe20000000f00 */
[----:B------:R1:W-:Y:S04]  /*7560*/  STL [R1+0x18], R0 ;  /* 0x0000180001007387 */ /* 0x0003e80000100800 */
[----:B------:R-:W-:Y:S04]  /*7570*/  STL [R1+0x14], R4 ;  /* 0x0000140401007387 */ /* 0x000fe80000100800 */
[----:B------:R2:W-:Y:S01]  /*7580*/  STL [R1+0x10], R3 ;  /* 0x0000100301007387 */ /* 0x0005e20000100800 */
[----:B-1----:R-:W-:-:S05]  /*7590*/  IMAD.SHL.U32 R0, R134, 0x2, RZ ;  /* 0x0000000286007824 */ /* 0x002fca00078e00ff */
[----:B------:R1:W-:Y:S01]  /*75a0*/  STL [R1+0xc], R0 ;  /* 0x00000c0001007387 */ /* 0x0003e20000100800 */
[----:B--2---:R-:W-:Y:S01]  /*75b0*/  MOV R3, R139 ;  /* 0x0000008b00037202 */ /* 0x004fe20000000f00 */
[----:B------:R-:W-:Y:S05]  /*75c0*/  BRA `(.L_x_153) ;  /* 0x0000044000007947 */ /* 0x000fea0003800000 */
.L_x_155:
[----:B------:R-:W2:Y:S01]  /*75d0*/  LDL R12, [R1+0x48] ;  /* 0x00004800010c7983 */ /* 0x000ea20000100800 */
[----:B------:R-:W-:Y:S01]  /*75e0*/  ULEA UR5, UR6, UR8, 0x6 ;  /* 0x0000000806057291 */ /* 0x000fe2000f8e303f */
[----:B------:R-:W-:Y:S02]  /*75f0*/  IMAD.MOV.U32 R7, RZ, RZ, RZ ;  /* 0x000000ffff077224 */ /* 0x000fe400078e00ff */
[----:B------:R-:W3:Y:S03]  /*7600*/  LDL R39, [R1+0x14] ;  /* 0x0000140001277983 */ /* 0x000ee60000100800 */
[----:B------:R-:W-:Y:S01]  /*7610*/  IMAD.U32 R2, RZ, RZ, UR5 ;  /* 0x00000005ff027e24 */ /* 0x000fe2000f8e00ff */
[----:B------:R-:W4:Y:S04]  /*7620*/  LDL R38, [R1+0xc] ;  /* 0x00000c0001267983 */ /* 0x000f280000100800 */
[----:B------:R-:W5:Y:S04]  /*7630*/  LDL R37, [R1+0x18] ;  /* 0x0000180001257983 */ /* 0x000f680000100800 */
[----:B------:R-:W3:Y:S04]  /*7640*/  LDL R36, [R1+0x10] ;  /* 0x0000100001247983 */ /* 0x000ee80000100800 */
[----:B------:R-:W3:Y:S01]  /*7650*/  LDL R35, [R1+0x4] ;  /* 0x0000040001237983 */ /* 0x000ee20000100800 */
[----:B--2---:R-:W-:Y:S05]  /*7660*/  IADD3 R2, R2, -0x40, R12 ;  /* 0xffffffc002027810 */ /* 0x004fea0007ffe00c */
        /* <DEDUP_REMOVED lines=8> */
[----:B------:R-:W-:Y:S04]  /*76f0*/  @!P0 LEA.HI.X R5, R5, c[0x0][0x2a4], R6, 0x2, P2 ;  /* 0x0000a90005058a11 */ /* 0x000fe800010f1406 */
[----:B------:R-:W-:Y:S01]  /*7700*/  STL [R1+0x34], R8 ;  /* 0x0000340801007387 */ /* 0x000fe20000100800 */
[----:B------:R-:W-:Y:S03]  /*7710*/  SHF.R.S32.HI R0, RZ, 0x1f, R8 ;  /* 0x0000001fff007819 */ /* 0x000fe60000011408 */
[----:B------:R1:W2:Y:S02]  /*7720*/  @!P0 LDG.E R7, [R4.64] ;  /* 0x0000000c04078981 */ /* 0x0002a4000c1e1900 */
[----:B------:R-:W-:Y:S04]  /*7730*/  IMAD R0, R0, c[0x0][0x1e0], RZ ;  /* 0x0000780000007a24 */ /* 0x000fe800078e02ff */
[C---:B------:R-:W-:Y:S02]  /*7740*/  IMAD R0, R8.reuse, c[0x0][0x1e4], R0 ;  /* 0x0000790008007a24 */ /* 0x040fe400078e0200 */
[----:B-1----:R-:W-:Y:S04]  /*7750*/  IMAD.WIDE.U32 R4, R8, c[0x0][0x1e0], RZ ;  /* 0x0000780008047a25 */ /* 0x002fe800078e00ff */
[----:B------:R-:W-:Y:S01]  /*7760*/  IMAD.IADD R5, R5, 0x1, R0 ;  /* 0x0000000105057824 */ /* 0x000fe200078e0200 */
[----:B--2---:R-:W-:Y:S01]  /*7770*/  STL [R1+0x2c], R7 ;  /* 0x00002c0701007387 */ /* 0x004fe20000100800 */
[----:B------:R-:W-:Y:S02]  /*7780*/  SHF.R.S32.HI R2, RZ, 0x1f, R7 ;  /* 0x0000001fff027819 */ /* 0x000fe40000011407 */
[C---:B------:R-:W-:Y:S04]  /*7790*/  IMAD.WIDE.U32 R4, R7.reuse, c[0x0][0x1f0], R4 ;  /* 0x00007c0007047a25 */ /* 0x040fe800078e0004 */
[----:B------:R-:W-:Y:S01]  /*77a0*/  IMAD R2, R2, c[0x0][0x1f0], RZ ;  /* 0x00007c0002027a24 */ /* 0x000fe200078e02ff */
[----:B------:R-:W-:Y:S03]  /*77b0*/  IADD3 R0, P2, R4, UR20, RZ ;  /* 0x0000001404007c10 */ /* 0x000fe6000ff5e0ff */
[----:B------:R-:W-:Y:S05]  /*77c0*/  IMAD R2, R7, c[0x0][0x1f4], R2 ;  /* 0x00007d0007027a24 */ /* 0x000fea00078e0202 */
[----:B------:R-:W-:Y:S02]  /*77d0*/  IADD3.X R4, R5, UR18, R2, P2, !PT ;  /* 0x0000001205047c10 */ /* 0x000fe400097fe402 */
[C---:B------:R-:W-:Y:S04]  /*77e0*/  LEA R2, P2, R0.reuse, c[0x0][0x1c8], 0x1 ;  /* 0x0000720000027a11 */ /* 0x040fe800078408ff */
[----:B------:R-:W-:Y:S01]  /*77f0*/  LEA.HI.X R0, R0, c[0x0][0x1cc], R4, 0x1, P2 ;  /* 0x0000730000007a11 */ /* 0x000fe200010f0c04 */
[----:B------:R-:W3:Y:S04]  /*7800*/  SHFL.IDX PT, R6, R2, RZ, 0x181f ;  /* 0x00181fff02067589 */ /* 0x000ee800000e0000 */
[----:B------:R-:W5:Y:S04]  /*7810*/  SHFL.IDX PT, R5, R0, RZ, 0x181f ;  /* 0x00181fff00057589 */ /* 0x000f6800000e0000 */
[----:B------:R-:W1:Y:S04]  /*7820*/  SHFL.IDX PT, R12, R2, 0x1, 0x181f ;  /* 0x00381f00020c7f89 */ /* 0x000e6800000e0000 */
[----:B------:R-:W2:Y:S04]  /*7830*/  SHFL.IDX PT, R13, R0, 0x1, 0x181f ;  /* 0x00381f00000d7f89 */ /* 0x000ea800000e0000 */
[----:B------:R-:W2:Y:S04]  /*7840*/  SHFL.IDX PT, R11, R2, 0x2, 0x181f ;  /* 0x00581f00020b7f89 */ /* 0x000ea800000e0000 */
[----:B------:R-:W2:Y:S04]  /*7850*/  SHFL.IDX PT, R14, R0, 0x2, 0x181f ;  /* 0x00581f00000e7f89 */ /* 0x000ea800000e0000 */
[----:B------:R-:W2:Y:S01]  /*7860*/  SHFL.IDX PT, R2, R2, 0x3, 0x181f ;  /* 0x00781f0002027f89 */ /* 0x000ea200000e0000 */
[CC--:B---3--:R-:W-:Y:S02]  /*7870*/  IADD3 R8, P6, R6.reuse, R39.reuse, RZ ;  /* 0x0000002706087210 */ /* 0x0c8fe40007fde0ff */
[----:B----4-:R-:W-:Y:S01]  /*7880*/  IADD3 R6, P5, R6, R38, RZ ;  /* 0x0000002606067210 */ /* 0x010fe20007fbe0ff */
[----:B------:R-:W3:Y:S02]  /*7890*/  SHFL.IDX PT, R0, R0, 0x3, 0x181f ;  /* 0x00781f0000007f89 */ /* 0x000ee400000e0000 */
[C-C-:B-----5:R-:W-:Y:S01]  /*78a0*/  IMAD.X R9, R5.reuse, 0x1, R37.reuse, P6 ;  /* 0x0000000105097824 */ /* 0x160fe200030e0625 */
[----:B------:R-:W-:Y:S02]  /*78b0*/  IADD3.X R7, R5, R36, RZ, P5, !PT ;  /* 0x0000002405077210 */ /* 0x000fe40002ffe4ff */
[CC--:B-1----:R-:W-:Y:S02]  /*78c0*/  IADD3 R4, P2, R12.reuse, R39.reuse, RZ ;  /* 0x000000270c047210 */ /* 0x0c2fe40007f5e0ff */
[----:B------:R1:W-:Y:S01]  /*78d0*/  LDGSTS.E.BYPASS.LTC128B.128 [R35+0x4100], [R8.64], !P4 ;  /* 0x0410000008237fae */ /* 0x0003e2000e101d4c */
[-C--:B------:R-:W-:Y:S02]  /*78e0*/  IADD3 R12, P5, R12, R38.reuse, RZ ;  /* 0x000000260c0c7210 */ /* 0x080fe40007fbe0ff */
[--C-:B--2---:R-:W-:Y:S01]  /*78f0*/  IMAD.X R5, R13, 0x1, R37.reuse, P2 ;  /* 0x000000010d057824 */ /* 0x104fe200010e0625 */
[----:B------:R2:W-:Y:S01]  /*7900*/  LDGSTS.E.BYPASS.LTC128B.128 [R35+0x6100], [R6.64], !P3 ;  /* 0x0610000006237fae */ /* 0x0005e2000d901d4c */
[-C--:B------:R-:W-:Y:S01]  /*7910*/  IADD3 R10, P2, R11, R39.reuse, RZ ;  /* 0x000000270b0a7210 */ /* 0x080fe20007f5e0ff */
[--C-:B------:R-:W-:Y:S02]  /*7920*/  IMAD.X R13, R13, 0x1, R36.reuse, P5 ;  /* 0x000000010d0d7824 */ /* 0x100fe400028e0624 */
[----:B------:R4:W-:Y:S04]  /*7930*/  LDGSTS.E.BYPASS.LTC128B.128 [R35+0x4900], [R4.64], !P4 ;  /* 0x0490000004237fae */ /* 0x0009e8000e101d4c */
[----:B------:R3:W-:Y:S01]  /*7940*/  LDGSTS.E.BYPASS.LTC128B.128 [R35+0x6900], [R12.64], !P3 ;  /* 0x069000000c237fae */ /* 0x0007e2000d901d4c */
[----:B-1----:R-:W-:Y:S01]  /*7950*/  IADD3 R8, P6, R11, R38, RZ ;  /* 0x000000260b087210 */ /* 0x002fe20007fde0ff */
[--C-:B------:R-:W-:Y:S01]  /*7960*/  IMAD.X R11, R14, 0x1, R37.reuse, P2 ;  /* 0x000000010e0b7824 */ /* 0x100fe200010e0625 */
[----:B--2---:R-:W-:Y:S04]  /*7970*/  IADD3 R6, P5, R2, R39, RZ ;  /* 0x0000002702067210 */ /* 0x004fe80007fbe0ff */
[----:B------:R1:W-:Y:S01]  /*7980*/  LDGSTS.E.BYPASS.LTC128B.128 [R35+0x5100], [R10.64], !P4 ;  /* 0x051000000a237fae */ /* 0x0003e2000e101d4c */
[----:B------:R-:W-:Y:S02]  /*7990*/  IADD3.X R9, R14, R36, RZ, P6, !PT ;  /* 0x000000240e097210 */ /* 0x000fe400037fe4ff */
[----:B----4-:R-:W-:Y:S01]  /*79a0*/  IADD3 R4, P2, R2, R38, RZ ;  /* 0x0000002602047210 */ /* 0x010fe20007f5e0ff */
[C---:B---3--:R-:W-:Y:S02]  /*79b0*/  IMAD.X R7, R0.reuse, 0x1, R37, P5 ;  /* 0x0000000100077824 */ /* 0x048fe400028e0625 */
[----:B------:R1:W-:Y:S02]  /*79c0*/  LDGSTS.E.BYPASS.LTC128B.128 [R35+0x7100], [R8.64], !P3 ;  /* 0x0710000008237fae */ /* 0x0003e4000d901d4c */
[----:B------:R-:W-:Y:S02]  /*79d0*/  IMAD.X R5, R0, 0x1, R36, P2 ;  /* 0x0000000100057824 */ /* 0x000fe400010e0624 */
[----:B------:R1:W-:Y:S04]  /*79e0*/  LDGSTS.E.BYPASS.LTC128B.128 [R35+0x5900], [R6.64], !P4 ;  /* 0x0590000006237fae */ /* 0x0003e8000e101d4c */
[----:B------:R1:W-:Y:S01]  /*79f0*/  LDGSTS.E.BYPASS.LTC128B.128 [R35+0x7900], [R4.64], !P3 ;  /* 0x0790000004237fae */ /* 0x0003e2000d901d4c */
[----:B------:R-:W-:-:S05]  /*7a00*/  BRA `(.L_x_154) ;  /* 0x0000172000007947 */ /* 0x000fca0003800000 */
.L_x_153:
[----:B------:R-:W2:Y:S01]  /*7a10*/  LDL R4, [R1+0x34] ;  /* 0x0000340001047983 */ /* 0x000ea20000100800 */
[----:B------:R-:W-:Y:S04]  /*7a20*/  DEPBAR.LE SB0, 0x0 ;  /* 0x000080000000791a */ /* 0x000fe80000000000 */
[----:B------:R-:W3:Y:S01]  /*7a30*/  LDL R2, [R1+0x2c] ;  /* 0x00002c0001027983 */ /* 0x000ee20000100800 */
[----:B------:R-:W-:Y:S03]  /*7a40*/  UISETP.GT.AND UP0, UPT, UR6, UR7, UPT ;  /* 0x000000070600728c */ /* 0x000fe6000bf04270 */
[----:B------:R-:W4:Y:S04]  /*7a50*/  LDL R58, [R1+0x14] ;  /* 0x00001400013a7983 */ /* 0x000f280000100800 */
[----:B------:R-:W5:Y:S04]  /*7a60*/  LDL R57, [R1+0x18] ;  /* 0x0000180001397983 */ /* 0x000f680000100800 */
[----:B------:R-:W4:Y:S04]  /*7a70*/  LDL R56, [R1+0xc] ;  /* 0x00000c0001387983 */ /* 0x000f280000100800 */
[----:B------:R-:W4:Y:S04]  /*7a80*/  LDL R54, [R1+0x30] ;  /* 0x0000300001367983 */ /* 0x000f280000100800 */
[----:B------:R-:W4:Y:S04]  /*7a90*/  LDL R55, [R1+0x10] ;  /* 0x0000100001377983 */ /* 0x000f280000100800 */
[----:B------:R-:W-:Y:S08]  /*7aa0*/  BAR.SYNC.DEFER_BLOCKING 0x0 ;  /* 0x0000000000007b1d */ /* 0x000ff00000010000 */
[----:B------:R-:W-:Y:S08]  /*7ab0*/  LDSM.16.M88.4 R64, [R239+0x8100] ;  /* 0x00810000ef40783b */ /* 0x000ff00000000200 */
[----:B------:R-:W1:Y:S08]  /*7ac0*/  LDSM.16.M88.4 R16, [R232+0x4100] ;  /* 0x00410000e810783b */ /* 0x000e700000000200 */
[----:B------:R-:W1:Y:S08]  /*7ad0*/  LDSM.16.M88.4 R60, [R239+0xa100] ;  /* 0x00a10000ef3c783b */ /* 0x000e700000000200 */
[----:B------:R-:W1:Y:S08]  /*7ae0*/  LDSM.16.M88.4 R32, [R232+0x4900] ;  /* 0x00490000e820783b */ /* 0x000e700000000200 */
[----:B------:R-:W-:Y:S08]  /*7af0*/  LDSM.16.M88.4 R48, [R232+0x5100] ;  /* 0x00510000e830783b */ /* 0x000ff00000000200 */
[----:B------:R-:W-:Y:S08]  /*7b00*/  LDSM.16.M88.4 R136, [R232+0x5900] ;  /* 0x00590000e888783b */ /* 0x000ff00000000200 */
[----:B------:R-:W-:Y:S08]  /*7b10*/  LDSM.16.M88.4 R208, [R241+0x8100] ;  /* 0x00810000f1d0783b */ /* 0x000ff00000000200 */
[----:B------:R-:W-:Y:S08]  /*7b20*/  LDSM.16.M88.4 R212, [R243] ;  /* 0x00000000f3d4783b */ /* 0x000ff00000000200 */
[----:B------:R-:W-:Y:S08]  /*7b30*/  LDSM.16.M88.4 R216, [R241+0xa100] ;  /* 0x00a10000f1d8783b */ /* 0x000ff00000000200 */
[----:B------:R-:W-:Y:S08]  /*7b40*/  LDSM.16.M88.4 R220, [R251] ;  /* 0x00000000fbdc783b */ /* 0x000ff00000000200 */
[----:B------:R-:W-:Y:S08]  /*7b50*/  LDSM.16.M88.4 R224, [R250] ;  /* 0x00000000fae0783b */ /* 0x000ff00000000200 */
[----:B------:R-:W-:Y:S01]  /*7b60*/  LDSM.16.M88.4 R228, [R249] ;  /* 0x00000000f9e4783b */ /* 0x000fe20000000200 */
[----:B-12---:R-:W-:Y:S01]  /*7b70*/  SHF.R.S32.HI R0, RZ, 0x1f, R4 ;  /* 0x0000001fff007819 */ /* 0x006fe20000011404 */
[----:B------:R-:W-:Y:S04]  /*7b80*/  IMAD.WIDE.U32 R8, R4, c[0x0][0x208], RZ ;  /* 0x0000820004087a25 */ /* 0x000fe800078e00ff */
[----:B------:R-:W-:Y:S04]  /*7b90*/  IMAD R0, R0, c[0x0][0x208], RZ ;  /* 0x0000820000007a24 */ /* 0x000fe800078e02ff */
[----:B------:R-:W-:Y:S02]  /*7ba0*/  IMAD R0, R4, c[0x0][0x20c], R0 ;  /* 0x0000830004007a24 */ /* 0x000fe400078e0200 */
[-C--:B------:R-:W-:Y:S03]  /*7bb0*/  HMMA.16816.F32 R4, R64, R16.reuse, RZ ;  /* 0x000000104004723c */ /* 0x080fe600000018ff */
[----:B------:R-:W-:Y:S02]  /*7bc0*/  IADD3 R9, R9, R0, RZ ;  /* 0x0000000009097210 */ /* 0x000fe40007ffe0ff */
[----:B---3--:R-:W-:Y:S03]  /*7bd0*/  SHF.R.S32.HI R0, RZ, 0x1f, R2 ;  /* 0x0000001fff007819 */ /* 0x008fe60000011402 */
[----:B------:R-:W-:Y:S02]  /*7be0*/  IMAD.WIDE.U32 R12, R2, c[0x0][0x218], R8 ;  /* 0x00008600020c7a25 */ /* 0x000fe400078e0008 */
[C---:B------:R-:W-:Y:S02]  /*7bf0*/  HMMA.16816.F32 R8, R60.reuse, R16, RZ ;  /* 0x000000103c08723c */ /* 0x040fe400000018ff */
[----:B------:R-:W-:Y:S04]  /*7c00*/  IMAD R0, R0, c[0x0][0x218], RZ ;  /* 0x0000860000007a24 */ /* 0x000fe800078e02ff */
[----:B------:R-:W-:Y:S01]  /*7c10*/  IMAD R2, R2, c[0x0][0x21c], R0 ;  /* 0x0000870002027a24 */ /* 0x000fe200078e0200 */
[----:B------:R-:W-:Y:S05]  /*7c20*/  IADD3 R0, P2, R12, UR22, RZ ;  /* 0x000000160c007c10 */ /* 0x000fea000ff5e0ff */
[----:B------:R-:W-:Y:S02]  /*7c30*/  IADD3.X R16, R13, UR4, R2, P2, !PT ;  /* 0x000000040d107c10 */ /* 0x000fe400097fe402 */
[-C--:B------:R-:W-:Y:S01]  /*7c40*/  HMMA.16816.F32 R12, R60, R18.reuse, RZ ;  /* 0x000000123c0c723c */ /* 0x080fe200000018ff */
[C---:B------:R-:W-:Y:S04]  /*7c50*/  LEA R2, P2, R0.reuse, c[0x0][0x1f8], 0x1 ;  /* 0x00007e0000027a11 */ /* 0x040fe800078408ff */
[----:B------:R-:W-:Y:S01]  /*7c60*/  LEA.HI.X R0, R0, c[0x0][0x1fc], R16, 0x1, P2 ;  /* 0x00007f0000007a11 */ /* 0x000fe200010f0c10 */
[----:B------:R-:W4:Y:S02]  /*7c70*/  SHFL.IDX PT, R38, R2, RZ, 0x181f ;  /* 0x00181fff02267589 */ /* 0x000f2400000e0000 */
[C---:B------:R-:W-:Y:S06]  /*7c80*/  HMMA.16816.F32 R16, R64.reuse, R18, RZ ;  /* 0x000000124010723c */ /* 0x040fec00000018ff */
[----:B------:R-:W5:Y:S02]  /*7c90*/  SHFL.IDX PT, R39, R0, RZ, 0x181f ;  /* 0x00181fff00277589 */ /* 0x000f6400000e0000 */
[-C--:B------:R-:W-:Y:S06]  /*7ca0*/  HMMA.16816.F32 R20, R64, R32.reuse, RZ ;  /* 0x000000204014723c */ /* 0x080fec00000018ff */
[----:B------:R-:W1:Y:S02]  /*7cb0*/  SHFL.IDX PT, R46, R2, 0x1, 0x181f ;  /* 0x00381f00022e7f89 */ /* 0x000e6400000e0000 */
[C---:B------:R-:W-:Y:S06]  /*7cc0*/  HMMA.16816.F32 R24, R60.reuse, R32, RZ ;  /* 0x000000203c18723c */ /* 0x040fec00000018ff */
[----:B------:R-:W2:Y:S01]  /*7cd0*/  SHFL.IDX PT, R43, R0, 0x1, 0x181f ;  /* 0x00381f00002b7f89 */ /* 0x000ea200000e0000 */
[C---:B----4-:R-:W-:Y:S01]  /*7ce0*/  IADD3 R36, P5, R38.reuse, R58, RZ ;  /* 0x0000003a26247210 */ /* 0x050fe20007fbe0ff */
[-C--:B------:R-:W-:Y:S01]  /*7cf0*/  HMMA.16816.F32 R28, R60, R34.reuse, RZ ;  /* 0x000000223c1c723c */ /* 0x080fe200000018ff */
[----:B------:R-:W-:Y:S03]  /*7d00*/  IADD3 R38, P2, R38, R56, RZ ;  /* 0x0000003826267210 */ /* 0x000fe60007f5e0ff */
[C---:B-----5:R-:W-:Y:S02]  /*7d10*/  IADD3.X R37, R39.reuse, R57, RZ, P5, !PT ;  /* 0x0000003927257210 */ /* 0x060fe40002ffe4ff */
[----:B------:R-:W3:Y:S02]  /*7d20*/  SHFL.IDX PT, R52, R2, 0x2, 0x181f ;  /* 0x00581f0002347f89 */ /* 0x000ee400000e0000 */
[C---:B------:R-:W-:Y:S04]  /*7d30*/  HMMA.16816.F32 R32, R64.reuse, R34, RZ ;  /* 0x000000224020723c */ /* 0x040fe800000018ff */
[----:B------:R-:W-:Y:S02]  /*7d40*/  IADD3.X R39, R39, R55, RZ, P2, !PT ;  /* 0x0000003727277210 */ /* 0x000fe400017fe4ff */
[C---:B-1----:R-:W-:Y:S01]  /*7d50*/  IADD3 R40, P2, R46.reuse, R58, RZ ;  /* 0x0000003a2e287210 */ /* 0x042fe20007f5e0ff */
[----:B------:R1:W-:Y:S01]  /*7d60*/  LDGSTS.E.BYPASS.LTC128B.128 [R54], [R36.64], !P4 ;  /* 0x0000000024367fae */ /* 0x0003e2000e101d4c */
[----:B------:R-:W-:Y:S04]  /*7d70*/  IADD3 R46, P6, R46, R56, RZ ;  /* 0x000000382e2e7210 */ /* 0x000fe80007fde0ff */
[C---:B--2---:R-:W-:Y:S03]  /*7d80*/  IADD3.X R41, R43.reuse, R57, RZ, P2, !PT ;  /* 0x000000392b297210 */ /* 0x044fe600017fe4ff */
[----:B------:R-:W2:Y:S01]  /*7d90*/  SHFL.IDX PT, R42, R0, 0x2, 0x181f ;  /* 0x00581f00002a7f89 */ /* 0x000ea200000e0000 */
[----:B------:R-:W-:Y:S07]  /*7da0*/  IADD3.X R47, R43, R55, RZ, P6, !PT ;  /* 0x000000372b2f7210 */ /* 0x000fee00037fe4ff */
[----:B------:R1:W-:Y:S01]  /*7db0*/  LDGSTS.E.BYPASS.LTC128B.128 [R54+0x2000], [R38.64], !P3 ;  /* 0x0200000026367fae */ /* 0x0003e2000d901d4c */
[C---:B---3--:R-:W-:Y:S02]  /*7dc0*/  IADD3 R44, P5, R52.reuse, R58, RZ ;  /* 0x0000003a342c7210 */ /* 0x048fe40007fbe0ff */
[----:B------:R-:W-:Y:S05]  /*7dd0*/  IADD3 R52, P2, R52, R56, RZ ;  /* 0x0000003834347210 */ /* 0x000fea0007f5e0ff */
[----:B------:R3:W-:Y:S08]  /*7de0*/  LDGSTS.E.BYPASS.LTC128B.128 [R54+0x800], [R40.64], !P4 ;  /* 0x0080000028367fae */ /* 0x0007f0000e101d4c */
[----:B------:R4:W-:Y:S01]  /*7df0*/  LDGSTS.E.BYPASS.LTC128B.128 [R54+0x2800], [R46.64], !P3 ;  /* 0x028000002e367fae */ /* 0x0009e2000d901d4c */
[C---:B--2---:R-:W-:Y:S02]  /*7e00*/  IADD3.X R45, R42.reuse, R57, RZ, P5, !PT ;  /* 0x000000392a2d7210 */ /* 0x044fe40002ffe4ff */
[----:B------:R-:W-:Y:S05]  /*7e10*/  IADD3.X R53, R42, R55, RZ, P2, !PT ;  /* 0x000000372a357210 */ /* 0x000fea00017fe4ff */
[----:B------:R4:W-:Y:S01]  /*7e20*/  LDGSTS.E.BYPASS.LTC128B.128 [R54+0x1000], [R44.64], !P4 ;  /* 0x010000002c367fae */ /* 0x0009e2000e101d4c */
[-C--:B-1----:R-:W-:Y:S07]  /*7e30*/  HMMA.16816.F32 R36, R64, R48.reuse, RZ ;  /* 0x000000304024723c */ /* 0x082fee00000018ff */
[----:B------:R-:W1:Y:S01]  /*7e40*/  SHFL.IDX PT, R2, R2, 0x3, 0x181f ;  /* 0x00781f0002027f89 */ /* 0x000e6200000e0000 */
[C---:B---3--:R-:W-:Y:S07]  /*7e50*/  HMMA.16816.F32 R40, R60.reuse, R48, RZ ;  /* 0x000000303c28723c */ /* 0x048fee00000018ff */
[----:B------:R-:W2:Y:S08]  /*7e60*/  SHFL.IDX PT, R0, R0, 0x3, 0x181f ;  /* 0x00781f0000007f89 */ /* 0x000eb000000e0000 */
[----:B------:R3:W-:Y:S01]  /*7e70*/  LDGSTS.E.BYPASS.LTC128B.128 [R54+0x3000], [R52.64], !P3 ;  /* 0x0300000034367fae */ /* 0x0007e2000d901d4c */
[-C--:B----4-:R-:W-:Y:S01]  /*7e80*/  HMMA.16816.F32 R44, R60, R50.reuse, RZ ;  /* 0x000000323c2c723c */ /* 0x090fe200000018ff */
[----:B-1----:R-:W-:Y:S04]  /*7e90*/  IADD3 R48, P2, R2, R58, RZ ;  /* 0x0000003a02307210 */ /* 0x002fe80007f5e0ff */
[----:B--2---:R-:W-:Y:S05]  /*7ea0*/  IADD3.X R49, R0, R57, RZ, P2, !PT ;  /* 0x0000003900317210 */ /* 0x004fea00017fe4ff */
[----:B------:R1:W-:Y:S02]  /*7eb0*/  LDGSTS.E.BYPASS.LTC128B.128 [R54+0x1800], [R48.64], !P4 ;  /* 0x0180000030367fae */ /* 0x0003e4000e101d4c */
[----:B---3--:R-:W-:Y:S04]  /*7ec0*/  IADD3 R52, P2, R2, R56, RZ ;  /* 0x0000003802347210 */ /* 0x008fe80007f5e0ff */
[----:B------:R-:W-:Y:S02]  /*7ed0*/  IADD3.X R53, R0, R55, RZ, P2, !PT ;  /* 0x0000003700357210 */ /* 0x000fe400017fe4ff */
[----:B------:R-:W-:Y:S03]  /*7ee0*/  PLOP3.LUT P2, PT, PT, PT, UP0, 0x80, 0x0 ;  /* 0x000000000000781c */ /* 0x000fe60003f4f008 */
[----:B------:R2:W-:Y:S08]  /*7ef0*/  LDGSTS.E.BYPASS.LTC128B.128 [R54+0x3800], [R52.64], !P3 ;  /* 0x0380000034367fae */ /* 0x0005f0000d901d4c */
[----:B------:R-:W0:Y:S01]  /*7f00*/  LDGDEPBAR ;  /* 0x00000000000079af */ /* 0x000e220000000000 */
[C---:B-1----:R-:W-:Y:S08]  /*7f10*/  HMMA.16816.F32 R48, R64.reuse, R50, RZ ;  /* 0x000000324030723c */ /* 0x042ff000000018ff */
[-C--:B--2---:R-:W-:Y:S08]  /*7f20*/  HMMA.16816.F32 R52, R64, R136.reuse, RZ ;  /* 0x000000884034723c */ /* 0x084ff000000018ff */
[C---:B------:R-:W-:Y:S08]  /*7f30*/  HMMA.16816.F32 R56, R60.reuse, R136, RZ ;  /* 0x000000883c38723c */ /* 0x040ff000000018ff */
[-C--:B------:R-:W-:Y:S08]  /*7f40*/  HMMA.16816.F32 R60, R60, R138.reuse, RZ ;  /* 0x0000008a3c3c723c */ /* 0x080ff000000018ff */
[----:B------:R-:W-:Y:S01]  /*7f50*/  HMMA.16816.F32 R64, R64, R138, RZ ;  /* 0x0000008a4040723c */ /* 0x000fe200000018ff */
[----:B------:R-:W-:Y:S07]  /*7f60*/  LDSM.16.M88.4 R136, [R240+0x8100] ;  /* 0x00810000f088783b */ /* 0x000fee0000000200 */
[-C--:B------:R-:W-:Y:S08]  /*7f70*/  HMMA.16816.F32 R4, R208, R212.reuse, R4 ;  /* 0x000000d4d004723c */ /* 0x080ff00000001804 */
[C---:B------:R-:W-:Y:S08]  /*7f80*/  HMMA.16816.F32 R8, R216.reuse, R212, R8 ;  /* 0x000000d4d808723c */ /* 0x040ff00000001808 */
[-C--:B------:R-:W-:Y:S08]  /*7f90*/  HMMA.16816.F32 R12, R216, R214.reuse, R12 ;  /* 0x000000d6d80c723c */ /* 0x080ff0000000180c */
[C---:B------:R-:W-:Y:S01]  /*7fa0*/  HMMA.16816.F32 R16, R208.reuse, R214, R16 ;  /* 0x000000d6d010723c */ /* 0x040fe20000001810 */
[----:B------:R-:W1:Y:S07]  /*7fb0*/  LDSM.16.M88.4 R212, [R238+0x4100] ;  /* 0x00410000eed4783b */ /* 0x000e6e0000000200 */
[-C--:B------:R-:W-:Y:S08]  /*7fc0*/  HMMA.16816.F32 R20, R208, R220.reuse, R20 ;  /* 0x000000dcd014723c */ /* 0x080ff00000001814 */
[C---:B------:R-:W-:Y:S08]  /*7fd0*/  HMMA.16816.F32 R24, R216.reuse, R220, R24 ;  /* 0x000000dcd818723c */ /* 0x040ff00000001818 */
[-C--:B------:R-:W-:Y:S08]  /*7fe0*/  HMMA.16816.F32 R28, R216, R222.reuse, R28 ;  /* 0x000000ded81c723c */ /* 0x080ff0000000181c */
[C---:B------:R-:W-:Y:S01]  /*7ff0*/  HMMA.16816.F32 R32, R208.reuse, R222, R32 ;  /* 0x000000ded020723c */ /* 0x040fe20000001820 */
[----:B------:R-:W2:Y:S07]  /*8000*/  LDSM.16.M88.4 R220, [R240+0xa100] ;  /* 0x00a10000f0dc783b */ /* 0x000eae0000000200 */
[-C--:B------:R-:W-:Y:S08]  /*8010*/  HMMA.16816.F32 R36, R208, R224.reuse, R36 ;  /* 0x000000e0d024723c */ /* 0x080ff00000001824 */
[C---:B------:R-:W-:Y:S08]  /*8020*/  HMMA.16816.F32 R40, R216.reuse, R224, R40 ;  /* 0x000000e0d828723c */ /* 0x040ff00000001828 */
[-C--:B------:R-:W-:Y:S08]  /*8030*/  HMMA.16816.F32 R44, R216, R226.reuse, R44 ;  /* 0x000000e2d82c723c */ /* 0x080ff0000000182c */
[C---:B------:R-:W-:Y:S01]  /*8040*/  HMMA.16816.F32 R48, R208.reuse, R226, R48 ;  /* 0x000000e2d030723c */ /* 0x040fe20000001830 */
[----:B------:R-:W-:Y:S07]  /*8050*/  LDSM.16.M88.4 R224, [R238+0x5900] ;  /* 0x00590000eee0783b */ /* 0x000fee0000000200 */
[-C--:B------:R-:W-:Y:S08]  /*8060*/  HMMA.16816.F32 R52, R208, R228.reuse, R52 ;  /* 0x000000e4d034723c */ /* 0x080ff00000001834 */
[C---:B------:R-:W-:Y:S08]  /*8070*/  HMMA.16816.F32 R56, R216.reuse, R228, R56 ;  /* 0x000000e4d838723c */ /* 0x040ff00000001838 */
[-C--:B------:R-:W-:Y:S01]  /*8080*/  HMMA.16816.F32 R60, R216, R230.reuse, R60 ;  /* 0x000000e6d83c723c */ /* 0x080fe2000000183c */
[----:B------:R-:W-:Y:S07]  /*8090*/  LDSM.16.M88.4 R216, [R238+0x5100] ;  /* 0x00510000eed8783b */ /* 0x000fee0000000200 */
[----:B------:R-:W-:Y:S01]  /*80a0*/  HMMA.16816.F32 R64, R208, R230, R64 ;  /* 0x000000e6d040723c */ /* 0x000fe20000001840 */
[----:B------:R-:W3:Y:S07]  /*80b0*/  LDSM.16.M88.4 R208, [R238+0x4900] ;  /* 0x00490000eed0783b */ /* 0x000eee0000000200 */
[-C--:B-1----:R-:W-:Y:S08]  /*80c0*/  HMMA.16816.F32 R4, R136, R212.reuse, R4 ;  /* 0x000000d48804723c */ /* 0x082ff00000001804 */
[C---:B--2---:R-:W-:Y:S08]  /*80d0*/  HMMA.16816.F32 R8, R220.reuse, R212, R8 ;  /* 0x000000d4dc08723c */ /* 0x044ff00000001808 */
[-C--:B------:R-:W-:Y:S08]  /*80e0*/  HMMA.16816.F32 R12, R220, R214.reuse, R12 ;  /* 0x000000d6dc0c723c */ /* 0x080ff0000000180c */
[C---:B------:R-:W-:Y:S01]  /*80f0*/  HMMA.16816.F32 R16, R136.reuse, R214, R16 ;  /* 0x000000d68810723c */ /* 0x040fe20000001810 */
[----:B------:R-:W-:Y:S07]  /*8100*/  LDSM.16.M88.4 R212, [R237] ;  /* 0x00000000edd4783b */ /* 0x000fee0000000200 */
[-C--:B---3--:R-:W-:Y:S08]  /*8110*/  HMMA.16816.F32 R20, R136, R208.reuse, R20 ;  /* 0x000000d08814723c */ /* 0x088ff00000001814 */
        /* <DEDUP_REMOVED lines=11> */
[-C--:B------:R-:W-:Y:S01]  /*81d0*/  HMMA.16816.F32 R60, R220, R226.reuse, R60 ;  /* 0x000000e2dc3c723c */ /* 0x080fe2000000183c */
[----:B------:R-:W-:Y:S07]  /*81e0*/  LDSM.16.M88.4 R220, [R237+0x1000] ;  /* 0x00100000eddc783b */ /* 0x000fee0000000200 */
[----:B------:R-:W-:Y:S01]  /*81f0*/  HMMA.16816.F32 R64, R136, R226, R64 ;  /* 0x000000e28840723c */ /* 0x000fe20000001840 */
[----:B------:R-:W3:Y:S07]  /*8200*/  LDSM.16.M88.4 R136, [R237+0x800] ;  /* 0x00080000ed88783b */ /* 0x000eee0000000200 */
[-C--:B-1----:R-:W-:Y:S01]  /*8210*/  HMMA.16816.F32 R4, R208, R212.reuse, R4 ;  /* 0x000000d4d004723c */ /* 0x082fe20000001804 */
[----:B------:R-:W1:Y:S07]  /*8220*/  LDSM.16.M88.4 R224, [R237+0x1800] ;  /* 0x00180000ede0783b */ /* 0x000e6e0000000200 */
[C---:B--2---:R-:W-:Y:S08]  /*8230*/  HMMA.16816.F32 R8, R216.reuse, R212, R8 ;  /* 0x000000d4d808723c */ /* 0x044ff00000001808 */
[-C--:B------:R-:W-:Y:S08]  /*8240*/  HMMA.16816.F32 R12, R216, R214.reuse, R12 ;  /* 0x000000d6d80c723c */ /* 0x080ff0000000180c */
[C---:B------:R-:W-:Y:S01]  /*8250*/  HMMA.16816.F32 R16, R208.reuse, R214, R16 ;  /* 0x000000d6d010723c */ /* 0x040fe20000001810 */
[----:B------:R-:W-:Y:S07]  /*8260*/  LDSM.16.M88.4 R212, [R232+0x6100] ;  /* 0x00610000e8d4783b */ /* 0x000fee0000000200 */
[-C--:B---3--:R-:W-:Y:S08]  /*8270*/  HMMA.16816.F32 R20, R208, R136.reuse, R20 ;  /* 0x00000088d014723c */ /* 0x088ff00000001814 */
        /* <DEDUP_REMOVED lines=8> */
[----:B------:R-:W3:Y:S07]  /*8300*/  LDSM.16.M88.4 R220, [R239+0xe100] ;  /* 0x00e10000efdc783b */ /* 0x000eee0000000200 */
[-C--:B-1----:R-:W-:Y:S08]  /*8310*/  HMMA.16816.F32 R52, R208, R224.reuse, R52 ;  /* 0x000000e0d034723c */ /* 0x082ff00000001834 */
[C---:B------:R-:W-:Y:S08]  /*8320*/  HMMA.16816.F32 R56, R216.reuse, R224, R56 ;  /* 0x000000e0d838723c */ /* 0x040ff00000001838 */
[-C--:B------:R-:W-:Y:S01]  /*8330*/  HMMA.16816.F32 R60, R216, R226.reuse, R60 ;  /* 0x000000e2d83c723c */ /* 0x080fe2000000183c */
[----:B------:R-:W-:Y:S07]  /*8340*/  LDSM.16.M88.4 R216, [R232+0x7100] ;  /* 0x00710000e8d8783b */ /* 0x000fee0000000200 */
[----:B------:R-:W-:Y:S01]  /*8350*/  HMMA.16816.F32 R64, R208, R226, R64 ;  /* 0x000000e2d040723c */ /* 0x000fe20000001840 */
[----:B------:R-:W1:Y:S07]  /*8360*/  LDSM.16.M88.4 R208, [R232+0x6900] ;  /* 0x00690000e8d0783b */ /* 0x000e6e0000000200 */
[-C--:B--2---:R-:W-:Y:S01]  /*8370*/  HMMA.16816.F32 R4, R136, R212.reuse, R4 ;  /* 0x000000d48804723c */ /* 0x084fe20000001804 */
[----:B------:R-:W2:Y:S07]  /*8380*/  LDSM.16.M88.4 R224, [R232+0x7900] ;  /* 0x00790000e8e0783b */ /* 0x000eae0000000200 */
[C---:B---3--:R-:W-:Y:S08]  /*8390*/  HMMA.16816.F32 R8, R220.reuse, R212, R8 ;  /* 0x000000d4dc08723c */ /* 0x048ff00000001808 */
[-C--:B------:R-:W-:Y:S08]  /*83a0*/  HMMA.16816.F32 R12, R220, R214.reuse, R12 ;  /* 0x000000d6dc0c723c */ /* 0x080ff0000000180c */
[C---:B------:R-:W-:Y:S01]  /*83b0*/  HMMA.16816.F32 R16, R136.reuse, R214, R16 ;  /* 0x000000d68810723c */ /* 0x040fe20000001810 */
[----:B------:R-:W-:Y:S07]  /*83c0*/  LDSM.16.M88.4 R212, [R248] ;  /* 0x00000000f8d4783b */ /* 0x000fee0000000200 */
[-C--:B-1----:R-:W-:Y:S08]  /*83d0*/  HMMA.16816.F32 R20, R136, R208.reuse, R20 ;  /* 0x000000d08814723c */ /* 0x082ff00000001814 */
        /* <DEDUP_REMOVED lines=8> */
[----:B------:R-:W3:Y:S07]  /*8460*/  LDSM.16.M88.4 R216, [R241+0xe100] ;  /* 0x00e10000f1d8783b */ /* 0x000eee0000000200 */
[-C--:B--2---:R-:W-:Y:S08]  /*8470*/  HMMA.16816.F32 R52, R136, R224.reuse, R52 ;  /* 0x000000e08834723c */ /* 0x084ff00000001834 */
[C---:B------:R-:W-:Y:S08]  /*8480*/  HMMA.16816.F32 R56, R220.reuse, R224, R56 ;  /* 0x000000e0dc38723c */ /* 0x040ff00000001838 */
[-C--:B------:R-:W-:Y:S01]  /*8490*/  HMMA.16816.F32 R60, R220, R226.reuse, R60 ;  /* 0x000000e2dc3c723c */ /* 0x080fe2000000183c */
[----:B------:R-:W-:Y:S07]  /*84a0*/  LDSM.16.M88.4 R220, [R246] ;  /* 0x00000000f6dc783b */ /* 0x000fee0000000200 */
[----:B------:R-:W-:Y:S01]  /*84b0*/  HMMA.16816.F32 R64, R136, R226, R64 ;  /* 0x000000e28840723c */ /* 0x000fe20000001840 */
[----:B------:R-:W2:Y:S07]  /*84c0*/  LDSM.16.M88.4 R136, [R247] ;  /* 0x00000000f788783b */ /* 0x000eae0000000200 */
[-C--:B-1----:R-:W-:Y:S01]  /*84d0*/  HMMA.16816.F32 R4, R208, R212.reuse, R4 ;  /* 0x000000d4d004723c */ /* 0x082fe20000001804 */
[----:B------:R-:W1:Y:S07]  /*84e0*/  LDSM.16.M88.4 R224, [R245] ;  /* 0x00000000f5e0783b */ /* 0x000e6e0000000200 */
[C---:B---3--:R-:W-:Y:S08]  /*84f0*/  HMMA.16816.F32 R8, R216.reuse, R212, R8 ;  /* 0x000000d4d808723c */ /* 0x048ff00000001808 */
[-C--:B------:R-:W-:Y:S08]  /*8500*/  HMMA.16816.F32 R12, R216, R214.reuse, R12 ;  /* 0x000000d6d80c723c */ /* 0x080ff0000000180c */
[C---:B------:R-:W-:Y:S01]  /*8510*/  HMMA.16816.F32 R16, R208.reuse, R214, R16 ;  /* 0x000000d6d010723c */ /* 0x040fe20000001810 */
[----:B------:R-:W-:Y:S07]  /*8520*/  LDSM.16.M88.4 R212, [R238+0x6100] ;  /* 0x00610000eed4783b */ /* 0x000fee0000000200 */
[-C--:B--2---:R-:W-:Y:S08]  /*8530*/  HMMA.16816.F32 R20, R208, R136.reuse, R20 ;  /* 0x00000088d014723c */ /* 0x084ff00000001814 */
        /* <DEDUP_REMOVED lines=12> */
[----:B------:R-:W1:Y:S07]  /*8600*/  LDSM.16.M88.4 R216, [R238+0x6900] ;  /* 0x00690000eed8783b */ /* 0x000e6e0000000200 */
[----:B------:R-:W-:Y:S01]  /*8610*/  HMMA.16816.F32 R64, R208, R226, R64 ;  /* 0x000000e2d040723c */ /* 0x000fe20000001840 */
[----:B------:R-:W4:Y:S07]  /*8620*/  LDSM.16.M88.4 R208, [R238+0x7100] ;  /* 0x00710000eed0783b */ /* 0x000f2e0000000200 */
[-C--:B--2---:R-:W-:Y:S01]  /*8630*/  HMMA.16816.F32 R4, R136, R212.reuse, R4 ;  /* 0x000000d48804723c */ /* 0x084fe20000001804 */
[----:B------:R-:W2:Y:S07]  /*8640*/  LDSM.16.M88.4 R224, [R238+0x7900] ;  /* 0x00790000eee0783b */ /* 0x000eae0000000200 */
[C---:B---3--:R-:W-:Y:S08]  /*8650*/  HMMA.16816.F32 R8, R220.reuse, R212, R8 ;  /* 0x000000d4dc08723c */ /* 0x048ff00000001808 */
[-C--:B------:R-:W-:Y:S08]  /*8660*/  HMMA.16816.F32 R12, R220, R214.reuse, R12 ;  /* 0x000000d6dc0c723c */ /* 0x080ff0000000180c */
[C---:B------:R-:W-:Y:S01]  /*8670*/  HMMA.16816.F32 R16, R136.reuse, R214, R16 ;  /* 0x000000d68810723c */ /* 0x040fe20000001810 */
[----:B------:R-:W-:Y:S07]  /*8680*/  LDSM.16.M88.4 R212, [R242+0xc100] ;  /* 0x00c10000f2d4783b */ /* 0x000fee0000000200 */
[-C--:B-1----:R-:W-:Y:S08]  /*8690*/  HMMA.16816.F32 R20, R136, R216.reuse, R20 ;  /* 0x000000d88814723c */ /* 0x082ff00000001814 */
[C---:B------:R-:W-:Y:S08]  /*86a0*/  HMMA.16816.F32 R24, R220.reuse, R216, R24 ;  /* 0x000000d8dc18723c */ /* 0x040ff00000001818 */
[-C--:B------:R-:W-:Y:S08]  /*86b0*/  HMMA.16816.F32 R28, R220, R218.reuse, R28 ;  /* 0x000000dadc1c723c */ /* 0x080ff0000000181c */
[C---:B------:R-:W-:Y:S01]  /*86c0*/  HMMA.16816.F32 R32, R136.reuse, R218, R32 ;  /* 0x000000da8820723c */ /* 0x040fe20000001820 */
[----:B------:R-:W1:Y:S07]  /*86d0*/  LDSM.16.M88.4 R216, [R237+0x2000] ;  /* 0x00200000edd8783b */ /* 0x000e6e0000000200 */
[-C--:B----4-:R-:W-:Y:S08]  /*86e0*/  HMMA.16816.F32 R36, R136, R208.reuse, R36 ;  /* 0x000000d08824723c */ /* 0x090ff00000001824 */
[C---:B------:R-:W-:Y:S08]  /*86f0*/  HMMA.16816.F32 R40, R220.reuse, R208, R40 ;  /* 0x000000d0dc28723c */ /* 0x040ff00000001828 */
[-C--:B------:R-:W-:Y:S08]  /*8700*/  HMMA.16816.F32 R44, R220, R210.reuse, R44 ;  /* 0x000000d2dc2c723c */ /* 0x080ff0000000182c */
[C---:B------:R-:W-:Y:S01]  /*8710*/  HMMA.16816.F32 R48, R136.reuse, R210, R48 ;  /* 0x000000d28830723c */ /* 0x040fe20000001830 */
[----:B------:R-:W3:Y:S07]  /*8720*/  LDSM.16.M88.4 R208, [R244+0xe100] ;  /* 0x00e10000f4d0783b */ /* 0x000eee0000000200 */
[-C--:B--2---:R-:W-:Y:S08]  /*8730*/  HMMA.16816.F32 R52, R136, R224.reuse, R52 ;  /* 0x000000e08834723c */ /* 0x084ff00000001834 */
[C---:B------:R-:W-:Y:S08]  /*8740*/  HMMA.16816.F32 R56, R220.reuse, R224, R56 ;  /* 0x000000e0dc38723c */ /* 0x040ff00000001838 */
[-C--:B------:R-:W-:Y:S08]  /*8750*/  HMMA.16816.F32 R60, R220, R226.reuse, R60 ;  /* 0x000000e2dc3c723c */ /* 0x080ff0000000183c */
[----:B------:R-:W-:Y:S08]  /*8760*/  HMMA.16816.F32 R64, R136, R226, R64 ;  /* 0x000000e28840723c */ /* 0x000ff00000001840 */
[-C--:B-1----:R-:W-:Y:S08]  /*8770*/  HMMA.16816.F32 R4, R212, R216.reuse, R4 ;  /* 0x000000d8d404723c */ /* 0x082ff00000001804 */
[C---:B---3--:R-:W-:Y:S08]  /*8780*/  HMMA.16816.F32 R8, R208.reuse, R216, R8 ;  /* 0x000000d8d008723c */ /* 0x048ff00000001808 */
[-C--:B------:R-:W-:Y:S08]  /*8790*/  HMMA.16816.F32 R12, R208, R218.reuse, R12 ;  /* 0x000000dad00c723c */ /* 0x080ff0000000180c */
        /* <DEDUP_REMOVED lines=16> */
[----:B------:R-:W-:Y:S05]  /*88a0*/  FMUL.FTZ R14, R14, c[0x0][0x320] ;  /* 0x0000c8000e0e7a20 */ /* 0x000fea0000410000 */
[----:B------:R1:W-:Y:S10]  /*88b0*/  MUFU.TANH R223, R7 ;  /* 0x0000000700df7308 */ /* 0x0003f40000002400 */
[----:B------:R-:W-:Y:S10]  /*88c0*/  MUFU.TANH R222, R8 ;  /* 0x0000000800de7308 */ /* 0x000ff40000002400 */
[----:B------:R-:W-:Y:S01]  /*88d0*/  MUFU.TANH R225, R9 ;  /* 0x0000000900e17308 */ /* 0x000fe20000002400 */
[----:B-1----:R-:W1:Y:S09]  /*88e0*/  LDSM.16.M88.4 R4, [R237+0x2800] ;  /* 0x00280000ed04783b */ /* 0x002e720000000200 */
[----:B------:R-:W-:Y:S10]  /*88f0*/  MUFU.TANH R220, R10 ;  /* 0x0000000a00dc7308 */ /* 0x000ff40000002400 */
[----:B------:R2:W-:Y:S10]  /*8900*/  MUFU.TANH R226, R11 ;  /* 0x0000000b00e27308 */ /* 0x0005f40000002400 */
[----:B------:R3:W-:Y:S10]  /*8910*/  MUFU.TANH R219, R15 ;  /* 0x0000000f00db7308 */ /* 0x0007f40000002400 */
[----:B------:R4:W-:Y:S01]  /*8920*/  MUFU.TANH R142, R16 ;  /* 0x00000010008e7308 */ /* 0x0009e20000002400 */
[----:B--2---:R-:W2:Y:S01]  /*8930*/  LDSM.16.M88.4 R8, [R237+0x3000] ;  /* 0x00300000ed08783b */ /* 0x004ea20000000200 */
[-C--:B-1----:R-:W-:Y:S08]  /*8940*/  HMMA.16816.F32 R20, R212, R4.reuse, R20 ;  /* 0x00000004d414723c */ /* 0x082ff00000001814 */
[----:B------:R-:W-:Y:S01]  /*8950*/  MUFU.TANH R218, R12 ;  /* 0x0000000c00da7308 */ /* 0x000fe20000002400 */
[C---:B------:R-:W-:Y:S04]  /*8960*/  HMMA.16816.F32 R24, R208.reuse, R4, R24 ;  /* 0x00000004d018723c */ /* 0x040fe80000001818 */
[----:B---3--:R-:W-:Y:S02]  /*8970*/  FMUL.FTZ R15, R17, c[0x0][0x320] ;  /* 0x0000c800110f7a20 */ /* 0x008fe40000410000 */
[----:B------:R-:W-:Y:S03]  /*8980*/  FMUL.FTZ R17, R19, c[0x0][0x320] ;  /* 0x0000c80013117a20 */ /* 0x000fe60000410000 */
[----:B------:R-:W-:Y:S01]  /*8990*/  MUFU.TANH R217, R13 ;  /* 0x0000000d00d97308 */ /* 0x000fe20000002400 */
[-C--:B------:R-:W-:Y:S03]  /*89a0*/  HMMA.16816.F32 R28, R208, R6.reuse, R28 ;  /* 0x00000006d01c723c */ /* 0x080fe6000000181c */
[----:B----4-:R-:W-:Y:S05]  /*89b0*/  FMUL.FTZ R16, R18, c[0x0][0x320] ;  /* 0x0000c80012107a20 */ /* 0x010fea0000410000 */
[C---:B------:R-:W-:Y:S01]  /*89c0*/  HMMA.16816.F32 R32, R212.reuse, R6, R32 ;  /* 0x00000006d420723c */ /* 0x040fe20000001820 */
[----:B------:R-:W-:Y:S01]  /*89d0*/  MUFU.TANH R224, R14 ;  /* 0x0000000e00e07308 */ /* 0x000fe20000002400 */
[----:B------:R-:W1:Y:S01]  /*89e0*/  LDSM.16.M88.4 R4, [R237+0x3800] ;  /* 0x00380000ed04783b */ /* 0x000e620000000200 */
[----:B------:R-:W-:Y:S04]  /*89f0*/  DEPBAR.LE SB0, 0x0 ;  /* 0x000080000000791a */ /* 0x000fe80000000000 */
[----:B------:R-:W-:Y:S02]  /*8a00*/  FMUL.FTZ R20, R20, c[0x0][0x320] ;  /* 0x0000c80014147a20 */ /* 0x000fe40000410000 */
[----:B------:R-:W-:Y:S02]  /*8a10*/  FMUL.FTZ R21, R21, c[0x0][0x320] ;  /* 0x0000c80015157a20 */ /* 0x000fe40000410000 */
[----:B------:R-:W3:Y:S01]  /*8a20*/  MUFU.TANH R0, R20 ;  /* 0x0000001400007308 */ /* 0x000ee20000002400 */
[----:B------:R-:W-:Y:S01]  /*8a30*/  BAR.SYNC.DEFER_BLOCKING 0x0 ;  /* 0x0000000000007b1d */ /* 0x000fe20000010000 */
[----:B------:R-:W-:Y:S02]  /*8a40*/  FMUL.FTZ R22, R22, c[0x0][0x320] ;  /* 0x0000c80016167a20 */ /* 0x000fe40000410000 */
[----:B------:R-:W-:Y:S01]  /*8a50*/  FMUL.FTZ R24, R24, c[0x0][0x320] ;  /* 0x0000c80018187a20 */ /* 0x000fe20000410000 */
[-C--:B--2---:R-:W-:Y:S05]  /*8a60*/  HMMA.16816.F32 R36, R212, R8.reuse, R36 ;  /* 0x00000008d424723c */ /* 0x084fea0000001824 */
[----:B------:R-:W2:Y:S01]  /*8a70*/  MUFU.TANH R2, R21 ;  /* 0x0000001500027308 */ /* 0x000ea20000002400 */
[----:B------:R-:W-:Y:S02]  /*8a80*/  FMUL.FTZ R23, R23, c[0x0][0x320] ;  /* 0x0000c80017177a20 */ /* 0x000fe40000410000 */
[----:B------:R-:W-:Y:S01]  /*8a90*/  FMUL.FTZ R32, R32, c[0x0][0x320] ;  /* 0x0000c80020207a20 */ /* 0x000fe20000410000 */
[C---:B------:R-:W-:Y:S04]  /*8aa0*/  HMMA.16816.F32 R40, R208.reuse, R8, R40 ;  /* 0x00000008d028723c */ /* 0x040fe80000001828 */
[----:B------:R-:W-:Y:S02]  /*8ab0*/  FMUL.FTZ R33, R33, c[0x0][0x320] ;  /* 0x0000c80021217a20 */ /* 0x000fe40000410000 */
[----:B------:R-:W-:Y:S01]  /*8ac0*/  MUFU.TANH R15, R15 ;  /* 0x0000000f000f7308 */ /* 0x000fe20000002400 */
[----:B------:R-:W-:Y:S01]  /*8ad0*/  FMUL.FTZ R25, R25, c[0x0][0x320] ;  /* 0x0000c80019197a20 */ /* 0x000fe20000410000 */
[-C--:B------:R-:W-:Y:S01]  /*8ae0*/  HMMA.16816.F32 R44, R208, R10.reuse, R44 ;  /* 0x0000000ad02c723c */ /* 0x080fe2000000182c */
[----:B---3--:R3:W-:Y:S03]  /*8af0*/  STL [R1+0x24], R0 ;  /* 0x0000240001007387 */ /* 0x0087e60000100800 */
[----:B------:R-:W-:Y:S02]  /*8b00*/  FMUL.FTZ R26, R26, c[0x0][0x320] ;  /* 0x0000c8001a1a7a20 */ /* 0x000fe40000410000 */
[----:B------:R-:W-:Y:S02]  /*8b10*/  FMUL.FTZ R27, R27, c[0x0][0x320] ;  /* 0x0000c8001b1b7a20 */ /* 0x000fe40000410000 */
[----:B------:R-:W-:Y:S01]  /*8b20*/  MUFU.TANH R16, R16 ;  /* 0x0000001000107308 */ /* 0x000fe20000002400 */
[C---:B------:R-:W-:Y:S01]  /*8b30*/  HMMA.16816.F32 R48, R212.reuse, R10, R48 ;  /* 0x0000000ad430723c */ /* 0x040fe20000001830 */
[----:B--2---:R-:W-:Y:S03]  /*8b40*/  STL [R1+0x20], R2 ;  /* 0x0000200201007387 */ /* 0x004fe60000100800 */
[----:B------:R-:W-:Y:S02]  /*8b50*/  FMUL.FTZ R28, R28, c[0x0][0x320] ;  /* 0x0000c8001c1c7a20 */ /* 0x000fe40000410000 */
[----:B------:R-:W-:Y:S02]  /*8b60*/  FMUL.FTZ R29, R29, c[0x0][0x320] ;  /* 0x0000c8001d1d7a20 */ /* 0x000fe40000410000 */
[-C--:B-1----:R-:W-:Y:S01]  /*8b70*/  HMMA.16816.F32 R52, R212, R4.reuse, R52 ;  /* 0x00000004d434723c */ /* 0x082fe20000001834 */
[----:B------:R-:W-:Y:S03]  /*8b80*/  MUFU.TANH R17, R17 ;  /* 0x0000001100117308 */ /* 0x000fe60000002400 */
[----:B------:R-:W-:Y:S02]  /*8b90*/  FMUL.FTZ R30, R30, c[0x0][0x320] ;  /* 0x0000c8001e1e7a20 */ /* 0x000fe40000410000 */
[----:B------:R-:W-:Y:S02]  /*8ba0*/  FMUL.FTZ R31, R31, c[0x0][0x320] ;  /* 0x0000c8001f1f7a20 */ /* 0x000fe40000410000 */
[C---:B------:R-:W-:Y:S03]  /*8bb0*/  HMMA.16816.F32 R56, R208.reuse, R4, R56 ;  /* 0x00000004d038723c */ /* 0x040fe60000001838 */
[----:B---3--:R-:W1:Y:S01]  /*8bc0*/  MUFU.TANH R0, R22 ;  /* 0x0000001600007308 */ /* 0x008e620000002400 */
[----:B------:R-:W-:Y:S02]  /*8bd0*/  FMUL.FTZ R34, R34, c[0x0][0x320] ;  /* 0x0000c80022227a20 */ /* 0x000fe40000410000 */
[----:B------:R-:W-:Y:S02]  /*8be0*/  FMUL.FTZ R42, R42, c[0x0][0x320] ;  /* 0x0000c8002a2a7a20 */ /* 0x000fe40000410000 */
[-C--:B------:R-:W-:Y:S04]  /*8bf0*/  HMMA.16816.F32 R60, R208, R6.reuse, R60 ;  /* 0x00000006d03c723c */ /* 0x080fe8000000183c */
[----:B------:R-:W-:Y:S01]  /*8c00*/  FMUL.FTZ R44, R44, c[0x0][0x320] ;  /* 0x0000c8002c2c7a20 */ /* 0x000fe20000410000 */
[----:B------:R-:W-:Y:S01]  /*8c10*/  MUFU.TANH R22, R23 ;  /* 0x0000001700167308 */ /* 0x000fe20000002400 */
[----:B------:R-:W-:Y:S02]  /*8c20*/  FMUL.FTZ R45, R45, c[0x0][0x320] ;  /* 0x0000c8002d2d7a20 */ /* 0x000fe40000410000 */
[----:B------:R-:W-:Y:S04]  /*8c30*/  HMMA.16816.F32 R64, R212, R6, R64 ;  /* 0x00000006d440723c */ /* 0x000fe80000001840 */
[----:B------:R-:W-:Y:S02]  /*8c40*/  FMUL.FTZ R46, R46, c[0x0][0x320] ;  /* 0x0000c8002e2e7a20 */ /* 0x000fe40000410000 */
[----:B------:R-:W-:Y:S01]  /*8c50*/  FMUL.FTZ R48, R48, c[0x0][0x320] ;  /* 0x0000c80030307a20 */ /* 0x000fe20000410000 */
[----:B------:R-:W-:Y:S01]  /*8c60*/  MUFU.TANH R21, R25 ;  /* 0x0000001900157308 */ /* 0x000fe20000002400 */
[----:B------:R-:W-:Y:S01]  /*8c70*/  FMUL.FTZ R50, R50, c[0x0][0x320] ;  /* 0x0000c80032327a20 */ /* 0x000fe20000410000 */
[----:B-1----:R1:W-:Y:S03]  /*8c80*/  STL [R1+0x1c], R0 ;  /* 0x00001c0001007387 */ /* 0x0023e60000100800 */
        /* <DEDUP_REMOVED lines=29> */
[----:B------:R-:W-:Y:S01]  /*8e60*/  FMUL.FTZ R66, R66, c[0x0][0x320] ;  /* 0x0000c80042427a20 */ /* 0x000fe20000410000 */
[----:B-1----:R1:W-:Y:S01]  /*8e70*/  STL [R1+0x28], R0 ;  /* 0x0000280001007387 */ /* 0x0023e20000100800 */
[----:B------:R-:W-:Y:S05]  /*8e80*/  FMUL.FTZ R67, R67, c[0x0][0x320] ;  /* 0x0000c80043437a20 */ /* 0x000fea0000410000 */
[----:B------:R-:W-:Y:S10]  /*8e90*/  MUFU.TANH R26, R30 ;  /* 0x0000001e001a7308 */ /* 0x000ff40000002400 */
[----:B------:R-:W-:Y:S10]  /*8ea0*/  MUFU.TANH R19, R31 ;  /* 0x0000001f00137308 */ /* 0x000ff40000002400 */
[----:B-1----:R-:W1:Y:S10]  /*8eb0*/  MUFU.TANH R0, R32 ;  /* 0x0000002000007308 */ /* 0x002e740000002400 */
[----:B------:R-:W-:Y:S10]  /*8ec0*/  MUFU.TANH R28, R34 ;  /* 0x00000022001c7308 */ /* 0x000ff40000002400 */
[----:B------:R-:W-:Y:S01]  /*8ed0*/  MUFU.TANH R23, R35 ;  /* 0x0000002300177308 */ /* 0x000fe20000002400 */
[----:B-1----:R1:W-:Y:S09]  /*8ee0*/  STL [R1], R0 ;  /* 0x0000000001007387 */ /* 0x0023f20000100800 */
[----:B------:R-:W-:Y:S10]  /*8ef0*/  MUFU.TANH R32, R36 ;  /* 0x0000002400207308 */ /* 0x000ff40000002400 */
[----:B------:R-:W-:Y:S10]  /*8f00*/  MUFU.TANH R31, R37 ;  /* 0x00000025001f7308 */ /* 0x000ff40000002400 */
[----:B-1----:R-:W1:Y:S10]  /*8f10*/  MUFU.TANH R0, R33 ;  /* 0x0000002100007308 */ /* 0x002e740000002400 */
[----:B------:R2:W3:Y:S10]  /*8f20*/  MUFU.TANH R20, R38 ;  /* 0x0000002600147308 */ /* 0x0004f40000002400 */
[----:B------:R2:W4:Y:S01]  /*8f30*/  MUFU.TANH R29, R39 ;  /* 0x00000027001d7308 */ /* 0x0005220000002400 */
[----:B-1----:R1:W-:Y:S09]  /*8f40*/  STL [R1+0x8], R0 ;  /* 0x0000080001007387 */ /* 0x0023f20000100800 */
[----:B------:R2:W2:Y:S10]  /*8f50*/  MUFU.TANH R25, R40 ;  /* 0x0000002800197308 */ /* 0x0004b40000002400 */
[----:B------:R2:W2:Y:S01]  /*8f60*/  MUFU.TANH R24, R41 ;  /* 0x0000002900187308 */ /* 0x0004a20000002400 */
[----:B-1----:R-:W-:Y:S09]  /*8f70*/  FMUL.FTZ R0, R63, c[0x0][0x320] ;  /* 0x0000c8003f007a20 */ /* 0x002ff20000410000 */
        /* <DEDUP_REMOVED lines=27> */
.L_x_154:
[----:B------:R-:W2:Y:S01]  /*9130*/  LDL.LU R41, [R1+0x20] ;  /* 0x0000200001297983 */ /* 0x000ea20000300800 */
[----:B------:R-:W-:Y:S01]  /*9140*/  FMNMX.FTZ R0, R143, R3, !PT ;  /* 0x000000038f007209 */ /* 0x000fe20007810000 */
[----:B------:R-:W-:Y:S01]  /*9150*/  IMAD.MOV.U32 R47, RZ, RZ, R139 ;  /* 0x000000ffff2f7224 */ /* 0x000fe200078e008b */
[----:B------:R-:W-:Y:S01]  /*9160*/  FMNMX.FTZ R2, R222, R140, !PT ;  /* 0x0000008cde027209 */ /* 0x000fe20007810000 */
[----:B------:R-:W3:Y:S01]  /*9170*/  LDL.LU R40, [R1+0x24] ;  /* 0x0000240001287983 */ /* 0x000ee20000300800 */
[----:B------:R-:W-:Y:S01]  /*9180*/  FMNMX.FTZ R0, R221, R0, !PT ;  /* 0x00000000dd007209 */ /* 0x000fe20007810000 */
[----:B------:R-:W-:Y:S01]  /*9190*/  UISETP.GT.AND UP0, UPT, UR6, UR7, UPT ;  /* 0x000000070600728c */ /* 0x000fe2000bf04270 */
[----:B------:R-:W-:Y:S01]  /*91a0*/  FMNMX.FTZ R2, R225, R2, !PT ;  /* 0x00000002e1027209 */ /* 0x000fe20007810000 */
[----:B------:R-:W4:Y:S01]  /*91b0*/  LDL.LU R43, [R1] ;  /* 0x00000000012b7983 */ /* 0x000f220000300800 */
[----:B------:R-:W-:Y:S01]  /*91c0*/  FMNMX.FTZ R0, R142, R0, !PT ;  /* 0x000000008e007209 */ /* 0x000fe20007810000 */
[----:B------:R-:W-:Y:S01]  /*91d0*/  UIADD3 UR6, UR6, -0x1, URZ ;  /* 0xffffffff06067890 */ /* 0x000fe2000fffe03f */
[----:B------:R-:W-:Y:S01]  /*91e0*/  FMNMX.FTZ R2, R218, R2, !PT ;  /* 0x00000002da027209 */ /* 0x000fe20007810000 */
[----:B------:R-:W2:Y:S01]  /*91f0*/  LDL.LU R49, [R1+0x8] ;  /* 0x0000080001317983 */ /* 0x000ea20000300800 */
[----:B------:R-:W-:Y:S02]  /*9200*/  FMNMX.FTZ R0, R15, R0, !PT ;  /* 0x000000000f007209 */ /* 0x000fe40007810000 */
[----:B------:R-:W-:Y:S01]  /*9210*/  FMNMX.FTZ R2, R217, R2, !PT ;  /* 0x00000002d9027209 */ /* 0x000fe20007810000 */
[----:B------:R-:W-:Y:S01]  /*9220*/  STL [R1+0x7c], R248 ;  /* 0x00007cf801007387 */ /* 0x000fe20000100800 */
[----:B-1----:R-:W-:Y:S02]  /*9230*/  MOV R35, R138 ;  /* 0x0000008a00237202 */ /* 0x002fe40000000f00 */
[----:B------:R-:W-:Y:S01]  /*9240*/  FMNMX.FTZ R4, R216, R132, !PT ;  /* 0x00000084d8047209 */ /* 0x000fe20007810000 */
[----:B------:R-:W-:Y:S01]  /*9250*/  STL [R1+0x78], R247 ;  /* 0x000078f701007387 */ /* 0x000fe20000100800 */
[----:B------:R-:W-:Y:S02]  /*9260*/  FMNMX.FTZ R5, R220, R141, !PT ;  /* 0x0000008ddc057209 */ /* 0x000fe40007810000 */
        /* <DEDUP_REMOVED lines=8> */
[----:B------:R-:W-:Y:S02]  /*92f0*/  MOV R52, R28 ;  /* 0x0000001c00347202 */ /* 0x000fe40000000f00 */
[----:B------:R-:W-:Y:S01]  /*9300*/  MOV R53, R134 ;  /* 0x0000008600357202 */ /* 0x000fe20000000f00 */
[----:B------:R-:W-:Y:S01]  /*9310*/  STL [R1+0x68], R243 ;  /* 0x000068f301007387 */ /* 0x000fe20000100800 */
[----:B------:R-:W-:Y:S02]  /*9320*/  FMNMX.FTZ R5, R219, R5, !PT ;  /* 0x00000005db057209 */ /* 0x000fe40007810000 */
[----:B------:R-:W-:Y:S01]  /*9330*/  MOV R54, R23 ;  /* 0x0000001700367202 */ /* 0x000fe20000000f00 */
[----:B------:R1:W-:Y:S01]  /*9340*/  STL [R1+0x64], R242 ;  /* 0x000064f201007387 */ /* 0x0003e20000100800 */
[----:B------:R-:W-:Y:S02]  /*9350*/  MOV R55, R133 ;  /* 0x0000008500377202 */ /* 0x000fe40000000f00 */
[----:B------:R-:W-:Y:S01]  /*9360*/  FMNMX.FTZ R5, R53, R5, !PT ;  /* 0x0000000535057209 */ /* 0x000fe20007810000 */
[----:B------:R-:W-:Y:S01]  /*9370*/  LDSM.16.MT88.4 R36, [R234+0x100] ;  /* 0x00010000ea24783b */ /* 0x000fe20000004200 */
[----:B------:R-:W-:Y:S02]  /*9380*/  MOV R56, R20 ;  /* 0x0000001400387202 */ /* 0x000fe40000000f00 */
[----:B------:R-:W-:Y:S02]  /*9390*/  FMNMX.FTZ R5, R55, R5, !PT ;  /* 0x0000000537057209 */ /* 0x000fe40007810000 */
[----:B------:R-:W-:Y:S02]  /*93a0*/  PLOP3.LUT P2, PT, PT, PT, UP0, 0x80, 0x0 ;  /* 0x000000000000781c */ /* 0x000fe40003f4f008 */
[----:B------:R-:W-:Y:S01]  /*93b0*/  FMNMX.FTZ R5, R26, R5, !PT ;  /* 0x000000051a057209 */ /* 0x000fe20007810000 */
[----:B------:R-:W0:Y:S03]  /*93c0*/  LDGDEPBAR ;  /* 0x00000000000079af */ /* 0x000e260000000000 */
[----:B------:R-:W-:Y:S04]  /*93d0*/  FMNMX.FTZ R5, R19, R5, !PT ;  /* 0x0000000513057209 */ /* 0x000fe80007810000 */
[----:B------:R-:W-:Y:S01]  /*93e0*/  FMNMX.FTZ R5, R30, R5, !PT ;  /* 0x000000051e057209 */ /* 0x000fe20007810000 */
[----:B-1----:R-:W2:Y:S04]  /*93f0*/  LDL.LU R242, [R1+0x1c] ;  /* 0x00001c0001f27983 */ /* 0x002ea80000300800 */
[----:B------:R1:W-:Y:S04]  /*9400*/  STL [R1+0x60], R241 ;  /* 0x000060f101007387 */ /* 0x0003e80000100800 */
[----:B-1----:R-:W2:Y:S04]  /*9410*/  LDL.LU R241, [R1+0x28] ;  /* 0x0000280001f17983 */ /* 0x002ea80000300800 */
[----:B------:R1:W-:Y:S04]  /*9420*/  STL [R1+0x5c], R240 ;  /* 0x00005cf001007387 */ /* 0x0003e80000100800 */
[----:B------:R-:W-:Y:S04]  /*9430*/  STL [R1+0x58], R239 ;  /* 0x000058ef01007387 */ /* 0x000fe80000100800 */
[----:B------:R1:W-:Y:S04]  /*9440*/  STL [R1+0x54], R238 ;  /* 0x000054ee01007387 */ /* 0x0003e80000100800 */
[----:B------:R1:W-:Y:S04]  /*9450*/  STL [R1+0x50], R237 ;  /* 0x000050ed01007387 */ /* 0x0003e80000100800 */
[----:B------:R1:W-:Y:S02]  /*9460*/  STL [R1+0x4c], R232 ;  /* 0x00004ce801007387 */ /* 0x0003e40000100800 */
[----:B-1----:R-:W-:Y:S02]  /*9470*/  MOV R240, R27 ;  /* 0x0000001b00f07202 */ /* 0x002fe40000000f00 */
[----:B------:R-:W-:Y:S02]  /*9480*/  MOV R238, R22 ;  /* 0x0000001600ee7202 */ /* 0x000fe40000000f00 */
[----:B------:R-:W-:Y:S02]  /*9490*/  MOV R237, R21 ;  /* 0x0000001500ed7202 */ /* 0x000fe40000000f00 */
[----:B------:R-:W-:Y:S01]  /*94a0*/  LDSM.16.MT88.4 R20, [R233+0x100] ;  /* 0x00010000e914783b */ /* 0x000fe20000004200 */
[----:B------:R-:W-:Y:S02]  /*94b0*/  MOV R232, R137 ;  /* 0x0000008900e87202 */ /* 0x000fe40000000f00 */
[----:B--2---:R-:W-:Y:S02]  /*94c0*/  FMNMX.FTZ R2, R241, R2, !PT ;  /* 0x00000002f1027209 */ /* 0x004fe40007810000 */
[----:B---3--:R-:W-:Y:S02]  /*94d0*/  FMNMX.FTZ R0, R40, R0, !PT ;  /* 0x0000000028007209 */ /* 0x008fe40007810000 */
[----:B------:R-:W-:Y:S02]  /*94e0*/  FMNMX.FTZ R2, R237, R2, !PT ;  /* 0x00000002ed027209 */ /* 0x000fe40007810000 */
[----:B------:R-:W-:Y:S02]  /*94f0*/  FMNMX.FTZ R0, R41, R0, !PT ;  /* 0x0000000029007209 */ /* 0x000fe40007810000 */
[----:B------:R-:W-:Y:S02]  /*9500*/  FMNMX.FTZ R2, R240, R2, !PT ;  /* 0x00000002f0027209 */ /* 0x000fe40007810000 */
[----:B----4-:R-:W-:Y:S02]  /*9510*/  FMNMX.FTZ R0, R43, R0, !PT ;  /* 0x000000002b007209 */ /* 0x010fe40007810000 */
        /* <DEDUP_REMOVED lines=20> */
[----:B------:R-:W1:Y:S03]  /*9660*/  SHFL.BFLY PT, R7, R0, 0x2, 0x1f ;  /* 0x0c401f0000077f89 */ /* 0x000e6600000e0000 */
[----:B------:R-:W-:Y:S04]  /*9670*/  FMNMX.FTZ R4, R52, R4, !PT ;  /* 0x0000000434047209 */ /* 0x000fe80007810000 */
[----:B------:R-:W-:Y:S01]  /*9680*/  FMNMX.FTZ R4, R54, R4, !PT ;  /* 0x0000000436047209 */ /* 0x000fe20007810000 */
[----:B------:R-:W2:Y:S03]  /*9690*/  SHFL.BFLY PT, R137, R2, 0x2, 0x1f ;  /* 0x0c401f0002897f89 */ /* 0x000ea600000e0000 */
[----:B------:R-:W-:Y:S04]  /*96a0*/  FMNMX.FTZ R4, R56, R4, !PT ;  /* 0x0000000438047209 */ /* 0x000fe80007810000 */
[----:B------:R-:W-:Y:S04]  /*96b0*/  FMNMX.FTZ R4, R29, R4, !PT ;  /* 0x000000041d047209 */ /* 0x000fe80007810000 */
[----:B------:R-:W-:Y:S04]  /*96c0*/  FMNMX.FTZ R4, R46, R4, !PT ;  /* 0x000000042e047209 */ /* 0x000fe80007810000 */
[----:B------:R-:W-:Y:S02]  /*96d0*/  FMNMX.FTZ R4, R45, R4, !PT ;  /* 0x000000042d047209 */ /* 0x000fe40007810000 */
[----:B-1----:R-:W-:Y:S02]  /*96e0*/  FMNMX.FTZ R0, R0, R7, !PT ;  /* 0x0000000700007209 */ /* 0x002fe40007810000 */
[----:B------:R-:W-:Y:S03]  /*96f0*/  FMNMX.FTZ R4, R252, R4, !PT ;  /* 0x00000004fc047209 */ /* 0x000fe60007810000 */
[----:B------:R-:W1:Y:S01]  /*9700*/  SHFL.BFLY PT, R139, R0, 0x1, 0x1f ;  /* 0x0c201f00008b7f89 */ /* 0x000e6200000e0000 */
[----:B------:R-:W-:Y:S02]  /*9710*/  FMNMX.FTZ R4, R231, R4, !PT ;  /* 0x00000004e7047209 */ /* 0x000fe40007810000 */
[----:B--2---:R-:W-:Y:S02]  /*9720*/  FMNMX.FTZ R137, R2, R137, !PT ;  /* 0x0000008902897209 */ /* 0x004fe40007810000 */
[----:B------:R-:W-:Y:S02]  /*9730*/  FMNMX.FTZ R2, R18, R5, !PT ;  /* 0x0000000512027209 */ /* 0x000fe40007810000 */
[----:B------:R-:W-:Y:S01]  /*9740*/  FMNMX.FTZ R4, R214, R4, !PT ;  /* 0x00000004d6047209 */ /* 0x000fe20007810000 */
[----:B------:R-:W2:Y:S01]  /*9750*/  SHFL.BFLY PT, R5, R137, 0x1, 0x1f ;  /* 0x0c201f0089057f89 */ /* 0x000ea200000e0000 */
[----:B------:R-:W-:Y:S02]  /*9760*/  FMNMX.FTZ R2, R42, R2, !PT ;  /* 0x000000022a027209 */ /* 0x000fe40007810000 */
[----:B------:R-:W-:Y:S02]  /*9770*/  FMNMX.FTZ R4, R213, R4, !PT ;  /* 0x00000004d5047209 */ /* 0x000fe40007810000 */
[----:B------:R-:W-:Y:S03]  /*9780*/  FMNMX.FTZ R2, R33, R2, !PT ;  /* 0x0000000221027209 */ /* 0x000fe60007810000 */
[----:B------:R-:W3:Y:S01]  /*9790*/  SHFL.BFLY PT, R6, R4, 0x2, 0x1f ;  /* 0x0c401f0004067f89 */ /* 0x000ee200000e0000 */
[----:B-1----:R-:W-:Y:S05]  /*97a0*/  FMNMX.FTZ R139, R0, R139, !PT ;  /* 0x0000008b008b7209 */ /* 0x002fea0007810000 */
[C---:B------:R-:W-:Y:S01]  /*97b0*/  FADD.FTZ R0, -R139.reuse, R3 ;  /* 0x000000038b007221 */ /* 0x040fe20000010100 */
[----:B------:R-:W-:Y:S01]  /*97c0*/  FMNMX.FTZ R3, R34, R2, !PT ;  /* 0x0000000222037209 */ /* 0x000fe20007810000 */
[----:B------:R-:W-:Y:S01]  /*97d0*/  FMUL.FTZ R208, R139, c[0x0][0x2d0] ;  /* 0x0000b4008bd07a20 */ /* 0x000fe20000410000 */
[----:B--2---:R-:W-:Y:S01]  /*97e0*/  FMNMX.FTZ R137, R137, R5, !PT ;  /* 0x0000000589897209 */ /* 0x004fe20007810000 */
[----:B------:R-:W-:Y:S01]  /*97f0*/  FMUL.FTZ R2, R0, c[0x0][0x2d0] ;  /* 0x0000b40000027a20 */ /* 0x000fe20000410000 */
[----:B------:R-:W-:Y:S01]  /*9800*/  FMNMX.FTZ R0, R44, R3, !PT ;  /* 0x000000032c007209 */ /* 0x000fe20007810000 */
[--C-:B------:R-:W-:Y:S02]  /*9810*/  FFMA.FTZ R212, R212, c[0x0][0x2d0], -R208.reuse ;  /* 0x0000b400d4d47a23 */ /* 0x100fe400000108d0 */
[----:B------:R-:W1:Y:S01]  /*9820*/  MUFU.EX2 R134, R2 ;  /* 0x0000000200867308 */ /* 0x000e620000000800 */
[----:B------:R-:W-:Y:S01]  /*9830*/  FMNMX.FTZ R0, R136, R0, !PT ;  /* 0x0000000088007209 */ /* 0x000fe20007810000 */
[----:B------:R-:W-:Y:S01]  /*9840*/  FMUL.FTZ R210, R137, c[0x0][0x2d0] ;  /* 0x0000b40089d27a20 */ /* 0x000fe20000410000 */
[----:B---3--:R-:W-:Y:S01]  /*9850*/  FMNMX.FTZ R4, R4, R6, !PT ;  /* 0x0000000604047209 */ /* 0x008fe20007810000 */
[--C-:B------:R-:W-:Y:S01]  /*9860*/  FFMA.FTZ R227, R227, c[0x0][0x2d0], -R208.reuse ;  /* 0x0000b400e3e37a23 */ /* 0x100fe200000108d0 */
[----:B------:R-:W-:Y:S03]  /*9870*/  FMNMX.FTZ R0, R135, R0, !PT ;  /* 0x0000000087007209 */ /* 0x000fe60007810000 */
[----:B------:R-:W2:Y:S08]  /*9880*/  SHFL.BFLY PT, R138, R4, 0x1, 0x1f ;  /* 0x0c201f00048a7f89 */ /* 0x000eb000000e0000 */
[----:B------:R-:W3:Y:S01]  /*9890*/  SHFL.BFLY PT, R3, R0, 0x2, 0x1f ;  /* 0x0c401f0000037f89 */ /* 0x000ee200000e0000 */
[C---:B-1----:R-:W-:Y:S02]  /*98a0*/  FMUL.FTZ R5, R134.reuse, R149 ;  /* 0x0000009586057220 */ /* 0x042fe40000410000 */
[C---:B------:R-:W-:Y:S02]  /*98b0*/  FMUL.FTZ R64, R134.reuse, R204 ;  /* 0x000000cc86407220 */ /* 0x040fe40000410000 */
[C---:B------:R-:W-:Y:S02]  /*98c0*/  FMUL.FTZ R65, R134.reuse, R205 ;  /* 0x000000cd86417220 */ /* 0x040fe40000410000 */
[----:B------:R-:W-:Y:S01]  /*98d0*/  FMUL.FTZ R68, R134, R68 ;  /* 0x0000004486447220 */ /* 0x000fe20000410000 */
[----:B--2---:R-:W-:Y:S01]  /*98e0*/  FMNMX.FTZ R138, R4, R138, !PT ;  /* 0x0000008a048a7209 */ /* 0x004fe20007810000 */
[----:B------:R-:W-:Y:S02]  /*98f0*/  FFMA.FTZ R4, R143, c[0x0][0x2d0], -R208 ;  /* 0x0000b4008f047a23 */ /* 0x000fe400000108d0 */
[----:B------:R-:W-:Y:S02]  /*9900*/  FMUL.FTZ R69, R134, R69 ;  /* 0x0000004586457220 */ /* 0x000fe40000410000 */
[C---:B------:R-:W-:Y:S01]  /*9910*/  FMUL.FTZ R209, R138.reuse, c[0x0][0x2d0] ;  /* 0x0000b4008ad17a20 */ /* 0x040fe20000410000 */
[----:B------:R-:W-:Y:S01]  /*9920*/  MUFU.EX2 R8, R4 ;  /* 0x0000000400087308 */ /* 0x000fe20000000800 */
[----:B------:R-:W-:Y:S01]  /*9930*/  FADD.FTZ R2, -R138, R132 ;  /* 0x000000848a027221 */ /* 0x000fe20000010100 */
[----:B---3--:R-:W-:Y:S01]  /*9940*/  FMNMX.FTZ R0, R0, R3, !PT ;  /* 0x0000000300007209 */ /* 0x008fe20007810000 */
[----:B------:R-:W-:Y:S02]  /*9950*/  FFMA.FTZ R3, R15, c[0x0][0x2d0], -R208 ;  /* 0x0000b4000f037a23 */ /* 0x000fe400000108d0 */
[----:B------:R-:W-:Y:S02]  /*9960*/  FMUL.FTZ R2, R2, c[0x0][0x2d0] ;  /* 0x0000b40002027a20 */ /* 0x000fe40000410000 */
[C---:B------:R-:W-:Y:S02]  /*9970*/  FMUL.FTZ R80, R134.reuse, R80 ;  /* 0x0000005086507220 */ /* 0x040fe40000410000 */
[C---:B------:R-:W-:Y:S01]  /*9980*/  FMUL.FTZ R81, R134.reuse, R81 ;  /* 0x0000005186517220 */ /* 0x040fe20000410000 */
[----:B------:R1:W-:Y:S01]  /*9990*/  MUFU.EX2 R245, R3 ;  /* 0x0000000300f57308 */ /* 0x0003e20000000800 */
[C---:B------:R-:W-:Y:S02]  /*99a0*/  FMUL.FTZ R84, R134.reuse, R84 ;  /* 0x0000005486547220 */ /* 0x040fe40000410000 */
[C---:B------:R-:W-:Y:S02]  /*99b0*/  FMUL.FTZ R85, R134.reuse, R85 ;  /* 0x0000005586557220 */ /* 0x040fe40000410000 */
[C---:B------:R-:W-:Y:S02]  /*99c0*/  FMUL.FTZ R96, R134.reuse, R96 ;  /* 0x0000006086607220 */ /* 0x040fe40000410000 */
[C---:B------:R-:W-:Y:S02]  /*99d0*/  FMUL.FTZ R97, R134.reuse, R97 ;  /* 0x0000006186617220 */ /* 0x040fe40000410000 */
[C---:B------:R-:W-:Y:S01]  /*99e0*/  FMUL.FTZ R100, R134.reuse, R100 ;  /* 0x0000006486647220 */ /* 0x040fe20000410000 */
[----:B------:R2:W3:Y:S01]  /*99f0*/  MUFU.EX2 R133, R2 ;  /* 0x0000000200857308 */ /* 0x0004e20000000800 */
[----:B------:R-:W-:Y:S02]  /*9a00*/  FMUL.FTZ R101, R134, R101 ;  /* 0x0000006586657220 */ /* 0x000fe40000410000 */
[--C-:B------:R-:W-:Y:S02]  /*9a10*/  FFMA.FTZ R214, R214, c[0x0][0x2d0], -R209.reuse ;  /* 0x0000b400d6d67a23 */ /* 0x100fe400000108d1 */
[C---:B------:R-:W-:Y:S02]  /*9a20*/  FMUL.FTZ R112, R134.reuse, R112 ;  /* 0x0000007086707220 */ /* 0x040fe40000410000 */
[C---:B------:R-:W-:Y:S02]  /*9a30*/  FMUL.FTZ R113, R134.reuse, R113 ;  /* 0x0000007186717220 */ /* 0x040fe40000410000 */
[C---:B------:R-:W-:Y:S02]  /*9a40*/  FMUL.FTZ R116, R134.reuse, R116 ;  /* 0x0000007486747220 */ /* 0x040fe40000410000 */
[C---:B------:R-:W-:Y:S02]  /*9a50*/  FMUL.FTZ R117, R134.reuse, R117 ;  /* 0x0000007586757220 */ /* 0x040fe40000410000 */
[----:B------:R-:W-:Y:S02]  /*9a60*/  FMUL.FTZ R128, R134, R128 ;  /* 0x0000008086807220 */ /* 0x000fe40000410000 */
[--C-:B-1----:R-:W-:Y:S02]  /*9a70*/  FFMA.FTZ R3, R216, c[0x0][0x2d0], -R209.reuse ;  /* 0x0000b400d8037a23 */ /* 0x102fe400000108d1 */
[----:B------:R-:W-:Y:S02]  /*9a80*/  FMUL.FTZ R129, R134, R129 ;  /* 0x0000008186817220 */ /* 0x000fe40000410000 */
[----:B------:R1:W-:Y:S01]  /*9a90*/  MUFU.EX2 R9, R3 ;  /* 0x0000000300097308 */ /* 0x0003e20000000800 */
[--C-:B------:R-:W-:Y:S02]  /*9aa0*/  FFMA.FTZ R231, R231, c[0x0][0x2d0], -R209.reuse ;  /* 0x0000b400e7e77a23 */ /* 0x100fe400000108d1 */
[----:B--2---:R-:W-:Y:S02]  /*9ab0*/  FADD.FTZ R2, -R137, R140 ;  /* 0x0000008c89027221 */ /* 0x004fe40000010100 */
[C---:B---3--:R-:W-:Y:S02]  /*9ac0*/  FMUL.FTZ R6, R133.reuse, R150 ;  /* 0x0000009685067220 */ /* 0x048fe40000410000 */
[----:B------:R-:W-:Y:S02]  /*9ad0*/  FMUL.FTZ R2, R2, c[0x0][0x2d0] ;  /* 0x0000b40002027a20 */ /* 0x000fe40000410000 */
[C---:B------:R-:W-:Y:S02]  /*9ae0*/  FMUL.FTZ R7, R133.reuse, R151 ;  /* 0x0000009785077220 */ /* 0x040fe40000410000 */
[----:B------:R2:W3:Y:S01]  /*9af0*/  MUFU.EX2 R132, R2 ;  /* 0x0000000200847308 */ /* 0x0004e20000000800 */
[C---:B------:R-:W-:Y:S02]  /*9b00*/  FMUL.FTZ R66, R133.reuse, R206 ;  /* 0x000000ce85427220 */ /* 0x040fe40000410000 */
[C---:B------:R-:W-:Y:S02]  /*9b10*/  FMUL.FTZ R67, R133.reuse, R207 ;  /* 0x000000cf85437220 */ /* 0x040fe40000410000 */
[C---:B------:R-:W-:Y:S01]  /*9b20*/  FMUL.FTZ R70, R133.reuse, R70 ;  /* 0x0000004685467220 */ /* 0x040fe20000410000 */
[----:B------:R-:W-:Y:S01]  /*9b30*/  LDSM.16.MT88.4 R204, [R235+0x1900] ;  /* 0x00190000ebcc783b */ /* 0x000fe20000004200 */
[C---:B------:R-:W-:Y:S02]  /*9b40*/  FMUL.FTZ R71, R133.reuse, R71 ;  /* 0x0000004785477220 */ /* 0x040fe40000410000 */
[----:B------:R-:W-:Y:S02]  /*9b50*/  FMUL.FTZ R82, R133, R82 ;  /* 0x0000005285527220 */ /* 0x000fe40000410000 */
[--C-:B-1----:R-:W-:Y:S02]  /*9b60*/  FFMA.FTZ R3, R223, c[0x0][0x2d0], -R209.reuse ;  /* 0x0000b400df037a23 */ /* 0x102fe400000108d1 */
[C---:B------:R-:W-:Y:S02]  /*9b70*/  FMUL.FTZ R83, R133.reuse, R83 ;  /* 0x0000005385537220 */ /* 0x040fe40000410000 */
[----:B------:R1:W-:Y:S01]  /*9b80*/  MUFU.EX2 R223, R3 ;  /* 0x0000000300df7308 */ /* 0x0003e20000000800 */
[C---:B------:R-:W-:Y:S02]  /*9b90*/  FMUL.FTZ R86, R133.reuse, R86 ;  /* 0x0000005685567220 */ /* 0x040fe40000410000 */
[C---:B------:R-:W-:Y:S02]  /*9ba0*/  FMUL.FTZ R87, R133.reuse, R87 ;  /* 0x0000005785577220 */ /* 0x040fe40000410000 */
[C---:B------:R-:W-:Y:S02]  /*9bb0*/  FMUL.FTZ R98, R133.reuse, R98 ;  /* 0x0000006285627220 */ /* 0x040fe40000410000 */
[----:B------:R-:W-:Y:S02]  /*9bc0*/  FMUL.FTZ R99, R133, R99 ;  /* 0x0000006385637220 */ /* 0x000fe40000410000 */
[--C-:B--2---:R-:W-:Y:S02]  /*9bd0*/  FFMA.FTZ R2, R221, c[0x0][0x2d0], -R208.reuse ;  /* 0x0000b400dd027a23 */ /* 0x104fe400000108d0 */
[C---:B---3--:R-:W-:Y:S01]  /*9be0*/  FMUL.FTZ R13, R132.reuse, R153 ;  /* 0x00000099840d7220 */ /* 0x048fe20000410000 */
[----:B------:R-:W-:Y:S01]  /*9bf0*/  MOV R153, R30 ;  /* 0x0000001e00997202 */ /* 0x000fe20000000f00 */
[----:B------:R2:W-:Y:S01]  /*9c00*/  MUFU.EX2 R239, R2 ;  /* 0x0000000200ef7308 */ /* 0x0005e20000000800 */
[C---:B------:R-:W-:Y:S01]  /*9c10*/  FMUL.FTZ R12, R132.reuse, R152 ;  /* 0x00000098840c7220 */ /* 0x040fe20000410000 */
[----:B------:R-:W-:Y:S01]  /*9c20*/  MOV R152, R40 ;  /* 0x0000002800987202 */ /* 0x000fe20000000f00 */
[C---:B------:R-:W-:Y:S01]  /*9c30*/  FMUL.FTZ R28, R132.reuse, R168 ;  /* 0x000000a8841c7220 */ /* 0x040fe20000410000 */
[----:B------:R-:W-:Y:S01]  /*9c40*/  MOV R168, R29 ;  /* 0x0000001d00a87202 */ /* 0x000fe20000000f00 */
[C---:B------:R-:W-:Y:S01]  /*9c50*/  FMUL.FTZ R29, R132.reuse, R169 ;  /* 0x000000a9841d7220 */ /* 0x040fe20000410000 */
[----:B------:R-:W-:Y:S01]  /*9c60*/  MOV R169, R56 ;  /* 0x0000003800a97202 */ /* 0x000fe20000000f00 */
[C---:B------:R-:W-:Y:S02]  /*9c70*/  FMUL.FTZ R40, R132.reuse, R180 ;  /* 0x000000b484287220 */ /* 0x040fe40000410000 */
[----:B------:R-:W-:Y:S02]  /*9c80*/  FMUL.FTZ R56, R132, R196 ;  /* 0x000000c484387220 */ /* 0x000fe40000410000 */
[--C-:B-1----:R-:W-:Y:S01]  /*9c90*/  FFMA.FTZ R3, R16, c[0x0][0x2d0], -R209.reuse ;  /* 0x0000b40010037a23 */ /* 0x102fe200000108d1 */
[----:B------:R-:W-:Y:S01]  /*9ca0*/  MUFU.EX2 R196, R227 ;  /* 0x000000e300c47308 */ /* 0x000fe20000000800 */
[----:B------:R-:W-:Y:S01]  /*9cb0*/  FMUL.FTZ R16, R134, R156 ;  /* 0x0000009c86107220 */ /* 0x000fe20000410000 */
[----:B------:R-:W-:Y:S01]  /*9cc0*/  MOV R156, R35 ;  /* 0x00000023009c7202 */ /* 0x000fe20000000f00 */
[C---:B------:R-:W-:Y:S01]  /*9cd0*/  FMUL.FTZ R35, R133.reuse, R175 ;  /* 0x000000af85237220 */ /* 0x040fe20000410000 */
[----:B------:R-:W-:Y:S01]  /*9ce0*/  MOV R175, R52 ;  /* 0x0000003400af7202 */ /* 0x000fe20000000f00 */
[----:B------:R-:W-:Y:S02]  /*9cf0*/  FMUL.FTZ R57, R132, R197 ;  /* 0x000000c584397220 */ /* 0x000fe40000410000 */
[--C-:B------:R-:W-:Y:S02]  /*9d00*/  FFMA.FTZ R152, R152, c[0x0][0x2d0], -R208.reuse ;  /* 0x0000b40098987a23 */ /* 0x100fe400000108d0 */
[C---:B------:R-:W-:Y:S01]  /*9d10*/  FMUL.FTZ R60, R132.reuse, R200 ;  /* 0x000000c8843c7220 */ /* 0x040fe20000410000 */
[----:B------:R1:W-:Y:S01]  /*9d20*/  MUFU.EX2 R247, R3 ;  /* 0x0000000300f77308 */ /* 0x0003e20000000800 */
[----:B------:R-:W-:Y:S02]  /*9d30*/  FMUL.FTZ R61, R132, R201 ;  /* 0x000000c9843d7220 */ /* 0x000fe40000410000 */
[----:B--2---:R-:W-:Y:S02]  /*9d40*/  FFMA.FTZ R2, R142, c[0x0][0x2d0], -R208 ;  /* 0x0000b4008e027a23 */ /* 0x004fe400000108d0 */
[C---:B------:R-:W-:Y:S02]  /*9d50*/  FMUL.FTZ R72, R132.reuse, R72 ;  /* 0x0000004884487220 */ /* 0x040fe40000410000 */
[C---:B------:R-:W-:Y:S02]  /*9d60*/  FMUL.FTZ R73, R132.reuse, R73 ;  /* 0x0000004984497220 */ /* 0x040fe40000410000 */
[C---:B------:R-:W-:Y:S01]  /*9d70*/  FMUL.FTZ R76, R132.reuse, R76 ;  /* 0x0000004c844c7220 */ /* 0x040fe20000410000 */
[----:B------:R2:W3:Y:S01]  /*9d80*/  MUFU.EX2 R248, R2 ;  /* 0x0000000200f87308 */ /* 0x0004e20000000800 */
[C---:B------:R-:W-:Y:S02]  /*9d90*/  FMUL.FTZ R77, R132.reuse, R77 ;  /* 0x0000004d844d7220 */ /* 0x040fe40000410000 */
[C---:B------:R-:W-:Y:S02]  /*9da0*/  FMUL.FTZ R88, R132.reuse, R88 ;  /* 0x0000005884587220 */ /* 0x040fe40000410000 */
[C---:B------:R-:W-:Y:S02]  /*9db0*/  FMUL.FTZ R89, R132.reuse, R89 ;  /* 0x0000005984597220 */ /* 0x040fe40000410000 */
[C---:B------:R-:W-:Y:S02]  /*9dc0*/  FMUL.FTZ R92, R132.reuse, R92 ;  /* 0x0000005c845c7220 */ /* 0x040fe40000410000 */
[----:B------:R-:W-:Y:S01]  /*9dd0*/  FMUL.FTZ R93, R132, R93 ;  /* 0x0000005d845d7220 */ /* 0x000fe20000410000 */
[----:B------:R-:W-:Y:S01]  /*9de0*/  MUFU.EX2 R197, R152 ;  /* 0x0000009800c57308 */ /* 0x000fe20000000800 */
[C---:B------:R-:W-:Y:S02]  /*9df0*/  FMUL.FTZ R102, R133.reuse, R102 ;  /* 0x0000006685667220 */ /* 0x040fe40000410000 */
[----:B------:R-:W-:Y:S02]  /*9e00*/  FMUL.FTZ R103, R133, R103 ;  /* 0x0000006785677220 */ /* 0x000fe40000410000 */
[--C-:B-1----:R-:W-:Y:S02]  /*9e10*/  FFMA.FTZ R3, R222, c[0x0][0x2d0], -R210.reuse ;  /* 0x0000b400de037a23 */ /* 0x102fe400000108d2 */
[C---:B------:R-:W-:Y:S02]  /*9e20*/  FMUL.FTZ R104, R132.reuse, R104 ;  /* 0x0000006884687220 */ /* 0x040fe40000410000 */
[C---:B------:R-:W-:Y:S01]  /*9e30*/  FMUL.FTZ R105, R132.reuse, R105 ;  /* 0x0000006984697220 */ /* 0x040fe20000410000 */
[----:B------:R1:W-:Y:S01]  /*9e40*/  MUFU.EX2 R221, R3 ;  /* 0x0000000300dd7308 */ /* 0x0003e20000000800 */
[C---:B------:R-:W-:Y:S02]  /*9e50*/  FMUL.FTZ R108, R132.reuse, R108 ;  /* 0x0000006c846c7220 */ /* 0x040fe40000410000 */
[----:B------:R-:W-:Y:S01]  /*9e60*/  FMUL.FTZ R109, R132, R109 ;  /* 0x0000006d846d7220 */ /* 0x000fe20000410000 */
[----:B--2---:R-:W2:Y:S01]  /*9e70*/  SHFL.BFLY PT, R2, R0, 0x1, 0x1f ;  /* 0x0c201f0000027f89 */ /* 0x004ea200000e0000 */
[----:B---3--:R-:W-:Y:S01]  /*9e80*/  F2FP.PACK_AB R142, R245, R248 ;  /* 0x000000f8f58e723e */ /* 0x008fe200000000ff */
[--C-:B------:R-:W-:Y:S02]  /*9e90*/  FFMA.FTZ R156, R156, c[0x0][0x2d0], -R210.reuse ;  /* 0x0000b4009c9c7a23 */ /* 0x100fe400000108d2 */
[C---:B------:R-:W-:Y:S02]  /*9ea0*/  FMUL.FTZ R114, R133.reuse, R114 ;  /* 0x0000007285727220 */ /* 0x040fe40000410000 */
[C---:B------:R-:W-:Y:S02]  /*9eb0*/  FMUL.FTZ R115, R133.reuse, R115 ;  /* 0x0000007385737220 */ /* 0x040fe40000410000 */
[C---:B------:R-:W-:Y:S02]  /*9ec0*/  FMUL.FTZ R118, R133.reuse, R118 ;  /* 0x0000007685767220 */ /* 0x040fe40000410000 */
[----:B------:R-:W-:Y:S02]  /*9ed0*/  FMUL.FTZ R119, R133, R119 ;  /* 0x0000007785777220 */ /* 0x000fe40000410000 */
[C---:B------:R-:W-:Y:S02]  /*9ee0*/  FMUL.FTZ R120, R132.reuse, R120 ;  /* 0x0000007884787220 */ /* 0x040fe40000410000 */
[C---:B------:R-:W-:Y:S02]  /*9ef0*/  FMUL.FTZ R121, R132.reuse, R121 ;  /* 0x0000007984797220 */ /* 0x040fe40000410000 */
[C---:B------:R-:W-:Y:S02]  /*9f00*/  FMUL.FTZ R124, R132.reuse, R124 ;  /* 0x0000007c847c7220 */ /* 0x040fe40000410000 */
[C---:B------:R-:W-:Y:S02]  /*9f10*/  FMUL.FTZ R125, R132.reuse, R125 ;  /* 0x0000007d847d7220 */ /* 0x040fe40000410000 */
[--C-:B-1----:R-:W-:Y:S01]  /*9f20*/  FFMA.FTZ R3, R225, c[0x0][0x2d0], -R210.reuse ;  /* 0x0000b400e1037a23 */ /* 0x102fe200000108d2 */
[----:B------:R-:W-:Y:S01]  /*9f30*/  MOV R225, R9 ;  /* 0x0000000900e17202 */ /* 0x000fe20000000f00 */
[----:B------:R-:W-:Y:S02]  /*9f40*/  FMUL.FTZ R9, R132, R145 ;  /* 0x0000009184097220 */ /* 0x000fe40000410000 */
[----:B------:R1:W-:Y:S01]  /*9f50*/  MUFU.EX2 R222, R3 ;  /* 0x0000000300de7308 */ /* 0x0003e20000000800 */
[----:B--2---:R-:W-:Y:S01]  /*9f60*/  FMNMX.FTZ R2, R2, R0, !PT ;  /* 0x0000000002027209 */ /* 0x004fe20007810000 */
[----:B------:R-:W-:Y:S02]  /*9f70*/  FFMA.FTZ R0, R17, c[0x0][0x2d0], -R209 ;  /* 0x0000b40011007a23 */ /* 0x000fe400000108d1 */
[----:B------:R-:W-:Y:S01]  /*9f80*/  FMUL.FTZ R17, R134, R157 ;  /* 0x0000009d86117220 */ /* 0x000fe20000410000 */
[----:B------:R-:W-:Y:S01]  /*9f90*/  MOV R157, R19 ;  /* 0x00000013009d7202 */ /* 0x000fe20000000f00 */
[C---:B------:R-:W-:Y:S01]  /*9fa0*/  FMUL.FTZ R19, R133.reuse, R159 ;  /* 0x0000009f85137220 */ /* 0x040fe20000410000 */
[----:B------:R-:W-:Y:S01]  /*9fb0*/  MOV R159, R51 ;  /* 0x00000033009f7202 */ /* 0x000fe20000000f00 */
[C---:B------:R-:W-:Y:S02]  /*9fc0*/  FMUL.FTZ R51, R133.reuse, R191 ;  /* 0x000000bf85337220 */ /* 0x040fe40000410000 */
[----:B------:R2:W3:Y:S01]  /*9fd0*/  MUFU.EX2 R244, R0 ;  /* 0x0000000000f47308 */ /* 0x0004e20000000800 */
[C---:B------:R-:W-:Y:S02]  /*9fe0*/  FMUL.FTZ R130, R133.reuse, R130 ;  /* 0x0000008285827220 */ /* 0x040fe40000410000 */
[----:B------:R-:W-:Y:S02]  /*9ff0*/  FMUL.FTZ R131, R133, R131 ;  /* 0x0000008385837220 */ /* 0x000fe40000410000 */
[--C-:B-1----:R-:W-:Y:S05]  /*a000*/  FFMA.FTZ R3, R218, c[0x0][0x2d0], -R210.reuse ;  /* 0x0000b400da037a23 */ /* 0x102fea00000108d2 */
[----:B------:R1:W-:Y:S01]  /*a010*/  MUFU.EX2 R246, R3 ;  /* 0x0000000300f67308 */ /* 0x0003e20000000800 */
[----:B--2---:R-:W-:Y:S01]  /*a020*/  FADD.FTZ R0, -R2, R141 ;  /* 0x0000008d02007221 */ /* 0x004fe20000010100 */
[----:B---3--:R-:W-:Y:S02]  /*a030*/  F2FP.PACK_AB R143, R244, R247 ;  /* 0x000000f7f48f723e */ /* 0x008fe400000000ff */
[----:B------:R-:W-:Y:S01]  /*a040*/  F2FP.PACK_AB R141, R223, R225 ;  /* 0x000000e1df8d723e */ /* 0x000fe200000000ff */
[----:B------:R-:W-:Y:S06]  /*a050*/  FMUL.FTZ R0, R0, c[0x0][0x2d0] ;  /* 0x0000b40000007a20 */ /* 0x000fec0000410000 */
[----:B------:R-:W2:Y:S01]  /*a060*/  MUFU.EX2 R0, R0 ;  /* 0x0000000000007308 */ /* 0x000ea20000000800 */
[----:B-1----:R-:W-:Y:S09]  /*a070*/  FFMA.FTZ R3, R217, c[0x0][0x2d0], -R210 ;  /* 0x0000b400d9037a23 */ /* 0x002ff200000108d2 */
[----:B------:R1:W3:Y:S01]  /*a080*/  MUFU.EX2 R243, R3 ;  /* 0x0000000300f37308 */ /* 0x0002e20000000800 */
[C---:B--2---:R-:W-:Y:S02]  /*a090*/  FMUL.FTZ R10, R0.reuse, R146 ;  /* 0x00000092000a7220 */ /* 0x044fe40000410000 */
[C---:B------:R-:W-:Y:S02]  /*a0a0*/  FMUL.FTZ R11, R0.reuse, R147 ;  /* 0x00000093000b7220 */ /* 0x040fe40000410000 */
[C---:B------:R-:W-:Y:S01]  /*a0b0*/  FMUL.FTZ R14, R0.reuse, R154 ;  /* 0x0000009a000e7220 */ /* 0x040fe20000410000 */
[----:B------:R-:W-:Y:S01]  /*a0c0*/  MOV R154, R18 ;  /* 0x00000012009a7202 */ /* 0x000fe20000000f00 */
[C---:B------:R-:W-:Y:S01]  /*a0d0*/  FMUL.FTZ R15, R0.reuse, R155 ;  /* 0x0000009b000f7220 */ /* 0x040fe20000410000 */
[----:B------:R-:W-:Y:S01]  /*a0e0*/  MOV R155, R42 ;  /* 0x0000002a009b7202 */ /* 0x000fe20000000f00 */
[----:B------:R-:W-:Y:S01]  /*a0f0*/  FMUL.FTZ R18, R133, R158 ;  /* 0x0000009e85127220 */ /* 0x000fe20000410000 */
[----:B------:R-:W-:Y:S01]  /*a100*/  MOV R158, R26 ;  /* 0x0000001a009e7202 */ /* 0x000fe20000000f00 */
[----:B------:R-:W-:Y:S02]  /*a110*/  FMUL.FTZ R26, R0, R166 ;  /* 0x000000a6001a7220 */ /* 0x000fe40000410000 */
[----:B-1----:R-:W-:Y:S01]  /*a120*/  FMUL.FTZ R3, R2, c[0x0][0x2d0] ;  /* 0x0000b40002037a20 */ /* 0x002fe20000410000 */
[----:B---3--:R-:W-:Y:S01]  /*a130*/  F2FP.PACK_AB R146, R243, R246 ;  /* 0x000000f6f392723e */ /* 0x008fe200000000ff */
[----:B------:R-:W-:Y:S01]  /*a140*/  FMUL.FTZ R30, R0, R170 ;  /* 0x000000aa001e7220 */ /* 0x000fe20000410000 */
[----:B------:R-:W-:Y:S01]  /*a150*/  MOV R170, R31 ;  /* 0x0000001f00aa7202 */ /* 0x000fe20000000f00 */
[--C-:B------:R-:W-:Y:S01]  /*a160*/  FFMA.FTZ R4, R220, c[0x0][0x2d0], -R3.reuse ;  /* 0x0000b400dc047a23 */ /* 0x100fe20000010803 */
[----:B------:R-:W-:Y:S01]  /*a170*/  MOV R220, R44 ;  /* 0x0000002c00dc7202 */ /* 0x000fe20000000f00 */
[----:B------:R-:W-:Y:S01]  /*a180*/  FMUL.FTZ R31, R0, R171 ;  /* 0x000000ab001f7220 */ /* 0x000fe20000410000 */
[----:B------:R-:W-:Y:S01]  /*a190*/  MOV R171, R32 ;  /* 0x0000002000ab7202 */ /* 0x000fe20000000f00 */
[----:B------:R1:W-:Y:S01]  /*a1a0*/  MUFU.EX2 R216, R4 ;  /* 0x0000000400d87308 */ /* 0x0003e20000000800 */
[----:B------:R-:W-:Y:S01]  /*a1b0*/  FMUL.FTZ R32, R134, R172 ;  /* 0x000000ac86207220 */ /* 0x000fe20000410000 */
[----:B------:R-:W-:Y:S01]  /*a1c0*/  MOV R172, R55 ;  /* 0x0000003700ac7202 */ /* 0x000fe20000000f00 */
[----:B------:R-:W-:Y:S02]  /*a1d0*/  IMAD.MOV.U32 R166, RZ, RZ, R34 ;  /* 0x000000ffffa67224 */ /* 0x000fe400078e0022 */
[----:B------:R-:W-:Y:S01]  /*a1e0*/  FMUL.FTZ R34, R133, R174 ;  /* 0x000000ae85227220 */ /* 0x000fe20000410000 */
[----:B------:R-:W-:Y:S01]  /*a1f0*/  MOV R174, R53 ;  /* 0x0000003500ae7202 */ /* 0x000fe20000000f00 */
[C---:B------:R-:W-:Y:S02]  /*a200*/  FMUL.FTZ R27, R0.reuse, R167 ;  /* 0x000000a7001b7220 */ /* 0x040fe40000410000 */
[C---:B------:R-:W-:Y:S02]  /*a210*/  FMUL.FTZ R42, R0.reuse, R182 ;  /* 0x000000b6002a7220 */ /* 0x040fe40000410000 */
[----:B------:R-:W-:Y:S02]  /*a220*/  IMAD.MOV.U32 R167, RZ, RZ, R46 ;  /* 0x000000ffffa77224 */ /* 0x000fe400078e002e */
[----:B------:R-:W-:Y:S02]  /*a230*/  FMUL.FTZ R46, R0, R186 ;  /* 0x000000ba002e7220 */ /* 0x000fe40000410000 */
[----:B------:R-:W-:Y:S02]  /*a240*/  FMUL.FTZ R44, R132, R184 ;  /* 0x000000b8842c7220 */ /* 0x000fe40000410000 */
[C---:B------:R-:W-:Y:S02]  /*a250*/  FMUL.FTZ R58, R0.reuse, R198 ;  /* 0x000000c6003a7220 */ /* 0x040fe40000410000 */
[C---:B------:R-:W-:Y:S02]  /*a260*/  FMUL.FTZ R59, R0.reuse, R199 ;  /* 0x000000c7003b7220 */ /* 0x040fe40000410000 */
[C---:B------:R-:W-:Y:S02]  /*a270*/  FMUL.FTZ R62, R0.reuse, R202 ;  /* 0x000000ca003e7220 */ /* 0x040fe40000410000 */
[----:B------:R-:W-:Y:S02]  /*a280*/  FMUL.FTZ R63, R0, R203 ;  /* 0x000000cb003f7220 */ /* 0x000fe40000410000 */
[--C-:B-1----:R-:W-:Y:S01]  /*a290*/  FFMA.FTZ R4, R226, c[0x0][0x2d0], -R3.reuse ;  /* 0x0000b400e2047a23 */ /* 0x102fe20000010803 */
[----:B------:R-:W-:Y:S01]  /*a2a0*/  MOV R226, R8 ;  /* 0x0000000800e27202 */ /* 0x000fe20000000f00 */
[----:B------:R-:W-:Y:S01]  /*a2b0*/  FMUL.FTZ R8, R132, R144 ;  /* 0x0000009084087220 */ /* 0x000fe20000410000 */
[----:B------:R-:W-:Y:S01]  /*a2c0*/  F2FP.PACK_AB R144, R222, R221 ;  /* 0x000000ddde90723e */ /* 0x000fe200000000ff */
[----:B------:R1:W2:Y:S01]  /*a2d0*/  MUFU.EX2 R217, R4 ;  /* 0x0000000400d97308 */ /* 0x0002a20000000800 */
[----:B------:R-:W-:Y:S01]  /*a2e0*/  F2FP.PACK_AB R140, R239, R226 ;  /* 0x000000e2ef8c723e */ /* 0x000fe200000000ff */
[C---:B------:R-:W-:Y:S02]  /*a2f0*/  FMUL.FTZ R74, R0.reuse, R74 ;  /* 0x0000004a004a7220 */ /* 0x040fe40000410000 */
        /* <DEDUP_REMOVED lines=9> */
[----:B------:R-:W-:Y:S02]  /*a390*/  FMUL.FTZ R110, R0, R110 ;  /* 0x0000006e006e7220 */ /* 0x000fe40000410000 */
[--C-:B-1----:R-:W-:Y:S01]  /*a3a0*/  FFMA.FTZ R4, R224, c[0x0][0x2d0], -R3.reuse ;  /* 0x0000b400e0047a23 */ /* 0x102fe20000010803 */
[----:B--2---:R-:W-:Y:S01]  /*a3b0*/  F2FP.PACK_AB R145, R217, R216 ;  /* 0x000000d8d991723e */ /* 0x004fe200000000ff */
[----:B------:R-:W-:Y:S01]  /*a3c0*/  FMUL.FTZ R111, R0, R111 ;  /* 0x0000006f006f7220 */ /* 0x000fe20000410000 */
[----:B------:R-:W-:Y:S01]  /*a3d0*/  MOV R224, R45 ;  /* 0x0000002d00e07202 */ /* 0x000fe20000000f00 */
[----:B------:R1:W-:Y:S01]  /*a3e0*/  MUFU.EX2 R218, R4 ;  /* 0x0000000400da7308 */ /* 0x0003e20000000800 */
[----:B------:R-:W-:Y:S02]  /*a3f0*/  FMUL.FTZ R45, R132, R185 ;  /* 0x000000b9842d7220 */ /* 0x000fe40000410000 */
[C---:B------:R-:W-:Y:S02]  /*a400*/  FMUL.FTZ R122, R0.reuse, R122 ;  /* 0x0000007a007a7220 */ /* 0x040fe40000410000 */
[C---:B------:R-:W-:Y:S02]  /*a410*/  FMUL.FTZ R123, R0.reuse, R123 ;  /* 0x0000007b007b7220 */ /* 0x040fe40000410000 */
[C---:B------:R-:W-:Y:S02]  /*a420*/  FMUL.FTZ R126, R0.reuse, R126 ;  /* 0x0000007e007e7220 */ /* 0x040fe40000410000 */
[----:B------:R-:W-:Y:S01]  /*a430*/  FMUL.FTZ R127, R0, R127 ;  /* 0x0000007f007f7220 */ /* 0x000fe20000410000 */
[----:B------:R-:W-:Y:S01]  /*a440*/  MUFU.EX2 R185, R156 ;  /* 0x0000009c00b97308 */ /* 0x000fe20000000800 */
[--C-:B-1----:R-:W-:Y:S09]  /*a450*/  FFMA.FTZ R4, R219, c[0x0][0x2d0], -R3.reuse ;  /* 0x0000b400db047a23 */ /* 0x102ff20000010803 */
[----:B------:R1:W2:Y:S02]  /*a460*/  MUFU.EX2 R219, R4 ;  /* 0x0000000400db7308 */ /* 0x0002a40000000800 */
[C---:B-1----:R-:W-:Y:S01]  /*a470*/  FMUL.FTZ R4, R134.reuse, R148 ;  /* 0x0000009486047220 */ /* 0x042fe20000410000 */
[----:B--2---:R-:W-:Y:S01]  /*a480*/  F2FP.PACK_AB R147, R219, R218 ;  /* 0x000000dadb93723e */ /* 0x004fe200000000ff */
[----:B------:R-:W-:Y:S05]  /*a490*/  LDSM.16.MT88.4 R148, [R235+0x100] ;  /* 0x00010000eb94783b */ /* 0x000fea0000004200 */
[-C--:B------:R-:W-:Y:S08]  /*a4a0*/  HMMA.16816.F32 R4, R140, R20.reuse, R4 ;  /* 0x000000148c04723c */ /* 0x080ff00000001804 */
[C---:B------:R-:W-:Y:S07]  /*a4b0*/  HMMA.16816.F32 R8, R144.reuse, R20, R8 ;  /* 0x000000149008723c */ /* 0x040fee0000001808 */
[C---:B------:R-:W-:Y:S01]  /*a4c0*/  FMUL.FTZ R20, R134.reuse, R160 ;  /* 0x000000a086147220 */ /* 0x040fe20000410000 */
[-C--:B------:R-:W-:Y:S01]  /*a4d0*/  HMMA.16816.F32 R12, R144, R22.reuse, R12 ;  /* 0x00000016900c723c */ /* 0x080fe2000000180c */
[----:B------:R-:W-:Y:S03]  /*a4e0*/  MOV R160, R50 ;  /* 0x0000003200a07202 */ /* 0x000fe60000000f00 */
[C---:B------:R-:W-:Y:S02]  /*a4f0*/  FMUL.FTZ R50, R133.reuse, R190 ;  /* 0x000000be85327220 */ /* 0x040fe40000410000 */
[----:B------:R-:W-:Y:S01]  /*a500*/  IMAD.MOV.U32 R180, RZ, RZ, R160 ;  /* 0x000000ffffb47224 */ /* 0x000fe200078e00a0 */
[----:B------:R-:W-:Y:S01]  /*a510*/  MOV R160, R154 ;  /* 0x0000009a00a07202 */ /* 0x000fe20000000f00 */
[C---:B------:R-:W-:Y:S01]  /*a520*/  HMMA.16816.F32 R16, R140.reuse, R22, R16 ;  /* 0x000000168c10723c */ /* 0x040fe20000001810 */
[C---:B------:R-:W-:Y:S03]  /*a530*/  FMUL.FTZ R21, R134.reuse, R161 ;  /* 0x000000a186157220 */ /* 0x040fe60000410000 */
[----:B------:R-:W-:Y:S01]  /*a540*/  MOV R161, R48 ;  /* 0x0000003000a17202 */ /* 0x000fe20000000f00 */
[----:B------:R-:W-:Y:S02]  /*a550*/  FMUL.FTZ R48, R134, R188 ;  /* 0x000000bc86307220 */ /* 0x000fe40000410000 */
[C---:B------:R-:W-:Y:S02]  /*a560*/  FMUL.FTZ R22, R133.reuse, R162 ;  /* 0x000000a285167220 */ /* 0x040fe40000410000 */
[----:B------:R-:W-:Y:S03]  /*a570*/  FMUL.FTZ R23, R133, R163 ;  /* 0x000000a385177220 */ /* 0x000fe60000410000 */
[----:B------:R-:W-:Y:S01]  /*a580*/  IMAD.MOV.U32 R162, RZ, RZ, R24 ;  /* 0x000000ffffa27224 */ /* 0x000fe200078e0018 */
[----:B------:R-:W-:Y:S01]  /*a590*/  MOV R163, R25 ;  /* 0x0000001900a37202 */ /* 0x000fe20000000f00 */
[----:B------:R-:W-:Y:S01]  /*a5a0*/  FMUL.FTZ R24, R132, R164 ;  /* 0x000000a484187220 */ /* 0x000fe20000410000 */
[----:B------:R-:W-:Y:S01]  /*a5b0*/  MOV R164, R33 ;  /* 0x0000002100a47202 */ /* 0x000fe20000000f00 */
[-C--:B------:R-:W-:Y:S01]  /*a5c0*/  HMMA.16816.F32 R20, R140, R36.reuse, R20 ;  /* 0x000000248c14723c */ /* 0x080fe20000001814 */
[----:B------:R-:W-:Y:S01]  /*a5d0*/  FMUL.FTZ R33, R134, R173 ;  /* 0x000000ad86217220 */ /* 0x000fe20000410000 */
[----:B------:R-:W-:Y:S01]  /*a5e0*/  MOV R173, R54 ;  /* 0x0000003600ad7202 */ /* 0x000fe20000000f00 */
[----:B------:R-:W-:Y:S01]  /*a5f0*/  FMUL.FTZ R25, R132, R165 ;  /* 0x000000a584197220 */ /* 0x000fe20000410000 */
[----:B------:R-:W1:Y:S01]  /*a600*/  LDSM.16.MT88.4 R52, [R236+0x100] ;  /* 0x00010000ec34783b */ /* 0x000e620000004200 */
[--C-:B------:R-:W-:Y:S01]  /*a610*/  FFMA.FTZ R163, R163, c[0x0][0x2d0], -R210.reuse ;  /* 0x0000b400a3a37a23 */ /* 0x100fe200000108d2 */
[----:B------:R-:W-:Y:S01]  /*a620*/  MOV R165, R47 ;  /* 0x0000002f00a57202 */ /* 0x000fe20000000f00 */
[--C-:B------:R-:W-:Y:S02]  /*a630*/  FFMA.FTZ R162, R162, c[0x0][0x2d0], -R210.reuse ;  /* 0x0000b400a2a27a23 */ /* 0x100fe400000108d2 */
[--C-:B------:R-:W-:Y:S01]  /*a640*/  FFMA.FTZ R160, R160, c[0x0][0x2d0], -R3.reuse ;  /* 0x0000b400a0a07a23 */ /* 0x100fe20000010803 */
[C---:B------:R-:W-:Y:S01]  /*a650*/  HMMA.16816.F32 R24, R144.reuse, R36, R24 ;  /* 0x000000249018723c */ /* 0x040fe20000001818 */
[----:B------:R-:W-:Y:S01]  /*a660*/  MUFU.EX2 R201, R163 ;  /* 0x000000a300c97308 */ /* 0x000fe20000000800 */
[----:B------:R-:W-:Y:S02]  /*a670*/  FMUL.FTZ R47, R0, R187 ;  /* 0x000000bb002f7220 */ /* 0x000fe40000410000 */
[--C-:B------:R-:W-:Y:S02]  /*a680*/  FFMA.FTZ R165, R165, c[0x0][0x2d0], -R210.reuse ;  /* 0x0000b400a5a57a23 */ /* 0x100fe400000108d2 */
[----:B------:R-:W-:Y:S02]  /*a690*/  FFMA.FTZ R180, R180, c[0x0][0x2d0], -R210 ;  /* 0x0000b400b4b47a23 */ /* 0x000fe400000108d2 */
[-C--:B------:R-:W-:Y:S01]  /*a6a0*/  HMMA.16816.F32 R28, R144, R38.reuse, R28 ;  /* 0x00000026901c723c */ /* 0x080fe2000000181c */
[C---:B------:R-:W-:Y:S02]  /*a6b0*/  FMUL.FTZ R36, R134.reuse, R176 ;  /* 0x000000b086247220 */ /* 0x040fe40000410000 */
[----:B------:R-:W-:Y:S01]  /*a6c0*/  MUFU.EX2 R188, R165 ;  /* 0x000000a500bc7308 */ /* 0x000fe20000000800 */
[----:B------:R-:W-:Y:S01]  /*a6d0*/  MOV R176, R49 ;  /* 0x0000003100b07202 */ /* 0x000fe20000000f00 */
[C---:B------:R-:W-:Y:S02]  /*a6e0*/  FMUL.FTZ R49, R134.reuse, R189 ;  /* 0x000000bd86317220 */ /* 0x040fe40000410000 */
[----:B------:R-:W-:Y:S01]  /*a6f0*/  FMUL.FTZ R37, R134, R177 ;  /* 0x000000b186257220 */ /* 0x000fe20000410000 */
[C---:B------:R-:W-:Y:S01]  /*a700*/  HMMA.16816.F32 R32, R140.reuse, R38, R32 ;  /* 0x000000268c20723c */ /* 0x040fe20000001820 */
[----:B------:R-:W-:Y:S03]  /*a710*/  MOV R177, R43 ;  /* 0x0000002b00b17202 */ /* 0x000fe60000000f00 */
[----:B------:R-:W-:Y:S02]  /*a720*/  FMUL.FTZ R43, R0, R183 ;  /* 0x000000b7002b7220 */ /* 0x000fe40000410000 */
[--C-:B------:R-:W-:Y:S02]  /*a730*/  FFMA.FTZ R183, R136, c[0x0][0x2d0], -R3.reuse ;  /* 0x0000b40088b77a23 */ /* 0x100fe40000010803 */
[C---:B------:R-:W-:Y:S01]  /*a740*/  FMUL.FTZ R38, R133.reuse, R178 ;  /* 0x000000b285267220 */ /* 0x040fe20000410000 */
[----:B------:R-:W-:Y:S03]  /*a750*/  MOV R178, R41 ;  /* 0x0000002900b27202 */ /* 0x000fe60000000f00 */
[----:B------:R-:W-:Y:S02]  /*a760*/  FMUL.FTZ R39, R133, R179 ;  /* 0x000000b385277220 */ /* 0x000fe40000410000 */
[----:B------:R-:W-:Y:S01]  /*a770*/  FMUL.FTZ R41, R132, R181 ;  /* 0x000000b584297220 */ /* 0x000fe20000410000 */
[----:B------:R-:W-:Y:S01]  /*a780*/  MOV R181, R159 ;  /* 0x0000009f00b57202 */ /* 0x000fe20000000f00 */
[----:B------:R-:W-:Y:S01]  /*a790*/  FFMA.FTZ R152, R178, c[0x0][0x2d0], -R208 ;  /* 0x0000b400b2987a23 */ /* 0x000fe200000108d0 */
[----:B------:R-:W-:Y:S02]  /*a7a0*/  MOV R178, R161 ;  /* 0x000000a100b27202 */ /* 0x000fe40000000f00 */
[-C--:B-1----:R-:W-:Y:S01]  /*a7b0*/  HMMA.16816.F32 R36, R140, R52.reuse, R36 ;  /* 0x000000348c24723c */ /* 0x082fe20000001824 */
[----:B------:R-:W-:Y:S01]  /*a7c0*/  MOV R161, R153 ;  /* 0x0000009900a17202 */ /* 0x000fe20000000f00 */
[--C-:B------:R-:W-:Y:S01]  /*a7d0*/  FFMA.FTZ R182, R181, c[0x0][0x2d0], -R210.reuse ;  /* 0x0000b400b5b67a23 */ /* 0x100fe200000108d2 */
[----:B------:R1:W-:Y:S01]  /*a7e0*/  MUFU.EX2 R184, R152 ;  /* 0x0000009800b87308 */ /* 0x0003e20000000800 */
[----:B------:R-:W-:Y:S02]  /*a7f0*/  FFMA.FTZ R178, R178, c[0x0][0x2d0], -R210 ;  /* 0x0000b400b2b27a23 */ /* 0x000fe400000108d2 */
[----:B------:R-:W-:Y:S02]  /*a800*/  FFMA.FTZ R161, R161, c[0x0][0x2d0], -R3 ;  /* 0x0000b400a1a17a23 */ /* 0x000fe40000010803 */
[C---:B------:R-:W-:Y:S05]  /*a810*/  HMMA.16816.F32 R40, R144.reuse, R52, R40 ;  /* 0x000000349028723c */ /* 0x040fea0000001828 */
[----:B------:R-:W-:Y:S02]  /*a820*/  MUFU.EX2 R202, R161 ;  /* 0x000000a100ca7308 */ /* 0x000fe40000000800 */
[C---:B------:R-:W-:Y:S01]  /*a830*/  FMUL.FTZ R53, R134.reuse, R193 ;  /* 0x000000c186357220 */ /* 0x040fe20000410000 */
[-C--:B------:R-:W-:Y:S01]  /*a840*/  HMMA.16816.F32 R44, R144, R54.reuse, R44 ;  /* 0x00000036902c723c */ /* 0x080fe2000000182c */
[----:B------:R-:W2:Y:S03]  /*a850*/  LDL.LU R193, [R1+0x3c] ;  /* 0x00003c0001c17983 */ /* 0x000ea60000300800 */
[----:B------:R-:W-:Y:S01]  /*a860*/  FMUL.FTZ R52, R134, R192 ;  /* 0x000000c086347220 */ /* 0x000fe20000410000 */
[----:B------:R-:W3:Y:S03]  /*a870*/  LDL.LU R191, [R1+0x38] ;  /* 0x0000380001bf7983 */ /* 0x000ee60000300800 */
[C---:B------:R-:W-:Y:S01]  /*a880*/  HMMA.16816.F32 R48, R140.reuse, R54, R48 ;  /* 0x000000368c30723c */ /* 0x040fe20000001830 */
[----:B------:R-:W4:Y:S03]  /*a890*/  LDL.LU R190, [R1+0x44] ;  /* 0x0000440001be7983 */ /* 0x000f260000300800 */
[--C-:B-1----:R-:W-:Y:S01]  /*a8a0*/  FFMA.FTZ R152, R242, c[0x0][0x2d0], -R209.reuse ;  /* 0x0000b400f2987a23 */ /* 0x102fe200000108d1 */
[----:B------:R-:W3:Y:S02]  /*a8b0*/  LDL.LU R189, [R1+0x40] ;  /* 0x0000400001bd7983 */ /* 0x000ee40000300800 */
[C---:B------:R-:W-:Y:S01]  /*a8c0*/  FMUL.FTZ R54, R133.reuse, R194 ;  /* 0x000000c285367220 */ /* 0x040fe20000410000 */
[----:B------:R1:W-:Y:S01]  /*a8d0*/  MUFU.EX2 R242, R152 ;  /* 0x0000009800f27308 */ /* 0x0003e20000000800 */
[----:B------:R-:W-:Y:S07]  /*a8e0*/  FMUL.FTZ R55, R133, R195 ;  /* 0x000000c385377220 */ /* 0x000fee0000410000 */
[-C--:B------:R-:W-:Y:S02]  /*a8f0*/  HMMA.16816.F32 R52, R140, R148.reuse, R52 ;  /* 0x000000948c34723c */ /* 0x080fe40000001834 */
[----:B------:R-:W-:Y:S06]  /*a900*/  MUFU.EX2 R195, R231 ;  /* 0x000000e700c37308 */ /* 0x000fec0000000800 */
[C---:B------:R-:W-:Y:S08]  /*a910*/  HMMA.16816.F32 R56, R144.reuse, R148, R56 ;  /* 0x000000949038723c */ /* 0x040ff00000001838 */
[-C--:B------:R-:W-:Y:S01]  /*a920*/  HMMA.16816.F32 R60, R144, R150.reuse, R60 ;  /* 0x00000096903c723c */ /* 0x080fe2000000183c */
[----:B-1----:R-:W-:Y:S04]  /*a930*/  FFMA.FTZ R152, R238, c[0x0][0x2d0], -R209 ;  /* 0x0000b400ee987a23 */ /* 0x002fe800000108d1 */
[----:B------:R1:W-:Y:S03]  /*a940*/  MUFU.EX2 R238, R152 ;  /* 0x0000009800ee7308 */ /* 0x0003e60000000800 */
[C---:B------:R-:W-:Y:S01]  /*a950*/  HMMA.16816.F32 R64, R140.reuse, R150, R64 ;  /* 0x000000968c40723c */ /* 0x040fe20000001840 */
[----:B------:R-:W1:Y:S03]  /*a960*/  LDSM.16.MT88.4 R148, [R233+0x2100] ;  /* 0x00210000e994783b */ /* 0x000e660000004200 */
[--C-:B-1----:R-:W-:Y:S01]  /*a970*/  FFMA.FTZ R152, R177, c[0x0][0x2d0], -R208.reuse ;  /* 0x0000b400b1987a23 */ /* 0x102fe200000108d0 */
[----:B------:R-:W-:Y:S03]  /*a980*/  MOV R177, R240 ;  /* 0x000000f000b17202 */ /* 0x000fe60000000f00 */
[----:B------:R1:W-:Y:S01]  /*a990*/  MUFU.EX2 R200, R152 ;  /* 0x0000009800c87308 */ /* 0x0003e20000000800 */
[-C--:B------:R-:W-:Y:S08]  /*a9a0*/  HMMA.16816.F32 R68, R140, R148.reuse, R68 ;  /* 0x000000948c44723c */ /* 0x080ff00000001844 */
[C---:B------:R-:W-:Y:S01]  /*a9b0*/  HMMA.16816.F32 R72, R144.reuse, R148, R72 ;  /* 0x000000949048723c */ /* 0x040fe20000001848 */
[--C-:B-1----:R-:W-:Y:S03]  /*a9c0*/  FFMA.FTZ R152, R176, c[0x0][0x2d0], -R208.reuse ;  /* 0x0000b400b0987a23 */ /* 0x102fe600000108d0 */
[----:B------:R-:W-:Y:S01]  /*a9d0*/  FFMA.FTZ R176, R228, c[0x0][0x2d0], -R208 ;  /* 0x0000b400e4b07a23 */ /* 0x000fe200000108d0 */
[----:B------:R1:W-:Y:S03]  /*a9e0*/  MUFU.EX2 R187, R152 ;  /* 0x0000009800bb7308 */ /* 0x0003e60000000800 */
[-C--:B------:R-:W-:Y:S08]  /*a9f0*/  HMMA.16816.F32 R76, R144, R150.reuse, R76 ;  /* 0x00000096904c723c */ /* 0x080ff0000000184c */
[C---:B------:R-:W-:Y:S01]  /*aa00*/  HMMA.16816.F32 R80, R140.reuse, R150, R80 ;  /* 0x000000968c50723c */ /* 0x040fe20000001850 */
[----:B------:R-:W1:Y:S03]  /*aa10*/  LDSM.16.MT88.4 R148, [R234+0x2100] ;  /* 0x00210000ea94783b */ /* 0x000e660000004200 */
[--C-:B-1----:R-:W-:Y:S04]  /*aa20*/  FFMA.FTZ R152, R241, c[0x0][0x2d0], -R210.reuse ;  /* 0x0000b400f1987a23 */ /* 0x102fe800000108d2 */
[----:B------:R1:W-:Y:S01]  /*aa30*/  MUFU.EX2 R241, R152 ;  /* 0x0000009800f17308 */ /* 0x0003e20000000800 */
[-C--:B------:R-:W-:Y:S03]  /*aa40*/  HMMA.16816.F32 R84, R140, R148.reuse, R84 ;  /* 0x000000948c54723c */ /* 0x080fe60000001854 */
[----:B-1----:R-:W-:Y:S06]  /*aa50*/  FFMA.FTZ R152, R237, c[0x0][0x2d0], -R210 ;  /* 0x0000b400ed987a23 */ /* 0x002fec00000108d2 */
[----:B------:R1:W-:Y:S01]  /*aa60*/  MUFU.EX2 R237, R152 ;  /* 0x0000009800ed7308 */ /* 0x0003e20000000800 */
[C---:B------:R-:W-:Y:S08]  /*aa70*/  HMMA.16816.F32 R88, R144.reuse, R148, R88 ;  /* 0x000000949058723c */ /* 0x040ff00000001858 */
[-C--:B------:R-:W-:Y:S08]  /*aa80*/  HMMA.16816.F32 R92, R144, R150.reuse, R92 ;  /* 0x00000096905c723c */ /* 0x080ff0000000185c */
[C---:B------:R-:W-:Y:S01]  /*aa90*/  HMMA.16816.F32 R96, R140.reuse, R150, R96 ;  /* 0x000000968c60723c */ /* 0x040fe20000001860 */
[----:B------:R-:W1:Y:S03]  /*aaa0*/  LDSM.16.MT88.4 R148, [R236+0x2100] ;  /* 0x00210000ec94783b */ /* 0x000e660000004200 */
[----:B-1----:R-:W-:Y:S04]  /*aab0*/  FFMA.FTZ R152, R174, c[0x0][0x2d0], -R3 ;  /* 0x0000b400ae987a23 */ /* 0x002fe80000010803 */
[----:B------:R1:W-:Y:S01]  /*aac0*/  MUFU.EX2 R240, R152 ;  /* 0x0000009800f07308 */ /* 0x0003e20000000800 */
[-C--:B------:R-:W-:Y:S08]  /*aad0*/  HMMA.16816.F32 R100, R140, R148.reuse, R100 ;  /* 0x000000948c64723c */ /* 0x080ff00000001864 */
[C---:B------:R-:W-:Y:S07]  /*aae0*/  HMMA.16816.F32 R104, R144.reuse, R148, R104 ;  /* 0x000000949068723c */ /* 0x040fee0000001868 */
[----:B------:R-:W-:Y:S01]  /*aaf0*/  FFMA.FTZ R148, R175, c[0x0][0x2d0], -R209 ;  /* 0x0000b400af947a23 */ /* 0x000fe200000108d1 */
[-C--:B------:R-:W-:Y:S01]  /*ab00*/  HMMA.16816.F32 R108, R144, R150.reuse, R108 ;  /* 0x00000096906c723c */ /* 0x080fe2000000186c */
[----:B------:R-:W-:Y:S03]  /*ab10*/  MOV R175, R173 ;  /* 0x000000ad00af7202 */ /* 0x000fe60000000f00 */
[----:B------:R-:W-:Y:S01]  /*ab20*/  MOV R173, R172 ;  /* 0x000000ac00ad7202 */ /* 0x000fe20000000f00 */
[----:B------:R-:W-:Y:S01]  /*ab30*/  IMAD.MOV.U32 R172, RZ, RZ, R171 ;  /* 0x000000ffffac7224 */ /* 0x000fe200078e00ab */
[----:B------:R-:W-:Y:S02]  /*ab40*/  MOV R171, R170 ;  /* 0x000000aa00ab7202 */ /* 0x000fe40000000f00 */
[C---:B------:R-:W-:Y:S01]  /*ab50*/  HMMA.16816.F32 R112, R140.reuse, R150, R112 ;  /* 0x000000968c70723c */ /* 0x040fe20000001870 */
[----:B------:R-:W-:Y:S03]  /*ab60*/  MOV R170, R169 ;  /* 0x000000a900aa7202 */ /* 0x000fe60000000f00 */
[----:B------:R-:W-:Y:S01]  /*ab70*/  MOV R169, R168 ;  /* 0x000000a800a97202 */ /* 0x000fe20000000f00 */
[----:B-1----:R-:W-:Y:S01]  /*ab80*/  FFMA.FTZ R152, R173, c[0x0][0x2d0], -R3 ;  /* 0x0000b400ad987a23 */ /* 0x002fe20000010803 */
[----:B------:R-:W-:Y:S01]  /*ab90*/  MOV R168, R167 ;  /* 0x000000a700a87202 */ /* 0x000fe20000000f00 */
[--C-:B------:R-:W-:Y:S01]  /*aba0*/  FFMA.FTZ R174, R171, c[0x0][0x2d0], -R208.reuse ;  /* 0x0000b400abae7a23 */ /* 0x100fe200000108d0 */
[----:B------:R-:W-:Y:S01]  /*abb0*/  MOV R167, R224 ;  /* 0x000000e000a77202 */ /* 0x000fe20000000f00 */
[----:B------:R-:W-:Y:S02]  /*abc0*/  FFMA.FTZ R173, R230, c[0x0][0x2d0], -R208 ;  /* 0x0000b400e6ad7a23 */ /* 0x000fe400000108d0 */
[----:B------:R-:W-:Y:S01]  /*abd0*/  MUFU.EX2 R203, R174 ;  /* 0x000000ae00cb7308 */ /* 0x000fe20000000800 */
[----:B------:R-:W-:Y:S02]  /*abe0*/  MOV R224, R220 ;  /* 0x000000dc00e07202 */ /* 0x000fe40000000f00 */
[----:B------:R-:W-:Y:S01]  /*abf0*/  MOV R171, R170 ;  /* 0x000000aa00ab7202 */ /* 0x000fe20000000f00 */
[----:B------:R-:W-:Y:S01]  /*ac00*/  IMAD.MOV.U32 R170, RZ, RZ, R169 ;  /* 0x000000ffffaa7224 */ /* 0x000fe200078e00a9 */
[----:B------:R-:W-:Y:S01]  /*ac10*/  MOV R169, R168 ;  /* 0x000000a800a97202 */ /* 0x000fe20000000f00 */
[----:B------:R-:W-:Y:S01]  /*ac20*/  FFMA.FTZ R181, R224, c[0x0][0x2d0], -R3 ;  /* 0x0000b400e0b57a23 */ /* 0x000fe20000010803 */
[----:B------:R-:W-:Y:S01]  /*ac30*/  MOV R168, R167 ;  /* 0x000000a700a87202 */ /* 0x000fe20000000f00 */
[--C-:B------:R-:W-:Y:S01]  /*ac40*/  FFMA.FTZ R171, R171, c[0x0][0x2d0], -R209.reuse ;  /* 0x0000b400abab7a23 */ /* 0x100fe200000108d1 */
[----:B------:R-:W-:Y:S01]  /*ac50*/  MOV R167, R166 ;  /* 0x000000a600a77202 */ /* 0x000fe20000000f00 */
[----:B------:R1:W-:Y:S01]  /*ac60*/  MUFU.EX2 R220, R148 ;  /* 0x0000009400dc7308 */ /* 0x0003e20000000800 */
[----:B------:R-:W-:Y:S01]  /*ac70*/  MOV R166, R164 ;  /* 0x000000a400a67202 */ /* 0x000fe20000000f00 */
[--C-:B------:R-:W-:Y:S01]  /*ac80*/  FFMA.FTZ R170, R170, c[0x0][0x2d0], -R209.reuse ;  /* 0x0000b400aaaa7a23 */ /* 0x100fe200000108d1 */
[----:B------:R-:W-:Y:S01]  /*ac90*/  MOV R164, R232 ;  /* 0x000000e800a47202 */ /* 0x000fe20000000f00 */
[--C-:B------:R-:W-:Y:S01]  /*aca0*/  FFMA.FTZ R169, R169, c[0x0][0x2d0], -R209.reuse ;  /* 0x0000b400a9a97a23 */ /* 0x100fe200000108d1 */
[----:B------:R-:W-:Y:S01]  /*acb0*/  MOV R179, R167 ;  /* 0x000000a700b37202 */ /* 0x000fe20000000f00 */
[----:B------:R-:W-:Y:S01]  /*acc0*/  FFMA.FTZ R168, R168, c[0x0][0x2d0], -R209 ;  /* 0x0000b400a8a87a23 */ /* 0x000fe200000108d1 */
[----:B------:R-:W-:Y:S01]  /*acd0*/  MOV R167, R166 ;  /* 0x000000a600a77202 */ /* 0x000fe20000000f00 */
[----:B------:R-:W-:Y:S01]  /*ace0*/  FFMA.FTZ R164, R164, c[0x0][0x2d0], -R210 ;  /* 0x0000b400a4a47a23 */ /* 0x000fe200000108d2 */
[----:B------:R-:W-:Y:S01]  /*acf0*/  MOV R166, R155 ;  /* 0x0000009b00a67202 */ /* 0x000fe20000000f00 */
[----:B------:R2:W-:Y:S01]  /*ad00*/  MUFU.EX2 R232, R152 ;  /* 0x0000009800e87308 */ /* 0x0005e20000000800 */
[--C-:B------:R-:W-:Y:S02]  /*ad10*/  FFMA.FTZ R179, R179, c[0x0][0x2d0], -R3.reuse ;  /* 0x0000b400b3b37a23 */ /* 0x100fe40000010803 */
[--C-:B------:R-:W-:Y:S02]  /*ad20*/  FFMA.FTZ R167, R167, c[0x0][0x2d0], -R3.reuse ;  /* 0x0000b400a7a77a23 */ /* 0x100fe40000010803 */
[----:B------:R-:W-:Y:S05]  /*ad30*/  FFMA.FTZ R166, R166, c[0x0][0x2d0], -R3 ;  /* 0x0000b400a6a67a23 */ /* 0x000fea0000010803 */
[----:B------:R-:W3:Y:S01]  /*ad40*/  MUFU.EX2 R173, R173 ;  /* 0x000000ad00ad7308 */ /* 0x000ee20000000800 */
[--C-:B-1----:R-:W-:Y:S02]  /*ad50*/  FFMA.FTZ R148, R175, c[0x0][0x2d0], -R209.reuse ;  /* 0x0000b400af947a23 */ /* 0x102fe400000108d1 */
[--C-:B------:R-:W-:Y:S02]  /*ad60*/  FFMA.FTZ R175, R172, c[0x0][0x2d0], -R208.reuse ;  /* 0x0000b400acaf7a23 */ /* 0x100fe400000108d0 */
[--C-:B------:R-:W-:Y:S05]  /*ad70*/  FFMA.FTZ R172, R229, c[0x0][0x2d0], -R208.reuse ;  /* 0x0000b400e5ac7a23 */ /* 0x100fea00000108d0 */
[----:B------:R1:W-:Y:S01]  /*ad80*/  MUFU.EX2 R186, R148 ;  /* 0x0000009400ba7308 */ /* 0x0003e20000000800 */
[----:B------:R-:W-:Y:S02]  /*ad90*/  FFMA.FTZ R208, R211, c[0x0][0x2d0], -R208 ;  /* 0x0000b400d3d07a23 */ /* 0x000fe400000108d0 */
[--C-:B--2---:R-:W-:Y:S02]  /*ada0*/  FFMA.FTZ R152, R177, c[0x0][0x2d0], -R210.reuse ;  /* 0x0000b400b1987a23 */ /* 0x104fe400000108d2 */
[----:B------:R-:W-:Y:S02]  /*adb0*/  FFMA.FTZ R210, R215, c[0x0][0x2d0], -R210 ;  /* 0x0000b400d7d27a23 */ /* 0x000fe400000108d2 */
[--C-:B------:R-:W-:Y:S03]  /*adc0*/  FFMA.FTZ R177, R252, c[0x0][0x2d0], -R209.reuse ;  /* 0x0000b400fcb17a23 */ /* 0x100fe600000108d1 */
[----:B------:R2:W-:Y:S01]  /*add0*/  MUFU.EX2 R211, R152 ;  /* 0x0000009800d37308 */ /* 0x0005e20000000800 */
[----:B------:R-:W-:Y:S02]  /*ade0*/  FFMA.FTZ R209, R213, c[0x0][0x2d0], -R209 ;  /* 0x0000b400d5d17a23 */ /* 0x000fe400000108d1 */
[----:B------:R-:W-:Y:S02]  /*adf0*/  FFMA.FTZ R134, R134, R193, R226 ;  /* 0x000000c186867223 */ /* 0x000fe400000100e2 */
[----:B----4-:R-:W-:Y:S02]  /*ae00*/  FFMA.FTZ R136, R132, R190, R221 ;  /* 0x000000be84887223 */ /* 0x010fe400000100dd */
[----:B---3--:R-:W-:Y:S03]  /*ae10*/  FFMA.FTZ R0, R0, R189, R216 ;  /* 0x000000bd00007223 */ /* 0x008fe600000100d8 */
[----:B------:R3:W-:Y:S01]  /*ae20*/  MUFU.EX2 R213, R167 ;  /* 0x000000a700d57308 */ /* 0x0007e20000000800 */
[----:B------:R-:W-:Y:S01]  /*ae30*/  FADD.FTZ R0, R217, R0 ;  /* 0x00000000d9007221 */ /* 0x000fe20000010000 */
[----:B-1----:R-:W1:Y:S03]  /*ae40*/  LDSM.16.MT88.4 R148, [R235+0x2100] ;  /* 0x00210000eb94783b */ /* 0x002e660000004200 */
[----:B------:R-:W-:Y:S05]  /*ae50*/  FADD.FTZ R0, R218, R0 ;  /* 0x00000000da007221 */ /* 0x000fea0000010000 */
[----:B------:R-:W4:Y:S01]  /*ae60*/  MUFU.EX2 R198, R175 ;  /* 0x000000af00c67308 */ /* 0x000f220000000800 */
[----:B--2---:R-:W2:Y:S09]  /*ae70*/  LDSM.16.MT88.4 R152, [R233+0x900] ;  /* 0x00090000e998783b */ /* 0x004eb20000004200 */
[----:B------:R-:W-:Y:S01]  /*ae80*/  MUFU.EX2 R172, R172 ;  /* 0x000000ac00ac7308 */ /* 0x000fe20000000800 */
[----:B---3--:R-:W-:Y:S09]  /*ae90*/  MOV R167, R173 ;  /* 0x000000ad00a77202 */ /* 0x008ff20000000f00 */
[----:B------:R-:W-:Y:S01]  /*aea0*/  MUFU.EX2 R215, R169 ;  /* 0x000000a900d77308 */ /* 0x000fe20000000800 */
[----:B----4-:R-:W-:Y:S09]  /*aeb0*/  F2FP.PACK_AB R132, R203, R198 ;  /* 0x000000c6cb84723e */ /* 0x010ff200000000ff */
[----:B------:R-:W-:Y:S01]  /*aec0*/  MUFU.EX2 R169, R160 ;  /* 0x000000a000a97308 */ /* 0x000fe20000000800 */
[-C--:B-1----:R-:W-:Y:S09]  /*aed0*/  HMMA.16816.F32 R116, R140, R148.reuse, R116 ;  /* 0x000000948c74723c */ /* 0x082ff20000001874 */
[----:B------:R-:W-:Y:S01]  /*aee0*/  MUFU.EX2 R193, R212 ;  /* 0x000000d400c17308 */ /* 0x000fe20000000800 */
[C---:B------:R-:W-:Y:S07]  /*aef0*/  HMMA.16816.F32 R120, R144.reuse, R148, R120 ;  /* 0x000000949078723c */ /* 0x040fee0000001878 */
[--C-:B------:R-:W-:Y:S01]  /*af00*/  FFMA.FTZ R148, R158, c[0x0][0x2d0], -R3.reuse ;  /* 0x0000b4009e947a23 */ /* 0x100fe20000010803 */
[-C--:B------:R-:W-:Y:S01]  /*af10*/  HMMA.16816.F32 R124, R144, R150.reuse, R124 ;  /* 0x00000096907c723c */ /* 0x080fe2000000187c */
[----:B------:R-:W-:Y:S06]  /*af20*/  MUFU.EX2 R252, R214 ;  /* 0x000000d600fc7308 */ /* 0x000fec0000000800 */
[--C-:B------:R-:W-:Y:S01]  /*af30*/  FFMA.FTZ R144, R157, c[0x0][0x2d0], -R3.reuse ;  /* 0x0000b4009d907a23 */ /* 0x100fe20000010803 */
[----:B------:R-:W-:Y:S01]  /*af40*/  HMMA.16816.F32 R128, R140, R150, R128 ;  /* 0x000000968c80723c */ /* 0x000fe20000001880 */
[----:B------:R-:W1:Y:S02]  /*af50*/  LDSM.16.MT88.4 R156, [R234+0x900] ;  /* 0x00090000ea9c783b */ /* 0x000e640000004200 */
[----:B------:R3:W-:Y:S01]  /*af60*/  MUFU.EX2 R192, R148 ;  /* 0x0000009400c07308 */ /* 0x0007e20000000800 */
[----:B------:R-:W-:Y:S01]  /*af70*/  F2FP.PACK_AB R145, R232, R240 ;  /* 0x000000f0e891723e */ /* 0x000fe200000000ff */
[----:B------:R-:W-:Y:S01]  /*af80*/  FFMA.FTZ R3, R135, c[0x0][0x2d0], -R3 ;  /* 0x0000b40087037a23 */ /* 0x000fe20000010803 */
[----:B------:R-:W-:Y:S02]  /*af90*/  F2FP.PACK_AB R146, R185, R211 ;  /* 0x000000d3b992723e */ /* 0x000fe400000000ff */
[----:B------:R-:W-:Y:S04]  /*afa0*/  F2FP.PACK_AB R141, R238, R242 ;  /* 0x000000f2ee8d723e */ /* 0x000fe800000000ff */
[----:B------:R-:W-:Y:S01]  /*afb0*/  F2FP.PACK_AB R140, R184, R197 ;  /* 0x000000c5b88c723e */ /* 0x000fe200000000ff */
[----:B------:R4:W4:Y:S01]  /*afc0*/  MUFU.EX2 R194, R144 ;  /* 0x0000009000c27308 */ /* 0x0009220000000800 */
[----:B------:R-:W-:Y:S02]  /*afd0*/  F2FP.PACK_AB R142, R187, R200 ;  /* 0x000000c8bb8e723e */ /* 0x000fe400000000ff */
[----:B------:R-:W-:Y:S07]  /*afe0*/  F2FP.PACK_AB R143, R186, R220 ;  /* 0x000000dcba8f723e */ /* 0x000fee00000000ff */
[-C--:B--2---:R-:W-:Y:S01]  /*aff0*/  HMMA.16816.F32 R4, R140, R152.reuse, R4 ;  /* 0x000000988c04723c */ /* 0x084fe20000001804 */
[----:B------:R-:W-:Y:S01]  /*b000*/  MUFU.EX2 R231, R209 ;  /* 0x000000d100e77308 */ /* 0x000fe20000000800 */
[----:B---3--:R-:W2:Y:S09]  /*b010*/  LDSM.16.MT88.4 R148, [R236+0x900] ;  /* 0x00090000ec94783b */ /* 0x008eb20000004200 */
[----:B------:R-:W-:Y:S01]  /*b020*/  MUFU.EX2 R199, R171 ;  /* 0x000000ab00c77308 */ /* 0x000fe20000000800 */
[----:B----4-:R-:W-:Y:S02]  /*b030*/  F2FP.PACK_AB R144, R237, R241 ;  /* 0x000000f1ed90723e */ /* 0x010fe400000000ff */
[----:B------:R-:W-:Y:S07]  /*b040*/  F2FP.PACK_AB R147, R194, R192 ;  /* 0x000000c0c293723e */ /* 0x000fee00000000ff */
[----:B------:R3:W-:Y:S01]  /*b050*/  MUFU.EX2 R171, R162 ;  /* 0x000000a200ab7308 */ /* 0x0007e20000000800 */
[C---:B------:R-:W-:Y:S08]  /*b060*/  HMMA.16816.F32 R8, R144.reuse, R152, R8 ;  /* 0x000000989008723c */ /* 0x040ff00000001808 */
[-C--:B------:R-:W-:Y:S01]  /*b070*/  HMMA.16816.F32 R12, R144, R154.reuse, R12 ;  /* 0x0000009a900c723c */ /* 0x080fe2000000180c */
[----:B------:R-:W4:Y:S07]  /*b080*/  MUFU.EX2 R168, R168 ;  /* 0x000000a800a87308 */ /* 0x000f2e0000000800 */
[C---:B------:R-:W-:Y:S01]  /*b090*/  HMMA.16816.F32 R16, R140.reuse, R154, R16 ;  /* 0x0000009a8c10723c */ /* 0x040fe20000001810 */
[----:B------:R-:W2:Y:S02]  /*b0a0*/  LDSM.16.MT88.4 R152, [R235+0x900] ;  /* 0x00090000eb98783b */ /* 0x000ea40000004200 */
[----:B------:R-:W4:Y:S05]  /*b0b0*/  MUFU.EX2 R166, R166 ;  /* 0x000000a600a67308 */ /* 0x000f2a0000000800 */
[-C--:B-1----:R-:W-:Y:S01]  /*b0c0*/  HMMA.16816.F32 R20, R140, R156.reuse, R20 ;  /* 0x0000009c8c14723c */ /* 0x082fe20000001814 */
[----:B---3--:R-:W-:Y:S04]  /*b0d0*/  LDSM.16.MT88.4 R160, [R236+0x3100] ;  /* 0x00310000eca0783b */ /* 0x008fe80000004200 */
[----:B------:R1:W-:Y:S03]  /*b0e0*/  MUFU.EX2 R230, R178 ;  /* 0x000000b200e67308 */ /* 0x0003e60000000800 */
[C---:B------:R-:W-:Y:S01]  /*b0f0*/  HMMA.16816.F32 R24, R144.reuse, R156, R24 ;  /* 0x0000009c9018723c */ /* 0x040fe20000001818 */
[----:B----4-:R-:W-:Y:S06]  /*b100*/  F2FP.PACK_AB R135, R168, R215 ;  /* 0x000000d7a887723e */ /* 0x010fec00000000ff */
[----:B------:R-:W-:Y:S01]  /*b110*/  FFMA.FTZ R156, R133, R191, R225 ;  /* 0x000000bf859c7223 */ /* 0x000fe200000100e1 */
[-C--:B------:R-:W-:Y:S01]  /*b120*/  HMMA.16816.F32 R28, R144, R158.reuse, R28 ;  /* 0x0000009e901c723c */ /* 0x080fe2000000181c */
[----:B------:R-:W-:Y:S03]  /*b130*/  MUFU.EX2 R225, R210 ;  /* 0x000000d200e17308 */ /* 0x000fe60000000800 */
[----:B------:R-:W-:Y:S01]  /*b140*/  MOV R216, R166 ;  /* 0x000000a600d87202 */ /* 0x000fe20000000f00 */
[----:B------:R-:W-:Y:S02]  /*b150*/  FADD.FTZ R165, R223, R156 ;  /* 0x0000009cdfa57221 */ /* 0x000fe40000010000 */
[----:B------:R-:W-:Y:S01]  /*b160*/  FADD.FTZ R166, R239, R134 ;  /* 0x00000086efa67221 */ /* 0x000fe20000010000 */
[C---:B------:R-:W-:Y:S01]  /*b170*/  HMMA.16816.F32 R32, R140.reuse, R158, R32 ;  /* 0x0000009e8c20723c */ /* 0x040fe20000001820 */
[----:B------:R-:W-:Y:S02]  /*b180*/  LDSM.16.MT88.4 R156, [R233+0x3100] ;  /* 0x00310000e99c783b */ /* 0x000fe40000004200 */
[----:B------:R3:W-:Y:S01]  /*b190*/  MUFU.EX2 R239, R176 ;  /* 0x000000b000ef7308 */ /* 0x0007e20000000800 */
[----:B------:R-:W-:Y:S02]  /*b1a0*/  F2FP.PACK_AB R134, R172, R167 ;  /* 0x000000a7ac86723e */ /* 0x000fe400000000ff */
[----:B-1----:R-:W-:Y:S02]  /*b1b0*/  MOV R178, R215 ;  /* 0x000000d700b27202 */ /* 0x002fe40000000f00 */
[-C--:B--2---:R-:W-:Y:S05]  /*b1c0*/  HMMA.16816.F32 R36, R140, R148.reuse, R36 ;  /* 0x000000948c24723c */ /* 0x084fea0000001824 */
[----:B------:R1:W-:Y:S03]  /*b1d0*/  MUFU.EX2 R228, R179 ;  /* 0x000000b300e47308 */ /* 0x0003e60000000800 */
[C---:B------:R-:W-:Y:S07]  /*b1e0*/  HMMA.16816.F32 R40, R144.reuse, R148, R40 ;  /* 0x000000949028723c */ /* 0x040fee0000001828 */
[----:B------:R-:W-:Y:S01]  /*b1f0*/  MUFU.EX2 R223, R3 ;  /* 0x0000000300df7308 */ /* 0x000fe20000000800 */
[-C--:B------:R-:W-:Y:S01]  /*b200*/  HMMA.16816.F32 R44, R144, R150.reuse, R44 ;  /* 0x00000096902c723c */ /* 0x080fe2000000182c */
[----:B---3--:R-:W-:Y:S07]  /*b210*/  MOV R176, R220 ;  /* 0x000000dc00b07202 */ /* 0x008fee0000000f00 */
[C---:B------:R-:W-:Y:S01]  /*b220*/  HMMA.16816.F32 R48, R140.reuse, R150, R48 ;  /* 0x000000968c30723c */ /* 0x040fe20000001830 */
[----:B------:R-:W2:Y:S01]  /*b230*/  LDSM.16.MT88.4 R148, [R233+0x2900] ;  /* 0x00290000e994783b */ /* 0x000ea20000004200 */
[----:B------:R-:W3:Y:S02]  /*b240*/  MUFU.EX2 R170, R170 ;  /* 0x000000aa00aa7308 */ /* 0x000ee40000000800 */
[----:B-1----:R-:W-:Y:S04]  /*b250*/  MOV R179, R216 ;  /* 0x000000d800b37202 */ /* 0x002fe80000000f00 */
[-C--:B------:R-:W-:Y:S04]  /*b260*/  HMMA.16816.F32 R52, R140, R152.reuse, R52 ;  /* 0x000000988c34723c */ /* 0x080fe80000001834 */
[----:B------:R-:W1:Y:S04]  /*b270*/  MUFU.EX2 R164, R164 ;  /* 0x000000a400a47308 */ /* 0x000e680000000800 */
[C---:B------:R-:W-:Y:S06]  /*b280*/  HMMA.16816.F32 R56, R144.reuse, R152, R56 ;  /* 0x000000989038723c */ /* 0x040fec0000001838 */
[----:B------:R-:W-:Y:S02]  /*b290*/  MUFU.EX2 R177, R177 ;  /* 0x000000b100b17308 */ /* 0x000fe40000000800 */
[-C--:B------:R-:W-:Y:S01]  /*b2a0*/  HMMA.16816.F32 R60, R144, R154.reuse, R60 ;  /* 0x0000009a903c723c */ /* 0x080fe2000000183c */
[----:B---3--:R-:W-:Y:S07]  /*b2b0*/  F2FP.PACK_AB R133, R170, R199 ;  /* 0x000000c7aa85723e */ /* 0x008fee00000000ff */
[C---:B------:R-:W-:Y:S01]  /*b2c0*/  HMMA.16816.F32 R64, R140.reuse, R154, R64 ;  /* 0x0000009a8c40723c */ /* 0x040fe20000001840 */
[----:B------:R-:W3:Y:S01]  /*b2d0*/  LDSM.16.MT88.4 R152, [R234+0x2900] ;  /* 0x00290000ea98783b */ /* 0x000ee20000004200 */
[----:B------:R4:W-:Y:S02]  /*b2e0*/  MUFU.EX2 R229, R180 ;  /* 0x000000b400e57308 */ /* 0x0009e40000000800 */
[----:B-1----:R-:W-:Y:S01]  /*b2f0*/  MOV R221, R164 ;  /* 0x000000a400dd7202 */ /* 0x002fe20000000f00 */
[----:B------:R-:W-:Y:S01]  /*b300*/  FADD.FTZ R164, R222, R136 ;  /* 0x00000088dea47221 */ /* 0x000fe20000010000 */
[----:B------:R-:W-:Y:S01]  /*b310*/  MOV R222, R172 ;  /* 0x000000ac00de7202 */ /* 0x000fe20000000f00 */
[----:B------:R-:W-:Y:S01]  /*b320*/  IMAD.MOV.U32 R136, RZ, RZ, R168 ;  /* 0x000000ffff887224 */ /* 0x000fe200078e00a8 */
[-C--:B--2---:R-:W-:Y:S01]  /*b330*/  HMMA.16816.F32 R68, R140, R148.reuse, R68 ;  /* 0x000000948c44723c */ /* 0x084fe20000001844 */
[----:B------:R-:W-:Y:S03]  /*b340*/  LDSM.16.MT88.4 R172, [R234+0x1900] ;  /* 0x00190000eaac783b */ /* 0x000fe60000004200 */
[----:B------:R1:W-:Y:S01]  /*b350*/  MUFU.EX2 R168, R208 ;  /* 0x000000d000a87308 */ /* 0x0003e20000000800 */
[----:B------:R-:W-:Y:S03]  /*b360*/  FADD.FTZ R3, R246, R164 ;  /* 0x000000a4f6037221 */ /* 0x000fe60000010000 */
[C---:B------:R-:W-:Y:S01]  /*b370*/  HMMA.16816.F32 R72, R144.reuse, R148, R72 ;  /* 0x000000949048723c */ /* 0x040fe20000001848 */
[----:B------:R-:W-:Y:S03]  /*b380*/  FADD.FTZ R220, R243, R3 ;  /* 0x00000003f3dc7221 */ /* 0x000fe60000010000 */
[----:B------:R-:W-:Y:S02]  /*b390*/  MOV R3, R211 ;  /* 0x000000d300037202 */ /* 0x000fe40000000f00 */
[----:B------:R2:W-:Y:S02]  /*b3a0*/  MUFU.EX2 R226, R182 ;  /* 0x000000b600e27308 */ /* 0x0005e40000000800 */
[-C--:B------:R-:W-:Y:S01]  /*b3b0*/  HMMA.16816.F32 R76, R144, R150.reuse, R76 ;  /* 0x00000096904c723c */ /* 0x080fe2000000184c */
[-C--:B----4-:R-:W-:Y:S07]  /*b3c0*/  MOV R180, R221.reuse ;  /* 0x000000dd00b47202 */ /* 0x090fee0000000f00 */
[----:B------:R4:W4:Y:S01]  /*b3d0*/  MUFU.EX2 R227, R181 ;  /* 0x000000b500e37308 */ /* 0x0009220000000800 */
[C---:B------:R-:W-:Y:S01]  /*b3e0*/  HMMA.16816.F32 R80, R140.reuse, R150, R80 ;  /* 0x000000968c50723c */ /* 0x040fe20000001850 */
[----:B------:R-:W4:Y:S07]  /*b3f0*/  LDSM.16.MT88.4 R148, [R236+0x2900] ;  /* 0x00290000ec94783b */ /* 0x000f2e0000004200 */
[-C--:B---3--:R-:W-:Y:S01]  /*b400*/  HMMA.16816.F32 R84, R140, R152.reuse, R84 ;  /* 0x000000988c54723c */ /* 0x088fe20000001854 */
[----:B-1----:R-:W-:Y:S01]  /*b410*/  LDSM.16.MT88.4 R208, [R233+0x3900] ;  /* 0x00390000e9d0783b */ /* 0x002fe20000004200 */
[----:B------:R-:W1:Y:S02]  /*b420*/  MUFU.EX2 R224, R183 ;  /* 0x000000b700e07308 */ /* 0x000e640000000800 */
[----:B--2---:R-:W-:Y:S01]  /*b430*/  MOV R182, R136 ;  /* 0x0000008800b67202 */ /* 0x004fe20000000f00 */
[----:B------:R-:W-:Y:S03]  /*b440*/  FADD.FTZ R136, R247, R165 ;  /* 0x000000a5f7887221 */ /* 0x000fe60000010000 */
[C---:B------:R-:W-:Y:S01]  /*b450*/  HMMA.16816.F32 R88, R144.reuse, R152, R88 ;  /* 0x000000989058723c */ /* 0x040fe20000001858 */
[----:B----4-:R-:W-:Y:S07]  /*b460*/  MOV R181, R222 ;  /* 0x000000de00b57202 */ /* 0x010fee0000000f00 */
[-C--:B------:R-:W-:Y:S08]  /*b470*/  HMMA.16816.F32 R92, R144, R154.reuse, R92 ;  /* 0x0000009a905c723c */ /* 0x080ff0000000185c */
[C---:B------:R-:W-:Y:S01]  /*b480*/  HMMA.16816.F32 R96, R140.reuse, R154, R96 ;  /* 0x0000009a8c60723c */ /* 0x040fe20000001860 */
[----:B------:R-:W2:Y:S07]  /*b490*/  LDSM.16.MT88.4 R152, [R235+0x2900] ;  /* 0x00290000eb98783b */ /* 0x000eae0000004200 */
[-C--:B------:R-:W-:Y:S08]  /*b4a0*/  HMMA.16816.F32 R100, R140, R148.reuse, R100 ;  /* 0x000000948c64723c */ /* 0x080ff00000001864 */
[C---:B------:R-:W-:Y:S08]  /*b4b0*/  HMMA.16816.F32 R104, R144.reuse, R148, R104 ;  /* 0x000000949068723c */ /* 0x040ff00000001868 */
[-C--:B------:R-:W-:Y:S08]  /*b4c0*/  HMMA.16816.F32 R108, R144, R150.reuse, R108 ;  /* 0x00000096906c723c */ /* 0x080ff0000000186c */
[C---:B------:R-:W-:Y:S01]  /*b4d0*/  HMMA.16816.F32 R112, R140.reuse, R150, R112 ;  /* 0x000000968c70723c */ /* 0x040fe20000001870 */
[----:B------:R-:W3:Y:S07]  /*b4e0*/  LDSM.16.MT88.4 R148, [R233+0x1100] ;  /* 0x00110000e994783b */ /* 0x000eee0000004200 */
[-C--:B--2---:R-:W-:Y:S08]  /*b4f0*/  HMMA.16816.F32 R116, R140, R152.reuse, R116 ;  /* 0x000000988c74723c */ /* 0x084ff00000001874 */
[C---:B------:R-:W-:Y:S08]  /*b500*/  HMMA.16816.F32 R120, R144.reuse, R152, R120 ;  /* 0x000000989078723c */ /* 0x040ff00000001878 */
[-C--:B------:R-:W-:Y:S01]  /*b510*/  HMMA.16816.F32 R124, R144, R154.reuse, R124 ;  /* 0x0000009a907c723c */ /* 0x080fe2000000187c */
[----:B------:R-:W2:Y:S07]  /*b520*/  LDSM.16.MT88.4 R144, [R234+0x1100] ;  /* 0x00110000ea90783b */ /* 0x000eae0000004200 */
[----:B------:R-:W-:Y:S01]  /*b530*/  HMMA.16816.F32 R128, R140, R154, R128 ;  /* 0x0000009a8c80723c */ /* 0x000fe20000001880 */
[----:B------:R-:W4:Y:S06]  /*b540*/  LDSM.16.MT88.4 R152, [R236+0x1100] ;  /* 0x00110000ec98783b */ /* 0x000f2c0000004200 */
[----:B------:R-:W-:Y:S01]  /*b550*/  F2FP.PACK_AB R142, R188, R221 ;  /* 0x000000ddbc8e723e */ /* 0x000fe200000000ff */
[----:B------:R-:W-:Y:S01]  /*b560*/  FADD.FTZ R221, R244, R136 ;  /* 0x00000088f4dd7221 */ /* 0x000fe20000010000 */
[-C--:B---3--:R-:W-:Y:S03]  /*b570*/  HMMA.16816.F32 R4, R132, R148.reuse, R4 ;  /* 0x000000948404723c */ /* 0x088fe60000001804 */
[----:B------:R-:W-:Y:S01]  /*b580*/  F2FP.PACK_AB R143, R213, R216 ;  /* 0x000000d8d58f723e */ /* 0x000fe200000000ff */
[----:B------:R-:W-:Y:S01]  /*b590*/  FADD.FTZ R136, R219, R0 ;  /* 0x00000000db887221 */ /* 0x000fe20000010000 */
[----:B------:R-:W-:Y:S01]  /*b5a0*/  F2FP.PACK_AB R140, R171, R201 ;  /* 0x000000c9ab8c723e */ /* 0x000fe200000000ff */
[----:B------:R-:W-:Y:S01]  /*b5b0*/  LDSM.16.MT88.4 R216, [R236+0x3900] ;  /* 0x00390000ecd8783b */ /* 0x000fe20000004200 */
[----:B------:R-:W-:Y:S01]  /*b5c0*/  F2FP.PACK_AB R141, R169, R202 ;  /* 0x000000caa98d723e */ /* 0x000fe200000000ff */
[----:B------:R-:W-:Y:S06]  /*b5d0*/  IMAD.MOV.U32 R0, RZ, RZ, R213 ;  /* 0x000000ffff007224 */ /* 0x000fec00078e00d5 */
[C---:B------:R-:W-:Y:S01]  /*b5e0*/  HMMA.16816.F32 R8, R140.reuse, R148, R8 ;  /* 0x000000948c08723c */ /* 0x040fe20000001808 */
[----:B------:R-:W-:Y:S07]  /*b5f0*/  LDSM.16.MT88.4 R212, [R234+0x3900] ;  /* 0x00390000ead4783b */ /* 0x000fee0000004200 */
[-C--:B------:R-:W-:Y:S08]  /*b600*/  HMMA.16816.F32 R12, R140, R150.reuse, R12 ;  /* 0x000000968c0c723c */ /* 0x080ff0000000180c */
[C---:B------:R-:W-:Y:S01]  /*b610*/  HMMA.16816.F32 R16, R132.reuse, R150, R16 ;  /* 0x000000968410723c */ /* 0x040fe20000001810 */
[----:B------:R-:W3:Y:S07]  /*b620*/  LDSM.16.MT88.4 R148, [R235+0x1100] ;  /* 0x00110000eb94783b */ /* 0x000eee0000004200 */
[-C--:B--2---:R-:W-:Y:S08]  /*b630*/  HMMA.16816.F32 R20, R132, R144.reuse, R20 ;  /* 0x000000908414723c */ /* 0x084ff00000001814 */
[C---:B------:R-:W-:Y:S08]  /*b640*/  HMMA.16816.F32 R24, R140.reuse, R144, R24 ;  /* 0x000000908c18723c */ /* 0x040ff00000001818 */
[-C--:B------:R-:W-:Y:S08]  /*b650*/  HMMA.16816.F32 R28, R140, R146.reuse, R28 ;  /* 0x000000928c1c723c */ /* 0x080ff0000000181c */
[C---:B------:R-:W-:Y:S01]  /*b660*/  HMMA.16816.F32 R32, R132.reuse, R146, R32 ;  /* 0x000000928420723c */ /* 0x040fe20000001820 */
[----:B------:R-:W2:Y:S07]  /*b670*/  LDSM.16.MT88.4 R144, [R234+0x3100] ;  /* 0x00310000ea90783b */ /* 0x000eae0000004200 */
[-C--:B----4-:R-:W-:Y:S08]  /*b680*/  HMMA.16816.F32 R36, R132, R152.reuse, R36 ;  /* 0x000000988424723c */ /* 0x090ff00000001824 */
[C---:B------:R-:W-:Y:S08]  /*b690*/  HMMA.16816.F32 R40, R140.reuse, R152, R40 ;  /* 0x000000988c28723c */ /* 0x040ff00000001828 */
[-C--:B------:R-:W-:Y:S08]  /*b6a0*/  HMMA.16816.F32 R44, R140, R154.reuse, R44 ;  /* 0x0000009a8c2c723c */ /* 0x080ff0000000182c */
[C---:B------:R-:W-:Y:S01]  /*b6b0*/  HMMA.16816.F32 R48, R132.reuse, R154, R48 ;  /* 0x0000009a8430723c */ /* 0x040fe20000001830 */
[----:B------:R-:W4:Y:S07]  /*b6c0*/  LDSM.16.MT88.4 R152, [R235+0x3100] ;  /* 0x00310000eb98783b */ /* 0x000f2e0000004200 */
[-C--:B---3--:R-:W-:Y:S08]  /*b6d0*/  HMMA.16816.F32 R52, R132, R148.reuse, R52 ;  /* 0x000000948434723c */ /* 0x088ff00000001834 */
[C---:B------:R-:W-:Y:S08]  /*b6e0*/  HMMA.16816.F32 R56, R140.reuse, R148, R56 ;  /* 0x000000948c38723c */ /* 0x040ff00000001838 */
[-C--:B------:R-:W-:Y:S08]  /*b6f0*/  HMMA.16816.F32 R60, R140, R150.reuse, R60 ;  /* 0x000000968c3c723c */ /* 0x080ff0000000183c */
[C---:B------:R-:W-:Y:S08]  /*b700*/  HMMA.16816.F32 R64, R132.reuse, R150, R64 ;  /* 0x000000968440723c */ /* 0x040ff00000001840 */
[-C--:B------:R-:W-:Y:S08]  /*b710*/  HMMA.16816.F32 R68, R132, R156.reuse, R68 ;  /* 0x0000009c8444723c */ /* 0x080ff00000001844 */
[C---:B------:R-:W-:Y:S08]  /*b720*/  HMMA.16816.F32 R72, R140.reuse, R156, R72 ;  /* 0x0000009c8c48723c */ /* 0x040ff00000001848 */
[-C--:B------:R-:W-:Y:S08]  /*b730*/  HMMA.16816.F32 R76, R140, R158.reuse, R76 ;  /* 0x0000009e8c4c723c */ /* 0x080ff0000000184c */
[C---:B------:R-:W-:Y:S01]  /*b740*/  HMMA.16816.F32 R80, R132.reuse, R158, R80 ;  /* 0x0000009e8450723c */ /* 0x040fe20000001850 */
[----:B------:R-:W3:Y:S07]  /*b750*/  LDSM.16.MT88.4 R156, [R233+0x1900] ;  /* 0x00190000e99c783b */ /* 0x000eee0000004200 */
[-C--:B--2---:R-:W-:Y:S08]  /*b760*/  HMMA.16816.F32 R84, R132, R144.reuse, R84 ;  /* 0x000000908454723c */ /* 0x084ff00000001854 */
[C---:B------:R-:W-:Y:S08]  /*b770*/  HMMA.16816.F32 R88, R140.reuse, R144, R88 ;  /* 0x000000908c58723c */ /* 0x040ff00000001858 */
[-C--:B------:R-:W-:Y:S08]  /*b780*/  HMMA.16816.F32 R92, R140, R146.reuse, R92 ;  /* 0x000000928c5c723c */ /* 0x080ff0000000185c */
[C---:B------:R-:W-:Y:S08]  /*b790*/  HMMA.16816.F32 R96, R132.reuse, R146, R96 ;  /* 0x000000928460723c */ /* 0x040ff00000001860 */
[-C--:B------:R-:W-:Y:S08]  /*b7a0*/  HMMA.16816.F32 R100, R132, R160.reuse, R100 ;  /* 0x000000a08464723c */ /* 0x080ff00000001864 */
[C---:B------:R-:W-:Y:S07]  /*b7b0*/  HMMA.16816.F32 R104, R140.reuse, R160, R104 ;  /* 0x000000a08c68723c */ /* 0x040fee0000001868 */
[----:B------:R-:W-:Y:S01]  /*b7c0*/  MOV R161, R188 ;  /* 0x000000bc00a17202 */ /* 0x000fe20000000f00 */
[-C--:B------:R-:W-:Y:S01]  /*b7d0*/  HMMA.16816.F32 R108, R140, R162.reuse, R108 ;  /* 0x000000a28c6c723c */ /* 0x080fe2000000186c */
[----:B------:R-:W2:Y:S07]  /*b7e0*/  LDSM.16.MT88.4 R188, [R236+0x1900] ;  /* 0x00190000ecbc783b */ /* 0x000eae0000004200 */
[C---:B------:R-:W-:Y:S08]  /*b7f0*/  HMMA.16816.F32 R112, R132.reuse, R162, R112 ;  /* 0x000000a28470723c */ /* 0x040ff00000001870 */
[-C--:B----4-:R-:W-:Y:S08]  /*b800*/  HMMA.16816.F32 R116, R132, R152.reuse, R116 ;  /* 0x000000988474723c */ /* 0x090ff00000001874 */
[C---:B------:R-:W-:Y:S08]  /*b810*/  HMMA.16816.F32 R120, R140.reuse, R152, R120 ;  /* 0x000000988c78723c */ /* 0x040ff00000001878 */
[-C--:B------:R-:W-:Y:S07]  /*b820*/  HMMA.16816.F32 R124, R140, R154.reuse, R124 ;  /* 0x0000009a8c7c723c */ /* 0x080fee000000187c */
[----:B------:R-:W-:Y:S01]  /*b830*/  FADD.FTZ R140, R248, R166 ;  /* 0x000000a6f88c7221 */ /* 0x000fe20000010000 */
[----:B------:R-:W-:Y:S01]  /*b840*/  HMMA.16816.F32 R128, R132, R154, R128 ;  /* 0x0000009a8480723c */ /* 0x000fe20000001880 */
[----:B------:R-:W-:Y:S01]  /*b850*/  F2FP.PACK_AB R141, R227, R228 ;  /* 0x000000e4e38d723e */ /* 0x000fe200000000ff */
[----:B------:R4:W5:Y:S02]  /*b860*/  LDL.LU R248, [R1+0x7c] ;  /* 0x00007c0001f87983 */ /* 0x0009640000300800 */
[----:B------:R-:W-:Y:S01]  /*b870*/  FADD.FTZ R222, R245, R140 ;  /* 0x0000008cf5de7221 */ /* 0x000fe20000010000 */
[----:B------:R-:W-:Y:S01]  /*b880*/  F2FP.PACK_AB R140, R229, R230 ;  /* 0x000000e6e58c723e */ /* 0x000fe200000000ff */
[----:B------:R4:W5:Y:S01]  /*b890*/  LDL.LU R247, [R1+0x78] ;  /* 0x0000780001f77983 */ /* 0x0009620000300800 */
[----:B------:R-:W-:Y:S02]  /*b8a0*/  F2FP.PACK_AB R132, R196, R239 ;  /* 0x000000efc484723e */ /* 0x000fe400000000ff */
[----:B------:R-:W-:Y:S01]  /*b8b0*/  F2FP.PACK_AB R133, R195, R177 ;  /* 0x000000b1c385723e */ /* 0x000fe200000000ff */
[----:B------:R4:W5:Y:S02]  /*b8c0*/  LDL.LU R246, [R1+0x74] ;  /* 0x0000740001f67983 */ /* 0x0009640000300800 */
[----:B------:R-:W-:Y:S02]  /*b8d0*/  F2FP.PACK_AB R134, R168, R193 ;  /* 0x000000c1a886723e */ /* 0x000fe400000000ff */
[----:B------:R-:W-:Y:S01]  /*b8e0*/  F2FP.PACK_AB R135, R231, R252 ;  /* 0x000000fce787723e */ /* 0x000fe200000000ff */
[----:B------:R4:W5:Y:S01]  /*b8f0*/  LDL.LU R245, [R1+0x70] ;  /* 0x0000700001f57983 */ /* 0x0009620000300800 */
[----:B------:R-:W-:Y:S02]  /*b900*/  F2FP.PACK_AB R142, R225, R226 ;  /* 0x000000e2e18e723e */ /* 0x000fe400000000ff */
[----:B-1----:R-:W-:Y:S01]  /*b910*/  F2FP.PACK_AB R143, R223, R224 ;  /* 0x000000e0df8f723e */ /* 0x002fe200000000ff */
[----:B------:R4:W5:Y:S02]  /*b920*/  LDL.LU R244, [R1+0x6c] ;  /* 0x00006c0001f47983 */ /* 0x0009640000300800 */
[-C--:B---3--:R-:W-:Y:S02]  /*b930*/  HMMA.16816.F32 R148, R132, R156.reuse, R4 ;  /* 0x0000009c8494723c */ /* 0x088fe40000001804 */
[----:B------:R-:W1:Y:S06]  /*b940*/  LDSM.16.MT88.4 R4, [R235+0x3900] ;  /* 0x00390000eb04783b */ /* 0x000e6c0000004200 */
[C---:B------:R-:W-:Y:S02]  /*b950*/  HMMA.16816.F32 R144, R140.reuse, R156, R8 ;  /* 0x0000009c8c90723c */ /* 0x040fe40000001808 */
[----:B------:R4:W5:Y:S05]  /*b960*/  LDL.LU R243, [R1+0x68] ;  /* 0x0000680001f37983 */ /* 0x00096a0000300800 */
[----:B------:R-:W-:Y:S01]  /*b970*/  MOV R9, R161 ;  /* 0x000000a100097202 */ /* 0x000fe20000000f00 */
[-C--:B------:R-:W-:Y:S01]  /*b980*/  HMMA.16816.F32 R152, R140, R158.reuse, R12 ;  /* 0x0000009e8c98723c */ /* 0x080fe2000000180c */
[----:B------:R-:W-:Y:S03]  /*b990*/  MOV R10, R176 ;  /* 0x000000b0000a7202 */ /* 0x000fe60000000f00 */
[----:B------:R-:W-:Y:S02]  /*b9a0*/  MOV R11, R200 ;  /* 0x000000c8000b7202 */ /* 0x000fe40000000f00 */
[----:B------:R-:W-:Y:S02]  /*b9b0*/  MOV R8, R197 ;  /* 0x000000c500087202 */ /* 0x000fe40000000f00 */
[C---:B------:R-:W-:Y:S01]  /*b9c0*/  HMMA.16816.F32 R156, R132.reuse, R158, R16 ;  /* 0x0000009e849c723c */ /* 0x040fe20000001810 */
[----:B------:R-:W-:Y:S03]  /*b9d0*/  MOV R15, R168 ;  /* 0x000000a8000f7202 */ /* 0x000fe60000000f00 */
[----:B------:R-:W-:Y:S01]  /*b9e0*/  MOV R14, R193 ;  /* 0x000000c1000e7202 */ /* 0x000fe20000000f00 */
[----:B------:R-:W-:Y:S01]  /*b9f0*/  FADD.FTZ R8, R8, R222 ;  /* 0x000000de08087221 */ /* 0x000fe20000010000 */
[----:B------:R-:W-:Y:S02]  /*ba00*/  MOV R12, R182 ;  /* 0x000000b6000c7202 */ /* 0x000fe40000000f00 */
[-C--:B------:R-:W-:Y:S01]  /*ba10*/  HMMA.16816.F32 R160, R132, R172.reuse, R20 ;  /* 0x000000ac84a0723c */ /* 0x080fe20000001814 */
[----:B------:R-:W-:Y:S03]  /*ba20*/  MOV R18, R177 ;  /* 0x000000b100127202 */ /* 0x000fe60000000f00 */
[----:B------:R-:W-:Y:S02]  /*ba30*/  MOV R16, R179 ;  /* 0x000000b300107202 */ /* 0x000fe40000000f00 */
[----:B------:R-:W-:Y:S01]  /*ba40*/  MOV R17, R181 ;  /* 0x000000b500117202 */ /* 0x000fe20000000f00 */
[----:B------:R-:W-:Y:S01]  /*ba50*/  IMAD.MOV.U32 R20, RZ, RZ, R169 ;  /* 0x000000ffff147224 */ /* 0x000fe200078e00a9 */
[----:B------:R-:W-:Y:S02]  /*ba60*/  MOV R21, R167 ;  /* 0x000000a700157202 */ /* 0x000fe40000000f00 */
[C---:B------:R-:W-:Y:S02]  /*ba70*/  HMMA.16816.F32 R164, R140.reuse, R172, R24 ;  /* 0x000000ac8ca4723c */ /* 0x040fe40000001818 */
[----:B------:R-:W-:Y:S02]  /*ba80*/  MOV R22, R178 ;  /* 0x000000b200167202 */ /* 0x000fe40000000f00 */
[----:B------:R-:W-:Y:S02]  /*ba90*/  MOV R23, R180 ;  /* 0x000000b400177202 */ /* 0x000fe40000000f00 */
[----:B------:R-:W-:Y:S02]  /*baa0*/  MOV R13, R195 ;  /* 0x000000c3000d7202 */ /* 0x000fe40000000f00 */
[----:B------:R-:W-:Y:S04]  /*bab0*/  MOV R27, R171 ;  /* 0x000000ab001b7202 */ /* 0x000fe80000000f00 */
[----:B------:R-:W-:Y:S02]  /*bac0*/  MOV R26, R170 ;  /* 0x000000aa001a7202 */ /* 0x000fe40000000f00 */
[-C--:B------:R-:W-:Y:S01]  /*bad0*/  HMMA.16816.F32 R168, R140, R174.reuse, R28 ;  /* 0x000000ae8ca8723c */ /* 0x080fe2000000181c */
[----:B------:R-:W-:Y:S02]  /*bae0*/  MOV R19, R196 ;  /* 0x000000c400137202 */ /* 0x000fe40000000f00 */
[----:B------:R-:W-:Y:S02]  /*baf0*/  MOV R25, R203 ;  /* 0x000000cb00197202 */ /* 0x000fe40000000f00 */
[----:B------:R-:W-:Y:S02]  /*bb00*/  MOV R24, R202 ;  /* 0x000000ca00187202 */ /* 0x000fe40000000f00 */
[----:B------:R-:W-:Y:S01]  /*bb10*/  MOV R31, R201 ;  /* 0x000000c9001f7202 */ /* 0x000fe20000000f00 */
[C---:B------:R-:W-:Y:S01]  /*bb20*/  HMMA.16816.F32 R172, R132.reuse, R174, R32 ;  /* 0x000000ae84ac723c */ /* 0x040fe20000001820 */
[----:B------:R-:W-:Y:S03]  /*bb30*/  MOV R30, R199 ;  /* 0x000000c7001e7202 */ /* 0x000fe60000000f00 */
[----:B------:R-:W-:Y:S01]  /*bb40*/  IMAD.MOV.U32 R29, RZ, RZ, R198 ;  /* 0x000000ffff1d7224 */ /* 0x000fe200078e00c6 */
[----:B------:R-:W-:Y:S02]  /*bb50*/  MOV R28, R194 ;  /* 0x000000c2001c7202 */ /* 0x000fe40000000f00 */
[----:B------:R-:W-:Y:S01]  /*bb60*/  IMAD.MOV.U32 R34, RZ, RZ, R186 ;  /* 0x000000ffff227224 */ /* 0x000fe200078e00ba */
[-C--:B--2---:R-:W-:Y:S01]  /*bb70*/  HMMA.16816.F32 R176, R132, R188.reuse, R36 ;  /* 0x000000bc84b0723c */ /* 0x084fe20000001824 */
[----:B------:R-:W-:Y:S03]  /*bb80*/  MOV R32, R192 ;  /* 0x000000c000207202 */ /* 0x000fe60000000f00 */
[----:B------:R-:W-:Y:S02]  /*bb90*/  MOV R33, R187 ;  /* 0x000000bb00217202 */ /* 0x000fe40000000f00 */
[----:B------:R-:W-:Y:S02]  /*bba0*/  MOV R35, R185 ;  /* 0x000000b900237202 */ /* 0x000fe40000000f00 */
[C---:B------:R-:W-:Y:S01]  /*bbb0*/  HMMA.16816.F32 R180, R140.reuse, R188, R40 ;  /* 0x000000bc8cb4723c */ /* 0x040fe20000001828 */
[----:B------:R-:W-:Y:S04]  /*bbc0*/  MOV R39, R184 ;  /* 0x000000b800277202 */ /* 0x000fe80000000f00 */
[----:B------:R-:W-:Y:S02]  /*bbd0*/  MOV R38, R39 ;  /* 0x0000002700267202 */ /* 0x000fe40000000f00 */
[----:B------:R-:W-:Y:S01]  /*bbe0*/  MOV R39, R32 ;  /* 0x0000002000277202 */ /* 0x000fe20000000f00 */
[-C--:B------:R-:W-:Y:S01]  /*bbf0*/  HMMA.16816.F32 R184, R140, R190.reuse, R44 ;  /* 0x000000be8cb8723c */ /* 0x080fe2000000182c */
[----:B------:R-:W-:Y:S03]  /*bc00*/  MOV R32, R33 ;  /* 0x0000002100207202 */ /* 0x000fe60000000f00 */
[----:B------:R-:W-:Y:S02]  /*bc10*/  MOV R33, R34 ;  /* 0x0000002200217202 */ /* 0x000fe40000000f00 */
[----:B------:R-:W-:Y:S02]  /*bc20*/  MOV R34, R35 ;  /* 0x0000002300227202 */ /* 0x000fe40000000f00 */
[C---:B------:R-:W-:Y:S01]  /*bc30*/  HMMA.16816.F32 R188, R132.reuse, R190, R48 ;  /* 0x000000be84bc723c */ /* 0x040fe20000001830 */
[----:B------:R-:W-:Y:S03]  /*bc40*/  MOV R35, R28 ;  /* 0x0000001c00237202 */ /* 0x000fe60000000f00 */
[----:B------:R-:W-:Y:S01]  /*bc50*/  IMAD.MOV.U32 R28, RZ, RZ, R29 ;  /* 0x000000ffff1c7224 */ /* 0x000fe200078e001d */
        /* <DEDUP_REMOVED lines=8> */
[----:B------:R-:W-:Y:S02]  /*bce0*/  MOV R27, R20 ;  /* 0x00000014001b7202 */ /* 0x000fe40000000f00 */
[----:B------:R-:W-:Y:S01]  /*bcf0*/  MOV R20, R21 ;  /* 0x0000001500147202 */ /* 0x000fe20000000f00 */
[----:B------:R-:W-:Y:S01]  /*bd00*/  IMAD.MOV.U32 R21, RZ, RZ, R22 ;  /* 0x000000ffff157224 */ /* 0x000fe200078e0016 */
[-C--:B------:R-:W-:Y:S01]  /*bd10*/  HMMA.16816.F32 R200, R140, R206.reuse, R60 ;  /* 0x000000ce8cc8723c */ /* 0x080fe2000000183c */
[----:B------:R-:W-:Y:S03]  /*bd20*/  MOV R22, R23 ;  /* 0x0000001700167202 */ /* 0x000fe60000000f00 */
[----:B------:R-:W-:Y:S02]  /*bd30*/  MOV R23, R16 ;  /* 0x0000001000177202 */ /* 0x000fe40000000f00 */
[----:B------:R-:W-:Y:S02]  /*bd40*/  MOV R16, R17 ;  /* 0x0000001100107202 */ /* 0x000fe40000000f00 */
[----:B------:R-:W-:Y:S01]  /*bd50*/  MOV R17, R12 ;  /* 0x0000000c00117202 */ /* 0x000fe20000000f00 */
[C---:B------:R-:W-:Y:S03]  /*bd60*/  HMMA.16816.F32 R204, R132.reuse, R206, R64 ;  /* 0x000000ce84cc723c */ /* 0x040fe60000001840 */
[----:B------:R-:W-:Y:S02]  /*bd70*/  MOV R12, R9 ;  /* 0x00000009000c7202 */ /* 0x000fe40000000f00 */
[----:B------:R-:W-:Y:S02]  /*bd80*/  MOV R9, R0 ;  /* 0x0000000000097202 */ /* 0x000fe40000000f00 */
[----:B------:R-:W-:Y:S01]  /*bd90*/  MOV R0, R3 ;  /* 0x0000000300007202 */ /* 0x000fe20000000f00 */
[----:B------:R-:W-:Y:S01]  /*bda0*/  FADD.FTZ R3, R242, R221 ;  /* 0x000000ddf2037221 */ /* 0x000fe20000010000 */
[----:B------:R-:W-:Y:S01]  /*bdb0*/  MOV R37, R38 ;  /* 0x0000002600257202 */ /* 0x000fe20000000f00 */
[-C--:B------:R-:W-:Y:S01]  /*bdc0*/  HMMA.16816.F32 R68, R132, R208.reuse, R68 ;  /* 0x000000d08444723c */ /* 0x080fe20000001844 */
[----:B------:R4:W5:Y:S01]  /*bdd0*/  LDL.LU R242, [R1+0x64] ;  /* 0x0000640001f27983 */ /* 0x0009620000300800 */
[----:B------:R-:W-:Y:S01]  /*bde0*/  MOV R38, R39 ;  /* 0x0000002700267202 */ /* 0x000fe20000000f00 */
[----:B------:R-:W-:Y:S01]  /*bdf0*/  IMAD.MOV.U32 R39, RZ, RZ, R32 ;  /* 0x000000ffff277224 */ /* 0x000fe200078e0020 */
[----:B------:R-:W-:Y:S01]  /*be00*/  MOV R32, R33 ;  /* 0x0000002100207202 */ /* 0x000fe20000000f00 */
[----:B------:R-:W-:Y:S01]  /*be10*/  FADD.FTZ R3, R238, R3 ;  /* 0x00000003ee037221 */ /* 0x000fe20000010000 */
[----:B------:R-:W-:Y:S02]  /*be20*/  MOV R33, R34 ;  /* 0x0000002200217202 */ /* 0x000fe40000000f00 */
[----:B------:R-:W-:Y:S01]  /*be30*/  MOV R34, R35 ;  /* 0x0000002300227202 */ /* 0x000fe20000000f00 */
[C---:B------:R-:W-:Y:S03]  /*be40*/  HMMA.16816.F32 R72, R140.reuse, R208, R72 ;  /* 0x000000d08c48723c */ /* 0x040fe60000001848 */
[----:B------:R-:W-:Y:S01]  /*be50*/  MOV R35, R28 ;  /* 0x0000001c00237202 */ /* 0x000fe20000000f00 */
[----:B------:R-:W-:Y:S01]  /*be60*/  FADD.FTZ R10, R10, R3 ;  /* 0x000000030a0a7221 */ /* 0x000fe20000010000 */
[----:B------:R-:W-:Y:S02]  /*be70*/  MOV R28, R29 ;  /* 0x0000001d001c7202 */ /* 0x000fe40000000f00 */
[----:B------:R-:W-:Y:S01]  /*be80*/  MOV R29, R30 ;  /* 0x0000001e001d7202 */ /* 0x000fe20000000f00 */
[-C--:B------:R-:W-:Y:S01]  /*be90*/  HMMA.16816.F32 R76, R140, R210.reuse, R76 ;  /* 0x000000d28c4c723c */ /* 0x080fe2000000184c */
[----:B------:R-:W-:Y:S03]  /*bea0*/  MOV R30, R31 ;  /* 0x0000001f001e7202 */ /* 0x000fe60000000f00 */
[----:B------:R-:W-:Y:S02]  /*beb0*/  MOV R31, R24 ;  /* 0x00000018001f7202 */ /* 0x000fe40000000f00 */
[----:B------:R-:W-:Y:S01]  /*bec0*/  MOV R24, R25 ;  /* 0x0000001900187202 */ /* 0x000fe20000000f00 */
[----:B------:R-:W-:Y:S01]  /*bed0*/  IMAD.MOV.U32 R25, RZ, RZ, R26 ;  /* 0x000000ffff197224 */ /* 0x000fe200078e001a */
[----:B------:R-:W-:Y:S01]  /*bee0*/  MOV R26, R27 ;  /* 0x0000001b001a7202 */ /* 0x000fe20000000f00 */
[C---:B------:R-:W-:Y:S03]  /*bef0*/  HMMA.16816.F32 R80, R132.reuse, R210, R80 ;  /* 0x000000d28450723c */ /* 0x040fe60000001850 */
[----:B------:R-:W-:Y:S02]  /*bf00*/  MOV R27, R20 ;  /* 0x00000014001b7202 */ /* 0x000fe40000000f00 */
[----:B------:R-:W-:Y:S02]  /*bf10*/  MOV R20, R21 ;  /* 0x0000001500147202 */ /* 0x000fe40000000f00 */
[----:B------:R-:W-:Y:S01]  /*bf20*/  MOV R21, R22 ;  /* 0x0000001600157202 */ /* 0x000fe20000000f00 */
[-C--:B------:R-:W-:Y:S01]  /*bf30*/  HMMA.16816.F32 R84, R132, R212.reuse, R84 ;  /* 0x000000d48454723c */ /* 0x080fe20000001854 */
[----:B------:R-:W-:Y:S03]  /*bf40*/  MOV R22, R23 ;  /* 0x0000001700167202 */ /* 0x000fe60000000f00 */
[----:B------:R-:W-:Y:S02]  /*bf50*/  MOV R23, R16 ;  /* 0x0000001000177202 */ /* 0x000fe40000000f00 */
[----:B------:R-:W-:Y:S02]  /*bf60*/  MOV R16, R17 ;  /* 0x0000001100107202 */ /* 0x000fe40000000f00 */
[----:B------:R-:W-:Y:S01]  /*bf70*/  MOV R17, R12 ;  /* 0x0000000c00117202 */ /* 0x000fe20000000f00 */
[C---:B------:R-:W-:Y:S03]  /*bf80*/  HMMA.16816.F32 R88, R140.reuse, R212, R88 ;  /* 0x000000d48c58723c */ /* 0x040fe60000001858 */
[----:B------:R-:W-:Y:S01]  /*bf90*/  MOV R12, R9 ;  /* 0x00000009000c7202 */ /* 0x000fe20000000f00 */
[----:B------:R-:W-:Y:S01]  /*bfa0*/  IMAD.MOV.U32 R9, RZ, RZ, R0 ;  /* 0x000000ffff097224 */ /* 0x000fe200078e0000 */
[----:B------:R-:W-:Y:S01]  /*bfb0*/  MOV R36, R37 ;  /* 0x0000002500247202 */ /* 0x000fe20000000f00 */
[----:B------:R-:W-:Y:S01]  /*bfc0*/  FADD.FTZ R0, R241, R220 ;  /* 0x000000dcf1007221 */ /* 0x000fe20000010000 */
[----:B------:R-:W-:Y:S01]  /*bfd0*/  MOV R37, R38 ;  /* 0x0000002600257202 */ /* 0x000fe20000000f00 */
[----:B------:R4:W5:Y:S01]  /*bfe0*/  LDL.LU R241, [R1+0x60] ;  /* 0x0000600001f17983 */ /* 0x0009620000300800 */
[----:B------:R-:W-:Y:S01]  /*bff0*/  MOV R38, R39 ;  /* 0x0000002700267202 */ /* 0x000fe20000000f00 */
[-C--:B------:R-:W-:Y:S02]  /*c000*/  HMMA.16816.F32 R92, R140, R214.reuse, R92 ;  /* 0x000000d68c5c723c */ /* 0x080fe4000000185c */
[----:B------:R-:W-:Y:S01]  /*c010*/  FADD.FTZ R0, R237, R0 ;  /* 0x00000000ed007221 */ /* 0x000fe20000010000 */
[----:B------:R-:W-:Y:S02]  /*c020*/  MOV R39, R32 ;  /* 0x0000002000277202 */ /* 0x000fe40000000f00 */
[----:B------:R-:W-:Y:S01]  /*c030*/  MOV R32, R33 ;  /* 0x0000002100207202 */ /* 0x000fe20000000f00 */
[----:B------:R-:W-:Y:S01]  /*c040*/  FADD.FTZ R9, R9, R0 ;  /* 0x0000000009097221 */ /* 0x000fe20000010000 */
[----:B------:R-:W-:Y:S01]  /*c050*/  MOV R33, R34 ;  /* 0x0000002200217202 */ /* 0x000fe20000000f00 */
[C---:B------:R-:W-:Y:S01]  /*c060*/  HMMA.16816.F32 R96, R132.reuse, R214, R96 ;  /* 0x000000d68460723c */ /* 0x040fe20000001860 */
[----:B------:R-:W-:Y:S03]  /*c070*/  MOV R34, R35 ;  /* 0x0000002300227202 */ /* 0x000fe60000000f00 */
[----:B------:R-:W-:Y:S02]  /*c080*/  MOV R35, R28 ;  /* 0x0000001c00237202 */ /* 0x000fe40000000f00 */
[----:B------:R-:W-:Y:S01]  /*c090*/  MOV R28, R29 ;  /* 0x0000001d001c7202 */ /* 0x000fe20000000f00 */
[----:B------:R-:W-:Y:S01]  /*c0a0*/  IMAD.MOV.U32 R29, RZ, RZ, R30 ;  /* 0x000000ffff1d7224 */ /* 0x000fe200078e001e */
[----:B------:R-:W-:Y:S01]  /*c0b0*/  MOV R30, R31 ;  /* 0x0000001f001e7202 */ /* 0x000fe20000000f00 */
[-C--:B------:R-:W-:Y:S03]  /*c0c0*/  HMMA.16816.F32 R100, R132, R216.reuse, R100 ;  /* 0x000000d88464723c */ /* 0x080fe60000001864 */
[----:B------:R-:W-:Y:S02]  /*c0d0*/  MOV R31, R24 ;  /* 0x00000018001f7202 */ /* 0x000fe40000000f00 */
[----:B------:R-:W-:Y:S02]  /*c0e0*/  MOV R24, R25 ;  /* 0x0000001900187202 */ /* 0x000fe40000000f00 */
[----:B------:R-:W-:Y:S01]  /*c0f0*/  MOV R25, R26 ;  /* 0x0000001a00197202 */ /* 0x000fe20000000f00 */
[C---:B------:R-:W-:Y:S01]  /*c100*/  HMMA.16816.F32 R104, R140.reuse, R216, R104 ;  /* 0x000000d88c68723c */ /* 0x040fe20000001868 */
[----:B------:R-:W-:Y:S03]  /*c110*/  MOV R26, R27 ;  /* 0x0000001b001a7202 */ /* 0x000fe60000000f00 */
[----:B------:R-:W-:Y:S02]  /*c120*/  MOV R27, R20 ;  /* 0x00000014001b7202 */ /* 0x000fe40000000f00 */
[----:B------:R-:W-:Y:S02]  /*c130*/  MOV R20, R21 ;  /* 0x0000001500147202 */ /* 0x000fe40000000f00 */
[----:B------:R-:W-:Y:S01]  /*c140*/  MOV R21, R22 ;  /* 0x0000001600157202 */ /* 0x000fe20000000f00 */
[-C--:B------:R-:W-:Y:S03]  /*c150*/  HMMA.16816.F32 R108, R140, R218.reuse, R108 ;  /* 0x000000da8c6c723c */ /* 0x080fe6000000186c */
[----:B------:R-:W-:Y:S01]  /*c160*/  MOV R22, R23 ;  /* 0x0000001700167202 */ /* 0x000fe20000000f00 */
[----:B------:R-:W-:Y:S01]  /*c170*/  IMAD.MOV.U32 R23, RZ, RZ, R16 ;  /* 0x000000ffff177224 */ /* 0x000fe200078e0010 */
[----:B------:R-:W-:Y:S02]  /*c180*/  MOV R16, R17 ;  /* 0x0000001100107202 */ /* 0x000fe40000000f00 */
[----:B------:R-:W-:Y:S01]  /*c190*/  MOV R17, R12 ;  /* 0x0000000c00117202 */ /* 0x000fe20000000f00 */
[----:B------:R-:W-:Y:S01]  /*c1a0*/  FADD.FTZ R12, R240, R136 ;  /* 0x00000088f00c7221 */ /* 0x000fe20000010000 */
[----:B------:R-:W-:Y:S01]  /*c1b0*/  MOV R43, R36 ;  /* 0x00000024002b7202 */ /* 0x000fe20000000f00 */
[----:B------:R4:W5:Y:S01]  /*c1c0*/  LDL.LU R240, [R1+0x5c] ;  /* 0x00005c0001f07983 */ /* 0x0009620000300800 */
[C---:B------:R-:W-:Y:S01]  /*c1d0*/  HMMA.16816.F32 R112, R132.reuse, R218, R112 ;  /* 0x000000da8470723c */ /* 0x040fe20000001870 */
[----:B------:R-:W-:Y:S01]  /*c1e0*/  FADD.FTZ R12, R232, R12 ;  /* 0x0000000ce80c7221 */ /* 0x000fe20000010000 */
[----:B------:R-:W-:Y:S01]  /*c1f0*/  MOV R36, R37 ;  /* 0x0000002500247202 */ /* 0x000fe20000000f00 */
[----:B------:R-:W-:Y:S01]  /*c200*/  FADD.FTZ R8, R43, R8 ;  /* 0x000000082b087221 */ /* 0x000fe20000010000 */
[----:B------:R-:W-:Y:S02]  /*c210*/  MOV R37, R38 ;  /* 0x0000002600257202 */ /* 0x000fe40000000f00 */
[----:B------:R-:W-:Y:S01]  /*c220*/  MOV R38, R39 ;  /* 0x0000002700267202 */ /* 0x000fe20000000f00 */
[----:B------:R-:W-:Y:S01]  /*c230*/  FADD.FTZ R11, R11, R8 ;  /* 0x000000080b0b7221 */ /* 0x000fe20000010000 */
[----:B------:R-:W-:Y:S01]  /*c240*/  MOV R39, R32 ;  /* 0x0000002000277202 */ /* 0x000fe20000000f00 */
[----:B------:R-:W-:Y:S01]  /*c250*/  FADD.FTZ R8, R36, R12 ;  /* 0x0000000c24087221 */ /* 0x000fe20000010000 */
[-C--:B-1----:R-:W-:Y:S02]  /*c260*/  HMMA.16816.F32 R116, R132, R4.reuse, R116 ;  /* 0x000000048474723c */ /* 0x082fe40000001874 */
[----:B------:R-:W-:Y:S01]  /*c270*/  FADD.FTZ R3, R37, R11 ;  /* 0x0000000b25037221 */ /* 0x000fe20000010000 */
[----:B------:R-:W-:Y:S01]  /*c280*/  MOV R32, R33 ;  /* 0x0000002100207202 */ /* 0x000fe20000000f00 */
[----:B------:R-:W-:Y:S01]  /*c290*/  FADD.FTZ R0, R38, R10 ;  /* 0x0000000a26007221 */ /* 0x000fe20000010000 */
[----:B------:R-:W-:Y:S01]  /*c2a0*/  MOV R33, R34 ;  /* 0x0000002200217202 */ /* 0x000fe20000000f00 */
[----:B------:R-:W-:Y:S01]  /*c2b0*/  IMAD.MOV.U32 R34, RZ, RZ, R35 ;  /* 0x000000ffff227224 */ /* 0x000fe200078e0023 */
[----:B------:R-:W-:Y:S01]  /*c2c0*/  MOV R35, R28 ;  /* 0x0000001c00237202 */ /* 0x000fe20000000f00 */
[----:B------:R-:W-:Y:S01]  /*c2d0*/  FADD.FTZ R12, R39, R9 ;  /* 0x00000009270c7221 */ /* 0x000fe20000010000 */
[----:B------:R-:W-:Y:S01]  /*c2e0*/  MOV R28, R29 ;  /* 0x0000001d001c7202 */ /* 0x000fe20000000f00 */
[C---:B------:R-:W-:Y:S02]  /*c2f0*/  HMMA.16816.F32 R120, R140.reuse, R4, R120 ;  /* 0x000000048c78723c */ /* 0x040fe40000001878 */
[----:B------:R-:W-:Y:S01]  /*c300*/  FADD.FTZ R10, R33, R3 ;  /* 0x00000003210a7221 */ /* 0x000fe20000010000 */
[----:B------:R-:W-:Y:S01]  /*c310*/  MOV R29, R30 ;  /* 0x0000001e001d7202 */ /* 0x000fe20000000f00 */
[----:B------:R-:W-:Y:S01]  /*c320*/  FADD.FTZ R11, R32, R8 ;  /* 0x00000008200b7221 */ /* 0x000fe20000010000 */
[----:B------:R-:W-:Y:S01]  /*c330*/  MOV R30, R31 ;  /* 0x0000001f001e7202 */ /* 0x000fe20000000f00 */
[----:B------:R-:W-:Y:S01]  /*c340*/  FADD.FTZ R9, R34, R0 ;  /* 0x0000000022097221 */ /* 0x000fe20000010000 */
[----:B------:R-:W-:Y:S01]  /*c350*/  MOV R31, R24 ;  /* 0x00000018001f7202 */ /* 0x000fe20000000f00 */
[----:B------:R-:W-:Y:S01]  /*c360*/  FADD.FTZ R8, R35, R12 ;  /* 0x0000000c23087221 */ /* 0x000fe20000010000 */
[----:B------:R-:W-:Y:S01]  /*c370*/  MOV R24, R25 ;  /* 0x0000001900187202 */ /* 0x000fe20000000f00 */
[-C--:B------:R-:W-:Y:S02]  /*c380*/  HMMA.16816.F32 R124, R140, R6.reuse, R124 ;  /* 0x000000068c7c723c */ /* 0x080fe4000000187c */
[----:B------:R-:W-:Y:S01]  /*c390*/  FADD.FTZ R0, R29, R10 ;  /* 0x0000000a1d007221 */ /* 0x000fe20000010000 */
[----:B------:R-:W-:Y:S01]  /*c3a0*/  MOV R25, R26 ;  /* 0x0000001a00197202 */ /* 0x000fe20000000f00 */
[----:B------:R-:W-:Y:S01]  /*c3b0*/  FADD.FTZ R3, R28, R11 ;  /* 0x0000000b1c037221 */ /* 0x000fe20000010000 */
[----:B------:R-:W-:Y:S01]  /*c3c0*/  MOV R26, R27 ;  /* 0x0000001b001a7202 */ /* 0x000fe20000000f00 */
[----:B------:R-:W-:Y:S01]  /*c3d0*/  FADD.FTZ R11, R30, R9 ;  /* 0x000000091e0b7221 */ /* 0x000fe20000010000 */
[----:B------:R-:W-:Y:S01]  /*c3e0*/  MOV R27, R20 ;  /* 0x00000014001b7202 */ /* 0x000fe20000000f00 */
[----:B------:R-:W-:Y:S01]  /*c3f0*/  IMAD.MOV.U32 R20, RZ, RZ, R21 ;  /* 0x000000ffff147224 */ /* 0x000fe200078e0015 */
[----:B------:R-:W-:Y:S01]  /*c400*/  MOV R21, R22 ;  /* 0x0000001600157202 */ /* 0x000fe20000000f00 */
[----:B------:R-:W-:Y:S02]  /*c410*/  HMMA.16816.F32 R128, R132, R6, R128 ;  /* 0x000000068480723c */ /* 0x000fe40000001880 */
[----:B------:R-:W-:Y:S01]  /*c420*/  FADD.FTZ R10, R31, R8 ;  /* 0x000000081f0a7221 */ /* 0x000fe20000010000 */
[----:B------:R-:W-:Y:S01]  /*c430*/  MOV R22, R23 ;  /* 0x0000001700167202 */ /* 0x000fe20000000f00 */
[----:B------:R-:W-:Y:S01]  /*c440*/  FADD.FTZ R8, R25, R0 ;  /* 0x0000000019087221 */ /* 0x000fe20000010000 */
[----:B------:R-:W-:Y:S01]  /*c450*/  MOV R23, R16 ;  /* 0x0000001000177202 */ /* 0x000fe20000000f00 */
[----:B------:R-:W-:Y:S01]  /*c460*/  FADD.FTZ R9, R24, R3 ;  /* 0x0000000318097221 */ /* 0x000fe20000010000 */
[----:B------:R-:W-:Y:S01]  /*c470*/  MOV R16, R17 ;  /* 0x0000001100107202 */ /* 0x000fe20000000f00 */
[----:B------:R-:W-:Y:S01]  /*c480*/  FADD.FTZ R4, R26, R11 ;  /* 0x0000000b1a047221 */ /* 0x000fe20000010000 */
[----:B------:R-:W-:Y:S02]  /*c490*/  MOV R17, R239 ;  /* 0x000000ef00117202 */ /* 0x000fe40000000f00 */
[----:B------:R4:W5:Y:S01]  /*c4a0*/  LDL.LU R239, [R1+0x58] ;  /* 0x0000580001ef7983 */ /* 0x0009620000300800 */
[----:B------:R-:W-:Y:S01]  /*c4b0*/  FADD.FTZ R3, R27, R10 ;  /* 0x0000000a1b037221 */ /* 0x000fe20000010000 */
[----:B------:R-:W-:Y:S01]  /*c4c0*/  MOV R141, R2 ;  /* 0x00000002008d7202 */ /* 0x000fe20000000f00 */
[----:B------:R-:W-:Y:S01]  /*c4d0*/  FADD.FTZ R10, R21, R8 ;  /* 0x00000008150a7221 */ /* 0x000fe20000010000 */
        /* <DEDUP_REMOVED lines=9> */
[----:B------:R-:W-:Y:S02]  /*c570*/  FADD.FTZ R8, R16, R0 ;  /* 0x0000000010087221 */ /* 0x000fe40000010000 */
        /* <DEDUP_REMOVED lines=9> */
[----:B------:R-:W-:Y:S01]  /*c610*/  FADD.FTZ R4, R231, R4 ;  /* 0x00000004e7047221 */ /* 0x000fe20000010000 */
[----:B------:R-:W-:Y:S01]  /*c620*/  STL [R1+0x3c], R5 ;  /* 0x00003c0501007387 */ /* 0x000fe20000100800 */
[----:B------:R-:W-:Y:S02]  /*c630*/  FADD.FTZ R3, R226, R3 ;  /* 0x00000003e2037221 */ /* 0x000fe40000010000 */
[----:B------:R-:W-:Y:S01]  /*c640*/  FADD.FTZ R0, R227, R8 ;  /* 0x00000008e3007221 */ /* 0x000fe20000010000 */
[----:B------:R-:W-:Y:S01]  /*c650*/  STL [R1+0x38], R4 ;  /* 0x0000380401007387 */ /* 0x000fe20000100800 */
[----:B------:R-:W-:Y:S02]  /*c660*/  FADD.FTZ R3, R225, R3 ;  /* 0x00000003e1037221 */ /* 0x000fe40000010000 */
[----:B------:R-:W-:Y:S03]  /*c670*/  FADD.FTZ R0, R224, R0 ;  /* 0x00000000e0007221 */ /* 0x000fe60000010000 */
[----:B------:R1:W-:Y:S01]  /*c680*/  STL [R1+0x44], R3 ;  /* 0x0000440301007387 */ /* 0x0003e20000100800 */
[----:B------:R-:W-:Y:S05]  /*c690*/  FADD.FTZ R0, R223, R0 ;  /* 0x00000000df007221 */ /* 0x000fea0000010000 */
[----:B------:R4:W-:Y:S01]  /*c6a0*/  STL [R1+0x40], R0 ;  /* 0x0000400001007387 */ /* 0x0009e20000100800 */
[----:B-1----:R-:W-:Y:S01]  /*c6b0*/  MOV R3, R139 ;  /* 0x0000008b00037202 */ /* 0x002fe20000000f00 */
[----:B----45:R-:W-:-:S05]  /*c6c0*/  @P2 BRA `(.L_x_153) ;  /* 0xffffb34000002947 */ /* 0x030fca000383ffff */
.L_x_152:
[----:B-1----:R-:W2:Y:S04]  /*c6d0*/  LDL.LU R0, [R1+0x3c] ;  /* 0x00003c0001007983 */ /* 0x002ea80000300800 */
[----:B------:R-:W3:Y:S04]  /*c6e0*/  LDL.LU R4, [R1+0x38] ;  /* 0x0000380001047983 */ /* 0x000ee80000300800 */
[----:B------:R-:W4:Y:S04]  /*c6f0*/  LDL.LU R8, [R1+0x44] ;  /* 0x0000440001087983 */ /* 0x000f280000300800 */
[----:B------:R-:W4:Y:S01]  /*c700*/  LDL.LU R5, [R1+0x40] ;  /* 0x0000400001057983 */ /* 0x000f220000300800 */
[----:B------:R-:W-:-:S02]  /*c710*/  MOV R18, 0xff800000 ;  /* 0xff80000000127802 */ /* 0x000fc40000000f00 */
[----:B------:R-:W-:Y:S02]  /*c720*/  MOV R19, 0xff800000 ;  /* 0xff80000000137802 */ /* 0x000fe40000000f00 */
[----:B------:R-:W-:Y:S02]  /*c730*/  MOV R20, 0xff800000 ;  /* 0xff80000000147802 */ /* 0x000fe40000000f00 */
[----:B------:R-:W-:Y:S02]  /*c740*/  MOV R21, 0xff800000 ;  /* 0xff80000000157802 */ /* 0x000fe40000000f00 */
[----:B------:R-:W-:Y:S01]  /*c750*/  PLOP3.LUT P4, PT, PT, PT, PT, 0x8, 0x0 ;  /* 0x000000000000781c */ /* 0x000fe20003f8e170 */
[----:B--2---:R-:W1:Y:S04]  /*c760*/  SHFL.BFLY PT, R11, R0, 0x2, 0x1f ;  /* 0x0c401f00000b7f89 */ /* 0x004e6800000e0000 */
[----:B---3--:R-:W2:Y:S04]  /*c770*/  SHFL.BFLY PT, R9, R4, 0x2, 0x1f ;  /* 0x0c401f0004097f89 */ /* 0x008ea800000e0000 */
[----:B----4-:R-:W3:Y:S04]  /*c780*/  SHFL.BFLY PT, R7, R8, 0x2, 0x1f ;  /* 0x0c401f0008077f89 */ /* 0x010ee800000e0000 */
[----:B------:R-:W4:Y:S01]  /*c790*/  SHFL.BFLY PT, R6, R5, 0x2, 0x1f ;  /* 0x0c401f0005067f89 */ /* 0x000f2200000e0000 */
[----:B-1----:R-:W-:-:S02]  /*c7a0*/  FADD.FTZ R11, R11, R0 ;  /* 0x000000000b0b7221 */ /* 0x002fc40000010000 */
[----:B--2---:R-:W-:-:S03]  /*c7b0*/  FADD.FTZ R9, R9, R4 ;  /* 0x0000000409097221 */ /* 0x004fc60000010000 */
[----:B------:R-:W1:Y:S01]  /*c7c0*/  SHFL.BFLY PT, R0, R11, 0x1, 0x1f ;  /* 0x0c201f000b007f89 */ /* 0x000e6200000e0000 */
[----:B---3--:R-:W-:-:S03]  /*c7d0*/  FADD.FTZ R7, R7, R8 ;  /* 0x0000000807077221 */ /* 0x008fc60000010000 */
[----:B------:R-:W2:Y:S01]  /*c7e0*/  SHFL.BFLY PT, R4, R9, 0x1, 0x1f ;  /* 0x0c201f0009047f89 */ /* 0x000ea200000e0000 */
[----:B----4-:R-:W-:-:S03]  /*c7f0*/  FADD.FTZ R6, R6, R5 ;  /* 0x0000000506067221 */ /* 0x010fc60000010000 */
[----:B------:R-:W3:Y:S04]  /*c800*/  SHFL.BFLY PT, R3, R7, 0x1, 0x1f ;  /* 0x0c201f0007037f89 */ /* 0x000ee800000e0000 */
[----:B------:R-:W4:Y:S01]  /*c810*/  SHFL.BFLY PT, R5, R6, 0x1, 0x1f ;  /* 0x0c201f0006057f89 */ /* 0x000f2200000e0000 */
[----:B-1----:R-:W-:Y:S01]  /*c820*/  FADD.FTZ R11, R11, R0 ;  /* 0x000000000b0b7221 */ /* 0x002fe20000010000 */
[----:B------:R-:W-:Y:S01]  /*c830*/  MOV R0, RZ ;  /* 0x000000ff00007202 */ /* 0x000fe20000000f00 */
[----:B--2---:R-:W-:-:S03]  /*c840*/  FADD.FTZ R9, R9, R4 ;  /* 0x0000000409097221 */ /* 0x004fc60000010000 */
[----:B------:R-:W-:Y:S02]  /*c850*/  FSETP.NE.FTZ.AND P3, PT, R11, RZ, PT ;  /* 0x000000ff0b00720b */ /* 0x000fe40003f75000 */
[----:B------:R-:W-:Y:S01]  /*c860*/  MOV R4, RZ ;  /* 0x000000ff00047202 */ /* 0x000fe20000000f00 */
[----:B---3--:R-:W-:Y:S01]  /*c870*/  FADD.FTZ R7, R7, R3 ;  /* 0x0000000307077221 */ /* 0x008fe20000010000 */
[----:B------:R-:W-:Y:S02]  /*c880*/  FSETP.NE.FTZ.AND P2, PT, R9, RZ, PT ;  /* 0x000000ff0900720b */ /* 0x000fe40003f55000 */
[----:B------:R-:W-:Y:S01]  /*c890*/  MOV R3, RZ ;  /* 0x000000ff00037202 */ /* 0x000fe20000000f00 */
[----:B----4-:R-:W-:Y:S01]  /*c8a0*/  FADD.FTZ R6, R5, R6 ;  /* 0x0000000605067221 */ /* 0x010fe20000010000 */
[----:B------:R-:W-:-:S04]  /*c8b0*/  FSETP.NE.FTZ.AND P1, PT, R7, RZ, PT ;  /* 0x000000ff0700720b */ /* 0x000fc80003f35000 */
[----:B------:R-:W-:Y:S01]  /*c8c0*/  FSETP.NE.FTZ.AND P0, PT, R6, RZ, PT ;  /* 0x000000ff0600720b */ /* 0x000fe20003f15000 */
[----:B------:R-:W1:Y:S08]  /*c8d0*/  @P3 MUFU.RCP R0, R11 ;  /* 0x0000000b00003308 */ /* 0x000e700000001000 */
[----:B------:R-:W2:Y:S04]  /*c8e0*/  @P1 MUFU.RCP R3, R7 ;  /* 0x0000000700031308 */ /* 0x000ea80000001000 */
[----:B------:R-:W-:Y:S01]  /*c8f0*/  @P0 MOV R8, 0x3f317218 ;  /* 0x3f31721800080802 */ /* 0x000fe20000000f00 */
[----:B-1----:R-:W-:-:S03]  /*c900*/  FMUL.FTZ R148, R0, R148 ;  /* 0x0000009400947220 */ /* 0x002fc60000410000 */
[----:B------:R-:W1:Y:S01]  /*c910*/  @P2 MUFU.RCP R4, R9 ;  /* 0x0000000900042308 */ /* 0x000e620000001000 */
[C---:B------:R-:W-:Y:S02]  /*c920*/  FMUL.FTZ R149, R0.reuse, R149 ;  /* 0x0000009500957220 */ /* 0x040fe40000410000 */
[C---:B------:R-:W-:Y:S02]  /*c930*/  FMUL.FTZ R156, R0.reuse, R156 ;  /* 0x0000009c009c7220 */ /* 0x040fe40000410000 */
[C---:B------:R-:W-:Y:S02]  /*c940*/  FMUL.FTZ R157, R0.reuse, R157 ;  /* 0x0000009d009d7220 */ /* 0x040fe40000410000 */
[C---:B------:R-:W-:Y:S01]  /*c950*/  FMUL.FTZ R160, R0.reuse, R160 ;  /* 0x000000a000a07220 */ /* 0x040fe20000410000 */
[----:B------:R-:W-:Y:S01]  /*c960*/  @P3 MUFU.LG2 R11, R11 ;  /* 0x0000000b000b3308 */ /* 0x000fe20000000c00 */
[C---:B------:R-:W-:Y:S02]  /*c970*/  FMUL.FTZ R161, R0.reuse, R161 ;  /* 0x000000a100a17220 */ /* 0x040fe40000410000 */
[----:B------:R-:W-:-:S02]  /*c980*/  FMUL.FTZ R172, R0, R172 ;  /* 0x000000ac00ac7220 */ /* 0x000fc40000410000 */
[C---:B------:R-:W-:Y:S02]  /*c990*/  FMUL.FTZ R173, R0.reuse, R173 ;  /* 0x000000ad00ad7220 */ /* 0x040fe40000410000 */
[C---:B------:R-:W-:Y:S01]  /*c9a0*/  FMUL.FTZ R176, R0.reuse, R176 ;  /* 0x000000b000b07220 */ /* 0x040fe20000410000 */
[----:B------:R-:W-:Y:S01]  /*c9b0*/  @P2 MUFU.LG2 R9, R9 ;  /* 0x0000000900092308 */ /* 0x000fe20000000c00 */
[C---:B------:R-:W-:Y:S02]  /*c9c0*/  FMUL.FTZ R177, R0.reuse, R177 ;  /* 0x000000b100b17220 */ /* 0x040fe40000410000 */
[C---:B------:R-:W-:Y:S02]  /*c9d0*/  FMUL.FTZ R188, R0.reuse, R188 ;  /* 0x000000bc00bc7220 */ /* 0x040fe40000410000 */
[C---:B------:R-:W-:Y:S02]  /*c9e0*/  FMUL.FTZ R189, R0.reuse, R189 ;  /* 0x000000bd00bd7220 */ /* 0x040fe40000410000 */
[C---:B------:R-:W-:Y:S01]  /*c9f0*/  FMUL.FTZ R192, R0.reuse, R192 ;  /* 0x000000c000c07220 */ /* 0x040fe20000410000 */
[----:B------:R-:W-:Y:S01]  /*ca00*/  @P1 MUFU.LG2 R7, R7 ;  /* 0x0000000700071308 */ /* 0x000fe20000000c00 */
        /* <DEDUP_REMOVED lines=18> */
[----:B------:R-:W-:Y:S01]  /*cb30*/  FMUL.FTZ R129, R0, R129 ;  /* 0x0000008100817220 */ /* 0x000fe20000410000 */
[----:B------:R-:W-:Y:S01]  /*cb40*/  MOV R0, RZ ;  /* 0x000000ff00007202 */ /* 0x000fe20000000f00 */
[----:B--2---:R-:W-:-:S02]  /*cb50*/  FMUL.FTZ R144, R3, R144 ;  /* 0x0000009003907220 */ /* 0x004fc40000410000 */
[C---:B------:R-:W-:Y:S02]  /*cb60*/  FMUL.FTZ R145, R3.reuse, R145 ;  /* 0x0000009103917220 */ /* 0x040fe40000410000 */
[C---:B------:R-:W-:Y:S01]  /*cb70*/  FMUL.FTZ R152, R3.reuse, R152 ;  /* 0x0000009803987220 */ /* 0x040fe20000410000 */
[----:B------:R-:W2:Y:S01]  /*cb80*/  @P0 MUFU.RCP R0, R6 ;  /* 0x0000000600000308 */ /* 0x000ea20000001000 */
[C---:B------:R-:W-:Y:S02]  /*cb90*/  FMUL.FTZ R153, R3.reuse, R153 ;  /* 0x0000009903997220 */ /* 0x040fe40000410000 */
[C---:B------:R-:W-:Y:S02]  /*cba0*/  FMUL.FTZ R164, R3.reuse, R164 ;  /* 0x000000a403a47220 */ /* 0x040fe40000410000 */
[C---:B------:R-:W-:Y:S02]  /*cbb0*/  FMUL.FTZ R165, R3.reuse, R165 ;  /* 0x000000a503a57220 */ /* 0x040fe40000410000 */
[C---:B------:R-:W-:Y:S01]  /*cbc0*/  FMUL.FTZ R168, R3.reuse, R168 ;  /* 0x000000a803a87220 */ /* 0x040fe20000410000 */
[----:B------:R-:W3:Y:S01]  /*cbd0*/  @P0 MUFU.LG2 R6, R6 ;  /* 0x0000000600060308 */ /* 0x000ee20000000c00 */
        /* <DEDUP_REMOVED lines=25> */
[----:B------:R-:W-:Y:S01]  /*cd70*/  @P2 MOV R3, 0x3f317218 ;  /* 0x3f31721800032802 */ /* 0x000fe20000000f00 */
[----:B-1----:R-:W-:-:S02]  /*cd80*/  FMUL.FTZ R150, R4, R150 ;  /* 0x0000009604967220 */ /* 0x002fc40000410000 */
        /* <DEDUP_REMOVED lines=31> */
[----:B------:R-:W-:Y:S01]  /*cf80*/  @P3 MOV R4, 0x3f317218 ;  /* 0x3f31721800043802 */ /* 0x000fe20000000f00 */
[C---:B--2---:R-:W-:Y:S02]  /*cf90*/  FMUL.FTZ R146, R0.reuse, R146 ;  /* 0x0000009200927220 */ /* 0x044fe40000410000 */
        /* <DEDUP_REMOVED lines=30> */
[----:B------:R-:W-:Y:S01]  /*d180*/  FMUL.FTZ R127, R0, R127 ;  /* 0x0000007f007f7220 */ /* 0x000fe20000410000 */
[----:B------:R-:W-:Y:S01]  /*d190*/  @P1 MOV R0, 0x3f317218 ;  /* 0x3f31721800001802 */ /* 0x000fe20000000f00 */
[----:B------:R-:W-:Y:S02]  /*d1a0*/  @P2 FMUL.FTZ R5, R3, c[0x0][0x2d0] ;  /* 0x0000b40003052a20 */ /* 0x000fe40000410000 */
[----:B------:R-:W-:Y:S02]  /*d1b0*/  @P3 FMUL.FTZ R10, R4, c[0x0][0x2d0] ;  /* 0x0000b400040a3a20 */ /* 0x000fe40000410000 */
[----:B------:R-:W-:-:S02]  /*d1c0*/  @P1 FMUL.FTZ R3, R0, c[0x0][0x2d0] ;  /* 0x0000b40000031a20 */ /* 0x000fc40000410000 */
[----:B------:R-:W-:Y:S02]  /*d1d0*/  @P3 FMUL.FTZ R11, R11, 0.69314718246459960938 ;  /* 0x3f3172180b0b3820 */ /* 0x000fe40000410000 */
[----:B------:R-:W-:Y:S02]  /*d1e0*/  @P2 FMUL.FTZ R9, R9, 0.69314718246459960938 ;  /* 0x3f31721809092820 */ /* 0x000fe40000410000 */
[----:B------:R-:W-:Y:S02]  /*d1f0*/  @P1 FMUL.FTZ R7, R7, 0.69314718246459960938 ;  /* 0x3f31721807071820 */ /* 0x000fe40000410000 */
[----:B---3--:R-:W-:Y:S02]  /*d200*/  @P0 FMUL.FTZ R4, R6, 0.69314718246459960938 ;  /* 0x3f31721806040820 */ /* 0x008fe40000410000 */
[----:B------:R-:W-:Y:S02]  /*d210*/  @P0 FMUL.FTZ R0, R8, c[0x0][0x2d0] ;  /* 0x0000b40008000a20 */ /* 0x000fe40000410000 */
[----:B------:R-:W-:-:S02]  /*d220*/  @P3 FFMA.FTZ R18, R10, R139, R11 ;  /* 0x0000008b0a123223 */ /* 0x000fc4000001000b */
[----:B------:R-:W-:Y:S02]  /*d230*/  @P2 FFMA.FTZ R19, R5, R138, R9 ;  /* 0x0000008a05132223 */ /* 0x000fe40000010009 */
[----:B------:R-:W-:Y:S02]  /*d240*/  @P1 FFMA.FTZ R20, R3, R137, R7 ;  /* 0x0000008903141223 */ /* 0x000fe40000010007 */
[----:B------:R-:W-:Y:S02]  /*d250*/  @P0 FFMA.FTZ R21, R0, R2, R4 ;  /* 0x0000000200150223 */ /* 0x000fe40000010004 */
.L_x_136:
[----:B------:R-:W-:Y:S05]  /*d260*/  @P4 BRA `(.L_x_156) ;  /* 0x0000209000004947 */ /* 0x000fea0003800000 */
[----:B------:R-:W3:Y:S01]  /*d270*/  S2R R16, SR_TID.X ;  /* 0x0000000000107919 */ /* 0x000ee20000002100 */
[----:B------:R-:W-:Y:S01]  /*d280*/  ULDC.64 UR4, c[0x0][0x4d0] ;  /* 0x0001340000047ab9 */ /* 0x000fe20000000a00 */
[----:B------:R-:W-:Y:S01]  /*d290*/  IMAD R4, RZ, RZ, -UR10 ;  /* 0x8000000aff047e24 */ /* 0x000fe2000f8e02ff */
[----:B--2---:R-:W-:Y:S01]  /*d2a0*/  UIMAD.WIDE.U32 UR8, UR10, UR4, URZ ;  /* 0x000000040a0872a5 */ /* 0x004fe2000f8e003f */
[----:B------:R-:W2:Y:S01]  /*d2b0*/  S2R R11, SR_CTAID.Y ;  /* 0x00000000000b7919 */ /* 0x000ea20000002600 */
[----:B------:R-:W-:Y:S01]  /*d2c0*/  USHF.R.S32.HI UR6, URZ, 0x1f, UR10 ;  /* 0x0000001f3f067899 */ /* 0x000fe2000801140a */
[----:B------:R-:W-:Y:S01]  /*d2d0*/  MOV R24, c[0x0][0x4e8] ;  /* 0x00013a0000187a02 */ /* 0x000fe20000000f00 */
[----:B------:R-:W-:Y:S01]  /*d2e0*/  BSSY B0, `(.L_x_157) ;  /* 0x00000db000007945 */ /* 0x000fe20003800000 */
[----:B------:R-:W4:Y:S01]  /*d2f0*/  S2R R9, SR_CTAID.Z ;  /* 0x0000000000097919 */ /* 0x000f220000002700 */
[----:B------:R-:W-:Y:S01]  /*d300*/  IMAD.U32 R3, RZ, RZ, UR9 ;  /* 0x00000009ff037e24 */ /* 0x000fe2000f8e00ff */
[----:B------:R-:W-:Y:S01]  /*d310*/  UIMAD UR7, UR6, UR4, URZ ;  /* 0x00000004060772a4 */ /* 0x000fe2000f8e023f */
[----:B-1----:R-:W-:Y:S01]  /*d320*/  IMAD.U32 R2, RZ, RZ, UR8 ;  /* 0x00000008ff027e24 */ /* 0x002fe2000f8e00ff */
[----:B------:R-:W1:Y:S04]  /*d330*/  S2R R15, SR_CTAID.X ;  /* 0x00000000000f7919 */ /* 0x000e680000002500 */
[----:B------:R-:W-:Y:S01]  /*d340*/  BAR.SYNC.DEFER_BLOCKING 0x1, 0x80 ;  /* 0x0042000000007b1d */ /* 0x000fe20000010000 */
[----:B------:R-:W-:Y:S01]  /*d350*/  UIMAD UR5, UR10, UR5, UR7 ;  /* 0x000000050a0572a4 */ /* 0x000fe2000f8e0207 */
[C---:B------:R-:W-:Y:S01]  /*d360*/  ISETP.NE.AND P0, PT, R24.reuse, 0x1, PT ;  /* 0x000000011800780c */ /* 0x040fe20003f05270 */
[----:B------:R-:W-:-:S02]  /*d370*/  IMAD R24, R24, c[0x0][0x388], RZ ;  /* 0x0000e20018187a24 */ /* 0x000fc400078e02ff */
[----:B------:R-:W-:Y:S01]  /*d380*/  UIADD3 UR5, UR9, UR5, URZ ;  /* 0x0000000509057290 */ /* 0x000fe2000fffe03f */
[----:B---3--:R-:W-:-:S05]  /*d390*/  SHF.R.S32.HI R6, RZ, 0x1f, R16 ;  /* 0x0000001fff067819 */ /* 0x008fca0000011410 */
[----:B------:R-:W-:Y:S01]  /*d3a0*/  IMAD.U32 R5, RZ, RZ, UR5 ;  /* 0x00000005ff057e24 */ /* 0x000fe2000f8e00ff */
[-C--:B------:R-:W-:Y:S01]  /*d3b0*/  LEA.HI R0, R6, R16.reuse, RZ, 0x2 ;  /* 0x0000001006007211 */ /* 0x080fe200078f10ff */
[----:B--2---:R-:W-:Y:S01]  /*d3c0*/  IMAD R12, R4, c[0x0][0x550], R11 ;  /* 0x00015400040c7a24 */ /* 0x004fe200078e020b */
[-C--:B------:R-:W-:Y:S01]  /*d3d0*/  LEA.HI R6, R6, R16.reuse, RZ, 0x5 ;  /* 0x0000001006067211 */ /* 0x080fe200078f28ff */
[----:B------:R-:W-:Y:S01]  /*d3e0*/  IMAD.MOV.U32 R4, RZ, RZ, R2 ;  /* 0x000000ffff047224 */ /* 0x000fe200078e0002 */
[----:B------:R-:W-:Y:S01]  /*d3f0*/  LOP3.LUT R0, R0, 0xfffffffc, RZ, 0xc0, !PT ;  /* 0xfffffffc00007812 */ /* 0x000fe200078ec0ff */
[----:B------:R-:W-:Y:S01]  /*d400*/  ULDC.64 UR4, c[0x0][0x438] ;  /* 0x00010e0000047ab9 */ /* 0x000fe20000000a00 */
[----:B------:R-:W-:Y:S01]  /*d410*/  LOP3.LUT R7, R6, 0xffffffe0, RZ, 0xc0, !PT ;  /* 0xffffffe006077812 */ /* 0x000fe200078ec0ff */
[----:B------:R-:W-:Y:S01]  /*d420*/  UIMAD UR6, UR6, UR4, URZ ;  /* 0x00000004060672a4 */ /* 0x000fe2000f8e023f */
[----:B------:R-:W-:Y:S01]  /*d430*/  IADD3 R0, -R0, R16, RZ ;  /* 0x0000001000007210 */ /* 0x000fe20007ffe1ff */
[----:B------:R-:W-:Y:S01]  /*d440*/  UIMAD.WIDE.U32 UR8, UR10, UR4, URZ ;  /* 0x000000040a0872a5 */ /* 0x000fe2000f8e003f */
[--C-:B------:R-:W-:Y:S01]  /*d450*/  SHF.R.S32.HI R8, RZ, 0x5, R6.reuse ;  /* 0x00000005ff087819 */ /* 0x100fe20000011406 */
[----:B------:R-:W-:Y:S01]  /*d460*/  IMAD.IADD R16, R16, 0x1, -R7 ;  /* 0x0000000110107824 */ /* 0x000fe200078e0a07 */
[----:B------:R-:W-:Y:S01]  /*d470*/  LEA.HI R3, R0, R0, RZ, 0x1 ;  /* 0x0000000000037211 */ /* 0x000fe200078f08ff */
[----:B------:R-:W-:Y:S01]  /*d480*/  UIMAD UR4, UR10, UR5, UR6 ;  /* 0x000000050a0472a4 */ /* 0x000fe2000f8e0206 */
[----:B------:R-:W-:Y:S01]  /*d490*/  SHF.R.S32.HI R2, RZ, 0x1f, R6 ;  /* 0x0000001fff027819 */ /* 0x000fe20000011406 */
[----:B----4-:R-:W-:Y:S01]  /*d4a0*/  IMAD.WIDE.U32 R4, R9, c[0x0][0x4d8], R4 ;  /* 0x0001360009047a25 */ /* 0x010fe200078e0004 */
[----:B------:R-:W-:Y:S01]  /*d4b0*/  LOP3.LUT R7, R3, 0x1ffffffe, RZ, 0xc0, !PT ;  /* 0x1ffffffe03077812 */ /* 0x000fe200078ec0ff */
[----:B------:R-:W-:Y:S01]  /*d4c0*/  UIADD3 UR4, UR9, UR4, URZ ;  /* 0x0000000409047290 */ /* 0x000fe2000fffe03f */
[----:B------:R-:W-:-:S02]  /*d4d0*/  LEA.HI R2, R2, R8, RZ, 0x2 ;  /* 0x0000000802027211 */ /* 0x000fc400078f10ff */
[----:B------:R-:W-:Y:S01]  /*d4e0*/  IADD3 R7, R0, -R7, RZ ;  /* 0x8000000700077210 */ /* 0x000fe20007ffe0ff */
[----:B------:R-:W-:Y:S01]  /*d4f0*/  IMAD.SHL.U32 R0, R3, 0x20, RZ ;  /* 0x0000002003007824 */ /* 0x000fe200078e00ff */
[----:B------:R-:W-:Y:S02]  /*d500*/  SHF.R.S32.HI R3, RZ, 0x1f, R16 ;  /* 0x0000001fff037819 */ /* 0x000fe40000011410 */
[----:B------:R-:W-:Y:S02]  /*d510*/  LOP3.LUT R2, R2, 0xffffffc, RZ, 0xc0, !PT ;  /* 0x0ffffffc02027812 */ /* 0x000fe400078ec0ff */
[----:B------:R-:W-:Y:S01]  /*d520*/  LEA.HI R17, R3, R16, RZ, 0x2 ;  /* 0x0000001003117211 */ /* 0x000fe200078f10ff */
[----:B------:R-:W-:Y:S01]  /*d530*/  IMAD.U32 R3, RZ, RZ, UR9 ;  /* 0x00000009ff037e24 */ /* 0x000fe2000f8e00ff */
[----:B------:R-:W-:Y:S01]  /*d540*/  LOP3.LUT R0, R0, 0xffffffc0, RZ, 0xc0, !PT ;  /* 0xffffffc000007812 */ /* 0x000fe200078ec0ff */
[----:B------:R-:W-:Y:S01]  /*d550*/  IMAD.IADD R8, R8, 0x1, -R2 ;  /* 0x0000000108087824 */ /* 0x000fe200078e0a02 */
[----:B------:R-:W-:Y:S01]  /*d560*/  SHF.R.S32.HI R6, RZ, 0x2, R17 ;  /* 0x00000002ff067819 */ /* 0x000fe20000011411 */
[----:B------:R-:W-:Y:S01]  /*d570*/  IMAD.U32 R2, RZ, RZ, UR8 ;  /* 0x00000008ff027e24 */ /* 0x000fe2000f8e00ff */
[----:B------:R-:W-:Y:S01]  /*d580*/  SHF.R.S32.HI R10, RZ, 0x1f, R9 ;  /* 0x0000001fff0a7819 */ /* 0x000fe20000011409 */
[----:B------:R-:W-:Y:S01]  /*d590*/  IMAD R7, R7, 0x8, R0 ;  /* 0x0000000807077824 */ /* 0x000fe200078e0200 */
[----:B------:R-:W-:Y:S01]  /*d5a0*/  MOV R3, UR4 ;  /* 0x0000000400037c02 */ /* 0x000fe20008000f00 */
[----:B------:R-:W-:Y:S01]  /*d5b0*/  IMAD R14, R8, 0x10, R6 ;  /* 0x00000010080e7824 */ /* 0x000fe200078e0206 */
[----:B------:R-:W-:Y:S01]  /*d5c0*/  LOP3.LUT P1, RZ, R16, 0x3, RZ, 0xc0, !PT ;  /* 0x0000000310ff7812 */ /* 0x000fe2000782c0ff */
[----:B------:R-:W-:-:S02]  /*d5d0*/  IMAD R0, R10, c[0x0][0x4d8], RZ ;  /* 0x000136000a007a24 */ /* 0x000fc400078e02ff */
[----:B------:R-:W-:Y:S01]  /*d5e0*/  IMAD R6, R10, c[0x0][0x440], RZ ;  /* 0x000110000a067a24 */ /* 0x000fe200078e02ff */
[----:B------:R-:W-:Y:S01]  /*d5f0*/  IADD3 R8, R14, R7, RZ ;  /* 0x000000070e087210 */ /* 0x000fe20007ffe0ff */
[C---:B------:R-:W-:Y:S02]  /*d600*/  IMAD R0, R9.reuse, c[0x0][0x4dc], R0 ;  /* 0x0001370009007a24 */ /* 0x040fe400078e0200 */
[----:B------:R-:W-:Y:S02]  /*d610*/  IMAD R6, R9, c[0x0][0x444], R6 ;  /* 0x0001110009067a24 */ /* 0x000fe400078e0206 */
[----:B-1----:R-:W-:Y:S02]  /*d620*/  IMAD R8, R15, 0x80, R8 ;  /* 0x000000800f087824 */ /* 0x002fe400078e0208 */
[----:B------:R-:W-:-:S04]  /*d630*/  IMAD.WIDE.U32 R2, R9, c[0x0][0x440], R2 ;  /* 0x0001100009027a25 */ /* 0x000fc800078e0002 */
[----:B------:R-:W-:-:S04]  /*d640*/  @P0 IMAD.HI.U32 R11, R8, c[0x0][0x4ec], RZ ;  /* 0x00013b00080b0a27 */ /* 0x000fc800078e00ff */
[----:B------:R-:W-:Y:S01]  /*d650*/  IMAD.IADD R5, R5, 0x1, R0 ;  /* 0x0000000105057824 */ /* 0x000fe200078e0200 */
[----:B------:R-:W-:Y:S01]  /*d660*/  SHF.R.S32.HI R0, RZ, 0x1f, R12 ;  /* 0x0000001fff007819 */ /* 0x000fe2000001140c */
[----:B------:R-:W-:Y:S01]  /*d670*/  IMAD.IADD R3, R3, 0x1, R6 ;  /* 0x0000000103037824 */ /* 0x000fe200078e0206 */
[----:B------:R-:W-:Y:S01]  /*d680*/  MOV R6, R8 ;  /* 0x0000000800067202 */ /* 0x000fe20000000f00 */
[----:B------:R-:W-:Y:S01]  /*d690*/  @P0 IMAD.HI.U32 R10, R8, c[0x0][0x4ec], RZ ;  /* 0x00013b00080a0a27 */ /* 0x000fe200078e00ff */
[----:B------:R-:W-:-:S03]  /*d6a0*/  @P0 SHF.R.U32.HI R6, RZ, c[0x0][0x4f0], R11 ;  /* 0x00013c00ff060a19 */ /* 0x000fc6000001160b */
[----:B------:R-:W-:Y:S01]  /*d6b0*/  IMAD.MOV.U32 R7, RZ, RZ, R8 ;  /* 0x000000ffff077224 */ /* 0x000fe200078e0008 */
[----:B------:R-:W-:Y:S01]  /*d6c0*/  @P0 SHF.R.U32.HI R7, RZ, c[0x0][0x4f0], R10 ;  /* 0x00013c00ff070a19 */ /* 0x000fe2000001160a */
[C---:B------:R-:W-:Y:S02]  /*d6d0*/  IMAD R9, R0.reuse, c[0x0][0x448], RZ ;  /* 0x0001120000097a24 */ /* 0x040fe400078e02ff */
[----:B------:R-:W-:Y:S02]  /*d6e0*/  IMAD R0, R0, c[0x0][0x4e0], RZ ;  /* 0x0001380000007a24 */ /* 0x000fe400078e02ff */
[----:B------:R-:W-:Y:S02]  /*d6f0*/  IMAD.MOV R10, RZ, RZ, -R6 ;  /* 0x000000ffff0a7224 */ /* 0x000fe400078e0a06 */
[C---:B------:R-:W-:Y:S01]  /*d700*/  IMAD R11, R12.reuse, c[0x0][0x44c], R9 ;  /* 0x000113000c0b7a24 */ /* 0x040fe200078e0209 */
[----:B------:R-:W-:Y:S01]  /*d710*/  SHF.R.S32.HI R9, RZ, 0x1f, R7 ;  /* 0x0000001fff097819 */ /* 0x000fe20000011407 */
[----:B------:R-:W-:-:S02]  /*d720*/  IMAD R13, R12, c[0x0][0x4e4], R0 ;  /* 0x000139000c0d7a24 */ /* 0x000fc400078e0200 */
[----:B------:R-:W-:-:S04]  /*d730*/  IMAD.WIDE.U32 R4, R12, c[0x0][0x4e0], R4 ;  /* 0x000138000c047a25 */ /* 0x000fc800078e0004 */
[----:B------:R-:W-:Y:S01]  /*d740*/  IMAD R0, R10, c[0x0][0x4e8], R8 ;  /* 0x00013a000a007a24 */ /* 0x000fe200078e0208 */
[----:B------:R-:W-:Y:S01]  /*d750*/  SHF.R.S32.HI R10, RZ, 0x1f, R6 ;  /* 0x0000001fff0a7819 */ /* 0x000fe20000011406 */
[----:B------:R-:W-:Y:S01]  /*d760*/  IMAD R9, R9, c[0x0][0x430], RZ ;  /* 0x00010c0009097a24 */ /* 0x000fe200078e02ff */
[----:B------:R-:W-:Y:S01]  /*d770*/  IADD3 R4, P0, R6, R4, RZ ;  /* 0x0000000406047210 */ /* 0x000fe20007f1e0ff */
[----:B------:R-:W-:Y:S01]  /*d780*/  IMAD.WIDE.U32 R2, R12, c[0x0][0x448], R2 ;  /* 0x000112000c027a25 */ /* 0x000fe200078e0002 */
[----:B------:R-:W-:Y:S02]  /*d790*/  SHF.R.S32.HI R6, RZ, 0x1f, R0 ;  /* 0x0000001fff067819 */ /* 0x000fe40000011400 */
[----:B------:R-:W-:Y:S01]  /*d7a0*/  IADD3.X R5, R10, R5, R13, P0, !PT ;  /* 0x000000050a057210 */ /* 0x000fe200007fe40d */
[----:B------:R-:W-:Y:S01]  /*d7b0*/  IMAD R10, R7, c[0x0][0x434], R9 ;  /* 0x00010d00070a7a24 */ /* 0x000fe200078e0209 */
[----:B------:R-:W-:Y:S01]  /*d7c0*/  IADD3 R3, R3, R11, RZ ;  /* 0x0000000b03037210 */ /* 0x000fe20007ffe0ff */
[----:B------:R-:W-:-:S02]  /*d7d0*/  IMAD R9, R6, c[0x0][0x4c8], RZ ;  /* 0x0001320006097a24 */ /* 0x000fc400078e02ff */
[----:B------:R-:W-:Y:S02]  /*d7e0*/  IMAD.MOV R6, RZ, RZ, -R7 ;  /* 0x000000ffff067224 */ /* 0x000fe400078e0a07 */
[----:B------:R-:W-:-:S04]  /*d7f0*/  IMAD.WIDE.U32 R4, R0, c[0x0][0x4c8], R4 ;  /* 0x0001320000047a25 */ /* 0x000fc800078e0004 */
[----:B------:R-:W-:Y:S02]  /*d800*/  IMAD R0, R0, c[0x0][0x4cc], R9 ;  /* 0x0001330000007a24 */ /* 0x000fe400078e0209 */
[----:B------:R-:W-:Y:S01]  /*d810*/  IMAD R13, R6, c[0x0][0x4e8], R8 ;  /* 0x00013a00060d7a24 */ /* 0x000fe200078e0208 */
[C---:B------:R-:W-:Y:S01]  /*d820*/  LEA R6, P0, R4.reuse, c[0x0][0x4a8], 0x2 ;  /* 0x00012a0004067a11 */ /* 0x040fe200078010ff */
[----:B------:R-:W-:Y:S01]  /*d830*/  IMAD.WIDE.U32 R2, R7, c[0x0][0x430], R2 ;  /* 0x00010c0007027a25 */ /* 0x000fe200078e0002 */
[----:B------:R-:W-:Y:S02]  /*d840*/  IADD3 R0, R5, R0, RZ ;  /* 0x0000000005007210 */ /* 0x000fe40007ffe0ff */
[----:B------:R-:W-:Y:S01]  /*d850*/  SHF.R.S32.HI R7, RZ, 0x1f, R13 ;  /* 0x0000001fff077819 */ /* 0x000fe2000001140d */
[----:B------:R-:W-:Y:S01]  /*d860*/  IMAD.IADD R3, R3, 0x1, R10 ;  /* 0x0000000103037824 */ /* 0x000fe200078e020a */
[----:B------:R-:W-:Y:S01]  /*d870*/  LEA.HI.X R0, R4, c[0x0][0x4ac], R0, 0x2, P0 ;  /* 0x00012b0004007a11 */ /* 0x000fe200000f1400 */
[----:B------:R-:W-:Y:S01]  /*d880*/  IMAD R12, R15, 0x80, R14 ;  /* 0x000000800f0c7824 */ /* 0x000fe200078e020e */
[----:B------:R-:W-:Y:S01]  /*d890*/  SHFL.IDX PT, R4, R6, RZ, 0x1c1f ;  /* 0x001c1fff06047589 */ /* 0x000fe200000e0000 */
[----:B------:R-:W-:-:S02]  /*d8a0*/  IMAD R7, R7, c[0x0][0x428], RZ ;  /* 0x00010a0007077a24 */ /* 0x000fc400078e02ff */
[C---:B------:R-:W-:Y:S01]  /*d8b0*/  IMAD.WIDE.U32 R2, R13.reuse, c[0x0][0x428], R2 ;  /* 0x00010a000d027a25 */ /* 0x040fe200078e0002 */
[----:B------:R-:W1:Y:S01]  /*d8c0*/  SHFL.IDX PT, R5, R0, RZ, 0x1c1f ;  /* 0x001c1fff00057589 */ /* 0x000e6200000e0000 */
[C---:B------:R-:W-:Y:S02]  /*d8d0*/  IADD3 R14, R12.reuse, 0x40, RZ ;  /* 0x000000400c0e7810 */ /* 0x040fe40007ffe0ff */
[----:B------:R-:W-:Y:S01]  /*d8e0*/  IMAD R15, R13, c[0x0][0x42c], R7 ;  /* 0x00010b000d0f7a24 */ /* 0x000fe200078e0207 */
[----:B------:R-:W-:Y:S01]  /*d8f0*/  SHFL.IDX PT, R10, R6, 0x1, 0x1c1f ;  /* 0x003c1f00060a7f89 */ /* 0x000fe200000e0000 */
[C---:B------:R-:W-:Y:S02]  /*d900*/  IADD3 R13, R12.reuse, 0x48, RZ ;  /* 0x000000480c0d7810 */ /* 0x040fe40007ffe0ff */
[-C--:B------:R-:W-:Y:S01]  /*d910*/  ISETP.GE.OR P4, PT, R12, R24.reuse, P1 ;  /* 0x000000180c00720c */ /* 0x080fe20000f86670 */
[----:B------:R-:W2:Y:S01]  /*d920*/  SHFL.IDX PT, R11, R0, 0x1, 0x1c1f ;  /* 0x003c1f00000b7f89 */ /* 0x000ea200000e0000 */
[-C--:B------:R-:W-:Y:S01]  /*d930*/  ISETP.GE.OR P2, PT, R14, R24.reuse, P1 ;  /* 0x000000180e00720c */ /* 0x080fe20000f46670 */
[----:B------:R-:W-:Y:S01]  /*d940*/  IMAD.IADD R3, R3, 0x1, R15 ;  /* 0x0000000103037824 */ /* 0x000fe200078e020f */
[----:B------:R-:W-:Y:S01]  /*d950*/  LEA R23, P0, R2, c[0x0][0x400], 0x2 ;  /* 0x0001000002177a11 */ /* 0x000fe200078010ff */
[----:B------:R-:W-:Y:S01]  /*d960*/  SHFL.IDX PT, R8, R6, 0x2, 0x1c1f ;  /* 0x005c1f0006087f89 */ /* 0x000fe200000e0000 */
[----:B------:R-:W-:-:S02]  /*d970*/  ISETP.GE.AND P5, PT, R14, R24, PT ;  /* 0x000000180e00720c */ /* 0x000fc40003fa6270 */
[----:B------:R-:W-:Y:S01]  /*d980*/  LEA.HI.X R22, R2, c[0x0][0x404], R3, 0x2, P0 ;  /* 0x0001010002167a11 */ /* 0x000fe200000f1403 */
[----:B------:R-:W3:Y:S01]  /*d990*/  SHFL.IDX PT, R9, R0, 0x2, 0x1c1f ;  /* 0x005c1f0000097f89 */ /* 0x000ee200000e0000 */
[----:B------:R-:W-:-:S03]  /*d9a0*/  ISETP.GE.AND P6, PT, R13, R24, PT ;  /* 0x000000180d00720c */ /* 0x000fc60003fc6270 */
[----:B------:R-:W-:Y:S04]  /*d9b0*/  SHFL.IDX PT, R6, R6, 0x3, 0x1c1f ;  /* 0x007c1f0006067f89 */ /* 0x000fe800000e0000 */
[----:B------:R4:W2:Y:S04]  /*d9c0*/  SHFL.IDX PT, R7, R0, 0x3, 0x1c1f ;  /* 0x007c1f0000077f89 */ /* 0x0008a800000e0000 */
[----:B-1----:R1:W-:Y:S04]  /*d9d0*/  @!P4 ST.E [R4.64], R18 ;  /* 0x000000120400c985 */ /* 0x0023e8000c10190c */
[----:B------:R1:W1:Y:S04]  /*d9e0*/  SHFL.IDX PT, R2, R23, RZ, 0x1c1f ;  /* 0x001c1fff17027589 */ /* 0x00026800000e0000 */
[----:B------:R1:W1:Y:S01]  /*d9f0*/  SHFL.IDX PT, R3, R22, RZ, 0x1c1f ;  /* 0x001c1fff16037589 */ /* 0x00026200000e0000 */
[----:B----4-:R-:W-:-:S04]  /*da00*/  IADD3 R0, R12, 0x8, RZ ;  /* 0x000000080c007810 */ /* 0x010fc80007ffe0ff */
[CC--:B------:R-:W-:Y:S02]  /*da10*/  ISETP.GE.OR P3, PT, R0.reuse, R24.reuse, P1 ;  /* 0x000000180000720c */ /* 0x0c0fe40000f66670 */
[-C--:B------:R-:W-:Y:S02]  /*da20*/  ISETP.GE.OR P1, PT, R13, R24.reuse, P1 ;  /* 0x000000180d00720c */ /* 0x080fe40000f26670 */
[----:B------:R-:W-:Y:S02]  /*da30*/  ISETP.GE.AND P0, PT, R0, R24, PT ;  /* 0x000000180000720c */ /* 0x000fe40003f06270 */
[----:B------:R-:W-:-:S04]  /*da40*/  LOP3.LUT R0, R17, 0x7ffffffc, RZ, 0xc0, !PT ;  /* 0x7ffffffc11007812 */ /* 0x000fc800078ec0ff */
[----:B------:R-:W-:-:S03]  /*da50*/  IADD3 R0, R16, -R0, RZ ;  /* 0x8000000010007210 */ /* 0x000fc60007ffe0ff */
[----:B--2---:R2:W-:Y:S02]  /*da60*/  @!P3 ST.E [R10.64], R19 ;  /* 0x000000130a00b985 */ /* 0x0045e4000c10190c */
[----:B------:R-:W-:Y:S02]  /*da70*/  IMAD.SHL.U32 R0, R0, 0x2, RZ ;  /* 0x0000000200007824 */ /* 0x000fe400078e00ff */
[----:B---3--:R2:W-:Y:S04]  /*da80*/  @!P2 ST.E [R8.64], R20 ;  /* 0x000000140800a985 */ /* 0x0085e8000c10190c */
[----:B------:R2:W-:Y:S01]  /*da90*/  @!P1 ST.E [R6.64], R21 ;  /* 0x0000001506009985 */ /* 0x0005e2000c10190c */
[----:B------:R-:W-:-:S13]  /*daa0*/  ISETP.GE.AND P1, PT, R12, R24, PT ;  /* 0x000000180c00720c */ /* 0x000fda0003f26270 */
[----:B------:R-:W-:Y:S05]  /*dab0*/  @P1 BRA `(.L_x_158) ;  /* 0x000005d000001947 */ /* 0x000fea0003800000 */
[C---:B-1----:R-:W-:Y:S02]  /*dac0*/  IADD3 R4, R0.reuse, 0x8, RZ ;  /* 0x0000000800047810 */ /* 0x042fe40007ffe0ff */
[----:B------:R-:W-:Y:S02]  /*dad0*/  IADD3 R5, R0, 0x10, RZ ;  /* 0x0000001000057810 */ /* 0x000fe40007ffe0ff */
[----:B------:R-:W-:Y:S02]  /*dae0*/  ISETP.GE.AND P3, PT, R4, c[0x0][0x3c8], PT ;  /* 0x0000f20004007a0c */ /* 0x000fe40003f66270 */
[----:B------:R-:W-:Y:S02]  /*daf0*/  ISETP.GE.AND P2, PT, R5, c[0x0][0x3c8], PT ;  /* 0x0000f20005007a0c */ /* 0x000fe40003f46270 */
[C---:B------:R-:W-:Y:S02]  /*db00*/  ISETP.GE.AND P4, PT, R0.reuse, c[0x0][0x3c8], PT ;  /* 0x0000f20000007a0c */ /* 0x040fe40003f86270 */
[----:B--2---:R-:W-:-:S02]  /*db10*/  IADD3 R8, R0, 0x18, RZ ;  /* 0x0000001800087810 */ /* 0x004fc40007ffe0ff */
[----:B------:R-:W-:Y:S02]  /*db20*/  IADD3 R10, R0, 0x38, RZ ;  /* 0x00000038000a7810 */ /* 0x000fe40007ffe0ff */
[----:B------:R-:W-:-:S03]  /*db30*/  ISETP.GE.AND P1, PT, R8, c[0x0][0x3c8], PT ;  /* 0x0000f20008007a0c */ /* 0x000fc60003f26270 */
[----:B------:R-:W-:Y:S02]  /*db40*/  @!P3 LEA.HI R4, R4, R4, RZ, 0x1 ;  /* 0x000000040404b211 */ /* 0x000fe400078f08ff */
[----:B------:R-:W-:Y:S02]  /*db50*/  @!P2 LEA.HI R9, R5, R5, RZ, 0x1 ;  /* 0x000000050509a211 */ /* 0x000fe400078f08ff */
[----:B------:R-:W-:Y:S01]  /*db60*/  @!P3 LOP3.LUT R4, R4, 0xfffffffe, RZ, 0xc0, !PT ;  /* 0xfffffffe0404b812 */ /* 0x000fe200078ec0ff */
[----:B------:R-:W-:Y:S01]  /*db70*/  @!P4 IMAD.WIDE R6, R0, 0x4, R2 ;  /* 0x000000040006c825 */ /* 0x000fe200078e0202 */
[----:B------:R-:W-:-:S03]  /*db80*/  @!P2 LOP3.LUT R9, R9, 0xfffffffe, RZ, 0xc0, !PT ;  /* 0xfffffffe0909a812 */ /* 0x000fc600078ec0ff */
[----:B------:R-:W-:Y:S01]  /*db90*/  @!P3 IMAD.WIDE R4, R4, 0x4, R2 ;  /* 0x000000040404b825 */ /* 0x000fe200078e0202 */
[----:B------:R1:W-:Y:S01]  /*dba0*/  @!P4 ST.E.64 [R6.64], R148 ;  /* 0x000000940600c985 */ /* 0x0003e2000c101b0c */
[----:B------:R-:W-:-:S03]  /*dbb0*/  @!P1 LEA.HI R8, R8, R8, RZ, 0x1 ;  /* 0x0000000808089211 */ /* 0x000fc600078f08ff */
[----:B------:R2:W-:Y:S01]  /*dbc0*/  @!P3 ST.E.64 [R4.64], R156 ;  /* 0x0000009c0400b985 */ /* 0x0005e2000c101b0c */
[----:B------:R-:W-:Y:S02]  /*dbd0*/  @!P1 LOP3.LUT R8, R8, 0xfffffffe, RZ, 0xc0, !PT ;  /* 0xfffffffe08089812 */ /* 0x000fe400078ec0ff */
[C---:B-1----:R-:W-:Y:S02]  /*dbe0*/  IADD3 R7, R0.reuse, 0x20, RZ ;  /* 0x0000002000077810 */ /* 0x042fe40007ffe0ff */
[C---:B------:R-:W-:Y:S01]  /*dbf0*/  IADD3 R6, R0.reuse, 0x28, RZ ;  /* 0x0000002800067810 */ /* 0x040fe20007ffe0ff */
[----:B--2---:R-:W-:Y:S01]  /*dc00*/  @!P2 IMAD.WIDE R4, R9, 0x4, R2 ;  /* 0x000000040904a825 */ /* 0x004fe200078e0202 */
[----:B------:R-:W-:Y:S02]  /*dc10*/  IADD3 R9, R0, 0x30, RZ ;  /* 0x0000003000097810 */ /* 0x000fe40007ffe0ff */
[----:B------:R-:W-:Y:S02]  /*dc20*/  ISETP.GE.AND P4, PT, R7, c[0x0][0x3c8], PT ;  /* 0x0000f20007007a0c */ /* 0x000fe40003f86270 */
[----:B------:R1:W-:Y:S01]  /*dc30*/  @!P2 ST.E.64 [R4.64], R160 ;  /* 0x000000a00400a985 */ /* 0x0003e2000c101b0c */
[----:B------:R-:W-:-:S02]  /*dc40*/  ISETP.GE.AND P3, PT, R6, c[0x0][0x3c8], PT ;  /* 0x0000f20006007a0c */ /* 0x000fc40003f66270 */
[----:B------:R-:W-:Y:S01]  /*dc50*/  ISETP.GE.AND P2, PT, R9, c[0x0][0x3c8], PT ;  /* 0x0000f20009007a0c */ /* 0x000fe20003f46270 */
[----:B-1----:R-:W-:-:S07]  /*dc60*/  @!P1 IMAD.WIDE R4, R8, 0x4, R2 ;  /* 0x0000000408049825 */ /* 0x002fce00078e0202 */
[----:B------:R-:W-:Y:S01]  /*dc70*/  @!P4 LEA.HI R8, R7, R7, RZ, 0x1 ;  /* 0x000000070708c211 */ /* 0x000fe200078f08ff */
[----:B------:R1:W-:Y:S01]  /*dc80*/  @!P1 ST.E.64 [R4.64], R172 ;  /* 0x000000ac04009985 */ /* 0x0003e2000c101b0c */
[----:B------:R-:W-:Y:S02]  /*dc90*/  ISETP.GE.AND P1, PT, R10, c[0x0][0x3c8], PT ;  /* 0x0000f2000a007a0c */ /* 0x000fe40003f26270 */
[----:B------:R-:W-:-:S11]  /*dca0*/  @!P4 LOP3.LUT R8, R8, 0xfffffffe, RZ, 0xc0, !PT ;  /* 0xfffffffe0808c812 */ /* 0x000fd600078ec0ff */
[----:B------:R-:W-:Y:S02]  /*dcb0*/  @!P1 LEA.HI R10, R10, R10, RZ, 0x1 ;  /* 0x0000000a0a0a9211 */ /* 0x000fe400078f08ff */
[----:B-1----:R-:W-:Y:S02]  /*dcc0*/  @!P3 LEA.HI R5, R6, R6, RZ, 0x1 ;  /* 0x000000060605b211 */ /* 0x002fe400078f08ff */
[----:B------:R-:W-:Y:S01]  /*dcd0*/  @!P2 LEA.HI R4, R9, R9, RZ, 0x1 ;  /* 0x000000090904a211 */ /* 0x000fe200078f08ff */
[--C-:B------:R-:W-:Y:S01]  /*dce0*/  @!P4 IMAD.WIDE R8, R8, 0x4, R2.reuse ;  /* 0x000000040808c825 */ /* 0x100fe200078e0202 */
[----:B------:R-:W-:Y:S02]  /*dcf0*/  @!P3 LOP3.LUT R5, R5, 0xfffffffe, RZ, 0xc0, !PT ;  /* 0xfffffffe0505b812 */ /* 0x000fe400078ec0ff */
[----:B------:R-:W-:Y:S02]  /*dd00*/  @!P2 LOP3.LUT R4, R4, 0xfffffffe, RZ, 0xc0, !PT ;  /* 0xfffffffe0404a812 */ /* 0x000fe400078ec0ff */
[----:B------:R1:W-:Y:S01]  /*dd10*/  @!P4 ST.E.64 [R8.64], R176 ;  /* 0x000000b00800c985 */ /* 0x0003e2000c101b0c */
[----:B------:R-:W-:-:S04]  /*dd20*/  @!P3 IMAD.WIDE R6, R5, 0x4, R2 ;  /* 0x000000040506b825 */ /* 0x000fc800078e0202 */
[----:B------:R-:W-:Y:S01]  /*dd30*/  @!P2 IMAD.WIDE R4, R4, 0x4, R2 ;  /* 0x000000040404a825 */ /* 0x000fe200078e0202 */
[----:B------:R2:W-:Y:S04]  /*dd40*/  @!P3 ST.E.64 [R6.64], R188 ;  /* 0x000000bc0600b985 */ /* 0x0005e8000c101b0c */
[----:B------:R3:W-:Y:S01]  /*dd50*/  @!P2 ST.E.64 [R4.64], R192 ;  /* 0x000000c00400a985 */ /* 0x0007e2000c101b0c */
[----:B-1----:R-:W-:Y:S02]  /*dd60*/  @!P1 LOP3.LUT R8, R10, 0xfffffffe, RZ, 0xc0, !PT ;  /* 0xfffffffe0a089812 */ /* 0x002fe400078ec0ff */
[----:B------:R-:W-:-:S03]  /*dd70*/  IADD3 R9, R0, 0x40, RZ ;  /* 0x0000004000097810 */ /* 0x000fc60007ffe0ff */
[----:B--2---:R-:W-:Y:S01]  /*dd80*/  @!P1 IMAD.WIDE R6, R8, 0x4, R2 ;  /* 0x0000000408069825 */ /* 0x004fe200078e0202 */
[----:B------:R-:W-:Y:S02]  /*dd90*/  ISETP.GE.AND P4, PT, R9, c[0x0][0x3c8], PT ;  /* 0x0000f20009007a0c */ /* 0x000fe40003f86270 */
[C---:B------:R-:W-:Y:S02]  /*dda0*/  IADD3 R8, R0.reuse, 0x58, RZ ;  /* 0x0000005800087810 */ /* 0x040fe40007ffe0ff */
[C---:B---3--:R-:W-:Y:S01]  /*ddb0*/  IADD3 R5, R0.reuse, 0x48, RZ ;  /* 0x0000004800057810 */ /* 0x048fe20007ffe0ff */
[----:B------:R1:W-:Y:S01]  /*ddc0*/  @!P1 ST.E.64 [R6.64], R204 ;  /* 0x000000cc06009985 */ /* 0x0003e2000c101b0c */
[----:B------:R-:W-:Y:S02]  /*ddd0*/  IADD3 R4, R0, 0x50, RZ ;  /* 0x0000005000047810 */ /* 0x000fe40007ffe0ff */
[----:B------:R-:W-:Y:S02]  /*dde0*/  ISETP.GE.AND P3, PT, R5, c[0x0][0x3c8], PT ;  /* 0x0000f20005007a0c */ /* 0x000fe40003f66270 */
[----:B------:R-:W-:-:S02]  /*ddf0*/  ISETP.GE.AND P2, PT, R4, c[0x0][0x3c8], PT ;  /* 0x0000f20004007a0c */ /* 0x000fc40003f46270 */
[----:B------:R-:W-:Y:S02]  /*de00*/  ISETP.GE.AND P1, PT, R8, c[0x0][0x3c8], PT ;  /* 0x0000f20008007a0c */ /* 0x000fe40003f26270 */
[----:B------:R-:W-:-:S09]  /*de10*/  @!P4 LEA.HI R9, R9, R9, RZ, 0x1 ;  /* 0x000000090909c211 */ /* 0x000fd200078f08ff */
[----:B------:R-:W-:Y:S02]  /*de20*/  @!P2 LEA.HI R4, R4, R4, RZ, 0x1 ;  /* 0x000000040404a211 */ /* 0x000fe400078f08ff */
[----:B------:R-:W-:-:S04]  /*de30*/  @!P1 LEA.HI R8, R8, R8, RZ, 0x1 ;  /* 0x0000000808089211 */ /* 0x000fc800078f08ff */
[----:B------:R-:W-:Y:S02]  /*de40*/  @!P1 LOP3.LUT R10, R8, 0xfffffffe, RZ, 0xc0, !PT ;  /* 0xfffffffe080a9812 */ /* 0x000fe400078ec0ff */
[----:B-1----:R-:W-:Y:S02]  /*de50*/  @!P3 LEA.HI R6, R5, R5, RZ, 0x1 ;  /* 0x000000050506b211 */ /* 0x002fe400078f08ff */
[----:B------:R-:W-:Y:S02]  /*de60*/  @!P4 LOP3.LUT R5, R9, 0xfffffffe, RZ, 0xc0, !PT ;  /* 0xfffffffe0905c812 */ /* 0x000fe400078ec0ff */
[----:B------:R-:W-:Y:S02]  /*de70*/  @!P3 LOP3.LUT R9, R6, 0xfffffffe, RZ, 0xc0, !PT ;  /* 0xfffffffe0609b812 */ /* 0x000fe400078ec0ff */
[----:B------:R-:W-:Y:S01]  /*de80*/  @!P2 LOP3.LUT R6, R4, 0xfffffffe, RZ, 0xc0, !PT ;  /* 0xfffffffe0406a812 */ /* 0x000fe200078ec0ff */
[----:B------:R-:W-:-:S04]  /*de90*/  @!P4 IMAD.WIDE R4, R5, 0x4, R2 ;  /* 0x000000040504c825 */ /* 0x000fc800078e0202 */
[--C-:B------:R-:W-:Y:S01]  /*dea0*/  @!P3 IMAD.WIDE R8, R9, 0x4, R2.reuse ;  /* 0x000000040908b825 */ /* 0x100fe200078e0202 */
[----:B------:R1:W-:Y:S03]  /*deb0*/  @!P4 ST.E.64 [R4.64], R68 ;  /* 0x000000440400c985 */ /* 0x0003e6000c101b0c */
[--C-:B------:R-:W-:Y:S01]  /*dec0*/  @!P2 IMAD.WIDE R6, R6, 0x4, R2.reuse ;  /* 0x000000040606a825 */ /* 0x100fe200078e0202 */
[----:B------:R2:W-:Y:S04]  /*ded0*/  @!P3 ST.E.64 [R8.64], R80 ;  /* 0x000000500800b985 */ /* 0x0005e8000c101b0c */
[----:B------:R3:W-:Y:S01]  /*dee0*/  @!P2 ST.E.64 [R6.64], R84 ;  /* 0x000000540600a985 */ /* 0x0007e2000c101b0c */
[----:B-1----:R-:W-:Y:S01]  /*def0*/  @!P1 IMAD.WIDE R4, R10, 0x4, R2 ;  /* 0x000000040a049825 */ /* 0x002fe200078e0202 */
[----:B--2---:R-:W-:-:S04]  /*df00*/  IADD3 R8, R0, 0x60, RZ ;  /* 0x0000006000087810 */ /* 0x004fc80007ffe0ff */
[----:B------:R1:W-:Y:S01]  /*df10*/  @!P1 ST.E.64 [R4.64], R96 ;  /* 0x0000006004009985 */ /* 0x0003e2000c101b0c */
[----:B---3--:R-:W-:Y:S02]  /*df20*/  IADD3 R6, R0, 0x68, RZ ;  /* 0x0000006800067810 */ /* 0x008fe40007ffe0ff */
[----:B------:R-:W-:Y:S02]  /*df30*/  ISETP.GE.AND P4, PT, R8, c[0x0][0x3c8], PT ;  /* 0x0000f20008007a0c */ /* 0x000fe40003f86270 */
[----:B------:R-:W-:-:S11]  /*df40*/  ISETP.GE.AND P3, PT, R6, c[0x0][0x3c8], PT ;  /* 0x0000f20006007a0c */ /* 0x000fd60003f66270 */
[----:B------:R-:W-:Y:S02]  /*df50*/  @!P4 LEA.HI R8, R8, R8, RZ, 0x1 ;  /* 0x000000080808c211 */ /* 0x000fe400078f08ff */
[----:B------:R-:W-:-:S04]  /*df60*/  @!P3 LEA.HI R7, R6, R6, RZ, 0x1 ;  /* 0x000000060607b211 */ /* 0x000fc800078f08ff */
[----:B------:R-:W-:Y:S02]  /*df70*/  @!P3 LOP3.LUT R7, R7, 0xfffffffe, RZ, 0xc0, !PT ;  /* 0xfffffffe0707b812 */ /* 0x000fe400078ec0ff */
[C---:B-1----:R-:W-:Y:S02]  /*df80*/  IADD3 R5, R0.reuse, 0x70, RZ ;  /* 0x0000007000057810 */ /* 0x042fe40007ffe0ff */
[----:B------:R-:W-:Y:S02]  /*df90*/  IADD3 R4, R0, 0x78, RZ ;  /* 0x0000007800047810 */ /* 0x000fe40007ffe0ff */
[----:B------:R-:W-:Y:S02]  /*dfa0*/  ISETP.GE.AND P2, PT, R5, c[0x0][0x3c8], PT ;  /* 0x0000f20005007a0c */ /* 0x000fe40003f46270 */
[----:B------:R-:W-:-:S11]  /*dfb0*/  ISETP.GE.AND P1, PT, R4, c[0x0][0x3c8], PT ;  /* 0x0000f20004007a0c */ /* 0x000fd60003f26270 */
[----:B------:R-:W-:Y:S02]  /*dfc0*/  @!P2 LEA.HI R6, R5, R5, RZ, 0x1 ;  /* 0x000000050506a211 */ /* 0x000fe400078f08ff */
[----:B------:R-:W-:Y:S02]  /*dfd0*/  @!P1 LEA.HI R4, R4, R4, RZ, 0x1 ;  /* 0x0000000404049211 */ /* 0x000fe400078f08ff */
[----:B------:R-:W-:Y:S02]  /*dfe0*/  @!P4 LOP3.LUT R5, R8, 0xfffffffe, RZ, 0xc0, !PT ;  /* 0xfffffffe0805c812 */ /* 0x000fe400078ec0ff */
[----:B------:R-:W-:Y:S01]  /*dff0*/  @!P2 LOP3.LUT R10, R6, 0xfffffffe, RZ, 0xc0, !PT ;  /* 0xfffffffe060aa812 */ /* 0x000fe200078ec0ff */
[----:B------:R-:W-:Y:S01]  /*e000*/  @!P3 IMAD.WIDE R6, R7, 0x4, R2 ;  /* 0x000000040706b825 */ /* 0x000fe200078e0202 */
[----:B------:R-:W-:-:S03]  /*e010*/  @!P1 LOP3.LUT R11, R4, 0xfffffffe, RZ, 0xc0, !PT ;  /* 0xfffffffe040b9812 */ /* 0x000fc600078ec0ff */
[----:B------:R-:W-:-:S04]  /*e020*/  @!P4 IMAD.WIDE R8, R5, 0x4, R2 ;  /* 0x000000040508c825 */ /* 0x000fc800078e0202 */
[--C-:B------:R-:W-:Y:S01]  /*e030*/  @!P2 IMAD.WIDE R4, R10, 0x4, R2.reuse ;  /* 0x000000040a04a825 */ /* 0x100fe200078e0202 */
[----:B------:R1:W-:Y:S03]  /*e040*/  @!P4 ST.E.64 [R8.64], R100 ;  /* 0x000000640800c985 */ /* 0x0003e6000c101b0c */
[----:B------:R-:W-:Y:S01]  /*e050*/  @!P1 IMAD.WIDE R2, R11, 0x4, R2 ;  /* 0x000000040b029825 */ /* 0x000fe200078e0202 */
[----:B------:R1:W-:Y:S04]  /*e060*/  @!P3 ST.E.64 [R6.64], R112 ;  /* 0x000000700600b985 */ /* 0x0003e8000c101b0c */
[----:B------:R1:W-:Y:S04]  /*e070*/  @!P2 ST.E.64 [R4.64], R116 ;  /* 0x000000740400a985 */ /* 0x0003e8000c101b0c */
[----:B------:R1:W-:Y:S02]  /*e080*/  @!P1 ST.E.64 [R2.64], R128 ;  /* 0x0000008002009985 */ /* 0x0003e4000c101b0c */
.L_x_158:
[----:B-1----:R-:W-:Y:S05]  /*e090*/  BSYNC B0 ;  /* 0x0000000000007941 */ /* 0x002fea0003800000 */
.L_x_157:
[----:B------:R1:W3:Y:S01]  /*e0a0*/  SHFL.IDX PT, R3, R22, 0x1, 0x1c1f ;  /* 0x003c1f0016037f89 */ /* 0x0002e200000e0000 */
[----:B------:R-:W-:Y:S03]  /*e0b0*/  BSSY B0, `(.L_x_159) ;  /* 0x0000060000007945 */ /* 0x000fe60003800000 */
[----:B------:R1:W4:Y:S01]  /*e0c0*/  SHFL.IDX PT, R2, R23, 0x1, 0x1c1f ;  /* 0x003c1f0017027f89 */ /* 0x00032200000e0000 */
[----:B------:R-:W-:Y:S05]  /*e0d0*/  @P0 BRA `(.L_x_160) ;  /* 0x000005d000000947 */ /* 0x000fea0003800000 */
[C---:B--2---:R-:W-:Y:S02]  /*e0e0*/  IADD3 R6, R0.reuse, 0x8, RZ ;  /* 0x0000000800067810 */ /* 0x044fe40007ffe0ff */
[----:B------:R-:W-:-:S02]  /*e0f0*/  IADD3 R5, R0, 0x10, RZ ;  /* 0x0000001000057810 */ /* 0x000fc40007ffe0ff */
[C---:B------:R-:W-:Y:S02]  /*e100*/  ISETP.GE.AND P0, PT, R0.reuse, c[0x0][0x3c8], PT ;  /* 0x0000f20000007a0c */ /* 0x040fe40003f06270 */
[----:B------:R-:W-:Y:S02]  /*e110*/  IADD3 R4, R0, 0x18, RZ ;  /* 0x0000001800047810 */ /* 0x000fe40007ffe0ff */
[----:B------:R-:W-:Y:S02]  /*e120*/  ISETP.GE.AND P4, PT, R6, c[0x0][0x3c8], PT ;  /* 0x0000f20006007a0c */ /* 0x000fe40003f86270 */
[----:B------:R-:W-:Y:S02]  /*e130*/  ISETP.GE.AND P3, PT, R5, c[0x0][0x3c8], PT ;  /* 0x0000f20005007a0c */ /* 0x000fe40003f66270 */
[----:B------:R-:W-:Y:S02]  /*e140*/  ISETP.GE.AND P2, PT, R4, c[0x0][0x3c8], PT ;  /* 0x0000f20004007a0c */ /* 0x000fe40003f46270 */
[----:B------:R-:W-:-:S02]  /*e150*/  IADD3 R10, R0, 0x20, RZ ;  /* 0x00000020000a7810 */ /* 0x000fc40007ffe0ff */
[C---:B------:R-:W-:Y:S01]  /*e160*/  IADD3 R11, R0.reuse, 0x28, RZ ;  /* 0x00000028000b7810 */ /* 0x040fe20007ffe0ff */
[----:B---34-:R-:W-:Y:S01]  /*e170*/  @!P0 IMAD.WIDE R8, R0, 0x4, R2 ;  /* 0x0000000400088825 */ /* 0x018fe200078e0202 */
[----:B------:R-:W-:Y:S02]  /*e180*/  ISETP.GE.AND P1, PT, R10, c[0x0][0x3c8], PT ;  /* 0x0000f2000a007a0c */ /* 0x000fe40003f26270 */
[----:B------:R-:W-:Y:S02]  /*e190*/  IADD3 R12, R0, 0x50, RZ ;  /* 0x00000050000c7810 */ /* 0x000fe40007ffe0ff */
[----:B------:R-:W-:Y:S01]  /*e1a0*/  @!P4 LEA.HI R7, R6, R6, RZ, 0x1 ;  /* 0x000000060607c211 */ /* 0x000fe200078f08ff */
[----:B------:R2:W-:Y:S01]  /*e1b0*/  @!P0 ST.E.64 [R8.64], R150 ;  /* 0x0000009608008985 */ /* 0x0005e2000c101b0c */
[----:B------:R-:W-:Y:S02]  /*e1c0*/  @!P3 LEA.HI R6, R5, R5, RZ, 0x1 ;  /* 0x000000050506b211 */ /* 0x000fe400078f08ff */
[----:B------:R-:W-:-:S02]  /*e1d0*/  @!P2 LEA.HI R4, R4, R4, RZ, 0x1 ;  /* 0x000000040404a211 */ /* 0x000fc400078f08ff */
[----:B------:R-:W-:Y:S02]  /*e1e0*/  @!P4 LOP3.LUT R5, R7, 0xfffffffe, RZ, 0xc0, !PT ;  /* 0xfffffffe0705c812 */ /* 0x000fe400078ec0ff */
[----:B------:R-:W-:Y:S02]  /*e1f0*/  @!P3 LOP3.LUT R6, R6, 0xfffffffe, RZ, 0xc0, !PT ;  /* 0xfffffffe0606b812 */ /* 0x000fe400078ec0ff */
[----:B------:R-:W-:Y:S02]  /*e200*/  ISETP.GE.AND P0, PT, R11, c[0x0][0x3c8], PT ;  /* 0x0000f2000b007a0c */ /* 0x000fe40003f06270 */
[----:B------:R-:W-:Y:S01]  /*e210*/  @!P2 LOP3.LUT R4, R4, 0xfffffffe, RZ, 0xc0, !PT ;  /* 0xfffffffe0404a812 */ /* 0x000fe200078ec0ff */
[----:B------:R-:W-:-:S04]  /*e220*/  @!P3 IMAD.WIDE R6, R6, 0x4, R2 ;  /* 0x000000040606b825 */ /* 0x000fc800078e0202 */
[----:B--2---:R-:W-:-:S04]  /*e230*/  @!P4 IMAD.WIDE R8, R5, 0x4, R2 ;  /* 0x000000040508c825 */ /* 0x004fc800078e0202 */
[----:B------:R-:W-:Y:S01]  /*e240*/  @!P2 IMAD.WIDE R4, R4, 0x4, R2 ;  /* 0x000000040404a825 */ /* 0x000fe200078e0202 */
[----:B------:R2:W-:Y:S04]  /*e250*/  @!P4 ST.E.64 [R8.64], R158 ;  /* 0x0000009e0800c985 */ /* 0x0005e8000c101b0c */
[----:B------:R3:W-:Y:S04]  /*e260*/  @!P3 ST.E.64 [R6.64], R162 ;  /* 0x000000a20600b985 */ /* 0x0007e8000c101b0c */
[----:B------:R4:W-:Y:S01]  /*e270*/  @!P2 ST.E.64 [R4.64], R174 ;  /* 0x000000ae0400a985 */ /* 0x0009e2000c101b0c */
[----:B--2---:R-:W-:-:S02]  /*e280*/  IADD3 R8, R0, 0x30, RZ ;  /* 0x0000003000087810 */ /* 0x004fc40007ffe0ff */
[----:B------:R-:W-:Y:S02]  /*e290*/  IADD3 R9, R0, 0x40, RZ ;  /* 0x0000004000097810 */ /* 0x000fe40007ffe0ff */
[----:B---3--:R-:W-:Y:S02]  /*e2a0*/  @!P1 LEA.HI R6, R10, R10, RZ, 0x1 ;  /* 0x0000000a0a069211 */ /* 0x008fe400078f08ff */
[----:B------:R-:W-:Y:S02]  /*e2b0*/  IADD3 R10, R0, 0x38, RZ ;  /* 0x00000038000a7810 */ /* 0x000fe40007ffe0ff */
[----:B----4-:R-:W-:Y:S02]  /*e2c0*/  @!P0 LEA.HI R4, R11, R11, RZ, 0x1 ;  /* 0x0000000b0b048211 */ /* 0x010fe400078f08ff */
[----:B------:R-:W-:Y:S02]  /*e2d0*/  @!P1 LOP3.LUT R6, R6, 0xfffffffe, RZ, 0xc0, !PT ;  /* 0xfffffffe06069812 */ /* 0x000fe400078ec0ff */
[----:B------:R-:W-:-:S02]  /*e2e0*/  @!P0 LOP3.LUT R4, R4, 0xfffffffe, RZ, 0xc0, !PT ;  /* 0xfffffffe04048812 */ /* 0x000fc400078ec0ff */
[----:B------:R-:W-:Y:S01]  /*e2f0*/  IADD3 R11, R0, 0x48, RZ ;  /* 0x00000048000b7810 */ /* 0x000fe20007ffe0ff */
[--C-:B------:R-:W-:Y:S01]  /*e300*/  @!P1 IMAD.WIDE R6, R6, 0x4, R2.reuse ;  /* 0x0000000406069825 */ /* 0x100fe200078e0202 */
[----:B------:R-:W-:Y:S02]  /*e310*/  ISETP.GE.AND P4, PT, R8, c[0x0][0x3c8], PT ;  /* 0x0000f20008007a0c */ /* 0x000fe40003f86270 */
[----:B------:R-:W-:Y:S01]  /*e320*/  ISETP.GE.AND P3, PT, R10, c[0x0][0x3c8], PT ;  /* 0x0000f2000a007a0c */ /* 0x000fe20003f66270 */
[----:B------:R-:W-:Y:S01]  /*e330*/  @!P0 IMAD.WIDE R4, R4, 0x4, R2 ;  /* 0x0000000404048825 */ /* 0x000fe200078e0202 */
[----:B------:R-:W-:Y:S01]  /*e340*/  ISETP.GE.AND P2, PT, R9, c[0x0][0x3c8], PT ;  /* 0x0000f20009007a0c */ /* 0x000fe20003f46270 */
[----:B------:R2:W-:Y:S01]  /*e350*/  @!P1 ST.E.64 [R6.64], R178 ;  /* 0x000000b206009985 */ /* 0x0005e2000c101b0c */
[----:B------:R-:W-:-:S03]  /*e360*/  ISETP.GE.AND P1, PT, R11, c[0x0][0x3c8], PT ;  /* 0x0000f2000b007a0c */ /* 0x000fc60003f26270 */
[----:B------:R3:W-:Y:S01]  /*e370*/  @!P0 ST.E.64 [R4.64], R190 ;  /* 0x000000be04008985 */ /* 0x0007e2000c101b0c */
[----:B------:R-:W-:-:S13]  /*e380*/  ISETP.GE.AND P0, PT, R12, c[0x0][0x3c8], PT ;  /* 0x0000f2000c007a0c */ /* 0x000fda0003f06270 */
[----:B------:R-:W-:-:S04]  /*e390*/  @!P0 LEA.HI R12, R12, R12, RZ, 0x1 ;  /* 0x0000000c0c0c8211 */ /* 0x000fc800078f08ff */
[----:B------:R-:W-:Y:S02]  /*e3a0*/  @!P0 LOP3.LUT R12, R12, 0xfffffffe, RZ, 0xc0, !PT ;  /* 0xfffffffe0c0c8812 */ /* 0x000fe400078ec0ff */
[----:B--2---:R-:W-:Y:S02]  /*e3b0*/  @!P3 LEA.HI R6, R10, R10, RZ, 0x1 ;  /* 0x0000000a0a06b211 */ /* 0x004fe400078f08ff */
[----:B------:R-:W-:Y:S02]  /*e3c0*/  @!P1 LEA.HI R7, R11, R11, RZ, 0x1 ;  /* 0x0000000b0b079211 */ /* 0x000fe400078f08ff */
[----:B---3--:R-:W-:Y:S02]  /*e3d0*/  @!P4 LEA.HI R4, R8, R8, RZ, 0x1 ;  /* 0x000000080804c211 */ /* 0x008fe400078f08ff */
[----:B------:R-:W-:Y:S02]  /*e3e0*/  @!P2 LEA.HI R5, R9, R9, RZ, 0x1 ;  /* 0x000000090905a211 */ /* 0x000fe400078f08ff */
[----:B------:R-:W-:-:S02]  /*e3f0*/  @!P4 LOP3.LUT R4, R4, 0xfffffffe, RZ, 0xc0, !PT ;  /* 0xfffffffe0404c812 */ /* 0x000fc400078ec0ff */
[----:B------:R-:W-:Y:S02]  /*e400*/  @!P3 LOP3.LUT R6, R6, 0xfffffffe, RZ, 0xc0, !PT ;  /* 0xfffffffe0606b812 */ /* 0x000fe400078ec0ff */
[----:B------:R-:W-:Y:S01]  /*e410*/  @!P2 LOP3.LUT R10, R5, 0xfffffffe, RZ, 0xc0, !PT ;  /* 0xfffffffe050aa812 */ /* 0x000fe200078ec0ff */
[----:B------:R-:W-:Y:S01]  /*e420*/  @!P4 IMAD.WIDE R4, R4, 0x4, R2 ;  /* 0x000000040404c825 */ /* 0x000fe200078e0202 */
[----:B------:R-:W-:-:S03]  /*e430*/  @!P1 LOP3.LUT R7, R7, 0xfffffffe, RZ, 0xc0, !PT ;  /* 0xfffffffe07079812 */ /* 0x000fc600078ec0ff */
[--C-:B------:R-:W-:Y:S01]  /*e440*/  @!P3 IMAD.WIDE R8, R6, 0x4, R2.reuse ;  /* 0x000000040608b825 */ /* 0x100fe200078e0202 */
[----:B------:R2:W-:Y:S03]  /*e450*/  @!P4 ST.E.64 [R4.64], R194 ;  /* 0x000000c20400c985 */ /* 0x0005e6000c101b0c */
[--C-:B------:R-:W-:Y:S01]  /*e460*/  @!P2 IMAD.WIDE R10, R10, 0x4, R2.reuse ;  /* 0x000000040a0aa825 */ /* 0x100fe200078e0202 */
[----:B------:R3:W-:Y:S03]  /*e470*/  @!P3 ST.E.64 [R8.64], R206 ;  /* 0x000000ce0800b985 */ /* 0x0007e6000c101b0c */
[--C-:B------:R-:W-:Y:S01]  /*e480*/  @!P1 IMAD.WIDE R6, R7, 0x4, R2.reuse ;  /* 0x0000000407069825 */ /* 0x100fe200078e0202 */
[----:B------:R-:W-:Y:S04]  /*e490*/  @!P2 ST.E.64 [R10.64], R70 ;  /* 0x000000460a00a985 */ /* 0x000fe8000c101b0c */
[----:B------:R4:W-:Y:S01]  /*e4a0*/  @!P1 ST.E.64 [R6.64], R82 ;  /* 0x0000005206009985 */ /* 0x0009e2000c101b0c */
[----:B--2---:R-:W-:Y:S01]  /*e4b0*/  @!P0 IMAD.WIDE R4, R12, 0x4, R2 ;  /* 0x000000040c048825 */ /* 0x004fe200078e0202 */
[----:B---3--:R-:W-:-:S04]  /*e4c0*/  IADD3 R8, R0, 0x58, RZ ;  /* 0x0000005800087810 */ /* 0x008fc80007ffe0ff */
[----:B------:R2:W-:Y:S01]  /*e4d0*/  @!P0 ST.E.64 [R4.64], R86 ;  /* 0x0000005604008985 */ /* 0x0005e2000c101b0c */
[----:B------:R-:W-:Y:S02]  /*e4e0*/  ISETP.GE.AND P4, PT, R8, c[0x0][0x3c8], PT ;  /* 0x0000f20008007a0c */ /* 0x000fe40003f86270 */
[C---:B----4-:R-:W-:Y:S02]  /*e4f0*/  IADD3 R7, R0.reuse, 0x60, RZ ;  /* 0x0000006000077810 */ /* 0x050fe40007ffe0ff */
[----:B------:R-:W-:Y:S02]  /*e500*/  IADD3 R6, R0, 0x68, RZ ;  /* 0x0000006800067810 */ /* 0x000fe40007ffe0ff */
[----:B------:R-:W-:Y:S02]  /*e510*/  ISETP.GE.AND P3, PT, R7, c[0x0][0x3c8], PT ;  /* 0x0000f20007007a0c */ /* 0x000fe40003f66270 */
[----:B------:R-:W-:-:S05]  /*e520*/  ISETP.GE.AND P2, PT, R6, c[0x0][0x3c8], PT ;  /* 0x0000f20006007a0c */ /* 0x000fca0003f46270 */
[----:B------:R-:W-:-:S06]  /*e530*/  @!P4 LEA.HI R9, R8, R8, RZ, 0x1 ;  /* 0x000000080809c211 */ /* 0x000fcc00078f08ff */
[----:B------:R-:W-:Y:S02]  /*e540*/  @!P3 LEA.HI R8, R7, R7, RZ, 0x1 ;  /* 0x000000070708b211 */ /* 0x000fe400078f08ff */
[----:B------:R-:W-:Y:S02]  /*e550*/  @!P2 LEA.HI R7, R6, R6, RZ, 0x1 ;  /* 0x000000060607a211 */ /* 0x000fe400078f08ff */
[----:B------:R-:W-:Y:S02]  /*e560*/  @!P3 LOP3.LUT R8, R8, 0xfffffffe, RZ, 0xc0, !PT ;  /* 0xfffffffe0808b812 */ /* 0x000fe400078ec0ff */
[C---:B--2---:R-:W-:Y:S02]  /*e570*/  IADD3 R5, R0.reuse, 0x70, RZ ;  /* 0x0000007000057810 */ /* 0x044fe40007ffe0ff */
[----:B------:R-:W-:Y:S02]  /*e580*/  IADD3 R4, R0, 0x78, RZ ;  /* 0x0000007800047810 */ /* 0x000fe40007ffe0ff */
[----:B------:R-:W-:-:S02]  /*e590*/  ISETP.GE.AND P1, PT, R5, c[0x0][0x3c8], PT ;  /* 0x0000f20005007a0c */ /* 0x000fc40003f26270 */
[----:B------:R-:W-:Y:S02]  /*e5a0*/  ISETP.GE.AND P0, PT, R4, c[0x0][0x3c8], PT ;  /* 0x0000f20004007a0c */ /* 0x000fe40003f06270 */
[----:B------:R-:W-:-:S09]  /*e5b0*/  @!P2 LOP3.LUT R7, R7, 0xfffffffe, RZ, 0xc0, !PT ;  /* 0xfffffffe0707a812 */ /* 0x000fd200078ec0ff */
[----:B------:R-:W-:Y:S02]  /*e5c0*/  @!P1 LEA.HI R6, R5, R5, RZ, 0x1 ;  /* 0x0000000505069211 */ /* 0x000fe400078f08ff */
[----:B------:R-:W-:Y:S02]  /*e5d0*/  @!P0 LEA.HI R4, R4, R4, RZ, 0x1 ;  /* 0x0000000404048211 */ /* 0x000fe400078f08ff */
[----:B------:R-:W-:Y:S01]  /*e5e0*/  @!P4 LOP3.LUT R5, R9, 0xfffffffe, RZ, 0xc0, !PT ;  /* 0xfffffffe0905c812 */ /* 0x000fe200078ec0ff */
[--C-:B------:R-:W-:Y:S01]  /*e5f0*/  @!P3 IMAD.WIDE R8, R8, 0x4, R2.reuse ;  /* 0x000000040808b825 */ /* 0x100fe200078e0202 */
[----:B------:R-:W-:Y:S02]  /*e600*/  @!P1 LOP3.LUT R12, R6, 0xfffffffe, RZ, 0xc0, !PT ;  /* 0xfffffffe060c9812 */ /* 0x000fe400078ec0ff */
[----:B------:R-:W-:Y:S01]  /*e610*/  @!P0 LOP3.LUT R13, R4, 0xfffffffe, RZ, 0xc0, !PT ;  /* 0xfffffffe040d8812 */ /* 0x000fe200078ec0ff */
[----:B------:R-:W-:-:S04]  /*e620*/  @!P4 IMAD.WIDE R10, R5, 0x4, R2 ;  /* 0x00000004050ac825 */ /* 0x000fc800078e0202 */
[--C-:B------:R-:W-:Y:S01]  /*e630*/  @!P2 IMAD.WIDE R6, R7, 0x4, R2.reuse ;  /* 0x000000040706a825 */ /* 0x100fe200078e0202 */
[----:B------:R2:W-:Y:S03]  /*e640*/  @!P4 ST.E.64 [R10.64], R98 ;  /* 0x000000620a00c985 */ /* 0x0005e6000c101b0c */
[--C-:B------:R-:W-:Y:S01]  /*e650*/  @!P1 IMAD.WIDE R4, R12, 0x4, R2.reuse ;  /* 0x000000040c049825 */ /* 0x100fe200078e0202 */
[----:B------:R2:W-:Y:S03]  /*e660*/  @!P3 ST.E.64 [R8.64], R102 ;  /* 0x000000660800b985 */ /* 0x0005e6000c101b0c */
[----:B------:R-:W-:Y:S01]  /*e670*/  @!P0 IMAD.WIDE R2, R13, 0x4, R2 ;  /* 0x000000040d028825 */ /* 0x000fe200078e0202 */
[----:B------:R2:W-:Y:S04]  /*e680*/  @!P2 ST.E.64 [R6.64], R114 ;  /* 0x000000720600a985 */ /* 0x0005e8000c101b0c */
[----:B------:R2:W-:Y:S04]  /*e690*/  @!P1 ST.E.64 [R4.64], R118 ;  /* 0x0000007604009985 */ /* 0x0005e8000c101b0c */
[----:B------:R2:W-:Y:S02]  /*e6a0*/  @!P0 ST.E.64 [R2.64], R130 ;  /* 0x0000008202008985 */ /* 0x0005e4000c101b0c */
.L_x_160:
[----:B------:R-:W-:Y:S05]  /*e6b0*/  BSYNC B0 ;  /* 0x0000000000007941 */ /* 0x000fea0003800000 */
.L_x_159:
[----:B--23--:R2:W3:Y:S01]  /*e6c0*/  SHFL.IDX PT, R3, R22, 0x2, 0x1c1f ;  /* 0x005c1f0016037f89 */ /* 0x00c4e200000e0000 */
[----:B------:R-:W-:Y:S03]  /*e6d0*/  BSSY B0, `(.L_x_161) ;  /* 0x0000060000007945 */ /* 0x000fe60003800000 */
[----:B----4-:R2:W4:Y:S01]  /*e6e0*/  SHFL.IDX PT, R2, R23, 0x2, 0x1c1f ;  /* 0x005c1f0017027f89 */ /* 0x01052200000e0000 */
[----:B------:R-:W-:Y:S05]  /*e6f0*/  @P5 BRA `(.L_x_162) ;  /* 0x000005d000005947 */ /* 0x000fea0003800000 */
[C---:B------:R-:W-:Y:S02]  /*e700*/  IADD3 R5, R0.reuse, 0x8, RZ ;  /* 0x0000000800057810 */ /* 0x040fe40007ffe0ff */
[----:B------:R-:W-:-:S02]  /*e710*/  IADD3 R4, R0, 0x10, RZ ;  /* 0x0000001000047810 */ /* 0x000fc40007ffe0ff */
[----:B------:R-:W-:Y:S02]  /*e720*/  ISETP.GE.AND P2, PT, R5, c[0x0][0x3c8], PT ;  /* 0x0000f20005007a0c */ /* 0x000fe40003f46270 */
[----:B------:R-:W-:Y:S02]  /*e730*/  ISETP.GE.AND P1, PT, R4, c[0x0][0x3c8], PT ;  /* 0x0000f20004007a0c */ /* 0x000fe40003f26270 */
[C---:B------:R-:W-:Y:S02]  /*e740*/  ISETP.GE.AND P3, PT, R0.reuse, c[0x0][0x3c8], PT ;  /* 0x0000f20000007a0c */ /* 0x040fe40003f66270 */
[C---:B------:R-:W-:Y:S02]  /*e750*/  IADD3 R10, R0.reuse, 0x18, RZ ;  /* 0x00000018000a7810 */ /* 0x040fe40007ffe0ff */
[----:B------:R-:W-:Y:S02]  /*e760*/  IADD3 R11, R0, 0x20, RZ ;  /* 0x00000020000b7810 */ /* 0x000fe40007ffe0ff */
[----:B------:R-:W-:-:S02]  /*e770*/  ISETP.GE.AND P0, PT, R10, c[0x0][0x3c8], PT ;  /* 0x0000f2000a007a0c */ /* 0x000fc40003f06270 */
[----:B------:R-:W-:Y:S02]  /*e780*/  ISETP.GE.AND P5, PT, R11, c[0x0][0x3c8], PT ;  /* 0x0000f2000b007a0c */ /* 0x000fe40003fa6270 */
[----:B------:R-:W-:Y:S02]  /*e790*/  @!P2 LEA.HI R5, R5, R5, RZ, 0x1 ;  /* 0x000000050505a211 */ /* 0x000fe400078f08ff */
[----:B------:R-:W-:Y:S01]  /*e7a0*/  @!P1 LEA.HI R4, R4, R4, RZ, 0x1 ;  /* 0x0000000404049211 */ /* 0x000fe200078f08ff */
[--C-:B---34-:R-:W-:Y:S01]  /*e7b0*/  @!P3 IMAD.WIDE R6, R0, 0x4, R2.reuse ;  /* 0x000000040006b825 */ /* 0x118fe200078e0202 */
[----:B------:R-:W-:Y:S02]  /*e7c0*/  @!P2 LOP3.LUT R5, R5, 0xfffffffe, RZ, 0xc0, !PT ;  /* 0xfffffffe0505a812 */ /* 0x000fe400078ec0ff */
[----:B------:R-:W-:Y:S02]  /*e7d0*/  @!P1 LOP3.LUT R8, R4, 0xfffffffe, RZ, 0xc0, !PT ;  /* 0xfffffffe04089812 */ /* 0x000fe400078ec0ff */
[----:B------:R3:W-:Y:S01]  /*e7e0*/  @!P3 ST.E.64 [R6.64], R144 ;  /* 0x000000900600b985 */ /* 0x0007e2000c101b0c */
[----:B------:R-:W-:Y:S01]  /*e7f0*/  @!P2 IMAD.WIDE R4, R5, 0x4, R2 ;  /* 0x000000040504a825 */ /* 0x000fe200078e0202 */
[----:B------:R-:W-:-:S03]  /*e800*/  IADD3 R12, R0, 0x48, RZ ;  /* 0x00000048000c7810 */ /* 0x000fc60007ffe0ff */
[----:B------:R-:W-:Y:S01]  /*e810*/  @!P1 IMAD.WIDE R8, R8, 0x4, R2 ;  /* 0x0000000408089825 */ /* 0x000fe200078e0202 */
[----:B------:R4:W-:Y:S04]  /*e820*/  @!P2 ST.E.64 [R4.64], R152 ;  /* 0x000000980400a985 */ /* 0x0009e8000c101b0c */
[----:B------:R1:W-:Y:S01]  /*e830*/  @!P1 ST.E.64 [R8.64], R164 ;  /* 0x000000a408009985 */ /* 0x0003e2000c101b0c */
[----:B---3--:R-:W-:Y:S02]  /*e840*/  IADD3 R7, R0, 0x28, RZ ;  /* 0x0000002800077810 */ /* 0x008fe40007ffe0ff */
[----:B------:R-:W-:Y:S02]  /*e850*/  @!P5 LEA.HI R6, R11, R11, RZ, 0x1 ;  /* 0x0000000b0b06d211 */ /* 0x000fe400078f08ff */
[----:B------:R-:W-:-:S02]  /*e860*/  ISETP.GE.AND P4, PT, R7, c[0x0][0x3c8], PT ;  /* 0x0000f20007007a0c */ /* 0x000fc40003f86270 */
[----:B----4-:R-:W-:Y:S02]  /*e870*/  @!P0 LEA.HI R4, R10, R10, RZ, 0x1 ;  /* 0x0000000a0a048211 */ /* 0x010fe400078f08ff */
[----:B------:R-:W-:Y:S02]  /*e880*/  IADD3 R10, R0, 0x40, RZ ;  /* 0x00000040000a7810 */ /* 0x000fe40007ffe0ff */
[----:B------:R-:W-:Y:S02]  /*e890*/  @!P0 LOP3.LUT R4, R4, 0xfffffffe, RZ, 0xc0, !PT ;  /* 0xfffffffe04048812 */ /* 0x000fe400078ec0ff */
[C---:B-1----:R-:W-:Y:S02]  /*e8a0*/  IADD3 R8, R0.reuse, 0x30, RZ ;  /* 0x0000003000087810 */ /* 0x042fe40007ffe0ff */
[----:B------:R-:W-:Y:S01]  /*e8b0*/  IADD3 R9, R0, 0x38, RZ ;  /* 0x0000003800097810 */ /* 0x000fe20007ffe0ff */
[----:B------:R-:W-:Y:S01]  /*e8c0*/  @!P0 IMAD.WIDE R4, R4, 0x4, R2 ;  /* 0x0000000404048825 */ /* 0x000fe200078e0202 */
[----:B------:R-:W-:-:S02]  /*e8d0*/  ISETP.GE.AND P3, PT, R8, c[0x0][0x3c8], PT ;  /* 0x0000f20008007a0c */ /* 0x000fc40003f66270 */
[----:B------:R-:W-:Y:S02]  /*e8e0*/  ISETP.GE.AND P2, PT, R9, c[0x0][0x3c8], PT ;  /* 0x0000f20009007a0c */ /* 0x000fe40003f46270 */
[----:B------:R-:W-:Y:S01]  /*e8f0*/  @!P5 LOP3.LUT R6, R6, 0xfffffffe, RZ, 0xc0, !PT ;  /* 0xfffffffe0606d812 */ /* 0x000fe200078ec0ff */
[----:B------:R1:W-:Y:S01]  /*e900*/  @!P0 ST.E.64 [R4.64], R168 ;  /* 0x000000a804008985 */ /* 0x0003e2000c101b0c */
[----:B------:R-:W-:Y:S02]  /*e910*/  ISETP.GE.AND P1, PT, R10, c[0x0][0x3c8], PT ;  /* 0x0000f2000a007a0c */ /* 0x000fe40003f26270 */
[----:B------:R-:W-:-:S13]  /*e920*/  ISETP.GE.AND P0, PT, R12, c[0x0][0x3c8], PT ;  /* 0x0000f2000c007a0c */ /* 0x000fda0003f06270 */
[----:B------:R-:W-:-:S04]  /*e930*/  @!P0 LEA.HI R12, R12, R12, RZ, 0x1 ;  /* 0x0000000c0c0c8211 */ /* 0x000fc800078f08ff */
[----:B------:R-:W-:Y:S01]  /*e940*/  @!P0 LOP3.LUT R12, R12, 0xfffffffe, RZ, 0xc0, !PT ;  /* 0xfffffffe0c0c8812 */ /* 0x000fe200078ec0ff */
[----:B-1----:R-:W-:Y:S01]  /*e950*/  @!P5 IMAD.WIDE R4, R6, 0x4, R2 ;  /* 0x000000040604d825 */ /* 0x002fe200078e0202 */
[----:B------:R-:W-:Y:S02]  /*e960*/  @!P4 LEA.HI R6, R7, R7, RZ, 0x1 ;  /* 0x000000070706c211 */ /* 0x000fe400078f08ff */
[----:B------:R-:W-:Y:S02]  /*e970*/  @!P1 LEA.HI R7, R10, R10, RZ, 0x1 ;  /* 0x0000000a0a079211 */ /* 0x000fe400078f08ff */
[----:B------:R1:W-:Y:S01]  /*e980*/  @!P5 ST.E.64 [R4.64], R180 ;  /* 0x000000b40400d985 */ /* 0x0003e2000c101b0c */
[----:B------:R-:W-:Y:S02]  /*e990*/  @!P4 LOP3.LUT R6, R6, 0xfffffffe, RZ, 0xc0, !PT ;  /* 0xfffffffe0606c812 */ /* 0x000fe400078ec0ff */
[----:B------:R-:W-:Y:S02]  /*e9a0*/  @!P1 LOP3.LUT R7, R7, 0xfffffffe, RZ, 0xc0, !PT ;  /* 0xfffffffe07079812 */ /* 0x000fe400078ec0ff */
[----:B-1----:R-:W-:-:S02]  /*e9b0*/  @!P3 LEA.HI R5, R8, R8, RZ, 0x1 ;  /* 0x000000080805b211 */ /* 0x002fc400078f08ff */
[----:B------:R-:W-:Y:S02]  /*e9c0*/  @!P2 LEA.HI R4, R9, R9, RZ, 0x1 ;  /* 0x000000090904a211 */ /* 0x000fe400078f08ff */
[----:B------:R-:W-:Y:S02]  /*e9d0*/  @!P3 LOP3.LUT R8, R5, 0xfffffffe, RZ, 0xc0, !PT ;  /* 0xfffffffe0508b812 */ /* 0x000fe400078ec0ff */
[----:B------:R-:W-:Y:S01]  /*e9e0*/  @!P2 LOP3.LUT R10, R4, 0xfffffffe, RZ, 0xc0, !PT ;  /* 0xfffffffe040aa812 */ /* 0x000fe200078ec0ff */
[----:B------:R-:W-:-:S04]  /*e9f0*/  @!P4 IMAD.WIDE R4, R6, 0x4, R2 ;  /* 0x000000040604c825 */ /* 0x000fc800078e0202 */
[--C-:B------:R-:W-:Y:S01]  /*ea00*/  @!P3 IMAD.WIDE R8, R8, 0x4, R2.reuse ;  /* 0x000000040808b825 */ /* 0x100fe200078e0202 */
[----:B------:R1:W-:Y:S03]  /*ea10*/  @!P4 ST.E.64 [R4.64], R184 ;  /* 0x000000b80400c985 */ /* 0x0003e6000c101b0c */
[--C-:B------:R-:W-:Y:S01]  /*ea20*/  @!P2 IMAD.WIDE R10, R10, 0x4, R2.reuse ;  /* 0x000000040a0aa825 */ /* 0x100fe200078e0202 */
[----:B------:R3:W-:Y:S03]  /*ea30*/  @!P3 ST.E.64 [R8.64], R196 ;  /* 0x000000c40800b985 */ /* 0x0007e6000c101b0c */
[--C-:B------:R-:W-:Y:S01]  /*ea40*/  @!P1 IMAD.WIDE R6, R7, 0x4, R2.reuse ;  /* 0x0000000407069825 */ /* 0x100fe200078e0202 */
[----:B------:R-:W-:Y:S04]  /*ea50*/  @!P2 ST.E.64 [R10.64], R200 ;  /* 0x000000c80a00a985 */ /* 0x000fe8000c101b0c */
[----:B------:R4:W-:Y:S01]  /*ea60*/  @!P1 ST.E.64 [R6.64], R72 ;  /* 0x0000004806009985 */ /* 0x0009e2000c101b0c */
[----:B-1----:R-:W-:Y:S01]  /*ea70*/  @!P0 IMAD.WIDE R4, R12, 0x4, R2 ;  /* 0x000000040c048825 */ /* 0x002fe200078e0202 */
[----:B---3--:R-:W-:-:S04]  /*ea80*/  IADD3 R9, R0, 0x50, RZ ;  /* 0x0000005000097810 */ /* 0x008fc80007ffe0ff */
[----:B------:R1:W-:Y:S01]  /*ea90*/  @!P0 ST.E.64 [R4.64], R76 ;  /* 0x0000004c04008985 */ /* 0x0003e2000c101b0c */
[----:B------:R-:W-:Y:S02]  /*eaa0*/  IADD3 R8, R0, 0x58, RZ ;  /* 0x0000005800087810 */ /* 0x000fe40007ffe0ff */
[----:B------:R-:W-:Y:S02]  /*eab0*/  ISETP.GE.AND P5, PT, R9, c[0x0][0x3c8], PT ;  /* 0x0000f20009007a0c */ /* 0x000fe40003fa6270 */
[----:B------:R-:W-:Y:S02]  /*eac0*/  ISETP.GE.AND P4, PT, R8, c[0x0][0x3c8], PT ;  /* 0x0000f20008007a0c */ /* 0x000fe40003f86270 */
[C---:B----4-:R-:W-:Y:S02]  /*ead0*/  IADD3 R7, R0.reuse, 0x60, RZ ;  /* 0x0000006000077810 */ /* 0x050fe40007ffe0ff */
[----:B------:R-:W-:Y:S02]  /*eae0*/  IADD3 R6, R0, 0x68, RZ ;  /* 0x0000006800067810 */ /* 0x000fe40007ffe0ff */
[----:B------:R-:W-:-:S02]  /*eaf0*/  ISETP.GE.AND P3, PT, R7, c[0x0][0x3c8], PT ;  /* 0x0000f20007007a0c */ /* 0x000fc40003f66270 */
[----:B------:R-:W-:-:S03]  /*eb00*/  ISETP.GE.AND P2, PT, R6, c[0x0][0x3c8], PT ;  /* 0x0000f20006007a0c */ /* 0x000fc60003f46270 */
[----:B------:R-:W-:Y:S02]  /*eb10*/  @!P5 LEA.HI R9, R9, R9, RZ, 0x1 ;  /* 0x000000090909d211 */ /* 0x000fe400078f08ff */
[----:B------:R-:W-:-:S04]  /*eb20*/  @!P4 LEA.HI R10, R8, R8, RZ, 0x1 ;  /* 0x00000008080ac211 */ /* 0x000fc800078f08ff */
[----:B------:R-:W-:Y:S02]  /*eb30*/  @!P4 LOP3.LUT R10, R10, 0xfffffffe, RZ, 0xc0, !PT ;  /* 0xfffffffe0a0ac812 */ /* 0x000fe400078ec0ff */
[----:B------:R-:W-:Y:S02]  /*eb40*/  @!P3 LEA.HI R8, R7, R7, RZ, 0x1 ;  /* 0x000000070708b211 */ /* 0x000fe400078f08ff */
[----:B------:R-:W-:Y:S01]  /*eb50*/  @!P2 LEA.HI R7, R6, R6, RZ, 0x1 ;  /* 0x000000060607a211 */ /* 0x000fe200078f08ff */
[----:B------:R-:W-:Y:S01]  /*eb60*/  @!P4 IMAD.WIDE R10, R10, 0x4, R2 ;  /* 0x000000040a0ac825 */ /* 0x000fe200078e0202 */
[----:B------:R-:W-:Y:S02]  /*eb70*/  @!P3 LOP3.LUT R8, R8, 0xfffffffe, RZ, 0xc0, !PT ;  /* 0xfffffffe0808b812 */ /* 0x000fe400078ec0ff */
[C---:B-1----:R-:W-:Y:S02]  /*eb80*/  IADD3 R5, R0.reuse, 0x70, RZ ;  /* 0x0000007000057810 */ /* 0x042fe40007ffe0ff */
[----:B------:R-:W-:-:S02]  /*eb90*/  IADD3 R4, R0, 0x78, RZ ;  /* 0x0000007800047810 */ /* 0x000fc40007ffe0ff */
[----:B------:R-:W-:Y:S02]  /*eba0*/  ISETP.GE.AND P1, PT, R5, c[0x0][0x3c8], PT ;  /* 0x0000f20005007a0c */ /* 0x000fe40003f26270 */
[----:B------:R-:W-:Y:S02]  /*ebb0*/  ISETP.GE.AND P0, PT, R4, c[0x0][0x3c8], PT ;  /* 0x0000f20004007a0c */ /* 0x000fe40003f06270 */
[----:B------:R-:W-:-:S09]  /*ebc0*/  @!P2 LOP3.LUT R7, R7, 0xfffffffe, RZ, 0xc0, !PT ;  /* 0xfffffffe0707a812 */ /* 0x000fd200078ec0ff */
[----:B------:R-:W-:Y:S02]  /*ebd0*/  @!P1 LEA.HI R6, R5, R5, RZ, 0x1 ;  /* 0x0000000505069211 */ /* 0x000fe400078f08ff */
[----:B------:R-:W-:Y:S01]  /*ebe0*/  @!P5 LOP3.LUT R5, R9, 0xfffffffe, RZ, 0xc0, !PT ;  /* 0xfffffffe0905d812 */ /* 0x000fe200078ec0ff */
[--C-:B------:R-:W-:Y:S01]  /*ebf0*/  @!P3 IMAD.WIDE R8, R8, 0x4, R2.reuse ;  /* 0x000000040808b825 */ /* 0x100fe200078e0202 */
[----:B------:R-:W-:Y:S02]  /*ec00*/  @!P0 LEA.HI R4, R4, R4, RZ, 0x1 ;  /* 0x0000000404048211 */ /* 0x000fe400078f08ff */
[----:B------:R-:W-:Y:S01]  /*ec10*/  @!P1 LOP3.LUT R14, R6, 0xfffffffe, RZ, 0xc0, !PT ;  /* 0xfffffffe060e9812 */ /* 0x000fe200078ec0ff */
[----:B------:R-:W-:Y:S01]  /*ec20*/  @!P5 IMAD.WIDE R12, R5, 0x4, R2 ;  /* 0x00000004050cd825 */ /* 0x000fe200078e0202 */
[----:B------:R-:W-:-:S03]  /*ec30*/  @!P0 LOP3.LUT R15, R4, 0xfffffffe, RZ, 0xc0, !PT ;  /* 0xfffffffe040f8812 */ /* 0x000fc600078ec0ff */
[--C-:B------:R-:W-:Y:S01]  /*ec40*/  @!P2 IMAD.WIDE R6, R7, 0x4, R2.reuse ;  /* 0x000000040706a825 */ /* 0x100fe200078e0202 */
[----:B------:R1:W-:Y:S03]  /*ec50*/  @!P5 ST.E.64 [R12.64], R88 ;  /* 0x000000580c00d985 */ /* 0x0003e6000c101b0c */
[--C-:B------:R-:W-:Y:S01]  /*ec60*/  @!P1 IMAD.WIDE R4, R14, 0x4, R2.reuse ;  /* 0x000000040e049825 */ /* 0x100fe200078e0202 */
[----:B------:R1:W-:Y:S03]  /*ec70*/  @!P4 ST.E.64 [R10.64], R92 ;  /* 0x0000005c0a00c985 */ /* 0x0003e6000c101b0c */
[----:B------:R-:W-:Y:S01]  /*ec80*/  @!P0 IMAD.WIDE R2, R15, 0x4, R2 ;  /* 0x000000040f028825 */ /* 0x000fe200078e0202 */
[----:B------:R1:W-:Y:S04]  /*ec90*/  @!P3 ST.E.64 [R8.64], R104 ;  /* 0x000000680800b985 */ /* 0x0003e8000c101b0c */
[----:B------:R1:W-:Y:S04]  /*eca0*/  @!P2 ST.E.64 [R6.64], R108 ;  /* 0x0000006c0600a985 */ /* 0x0003e8000c101b0c */
[----:B------:R1:W-:Y:S04]  /*ecb0*/  @!P1 ST.E.64 [R4.64], R120 ;  /* 0x0000007804009985 */ /* 0x0003e8000c101b0c */
[----:B------:R1:W-:Y:S02]  /*ecc0*/  @!P0 ST.E.64 [R2.64], R124 ;  /* 0x0000007c02008985 */ /* 0x0003e4000c101b0c */
.L_x_162:
[----:B------:R-:W-:Y:S05]  /*ecd0*/  BSYNC B0 ;  /* 0x0000000000007941 */ /* 0x000fea0003800000 */
.L_x_161:
[----:B-1-3--:R1:W3:Y:S04]  /*ece0*/  SHFL.IDX PT, R3, R22, 0x3, 0x1c1f ;  /* 0x007c1f0016037f89 */ /* 0x00a2e800000e0000 */
[----:B----4-:R1:W4:Y:S01]  /*ecf0*/  SHFL.IDX PT, R2, R23, 0x3, 0x1c1f ;  /* 0x007c1f0017027f89 */ /* 0x01032200000e0000 */
[----:B------:R-:W-:Y:S05]  /*ed00*/  @P6 EXIT ;  /* 0x000000000000694d */ /* 0x000fea0003800000 */
[C---:B------:R-:W-:Y:S02]  /*ed10*/  ISETP.GE.AND P0, PT, R0.reuse, c[0x0][0x3c8], PT ;  /* 0x0000f20000007a0c */ /* 0x040fe40003f06270 */
[----:B------:R-:W-:-:S02]  /*ed20*/  IADD3 R5, R0, 0x8, RZ ;  /* 0x0000000800057810 */ /* 0x000fc40007ffe0ff */
[----:B------:R-:W-:Y:S02]  /*ed30*/  IADD3 R4, R0, 0x10, RZ ;  /* 0x0000001000047810 */ /* 0x000fe40007ffe0ff */
[----:B------:R-:W-:Y:S02]  /*ed40*/  ISETP.GE.AND P6, PT, R5, c[0x0][0x3c8], PT ;  /* 0x0000f20005007a0c */ /* 0x000fe40003fc6270 */
[----:B------:R-:W-:Y:S02]  /*ed50*/  ISETP.GE.AND P5, PT, R4, c[0x0][0x3c8], PT ;  /* 0x0000f20004007a0c */ /* 0x000fe40003fa6270 */
[C---:B------:R-:W-:Y:S02]  /*ed60*/  IADD3 R8, R0.reuse, 0x18, RZ ;  /* 0x0000001800087810 */ /* 0x040fe40007ffe0ff */
[C---:B------:R-:W-:Y:S01]  /*ed70*/  IADD3 R9, R0.reuse, 0x20, RZ ;  /* 0x0000002000097810 */ /* 0x040fe20007ffe0ff */
[C---:B---34-:R-:W-:Y:S01]  /*ed80*/  @!P0 IMAD.WIDE R6, R0.reuse, 0x4, R2 ;  /* 0x0000000400068825 */ /* 0x058fe200078e0202 */
[----:B------:R-:W-:-:S02]  /*ed90*/  IADD3 R10, R0, 0x28, RZ ;  /* 0x00000028000a7810 */ /* 0x000fc40007ffe0ff */
[C---:B------:R-:W-:Y:S02]  /*eda0*/  IADD3 R11, R0.reuse, 0x30, RZ ;  /* 0x00000030000b7810 */ /* 0x040fe40007ffe0ff */
[----:B------:R3:W-:Y:S01]  /*edb0*/  @!P0 ST.E.64 [R6.64], R146 ;  /* 0x0000009206008985 */ /* 0x0007e2000c101b0c */
[----:B------:R-:W-:Y:S02]  /*edc0*/  IADD3 R12, R0, 0x38, RZ ;  /* 0x00000038000c7810 */ /* 0x000fe40007ffe0ff */
[----:B------:R-:W-:Y:S02]  /*edd0*/  @!P5 LEA.HI R4, R4, R4, RZ, 0x1 ;  /* 0x000000040404d211 */ /* 0x000fe400078f08ff */
[----:B------:R-:W-:Y:S02]  /*ede0*/  ISETP.GE.AND P4, PT, R8, c[0x0][0x3c8], PT ;  /* 0x0000f20008007a0c */ /* 0x000fe40003f86270 */
[----:B------:R-:W-:Y:S02]  /*edf0*/  ISETP.GE.AND P3, PT, R9, c[0x0][0x3c8], PT ;  /* 0x0000f20009007a0c */ /* 0x000fe40003f66270 */
[----:B------:R-:W-:-:S02]  /*ee00*/  @!P5 LOP3.LUT R4, R4, 0xfffffffe, RZ, 0xc0, !PT ;  /* 0xfffffffe0404d812 */ /* 0x000fc400078ec0ff */
[----:B------:R-:W-:Y:S02]  /*ee10*/  ISETP.GE.AND P2, PT, R10, c[0x0][0x3c8], PT ;  /* 0x0000f2000a007a0c */ /* 0x000fe40003f46270 */
[----:B------:R-:W-:Y:S02]  /*ee20*/  ISETP.GE.AND P1, PT, R11, c[0x0][0x3c8], PT ;  /* 0x0000f2000b007a0c */ /* 0x000fe40003f26270 */
[----:B------:R-:W-:Y:S02]  /*ee30*/  ISETP.GE.AND P0, PT, R12, c[0x0][0x3c8], PT ;  /* 0x0000f2000c007a0c */ /* 0x000fe40003f06270 */
[C---:B------:R-:W-:Y:S02]  /*ee40*/  IADD3 R14, R0.reuse, 0x40, RZ ;  /* 0x00000040000e7810 */ /* 0x040fe40007ffe0ff */
[----:B------:R-:W-:Y:S02]  /*ee50*/  IADD3 R15, R0, 0x48, RZ ;  /* 0x00000048000f7810 */ /* 0x000fe40007ffe0ff */
[----:B---3--:R-:W-:Y:S01]  /*ee60*/  @!P6 LEA.HI R6, R5, R5, RZ, 0x1 ;  /* 0x000000050506e211 */ /* 0x008fe200078f08ff */
[----:B------:R-:W-:-:S03]  /*ee70*/  @!P5 IMAD.WIDE R4, R4, 0x4, R2 ;  /* 0x000000040404d825 */ /* 0x000fc600078e0202 */
[----:B------:R-:W-:-:S05]  /*ee80*/  @!P6 LOP3.LUT R6, R6, 0xfffffffe, RZ, 0xc0, !PT ;  /* 0xfffffffe0606e812 */ /* 0x000fca00078ec0ff */
[----:B------:R-:W-:-:S05]  /*ee90*/  @!P6 IMAD.WIDE R6, R6, 0x4, R2 ;  /* 0x000000040606e825 */ /* 0x000fca00078e0202 */
[----:B------:R3:W-:Y:S01]  /*eea0*/  @!P6 ST.E.64 [R6.64], R154 ;  /* 0x0000009a0600e985 */ /* 0x0007e2000c101b0c */
[----:B------:R-:W-:-:S03]  /*eeb0*/  ISETP.GE.AND P6, PT, R14, c[0x0][0x3c8], PT ;  /* 0x0000f2000e007a0c */ /* 0x000fc60003fc6270 */
[----:B------:R4:W-:Y:S01]  /*eec0*/  @!P5 ST.E.64 [R4.64], R166 ;  /* 0x000000a60400d985 */ /* 0x0009e2000c101b0c */
[----:B------:R-:W-:Y:S02]  /*eed0*/  ISETP.GE.AND P5, PT, R15, c[0x0][0x3c8], PT ;  /* 0x0000f2000f007a0c */ /* 0x000fe40003fa6270 */
[----:B---3--:R-:W-:Y:S02]  /*eee0*/  @!P2 LEA.HI R7, R10, R10, RZ, 0x1 ;  /* 0x0000000a0a07a211 */ /* 0x008fe400078f08ff */
[----:B------:R-:W-:Y:S02]  /*eef0*/  @!P1 LEA.HI R6, R11, R11, RZ, 0x1 ;  /* 0x0000000b0b069211 */ /* 0x000fe400078f08ff */
[----:B----4-:R-:W-:Y:S02]  /*ef00*/  @!P4 LEA.HI R4, R8, R8, RZ, 0x1 ;  /* 0x000000080804c211 */ /* 0x010fe400078f08ff */
[----:B------:R-:W-:Y:S02]  /*ef10*/  @!P3 LEA.HI R8, R9, R9, RZ, 0x1 ;  /* 0x000000090908b211 */ /* 0x000fe400078f08ff */
[----:B------:R-:W-:-:S02]  /*ef20*/  @!P0 LEA.HI R5, R12, R12, RZ, 0x1 ;  /* 0x0000000c0c058211 */ /* 0x000fc400078f08ff */
[----:B------:R-:W-:Y:S02]  /*ef30*/  @!P4 LOP3.LUT R4, R4, 0xfffffffe, RZ, 0xc0, !PT ;  /* 0xfffffffe0404c812 */ /* 0x000fe400078ec0ff */
[----:B------:R-:W-:Y:S02]  /*ef40*/  @!P3 LOP3.LUT R8, R8, 0xfffffffe, RZ, 0xc0, !PT ;  /* 0xfffffffe0808b812 */ /* 0x000fe400078ec0ff */
[----:B------:R-:W-:Y:S01]  /*ef50*/  @!P2 LOP3.LUT R7, R7, 0xfffffffe, RZ, 0xc0, !PT ;  /* 0xfffffffe0707a812 */ /* 0x000fe200078ec0ff */
[--C-:B------:R-:W-:Y:S01]  /*ef60*/  @!P4 IMAD.WIDE R12, R4, 0x4, R2.reuse ;  /* 0x00000004040cc825 */ /* 0x100fe200078e0202 */
[----:B------:R-:W-:Y:S02]  /*ef70*/  @!P1 LOP3.LUT R6, R6, 0xfffffffe, RZ, 0xc0, !PT ;  /* 0xfffffffe06069812 */ /* 0x000fe400078ec0ff */
[----:B------:R-:W-:Y:S01]  /*ef80*/  @!P0 LOP3.LUT R5, R5, 0xfffffffe, RZ, 0xc0, !PT ;  /* 0xfffffffe05058812 */ /* 0x000fe200078ec0ff */
[--C-:B------:R-:W-:Y:S01]  /*ef90*/  @!P3 IMAD.WIDE R10, R8, 0x4, R2.reuse ;  /* 0x00000004080ab825 */ /* 0x100fe200078e0202 */
[----:B------:R3:W-:Y:S03]  /*efa0*/  @!P4 ST.E.64 [R12.64], R170 ;  /* 0x000000aa0c00c985 */ /* 0x0007e6000c101b0c */
[--C-:B------:R-:W-:Y:S01]  /*efb0*/  @!P2 IMAD.WIDE R8, R7, 0x4, R2.reuse ;  /* 0x000000040708a825 */ /* 0x100fe200078e0202 */
[----:B------:R4:W-:Y:S03]  /*efc0*/  @!P3 ST.E.64 [R10.64], R182 ;  /* 0x000000b60a00b985 */ /* 0x0009e6000c101b0c */
[--C-:B------:R-:W-:Y:S01]  /*efd0*/  @!P1 IMAD.WIDE R6, R6, 0x4, R2.reuse ;  /* 0x0000000406069825 */ /* 0x100fe200078e0202 */
[----:B------:R1:W-:Y:S03]  /*efe0*/  @!P2 ST.E.64 [R8.64], R186 ;  /* 0x000000ba0800a985 */ /* 0x0003e6000c101b0c */
[----:B------:R-:W-:Y:S01]  /*eff0*/  @!P0 IMAD.WIDE R4, R5, 0x4, R2 ;  /* 0x0000000405048825 */ /* 0x000fe200078e0202 */
[----:B------:R-:W-:Y:S04]  /*f000*/  @!P1 ST.E.64 [R6.64], R198 ;  /* 0x000000c606009985 */ /* 0x000fe8000c101b0c */
[----:B------:R2:W-:Y:S01]  /*f010*/  @!P0 ST.E.64 [R4.64], R202 ;  /* 0x000000ca04008985 */ /* 0x0005e2000c101b0c */
[----:B---3--:R-:W-:-:S02]  /*f020*/  IADD3 R12, R0, 0x70, RZ ;  /* 0x00000070000c7810 */ /* 0x008fc40007ffe0ff */
[C---:B----4-:R-:W-:Y:S02]  /*f030*/  IADD3 R10, R0.reuse, 0x60, RZ ;  /* 0x00000060000a7810 */ /* 0x050fe40007ffe0ff */
[C---:B------:R-:W-:Y:S02]  /*f040*/  IADD3 R11, R0.reuse, 0x68, RZ ;  /* 0x00000068000b7810 */ /* 0x040fe40007ffe0ff */
[C---:B-1----:R-:W-:Y:S02]  /*f050*/  IADD3 R8, R0.reuse, 0x50, RZ ;  /* 0x0000005000087810 */ /* 0x042fe40007ffe0ff */
[----:B------:R-:W-:Y:S02]  /*f060*/  IADD3 R9, R0, 0x58, RZ ;  /* 0x0000005800097810 */ /* 0x000fe40007ffe0ff */
[----:B------:R-:W-:Y:S02]  /*f070*/  ISETP.GE.AND P4, PT, R8, c[0x0][0x3c8], PT ;  /* 0x0000f20008007a0c */ /* 0x000fe40003f86270 */
[----:B------:R-:W-:-:S02]  /*f080*/  ISETP.GE.AND P3, PT, R9, c[0x0][0x3c8], PT ;  /* 0x0000f20009007a0c */ /* 0x000fc40003f66270 */
[----:B--2---:R-:W-:Y:S02]  /*f090*/  @!P6 LEA.HI R4, R14, R14, RZ, 0x1 ;  /* 0x0000000e0e04e211 */ /* 0x004fe400078f08ff */
[----:B------:R-:W-:Y:S02]  /*f0a0*/  @!P5 LEA.HI R5, R15, R15, RZ, 0x1 ;  /* 0x0000000f0f05d211 */ /* 0x000fe400078f08ff */
[----:B------:R-:W-:Y:S02]  /*f0b0*/  @!P6 LOP3.LUT R4, R4, 0xfffffffe, RZ, 0xc0, !PT ;  /* 0xfffffffe0404e812 */ /* 0x000fe400078ec0ff */
[----:B------:R-:W-:Y:S02]  /*f0c0*/  ISETP.GE.AND P2, PT, R10, c[0x0][0x3c8], PT ;  /* 0x0000f2000a007a0c */ /* 0x000fe40003f46270 */
[----:B------:R-:W-:Y:S01]  /*f0d0*/  @!P5 LOP3.LUT R5, R5, 0xfffffffe, RZ, 0xc0, !PT ;  /* 0xfffffffe0505d812 */ /* 0x000fe200078ec0ff */
[----:B------:R-:W-:Y:S01]  /*f0e0*/  @!P6 IMAD.WIDE R6, R4, 0x4, R2 ;  /* 0x000000040406e825 */ /* 0x000fe200078e0202 */
[----:B------:R-:W-:-:S02]  /*f0f0*/  ISETP.GE.AND P1, PT, R11, c[0x0][0x3c8], PT ;  /* 0x0000f2000b007a0c */ /* 0x000fc40003f26270 */
[----:B------:R-:W-:Y:S01]  /*f100*/  ISETP.GE.AND P0, PT, R12, c[0x0][0x3c8], PT ;  /* 0x0000f2000c007a0c */ /* 0x000fe20003f06270 */
[----:B------:R-:W-:Y:S01]  /*f110*/  @!P5 IMAD.WIDE R4, R5, 0x4, R2 ;  /* 0x000000040504d825 */ /* 0x000fe200078e0202 */
[----:B------:R1:W-:Y:S01]  /*f120*/  @!P6 ST.E.64 [R6.64], R74 ;  /* 0x0000004a0600e985 */ /* 0x0003e2000c101b0c */
[----:B------:R-:W-:-:S03]  /*f130*/  IADD3 R0, R0, 0x78, RZ ;  /* 0x0000007800007810 */ /* 0x000fc60007ffe0ff */
[----:B------:R2:W-:Y:S01]  /*f140*/  @!P5 ST.E.64 [R4.64], R78 ;  /* 0x0000004e0400d985 */ /* 0x0005e2000c101b0c */
[----:B-1----:R-:W-:-:S04]  /*f150*/  @!P2 LEA.HI R7, R10, R10, RZ, 0x1 ;  /* 0x0000000a0a07a211 */ /* 0x002fc800078f08ff */
[----:B------:R-:W-:Y:S02]  /*f160*/  @!P1 LEA.HI R6, R11, R11, RZ, 0x1 ;  /* 0x0000000b0b069211 */ /* 0x000fe400078f08ff */
[----:B--2---:R-:W-:Y:S02]  /*f170*/  @!P4 LEA.HI R4, R8, R8, RZ, 0x1 ;  /* 0x000000080804c211 */ /* 0x004fe400078f08ff */
[----:B------:R-:W-:Y:S02]  /*f180*/  @!P3 LEA.HI R8, R9, R9, RZ, 0x1 ;  /* 0x000000090908b211 */ /* 0x000fe400078f08ff */
[----:B------:R-:W-:Y:S02]  /*f190*/  @!P0 LEA.HI R5, R12, R12, RZ, 0x1 ;  /* 0x0000000c0c058211 */ /* 0x000fe400078f08ff */
[----:B------:R-:W-:Y:S02]  /*f1a0*/  @!P4 LOP3.LUT R4, R4, 0xfffffffe, RZ, 0xc0, !PT ;  /* 0xfffffffe0404c812 */ /* 0x000fe400078ec0ff */
[----:B------:R-:W-:-:S02]  /*f1b0*/  @!P3 LOP3.LUT R8, R8, 0xfffffffe, RZ, 0xc0, !PT ;  /* 0xfffffffe0808b812 */ /* 0x000fc400078ec0ff */
        /* <DEDUP_REMOVED lines=20> */
.L_x_156:
[----:B------:R-:W3:Y:S02]  /*f300*/  S2R R0, SR_TID.X ;  /* 0x0000000000007919 */ /* 0x000ee40000002100 */
[----:B---3--:R-:W-:-:S13]  /*f310*/  ISETP.GT.AND P0, PT, R0, 0x7f, PT ;  /* 0x0000007f0000780c */ /* 0x008fda0003f04270 */
[----:B------:R-:W-:Y:S05]  /*f320*/  @P0 EXIT ;  /* 0x000000000000094d */ /* 0x000fea0003800000 */
[----:B------:R-:W3:Y:S01]  /*f330*/  S2R R8, SR_CTAID.X ;  /* 0x0000000000087919 */ /* 0x000ee20000002500 */
[----:B------:R-:W-:-:S05]  /*f340*/  MOV R3, c[0x0][0x4e8] ;  /* 0x00013a0000037a02 */ /* 0x000fca0000000f00 */
[----:B-1----:R-:W-:Y:S01]  /*f350*/  IMAD R2, R3, c[0x0][0x388], RZ ;  /* 0x0000e20003027a24 */ /* 0x002fe200078e02ff */
[----:B---3--:R-:W-:-:S04]  /*f360*/  LEA R8, R8, R0, 0x7 ;  /* 0x0000000008087211 */ /* 0x008fc800078e38ff */
[----:B------:R-:W-:-:S13]  /*f370*/  ISETP.GE.AND P0, PT, R8, R2, PT ;  /* 0x000000020800720c */ /* 0x000fda0003f06270 */
[----:B------:R-:W-:Y:S05]  /*f380*/  @P0 EXIT ;  /* 0x000000000000094d */ /* 0x000fea0003800000 */
[----:B------:R-:W1:Y:S01]  /*f390*/  S2R R7, SR_CTAID.Z ;  /* 0x0000000000077919 */ /* 0x000e620000002700 */
[----:B------:R-:W-:Y:S01]  /*f3a0*/  USHF.R.S32.HI UR6, URZ, 0x1f, UR10 ;  /* 0x0000001f3f067899 */ /* 0x000fe2000801140a */
[----:B------:R-:W-:Y:S01]  /*f3b0*/  ISETP.NE.AND P0, PT, R3, 0x1, PT ;  /* 0x000000010300780c */ /* 0x000fe20003f05270 */
[----:B------:R-:W-:Y:S01]  /*f3c0*/  ULDC.64 UR4, c[0x0][0x4d0] ;  /* 0x0001340000047ab9 */ /* 0x000fe20000000a00 */
[----:B------:R-:W3:Y:S01]  /*f3d0*/  S2R R9, SR_CTAID.Y ;  /* 0x0000000000097919 */ /* 0x000ee20000002600 */
[----:B------:R-:W-:Y:S01]  /*f3e0*/  UIMAD UR6, UR6, UR4, URZ ;  /* 0x00000004060672a4 */ /* 0x000fe2000f8e023f */
[----:B------:R-:W-:Y:S01]  /*f3f0*/  IADD3 R4, RZ, -UR10, RZ ;  /* 0x8000000aff047c10 */ /* 0x000fe2000fffe0ff */
[----:B--2---:R-:W-:Y:S01]  /*f400*/  UIMAD.WIDE.U32 UR8, UR10, UR4, URZ ;  /* 0x000000040a0872a5 */ /* 0x004fe2000f8e003f */
        /* <DEDUP_REMOVED lines=11> */
[----:B---3--:R-:W-:Y:S02]  /*f4c0*/  IMAD R4, R4, c[0x0][0x550], R9 ;  /* 0x0001540004047a24 */ /* 0x008fe400078e0209 */
[----:B------:R-:W-:Y:S01]  /*f4d0*/  IMAD R5, R7, c[0x0][0x4dc], R6 ;  /* 0x0001370007057a24 */ /* 0x000fe200078e0206 */
[----:B------:R-:W-:Y:S02]  /*f4e0*/  IADD3 R7, -R0, RZ, RZ ;  /* 0x000000ff00077210 */ /* 0x000fe40007ffe1ff */
[----:B------:R-:W-:Y:S01]  /*f4f0*/  SHF.R.S32.HI R6, RZ, 0x1f, R4 ;  /* 0x0000001fff067819 */ /* 0x000fe20000011404 */
[----:B------:R-:W-:Y:S02]  /*f500*/  IMAD.IADD R3, R5, 0x1, R3 ;  /* 0x0000000105037824 */ /* 0x000fe400078e0203 */
[----:B------:R-:W-:Y:S01]  /*f510*/  IMAD R5, R7, c[0x0][0x4e8], R8 ;  /* 0x00013a0007057a24 */ /* 0x000fe200078e0208 */
[----:B------:R-:W-:Y:S01]  /*f520*/  SHF.R.S32.HI R7, RZ, 0x1f, R0 ;  /* 0x0000001fff077819 */ /* 0x000fe20000011400 */
[----:B------:R-:W-:-:S02]  /*f530*/  IMAD R6, R6, c[0x0][0x4e0], RZ ;  /* 0x0001380006067a24 */ /* 0x000fc400078e02ff */
        /* <DEDUP_REMOVED lines=14> */
.L_x_163:
        /* <DEDUP_REMOVED lines=14> */
.L_x_1789:


//--------------------- .text._ZN7cutlass13device_kernelIN5flash19enable_sm80_to_sm89INS1_16FlashAttnFwdSm80INS1_25CollectiveMainloopFwdSm80ILi8ELi1ELb1EN4cute5tupleIJNS5_1CILi128EEENS7_ILi112EEES8_EEELi128ENS_6half_tEfNS_4arch4Sm80ELb0ELb0ELb1ELb1ELb1ELb0ELb1ELb1EEENS1_21CollectiveEpilogueFwdINS6_IJS8_S8_S9_EEENS6_IJNS7_ILi1EEESH_SH_EEESB_SD_Li256ELb1ELb1ELb1ELb0EEENS1_36VarlenDynamicPersistentTileSchedulerILi128ELi112ELi256ELi256ELb1ELb1ELb0ELb0ELb1ELb1EEEEEEEEEvNT_6ParamsE --------------------------
	.section	.text._ZN7cutlass13device_kernelIN5flash19enable_sm80_to_sm89INS1_16FlashAttnFwdSm80INS1_25CollectiveMainloopFwdSm80ILi8ELi1ELb1EN4cute5tupleIJNS5_1CILi128EEENS7_ILi112EEES8_EEELi128ENS_6half_tEfNS_4arch4Sm80ELb0ELb0ELb1ELb1ELb1ELb0ELb1ELb1EEENS1_21CollectiveEpilogueFwdINS6_IJS8_S8_S9_EEENS6_IJNS7_ILi1EEESH_SH_EEESB_SD_Li256ELb1ELb1ELb1ELb0EEENS1_36VarlenDynamicPersistentTileSchedulerILi128ELi112ELi256ELi256ELb1ELb1ELb0ELb0ELb1ELb1EEEEEEEEEvNT_6ParamsE,"ax",@progbits
	.sectioninfo	@"SHI_REGISTERS=255"
	.align	128
.text._ZN7cutlass13device_kernelIN5flash19enable_sm80_to_sm89INS1_16FlashAttnFwdSm80INS1_25CollectiveMainloopFwdSm80ILi8ELi1ELb1EN4cute5tupleIJNS5_1CILi128EEENS7_ILi112EEES8_EEELi128ENS_6half_tEfNS_4arch4Sm80ELb0ELb0ELb1ELb1ELb1ELb0ELb1ELb1EEENS1_21CollectiveEpilogueFwdINS6_IJS8_S8_S9_EEENS6_IJNS7_ILi1EEESH_SH_EEESB_SD_Li256ELb1ELb1ELb1ELb0EEENS1_36VarlenDynamicPersistentTileSchedulerILi128ELi112ELi256ELi256ELb1ELb1ELb0ELb0ELb1ELb1EEEEEEEEEvNT_6ParamsE:
        .type           _ZN7cutlass13device_kernelIN5flash19enable_sm80_to_sm89INS1_16FlashAttnFwdSm80INS1_25CollectiveMainloopFwdSm80ILi8ELi1ELb1EN4cute5tupleIJNS5_1CILi128EEENS7_ILi112EEES8_EEELi128ENS_6half_tEfNS_4arch4Sm80ELb0ELb0ELb1ELb1ELb1ELb0ELb1ELb1EEENS1_21CollectiveEpilogueFwdINS6_IJS8_S8_S9_EEENS6_IJNS7_ILi1EEESH_SH_EEESB_SD_Li256ELb1ELb1ELb1ELb0EEENS1_36VarlenDynamicPersistentTileSchedulerILi128ELi112ELi256ELi256ELb1ELb1ELb0ELb0ELb1ELb1EEEEEEEEEvNT_6ParamsE,@function
        .size           _ZN7cutlass13device_kernelIN5flash19enable_sm80_to_sm89INS1_16FlashAttnFwdSm80INS1_25CollectiveMainloopFwdSm80ILi8ELi1ELb1EN4cute5tupleIJNS5_1CILi128EEENS7_ILi112EEES8_EEELi128ENS_6half_tEfNS_4arch4Sm80ELb0ELb0ELb1ELb1ELb1ELb0ELb1ELb1EEENS1_21CollectiveEpilogueFwdINS6_IJS8_S8_S9_EEENS6_IJNS7_ILi1EEESH_SH_EEESB_SD_Li256ELb1ELb1ELb1ELb0EEENS1_36VarlenDynamicPersistentTileSchedulerILi128ELi112ELi256ELi256ELb1ELb1ELb0ELb0ELb1ELb1EEEEEEEEEvNT_6ParamsE,(.L_x_1790 - _ZN7cutlass13device_kernelIN5flash19enable_sm80_to_sm89INS1_16FlashAttnFwdSm80INS1_25CollectiveMainloopFwdSm80ILi8ELi1ELb1EN4cute5tupleIJNS5_1CILi128EEENS7_ILi112EEES8_EEELi128ENS_6half_tEfNS_4arch4Sm80ELb0ELb0ELb1ELb1ELb1ELb0ELb1ELb1EEENS1_21CollectiveEpilogueFwdINS6_IJS8_S8_S9_EEENS6_IJNS7_ILi1EEESH_SH_EEESB_SD_Li256ELb1ELb1ELb1ELb0EEENS1_36VarlenDynamicPersistentTileSchedulerILi128ELi112ELi256ELi256ELb1ELb1ELb0ELb0ELb1ELb1EEEEEEEEEvNT_6ParamsE)
        .other          _ZN7cutlass13device_kernelIN5flash19enable_sm80_to_sm89INS1_16FlashAttnFwdSm80INS1_25CollectiveMainloopFwdSm80ILi8ELi1ELb1EN4cute5tupleIJNS5_1CILi128EEENS7_ILi112EEES8_EEELi128ENS_6half_tEfNS_4arch4Sm80ELb0ELb0ELb1ELb1ELb1ELb0ELb1ELb1EEENS1_21CollectiveEpilogueFwdINS6_IJS8_S8_S9_EEENS6_IJNS7_ILi1EEESH_SH_EEESB_SD_Li256ELb1ELb1ELb1ELb0EEENS1_36VarlenDynamicPersistentTileSchedulerILi128ELi112ELi256ELi256ELb1ELb1ELb0ELb0ELb1ELb1EEEEEEEEEvNT_6ParamsE,@"STO_CUDA_ENTRY STV_DEFAULT"
_ZN7cutlass13device_kernelIN5flash19enable_sm80_to_sm89INS1_16FlashAttnFwdSm80INS1_25CollectiveMainloopFwdSm80ILi8ELi1ELb1EN4cute5tupleIJNS5_1CILi128EEENS7_ILi112EEES8_EEELi128ENS_6half_tEfNS_4arch4Sm80ELb0ELb0ELb1ELb1ELb1ELb0ELb1ELb1EEENS1_21CollectiveEpilogueFwdINS6_IJS8_S8_S9_EEENS6_IJNS7_ILi1EEESH_SH_EEESB_SD_Li256ELb1ELb1ELb1ELb0EEENS1_36VarlenDynamicPersistentTileSchedulerILi128ELi112ELi256ELi256ELb1ELb1ELb0ELb0ELb1ELb1EEEEEEEEEvNT_6ParamsE:
[----:B------:R-:W-:Y:S02]  /*0000*/  MOV R1, c[0x0][0x28] ;  /* 0x00000a0000017a02 */ /* 0x000fe40000000f00 */
[----:B------:R-:W1:Y:S01]  /*0010*/  S2R R2, SR_TID.X ;  /* 0x0000000000027919 */ /* 0x000e620000002100 */
[----:B------:R-:W-:Y:S01]  /*0020*/  ULDC.64 UR8, c[0x0][0x118] ;  /* 0x0000460000087ab9 */ /* 0x000fe20000000a00 */
[----:B------:R-:W-:Y:S02]  /*0030*/  IADD3 R1, R1, -0xb8, RZ ;  /* 0xffffff4801017810 */ /* 0x000fe40007ffe0ff */
[----:B-1----:R-:W-:-:S06]  /*0040*/  SHF.R.U32.HI R0, RZ, 0x5, R2 ;  /* 0x00000005ff007819 */ /* 0x002fcc0000011602 */
[----:B------:R-:W1:Y:S02]  /*0050*/  SHFL.IDX PT, R0, R0, RZ, 0x1f ;  /* 0x00001fff00007589 */ /* 0x000e6400000e0000 */
[----:B-1----:R-:W1:Y:S02]  /*0060*/  R2UR UR6, R0 ;  /* 0x00000000000673c2 */ /* 0x002e6400000e0000 */
[----:B-1----:R-:W-:-:S13]  /*0070*/  ISETP.NE.AND P0, PT, RZ, UR6, PT ;  /* 0x00000006ff007c0c */ /* 0x002fda000bf05270 */
[----:B------:R-:W-:Y:S06]  /*0080*/  @P0 BAR.SYNC.DEFER_BLOCKING 0x5, 0x100 ;  /* 0x0144000000000b1d */ /* 0x000fec0000010000 */
[----:B------:R-:W1:Y:S04]  /*0090*/  @P0 LDS.128 R244, [0xf100] ;  /* 0x00f10000fff40984 */ /* 0x000e680000000c00 */
[----:B------:R-:W-:Y:S06]  /*00a0*/  @P0 BAR.ARV 0x4, 0x100 ;  /* 0x0104000000000b1d */ /* 0x000fec0000002000 */
[----:B------:R-:W-:Y:S05]  /*00b0*/  @P0 BRA `(.L_x_164) ;  /* 0x00000a7000000947 */ /* 0x000fea0003800000 */
[----:B------:R-:W-:Y:S01]  /*00c0*/  LOP3.LUT R13, R2, 0x1f, RZ, 0xc0, !PT ;  /* 0x0000001f020d7812 */ /* 0x000fe200078ec0ff */
[----:B------:R-:W-:Y:S01]  /*00d0*/  CS2R R8, SRZ ;  /* 0x0000000000087805 */ /* 0x000fe2000001ff00 */
[----:B------:R-:W-:-:S02]  /*00e0*/  IMAD.MOV.U32 R7, RZ, RZ, RZ ;  /* 0x000000ffff077224 */ /* 0x000fc400078e00ff */
[----:B------:R-:W-:-:S04]  /*00f0*/  ISETP.NE.AND P6, PT, R13, 0x1f, PT ;  /* 0x0000001f0d00780c */ /* 0x000fc80003fc5270 */
[----:B------:R-:W-:-:S13]  /*0100*/  ISETP.GE.OR P0, PT, R13, c[0x0][0x53c], !P6 ;  /* 0x00014f000d007a0c */ /* 0x000fda0007706670 */
[----:B------:R-:W-:Y:S02]  /*0110*/  @!P0 IMAD.MOV.U32 R4, RZ, RZ, 0x4 ;  /* 0x00000004ff048424 */ /* 0x000fe400078e00ff */
[----:B------:R-:W-:Y:S02]  /*0120*/  @!P0 IMAD.MOV.U32 R2, RZ, RZ, 0x4 ;  /* 0x00000004ff028424 */ /* 0x000fe400078e00ff */
[----:B------:R-:W-:-:S04]  /*0130*/  @!P0 IMAD.WIDE.U32 R4, R13, R4, c[0x0][0x580] ;  /* 0x000160000d048625 */ /* 0x000fc800078e0004 */
[C---:B------:R-:W-:Y:S01]  /*0140*/  @!P0 IMAD.WIDE.U32 R2, R13.reuse, R2, c[0x0][0x578] ;  /* 0x00015e000d028625 */ /* 0x040fe200078e0002 */
[----:B------:R-:W2:Y:S04]  /*0150*/  @!P0 LDG.E R8, [R4.64] ;  /* 0x0000000804088981 */ /* 0x000ea8000c1e1900 */
[----:B------:R-:W2:Y:S01]  /*0160*/  @!P0 LDG.E R7, [R2.64] ;  /* 0x0000000802078981 */ /* 0x000ea2000c1e1900 */
[C---:B------:R-:W-:Y:S01]  /*0170*/  ISETP.NE.AND P5, PT, R13.reuse, RZ, PT ;  /* 0x000000ff0d00720c */ /* 0x040fe20003fa5270 */
[----:B------:R-:W3:Y:S01]  /*0180*/  S2UR UR4, SR_CTAID.X ;  /* 0x00000000000479c3 */ /* 0x000ee20000002500 */
[C---:B------:R-:W-:Y:S02]  /*0190*/  ISETP.GE.U32.AND P4, PT, R13.reuse, 0x2, PT ;  /* 0x000000020d00780c */ /* 0x040fe40003f86070 */
[----:B------:R-:W-:-:S02]  /*01a0*/  ISETP.GE.U32.AND P3, PT, R13, 0x4, PT ;  /* 0x000000040d00780c */ /* 0x000fc40003f66070 */
[C---:B------:R-:W-:Y:S02]  /*01b0*/  ISETP.GE.U32.AND P2, PT, R13.reuse, 0x8, PT ;  /* 0x000000080d00780c */ /* 0x040fe40003f46070 */
[----:B------:R-:W-:Y:S01]  /*01c0*/  ISETP.GE.U32.AND P1, PT, R13, 0x10, PT ;  /* 0x000000100d00780c */ /* 0x000fe20003f26070 */
[----:B--2---:R-:W-:-:S05]  /*01d0*/  IMAD R4, R8, R7, RZ ;  /* 0x0000000708047224 */ /* 0x004fca00078e02ff */
[----:B------:R-:W2:Y:S02]  /*01e0*/  SHFL.UP PT, R0, R4, 0x1, RZ ;  /* 0x0420000004007989 */ /* 0x000ea400000e00ff */
[----:B--2---:R-:W-:-:S05]  /*01f0*/  SEL R0, R0, RZ, P5 ;  /* 0x000000ff00007207 */ /* 0x004fca0002800000 */
[----:B------:R-:W-:-:S05]  /*0200*/  IMAD.IADD R4, R4, 0x1, R0 ;  /* 0x0000000104047824 */ /* 0x000fca00078e0200 */
        /* <DEDUP_REMOVED lines=12> */
[----:B------:R-:W2:Y:S02]  /*02d0*/  SHFL.IDX PT, R6, R4, 0x1f, 0x1f ;  /* 0x03e01f0004067f89 */ /* 0x000ea400000e0000 */
[----:B--2---:R-:W-:-:S04]  /*02e0*/  IMAD R6, R6, c[0x0][0x538], RZ ;  /* 0x00014e0006067a24 */ /* 0x004fc800078e02ff */
[----:B------:R-:W-:Y:S01]  /*02f0*/  IMAD.MOV.U32 R0, RZ, RZ, R6 ;  /* 0x000000ffff007224 */ /* 0x000fe200078e0006 */
[----:B---3--:R-:W-:-:S13]  /*0300*/  ISETP.GT.AND P0, PT, R6, UR4, PT ;  /* 0x0000000406007c0c */ /* 0x008fda000bf04270 */
[----:B------:R-:W-:Y:S05]  /*0310*/  @P0 BRA `(.L_x_165) ;  /* 0x0000027000000947 */ /* 0x000fea0003800000 */
[----:B------:R-:W-:Y:S02]  /*0320*/  MOV R6, R0 ;  /* 0x0000000000067202 */ /* 0x000fe40000000f00 */
[----:B------:R-:W-:-:S04]  /*0330*/  MOV R9, RZ ;  /* 0x000000ff00097202 */ /* 0x000fc80000000f00 */
.L_x_169:
[----:B------:R-:W-:-:S04]  /*0340*/  IADD3 R0, R9, 0x1f, RZ ;  /* 0x0000001f09007810 */ /* 0x000fc80007ffe0ff */
[----:B------:R-:W-:-:S13]  /*0350*/  ISETP.GE.AND P0, PT, R0, c[0x0][0x53c], PT ;  /* 0x00014f0000007a0c */ /* 0x000fda0003f06270 */
[----:B------:R-:W-:Y:S05]  /*0360*/  @P0 BRA `(.L_x_166) ;  /* 0x0000074000000947 */ /* 0x000fea0003800000 */
[----:B------:R-:W-:Y:S01]  /*0370*/  MOV R9, R0 ;  /* 0x0000000000097202 */ /* 0x000fe20000000f00 */
[----:B------:R-:W-:Y:S01]  /*0380*/  IMAD.MOV.U32 R7, RZ, RZ, RZ ;  /* 0x000000ffff077224 */ /* 0x000fe200078e00ff */
[----:B------:R-:W-:Y:S02]  /*0390*/  MOV R8, RZ ;  /* 0x000000ff00087202 */ /* 0x000fe40000000f00 */
[----:B------:R-:W-:-:S04]  /*03a0*/  IADD3 R0, R13, R9, RZ ;  /* 0x000000090d007210 */ /* 0x000fc80007ffe0ff */
[----:B------:R-:W-:-:S13]  /*03b0*/  ISETP.GE.OR P0, PT, R0, c[0x0][0x53c], !P6 ;  /* 0x00014f0000007a0c */ /* 0x000fda0007706670 */
[----:B------:R-:W-:Y:S01]  /*03c0*/  @!P0 MOV R2, 0x4 ;  /* 0x0000000400028802 */ /* 0x000fe20000000f00 */
[----:B------:R-:W-:-:S04]  /*03d0*/  @!P0 IMAD.MOV.U32 R3, RZ, RZ, 0x4 ;  /* 0x00000004ff038424 */ /* 0x000fc800078e00ff */
[----:B------:R-:W-:-:S04]  /*03e0*/  @!P0 IMAD.WIDE R4, R0, R2, c[0x0][0x580] ;  /* 0x0001600000048625 */ /* 0x000fc800078e0202 */
[----:B------:R-:W-:Y:S01]  /*03f0*/  @!P0 IMAD.WIDE R2, R0, R3, c[0x0][0x578] ;  /* 0x00015e0000028625 */ /* 0x000fe200078e0203 */
[----:B------:R-:W2:Y:S04]  /*0400*/  @!P0 LDG.E R8, [R4.64] ;  /* 0x0000000804088981 */ /* 0x000ea8000c1e1900 */
[----:B------:R-:W2:Y:S02]  /*0410*/  @!P0 LDG.E R7, [R2.64] ;  /* 0x0000000802078981 */ /* 0x000ea4000c1e1900 */
[----:B--2---:R-:W-:Y:S01]  /*0420*/  IMAD R5, R8, R7, RZ ;  /* 0x0000000708057224 */ /* 0x004fe200078e02ff */
[----:B------:R-:W-:Y:S05]  /*0430*/  BRA.DIV ~URZ, `(.L_x_167) ;  /* 0x0000e2a27f007947 */ /* 0x000fea000b800000 */
[----:B------:R2:W3:Y:S02]  /*0440*/  SHFL.UP PT, R0, R5, 0x1, RZ ;  /* 0x0420000005007989 */ /* 0x0004e400000e00ff */
.L_x_276:
[----:B---3--:R-:W-:-:S04]  /*0450*/  SEL R0, R0, RZ, P5 ;  /* 0x000000ff00007207 */ /* 0x008fc80002800000 */
[----:B--2---:R-:W-:Y:S01]  /*0460*/  IADD3 R5, R5, R0, RZ ;  /* 0x0000000005057210 */ /* 0x004fe20007ffe0ff */
[----:B------:R-:W-:Y:S05]  /*0470*/  BRA.DIV ~URZ, `(.L_x_168) ;  /* 0x0000e2c27f007947 */ /* 0x000fea000b800000 */
        /* <DEDUP_REMOVED lines=12> */
[----:B------:R2:W3:Y:S02]  /*0540*/  SHFL.IDX PT, R0, R4, 0x1f, 0x1f ;  /* 0x03e01f0004007f89 */ /* 0x0004e400000e0000 */
.L_x_277:
[----:B---3--:R-:W-:-:S05]  /*0550*/  IMAD R0, R0, c[0x0][0x538], RZ ;  /* 0x00014e0000007a24 */ /* 0x008fca00078e02ff */
[----:B------:R-:W-:-:S04]  /*0560*/  IADD3 R6, R0, R6, RZ ;  /* 0x0000000600067210 */ /* 0x000fc80007ffe0ff */
[----:B------:R-:W-:-:S13]  /*0570*/  ISETP.GT.AND P0, PT, R6, UR4, PT ;  /* 0x0000000406007c0c */ /* 0x000fda000bf04270 */
[----:B-12---:R-:W-:Y:S05]  /*0580*/  @!P0 BRA `(.L_x_169) ;  /* 0xfffffdb000008947 */ /* 0x006fea000383ffff */
.L_x_165:
[----:B------:R-:W-:-:S05]  /*0590*/  IADD3 R12, -R0, R6, RZ ;  /* 0x00000006000c7210 */ /* 0x000fca0007ffe1ff */
[----:B------:R-:W-:-:S05]  /*05a0*/  IMAD R0, R4, c[0x0][0x538], R12 ;  /* 0x00014e0004007a24 */ /* 0x000fca00078e020c */
[----:B------:R-:W-:Y:S01]  /*05b0*/  ISETP.GT.AND P0, PT, R0, UR4, PT ;  /* 0x0000000400007c0c */ /* 0x000fe2000bf04270 */
[----:B------:R-:W-:-:S12]  /*05c0*/  BRA.DIV ~URZ, `(.L_x_170) ;  /* 0x0000e3327f007947 */ /* 0x000fd8000b800000 */
[----:B------:R-:W-:-:S04]  /*05d0*/  VOTE.ANY R0, PT, !P0 ;  /* 0x0000000000007806 */ /* 0x000fc800040e0100 */
.L_x_278:
[----:B-1----:R1:W2:Y:S01]  /*05e0*/  POPC R247, R0 ;  /* 0x0000000000f77309 */ /* 0x0022a20000000000 */
[----:B------:R-:W-:Y:S05]  /*05f0*/  BRA.DIV ~URZ, `(.L_x_171) ;  /* 0x0000e3427f007947 */ /* 0x000fea000b800000 */
[----:B--2---:R2:W3:Y:S01]  /*0600*/  SHFL.IDX PT, R11, R8, R247, 0x1f ;  /* 0x00001ff7080b7589 */ /* 0x0044e200000e0000 */
[----:B------:R-:W-:-:S03]  /*0610*/  MOV R6, RZ ;  /* 0x000000ff00067202 */ /* 0x000fc60000000f00 */
[----:B------:R2:W4:Y:S04]  /*0620*/  SHFL.IDX PT, R10, R7, R247, 0x1f ;  /* 0x00001ff7070a7589 */ /* 0x00052800000e0000 */
.L_x_279:
[----:B------:R-:W-:Y:S01]  /*0630*/  ISETP.NE.AND P0, PT, R0, RZ, PT ;  /* 0x000000ff0000720c */ /* 0x000fe20003f05270 */
[----:B------:R-:W-:-:S12]  /*0640*/  BSSY B0, `(.L_x_172) ;  /* 0x0000005000007945 */ /* 0x000fd80003800000 */
[----:B------:R-:W-:Y:S05]  /*0650*/  @!P0 BRA `(.L_x_173) ;  /* 0x0000003000008947 */ /* 0x000fea0003800000 */
[----:B------:R-:W-:Y:S01]  /*0660*/  IADD3 R36, R247, -0x1, RZ ;  /* 0xfffffffff7247810 */ /* 0x000fe20007ffe0ff */
[----:B------:R-:W-:Y:S05]  /*0670*/  BRA.DIV ~URZ, `(.L_x_174) ;  /* 0x0000e3a27f007947 */ /* 0x000fea000b800000 */
[----:B------:R1:W2:Y:S02]  /*0680*/  SHFL.IDX PT, R6, R4, R36, 0x1f ;  /* 0x00001f2404067589 */ /* 0x0002a400000e0000 */
.L_x_173:
[----:B------:R-:W-:Y:S05]  /*0690*/  BSYNC B0 ;  /* 0x0000000000007941 */ /* 0x000fea0003800000 */
.L_x_172:
[----:B-1-3--:R-:W-:Y:S01]  /*06a0*/  IABS R0, R11 ;  /* 0x0000000b00007213 */ /* 0x00afe20000000000 */
[----:B--2---:R-:W-:Y:S02]  /*06b0*/  IMAD R244, R6, c[0x0][0x538], R12 ;  /* 0x00014e0006f47a24 */ /* 0x004fe400078e020c */
[----:B------:R-:W-:Y:S02]  /*06c0*/  IMAD.IADD R247, R247, 0x1, R9 ;  /* 0x00000001f7f77824 */ /* 0x000fe400078e0209 */
[----:B------:R-:W-:Y:S01]  /*06d0*/  IMAD.MOV.U32 R5, RZ, RZ, R0 ;  /* 0x000000ffff057224 */ /* 0x000fe200078e0000 */
[----:B----4-:R-:W-:Y:S02]  /*06e0*/  IABS R0, R10 ;  /* 0x0000000a00007213 */ /* 0x010fe40000000000 */
[----:B------:R-:W-:Y:S01]  /*06f0*/  IADD3 R245, -R244, UR4, RZ ;  /* 0x00000004f4f57c10 */ /* 0x000fe2000fffe1ff */
[----:B------:R-:W1:Y:S02]  /*0700*/  I2F.RP R2, R5 ;  /* 0x0000000500027306 */ /* 0x000e640000209400 */
[----:B------:R-:W-:Y:S01]  /*0710*/  IMAD.MOV.U32 R7, RZ, RZ, R0 ;  /* 0x000000ffff077224 */ /* 0x000fe200078e0000 */
[----:B------:R-:W-:-:S02]  /*0720*/  IABS R6, R245 ;  /* 0x000000f500067213 */ /* 0x000fc40000000000 */
[----:B------:R-:W-:-:S03]  /*0730*/  IABS R0, R11 ;  /* 0x0000000b00007213 */ /* 0x000fc60000000000 */
[----:B------:R-:W-:Y:S01]  /*0740*/  I2F.RP R8, R7 ;  /* 0x0000000700087306 */ /* 0x000fe20000209400 */
[----:B------:R-:W-:-:S07]  /*0750*/  IADD3 R0, RZ, -R0, RZ ;  /* 0x80000000ff007210 */ /* 0x000fce0007ffe0ff */
[----:B-1----:R-:W1:Y:S02]  /*0760*/  MUFU.RCP R2, R2 ;  /* 0x0000000200027308 */ /* 0x002e640000001000 */
[----:B-1----:R-:W-:-:S06]  /*0770*/  IADD3 R2, R2, 0xffffffe, RZ ;  /* 0x0ffffffe02027810 */ /* 0x002fcc0007ffe0ff */
[----:B------:R-:W1:Y:S02]  /*0780*/  F2I.FTZ.U32.TRUNC.NTZ R3, R2 ;  /* 0x0000000200037305 */ /* 0x000e64000021f000 */
[----:B-1----:R-:W-:-:S04]  /*0790*/  IMAD.MOV R2, RZ, RZ, -R3 ;  /* 0x000000ffff027224 */ /* 0x002fc800078e0a03 */
[----:B------:R-:W-:Y:S02]  /*07a0*/  IMAD R4, R2, R5, RZ ;  /* 0x0000000502047224 */ /* 0x000fe400078e02ff */
[----:B------:R-:W-:-:S04]  /*07b0*/  IMAD.MOV.U32 R2, RZ, RZ, RZ ;  /* 0x000000ffff027224 */ /* 0x000fc800078e00ff */
[----:B------:R-:W-:-:S04]  /*07c0*/  IMAD.HI.U32 R2, R3, R4, R2 ;  /* 0x0000000403027227 */ /* 0x000fc800078e0002 */
[----:B------:R-:W-:-:S04]  /*07d0*/  IMAD.MOV.U32 R3, RZ, RZ, R6 ;  /* 0x000000ffff037224 */ /* 0x000fc800078e0006 */
[----:B------:R-:W-:-:S04]  /*07e0*/  IMAD.HI.U32 R2, R2, R3, RZ ;  /* 0x0000000302027227 */ /* 0x000fc800078e00ff */
[----:B------:R-:W-:Y:S02]  /*07f0*/  IMAD R0, R2, R0, R3 ;  /* 0x0000000002007224 */ /* 0x000fe400078e0203 */
[----:B------:R-:W1:Y:S03]  /*0800*/  MUFU.RCP R3, R8 ;  /* 0x0000000800037308 */ /* 0x000e660000001000 */
[----:B------:R-:W-:Y:S02]  /*0810*/  ISETP.GT.U32.AND P1, PT, R5, R0, PT ;  /* 0x000000000500720c */ /* 0x000fe40003f24070 */
[----:B-1----:R-:W-:-:S11]  /*0820*/  IADD3 R3, R3, 0xffffffe, RZ ;  /* 0x0ffffffe03037810 */ /* 0x002fd60007ffe0ff */
[----:B------:R-:W-:Y:S01]  /*0830*/  @!P1 IMAD.IADD R0, R0, 0x1, -R5 ;  /* 0x0000000100009824 */ /* 0x000fe200078e0a05 */
[----:B------:R-:W-:Y:S02]  /*0840*/  @!P1 IADD3 R2, R2, 0x1, RZ ;  /* 0x0000000102029810 */ /* 0x000fe40007ffe0ff */
[----:B------:R-:W-:Y:S01]  /*0850*/  ISETP.NE.AND P1, PT, R11, RZ, PT ;  /* 0x000000ff0b00720c */ /* 0x000fe20003f25270 */
[----:B------:R-:W1:Y:S01]  /*0860*/  F2I.FTZ.U32.TRUNC.NTZ R3, R3 ;  /* 0x0000000300037305 */ /* 0x000e62000021f000 */
[----:B------:R-:W-:Y:S02]  /*0870*/  ISETP.GE.U32.AND P2, PT, R0, R5, PT ;  /* 0x000000050000720c */ /* 0x000fe40003f46070 */
[----:B------:R-:W-:-:S04]  /*0880*/  LOP3.LUT R0, R245, R11, RZ, 0x3c, !PT ;  /* 0x0000000bf5007212 */ /* 0x000fc800078e3cff */
[----:B------:R-:W-:-:S07]  /*0890*/  ISETP.GE.AND P0, PT, R0, RZ, PT ;  /* 0x000000ff0000720c */ /* 0x000fce0003f06270 */
[----:B------:R-:W-:Y:S02]  /*08a0*/  @P2 IADD3 R2, R2, 0x1, RZ ;  /* 0x0000000102022810 */ /* 0x000fe40007ffe0ff */
[----:B-1----:R-:W-:-:S03]  /*08b0*/  IADD3 R0, RZ, -R3, RZ ;  /* 0x80000003ff007210 */ /* 0x002fc60007ffe0ff */
[----:B------:R-:W-:Y:S02]  /*08c0*/  IMAD.MOV.U32 R4, RZ, RZ, R2 ;  /* 0x000000ffff047224 */ /* 0x000fe400078e0002 */
[----:B------:R-:W-:Y:S01]  /*08d0*/  IMAD.MOV.U32 R2, RZ, RZ, R0 ;  /* 0x000000ffff027224 */ /* 0x000fe200078e0000 */
[----:B------:R-:W-:Y:S01]  /*08e0*/  IABS R0, R10 ;  /* 0x0000000a00007213 */ /* 0x000fe20000000000 */
[----:B------:R-:W-:Y:S01]  /*08f0*/  @!P0 IMAD.MOV R4, RZ, RZ, -R4 ;  /* 0x000000ffff048224 */ /* 0x000fe200078e0a04 */
[----:B------:R-:W-:Y:S01]  /*0900*/  @!P1 LOP3.LUT R4, RZ, R11, RZ, 0x33, !PT ;  /* 0x0000000bff049212 */ /* 0x000fe200078e33ff */
[----:B------:R-:W-:Y:S01]  /*0910*/  IMAD R5, R2, R7, RZ ;  /* 0x0000000702057224 */ /* 0x000fe200078e02ff */
[----:B------:R-:W-:Y:S01]  /*0920*/  MOV R2, RZ ;  /* 0x000000ff00027202 */ /* 0x000fe20000000f00 */
[----:B------:R-:W-:Y:S01]  /*0930*/  IMAD.MOV R6, RZ, RZ, -R0 ;  /* 0x000000ffff067224 */ /* 0x000fe200078e0a00 */
[----:B------:R-:W-:-:S03]  /*0940*/  IABS R8, R4 ;  /* 0x0000000400087213 */ /* 0x000fc60000000000 */
[----:B------:R-:W-:-:S04]  /*0950*/  IMAD.HI.U32 R0, R3, R5, R2 ;  /* 0x0000000503007227 */ /* 0x000fc800078e0002 */
[----:B------:R-:W-:Y:S02]  /*0960*/  IMAD.MOV.U32 R2, RZ, RZ, R8 ;  /* 0x000000ffff027224 */ /* 0x000fe400078e0008 */
[----:B------:R-:W-:Y:S02]  /*0970*/  IMAD.MOV.U32 R3, RZ, RZ, R6 ;  /* 0x000000ffff037224 */ /* 0x000fe400078e0006 */
[----:B------:R-:W-:-:S04]  /*0980*/  IMAD.HI.U32 R0, R0, R2, RZ ;  /* 0x0000000200007227 */ /* 0x000fc800078e00ff */
[----:B------:R-:W-:Y:S02]  /*0990*/  IMAD R2, R0, R3, R2 ;  /* 0x0000000300027224 */ /* 0x000fe400078e0202 */
[----:B------:R-:W-:-:S03]  /*09a0*/  IMAD R3, R4, R11, RZ ;  /* 0x0000000b04037224 */ /* 0x000fc600078e02ff */
[----:B------:R-:W-:Y:S02]  /*09b0*/  ISETP.GT.U32.AND P1, PT, R7, R2, PT ;  /* 0x000000020700720c */ /* 0x000fe40003f24070 */
[----:B------:R-:W-:-:S11]  /*09c0*/  IADD3 R245, R245, -R3, RZ ;  /* 0x80000003f5f57210 */ /* 0x000fd60007ffe0ff */
[----:B------:R-:W-:Y:S01]  /*09d0*/  @!P1 IMAD.IADD R2, R2, 0x1, -R7 ;  /* 0x0000000102029824 */ /* 0x000fe200078e0a07 */
[----:B------:R-:W-:Y:S02]  /*09e0*/  @!P1 IADD3 R0, R0, 0x1, RZ ;  /* 0x0000000100009810 */ /* 0x000fe40007ffe0ff */
[----:B------:R-:W-:Y:S02]  /*09f0*/  ISETP.NE.AND P1, PT, R10, RZ, PT ;  /* 0x000000ff0a00720c */ /* 0x000fe40003f25270 */
[----:B------:R-:W-:Y:S02]  /*0a00*/  ISETP.GE.U32.AND P2, PT, R2, R7, PT ;  /* 0x000000070200720c */ /* 0x000fe40003f46070 */
[----:B------:R-:W-:-:S04]  /*0a10*/  LOP3.LUT R2, R4, R10, RZ, 0x3c, !PT ;  /* 0x0000000a04027212 */ /* 0x000fc800078e3cff */
[----:B------:R-:W-:-:S07]  /*0a20*/  ISETP.GE.AND P0, PT, R2, RZ, PT ;  /* 0x000000ff0200720c */ /* 0x000fce0003f06270 */
[----:B------:R-:W-:-:S06]  /*0a30*/  @P2 IADD3 R0, R0, 0x1, RZ ;  /* 0x0000000100002810 */ /* 0x000fcc0007ffe0ff */
[----:B------:R-:W-:Y:S02]  /*0a40*/  @!P0 IADD3 R0, -R0, RZ, RZ ;  /* 0x000000ff00008210 */ /* 0x000fe40007ffe1ff */
[----:B------:R-:W-:-:S05]  /*0a50*/  @!P1 LOP3.LUT R0, RZ, R10, RZ, 0x33, !PT ;  /* 0x0000000aff009212 */ /* 0x000fca00078e33ff */
[--C-:B------:R-:W-:Y:S02]  /*0a60*/  IMAD.MOV R2, RZ, RZ, -R0.reuse ;  /* 0x000000ffff027224 */ /* 0x100fe400078e0a00 */
[C---:B------:R-:W-:Y:S02]  /*0a70*/  IMAD R0, R10.reuse, 0x1000000, R0 ;  /* 0x010000000a007824 */ /* 0x040fe400078e0200 */
[----:B------:R-:W-:-:S04]  /*0a80*/  IMAD R2, R10, R2, R4 ;  /* 0x000000020a027224 */ /* 0x000fc800078e0204 */
[----:B------:R-:W-:Y:S01]  /*0a90*/  IMAD R246, R2, 0x10000, R0 ;  /* 0x0001000002f67824 */ /* 0x000fe200078e0200 */
[----:B------:R-:W-:Y:S05]  /*0aa0*/  BRA `(.L_x_175) ;  /* 0x0000004000007947 */ /* 0x000fea0003800000 */
.L_x_166:
[----:B-1----:R-:W-:Y:S01]  /*0ab0*/  IMAD.MOV.U32 R245, RZ, RZ, RZ ;  /* 0x000000fffff57224 */ /* 0x002fe200078e00ff */
[----:B------:R-:W-:Y:S01]  /*0ac0*/  MOV R246, RZ ;  /* 0x000000ff00f67202 */ /* 0x000fe20000000f00 */
[----:B------:R-:W-:Y:S01]  /*0ad0*/  IMAD.U32 R244, RZ, RZ, UR4 ;  /* 0x00000004fff47e24 */ /* 0x000fe2000f8e00ff */
[----:B------:R-:W-:Y:S02]  /*0ae0*/  MOV R247, c[0x0][0x53c] ;  /* 0x00014f0000f77a02 */ /* 0x000fe40000000f00 */
.L_x_175:
[----:B------:R-:W-:Y:S01]  /*0af0*/  ISETP.NE.AND P0, PT, R13, RZ, PT ;  /* 0x000000ff0d00720c */ /* 0x000fe20003f05270 */
[----:B------:R-:W-:-:S12]  /*0b00*/  WARPSYNC 0xffffffff ;  /* 0xffffffff00007948 */ /* 0x000fd80003800000 */
[----:B------:R1:W-:Y:S04]  /*0b10*/  @!P0 STS.128 [0xf100], R244 ;  /* 0x00f100f4ff008388 */ /* 0x0003e80000000c00 */
[----:B------:R-:W-:Y:S06]  /*0b20*/  BAR.ARV 0x5, 0x100 ;  /* 0x0144000000007b1d */ /* 0x000fec0000002000 */
.L_x_164:
[----:B-1----:R-:W-:-:S13]  /*0b30*/  ISETP.GE.AND P0, PT, R247, c[0x0][0x53c], PT ;  /* 0x00014f00f7007a0c */ /* 0x002fda0003f06270 */
[----:B------:R-:W-:Y:S05]  /*0b40*/  @P0 EXIT ;  /* 0x000000000000094d */ /* 0x000fea0003800000 */
[----:B------:R-:W1:Y:S01]  /*0b50*/  S2R R16, SR_TID.X ;  /* 0x0000000000107919 */ /* 0x000e620000002100 */
[----:B------:R-:W-:Y:S02]  /*0b60*/  ULDC UR5, c[0x0][0x2ac] ;  /* 0x0000ab0000057ab9 */ /* 0x000fe40000000800 */
[----:B------:R-:W-:Y:S02]  /*0b70*/  ULDC UR4, c[0x0][0x1d0] ;  /* 0x0000740000047ab9 */ /* 0x000fe40000000800 */
[----:B------:R-:W-:Y:S01]  /*0b80*/  UIMAD UR5, UR5, UR4, URZ ;  /* 0x00000004050572a4 */ /* 0x000fe2000f8e023f */
[----:B-1----:R-:W-:-:S04]  /*0b90*/  SHF.R.S32.HI R7, RZ, 0x1f, R16 ;  /* 0x0000001fff077819 */ /* 0x002fc80000011410 */
[CC--:B------:R-:W-:Y:S02]  /*0ba0*/  LEA.HI R2, R7.reuse, R16.reuse, RZ, 0x4 ;  /* 0x0000001007027211 */ /* 0x0c0fe400078f20ff */
[----:B------:R-:W-:Y:S02]  /*0bb0*/  LEA.HI R15, R7, R16, RZ, 0x2 ;  /* 0x00000010070f7211 */ /* 0x000fe400078f10ff */
[----:B------:R-:W-:Y:S02]  /*0bc0*/  SHF.R.S32.HI R3, RZ, 0x4, R2 ;  /* 0x00000004ff037819 */ /* 0x000fe40000011402 */
[--C-:B------:R-:W-:Y:S02]  /*0bd0*/  SHF.R.S32.HI R8, RZ, 0x2, R15.reuse ;  /* 0x00000002ff087819 */ /* 0x100fe4000001140f */
[----:B------:R-:W-:Y:S02]  /*0be0*/  LEA.HI R0, R2, R3, RZ, 0x1 ;  /* 0x0000000302007211 */ /* 0x000fe400078f08ff */
[----:B------:R-:W-:-:S02]  /*0bf0*/  SHF.R.S32.HI R4, RZ, 0x1f, R15 ;  /* 0x0000001fff047819 */ /* 0x000fc4000001140f */
[----:B------:R-:W-:Y:S02]  /*0c00*/  LOP3.LUT R0, R0, 0xfffffffe, RZ, 0xc0, !PT ;  /* 0xfffffffe00007812 */ /* 0x000fe400078ec0ff */
[CC--:B------:R-:W-:Y:S02]  /*0c10*/  LEA.HI R9, R7.reuse, R16.reuse, RZ, 0x3 ;  /* 0x0000001007097211 */ /* 0x0c0fe400078f18ff */
[----:B------:R-:W-:Y:S01]  /*0c20*/  LEA.HI R10, R7, R16, RZ, 0x5 ;  /* 0x00000010070a7211 */ /* 0x000fe200078f28ff */
[----:B------:R-:W-:Y:S01]  /*0c30*/  IMAD.IADD R13, R3, 0x1, -R0 ;  /* 0x00000001030d7824 */ /* 0x000fe200078e0a00 */
[----:B------:R-:W-:Y:S02]  /*0c40*/  LOP3.LUT R0, R2, 0xfffffff0, RZ, 0xc0, !PT ;  /* 0xfffffff002007812 */ /* 0x000fe400078ec0ff */
[----:B------:R-:W-:Y:S02]  /*0c50*/  LEA.HI R3, R4, R8, RZ, 0x3 ;  /* 0x0000000804037211 */ /* 0x000fe400078f18ff */
[----:B------:R-:W-:Y:S01]  /*0c60*/  SHF.R.S32.HI R234, RZ, 0x3, R9 ;  /* 0x00000003ffea7819 */ /* 0x000fe20000011409 */
[----:B------:R-:W-:Y:S01]  /*0c70*/  IMAD.IADD R2, R16, 0x1, -R0 ;  /* 0x0000000110027824 */ /* 0x000fe200078e0a00 */
[----:B------:R-:W-:-:S02]  /*0c80*/  LOP3.LUT R4, R9, 0xfffffff8, RZ, 0xc0, !PT ;  /* 0xfffffff809047812 */ /* 0x000fc400078ec0ff */
[----:B------:R-:W-:Y:S01]  /*0c90*/  LOP3.LUT R0, R3, 0xfffffff8, RZ, 0xc0, !PT ;  /* 0xfffffff803007812 */ /* 0x000fe200078ec0ff */
[----:B------:R-:W-:Y:S01]  /*0ca0*/  IMAD.SHL.U32 R3, R234, 0x40, RZ ;  /* 0x00000040ea037824 */ /* 0x000fe200078e00ff */
[----:B------:R-:W-:Y:S01]  /*0cb0*/  LEA.HI R7, R7, R16, RZ, 0x6 ;  /* 0x0000001007077211 */ /* 0x000fe200078f30ff */
[----:B------:R-:W-:Y:S01]  /*0cc0*/  IMAD.IADD R233, R16, 0x1, -R4 ;  /* 0x0000000110e97824 */ /* 0x000fe200078e0a04 */
[----:B------:R-:W-:Y:S01]  /*0cd0*/  SHF.R.S32.HI R4, RZ, 0x1f, R2 ;  /* 0x0000001fff047819 */ /* 0x000fe20000011402 */
[----:B------:R-:W-:Y:S01]  /*0ce0*/  IMAD.IADD R8, R8, 0x1, -R0 ;  /* 0x0000000108087824 */ /* 0x000fe200078e0a00 */
[----:B------:R-:W-:Y:S01]  /*0cf0*/  LOP3.LUT R0, R3, 0x1c0, RZ, 0xc0, !PT ;  /* 0x000001c003007812 */ /* 0x000fe200078ec0ff */
[C---:B------:R-:W-:Y:S01]  /*0d00*/  IMAD.SHL.U32 R231, R233.reuse, 0x8, RZ ;  /* 0x00000008e9e77824 */ /* 0x040fe200078e00ff */
[----:B------:R-:W-:Y:S01]  /*0d10*/  LEA.HI R14, R4, R2, RZ, 0x3 ;  /* 0x00000002040e7211 */ /* 0x000fe200078f18ff */
[----:B------:R-:W-:Y:S01]  /*0d20*/  IMAD.SHL.U32 R5, R233, 0x40, RZ ;  /* 0x00000040e9057824 */ /* 0x000fe200078e00ff */
[----:B------:R-:W-:Y:S01]  /*0d30*/  SHF.R.U32.HI R6, RZ, 0x3, R0 ;  /* 0x00000003ff067819 */ /* 0x000fe20000011600 */
[----:B------:R-:W-:Y:S01]  /*0d40*/  IMAD.SHL.U32 R7, R7, 0x8, RZ ;  /* 0x0000000807077824 */ /* 0x000fe200078e00ff */
[----:B------:R-:W-:-:S02]  /*0d50*/  LOP3.LUT R3, R0, 0x38, R231, 0xf8, !PT ;  /* 0x0000003800037812 */ /* 0x000fc400078ef8e7 */
[----:B------:R-:W-:Y:S02]  /*0d60*/  LOP3.LUT R4, R14, 0xfffffff8, RZ, 0xc0, !PT ;  /* 0xfffffff80e047812 */ /* 0x000fe400078ec0ff */
[----:B------:R-:W-:Y:S02]  /*0d70*/  LOP3.LUT R12, R3, R6, RZ, 0x3c, !PT ;  /* 0x00000006030c7212 */ /* 0x000fe400078e3cff */
[----:B------:R-:W-:Y:S01]  /*0d80*/  LOP3.LUT R0, R5, 0x1c0, RZ, 0xc0, !PT ;  /* 0x000001c005007812 */ /* 0x000fe200078ec0ff */
[----:B------:R-:W-:Y:S01]  /*0d90*/  IMAD.IADD R3, R2, 0x1, -R4 ;  /* 0x0000000102037824 */ /* 0x000fe200078e0a04 */
[----:B------:R-:W-:Y:S02]  /*0da0*/  LOP3.LUT R4, R10, 0xffffffe0, RZ, 0xc0, !PT ;  /* 0xffffffe00a047812 */ /* 0x000fe400078ec0ff */
[----:B------:R-:W-:Y:S02]  /*0db0*/  LOP3.LUT R5, R0, 0x8, R9, 0xf8, !PT ;  /* 0x0000000800057812 */ /* 0x000fe400078ef809 */
[----:B------:R-:W-:Y:S01]  /*0dc0*/  SHF.R.U32.HI R2, RZ, 0x3, R0 ;  /* 0x00000003ff027819 */ /* 0x000fe20000011600 */
[----:B------:R-:W-:Y:S01]  /*0dd0*/  IMAD.IADD R18, R16, 0x1, -R4 ;  /* 0x0000000110127824 */ /* 0x000fe200078e0a04 */
[----:B------:R-:W-:-:S02]  /*0de0*/  SHF.R.S32.HI R9, RZ, 0x5, R10 ;  /* 0x00000005ff097819 */ /* 0x000fc4000001140a */
[----:B------:R-:W-:Y:S02]  /*0df0*/  SHF.R.S32.HI R0, RZ, 0x1f, R10 ;  /* 0x0000001fff007819 */ /* 0x000fe4000001140a */
[----:B------:R-:W-:Y:S02]  /*0e00*/  SHF.R.S32.HI R11, RZ, 0x1f, R18 ;  /* 0x0000001fff0b7819 */ /* 0x000fe40000011412 */
[----:B------:R-:W-:Y:S02]  /*0e10*/  LEA.HI R0, R0, R9, RZ, 0x3 ;  /* 0x0000000900007211 */ /* 0x000fe400078f18ff */
[----:B------:R-:W-:Y:S02]  /*0e20*/  LOP3.LUT R10, R5, R2, RZ, 0x3c, !PT ;  /* 0x00000002050a7212 */ /* 0x000fe400078e3cff */
[----:B------:R-:W-:Y:S01]  /*0e30*/  LOP3.LUT R2, R15, 0xfffffffc, RZ, 0xc0, !PT ;  /* 0xfffffffc0f027812 */ /* 0x000fe200078ec0ff */
[----:B------:R-:W-:Y:S01]  /*0e40*/  IMAD.MOV.U32 R15, RZ, RZ, 0x20 ;  /* 0x00000020ff0f7424 */ /* 0x000fe200078e00ff */
[----:B------:R-:W-:-:S02]  /*0e50*/  LOP3.LUT R0, R0, 0xffffff8, RZ, 0xc0, !PT ;  /* 0x0ffffff800007812 */ /* 0x000fc400078ec0ff */
[----:B------:R-:W-:Y:S01]  /*0e60*/  LEA.HI R11, R11, R18, RZ, 0x2 ;  /* 0x000000120b0b7211 */ /* 0x000fe200078f10ff */
[----:B------:R-:W-:Y:S01]  /*0e70*/  IMAD.IADD R2, R16, 0x1, -R2 ;  /* 0x0000000110027824 */ /* 0x000fe200078e0a02 */
[----:B------:R-:W-:Y:S01]  /*0e80*/  LOP3.LUT R6, R8, 0x1, RZ, 0xc0, !PT ;  /* 0x0000000108067812 */ /* 0x000fe200078ec0ff */
[----:B------:R-:W-:Y:S01]  /*0e90*/  IMAD.IADD R5, R9, 0x1, -R0 ;  /* 0x0000000109057824 */ /* 0x000fe200078e0a00 */
[----:B------:R-:W-:Y:S01]  /*0ea0*/  SHF.R.S32.HI R4, RZ, 0x2, R11 ;  /* 0x00000002ff047819 */ /* 0x000fe2000001140b */
[----:B------:R-:W-:Y:S01]  /*0eb0*/  IMAD.MOV.U32 R16, RZ, RZ, 0x10 ;  /* 0x00000010ff107424 */ /* 0x000fe200078e00ff */
[----:B------:R-:W-:Y:S02]  /*0ec0*/  LEA.HI R0, R2, R2, RZ, 0x1 ;  /* 0x0000000202007211 */ /* 0x000fe400078f08ff */
[----:B------:R-:W-:Y:S01]  /*0ed0*/  ISETP.NE.U32.AND P0, PT, R6, 0x1, PT ;  /* 0x000000010600780c */ /* 0x000fe20003f05070 */
[----:B------:R-:W-:Y:S01]  /*0ee0*/  IMAD R17, R5, 0x10, R4 ;  /* 0x0000001005117824 */ /* 0x000fe200078e0204 */
[----:B------:R-:W-:Y:S01]  /*0ef0*/  LOP3.LUT R5, R0, 0x1ffffffe, RZ, 0xc0, !PT ;  /* 0x1ffffffe00057812 */ /* 0x000fe200078ec0ff */
[----:B------:R-:W-:Y:S01]  /*0f00*/  IMAD.SHL.U32 R4, R8, 0x40, RZ ;  /* 0x0000004008047824 */ /* 0x000fe200078e00ff */
[----:B------:R-:W-:Y:S01]  /*0f10*/  LOP3.LUT R12, R12, 0x7ffffe00, R7, 0xf8, !PT ;  /* 0x7ffffe000c0c7812 */ /* 0x000fe200078ef807 */
[----:B------:R-:W-:Y:S01]  /*0f20*/  IMAD R7, R9, 0x200, R2 ;  /* 0x0000020009077824 */ /* 0x000fe200078e0202 */
[----:B------:R-:W-:Y:S01]  /*0f30*/  R2P PR, R8, 0x6 ;  /* 0x0000000608007804 */ /* 0x000fe20000000000 */
[----:B------:R-:W-:Y:S01]  /*0f40*/  IMAD.IADD R8, R2, 0x1, -R5 ;  /* 0x0000000102087824 */ /* 0x000fe200078e0a05 */
[----:B------:R-:W-:Y:S01]  /*0f50*/  LOP3.LUT R4, R4, 0x1c0, RZ, 0xc0, !PT ;  /* 0x000001c004047812 */ /* 0x000fe200078ec0ff */
[----:B------:R-:W-:Y:S01]  /*0f60*/  IMAD.SHL.U32 R6, R13, 0x8, RZ ;  /* 0x000000080d067824 */ /* 0x000fe200078e00ff */
[C---:B------:R-:W-:Y:S01]  /*0f70*/  LOP3.LUT P4, RZ, R3.reuse, 0x2, RZ, 0xc0, !PT ;  /* 0x0000000203ff7812 */ /* 0x040fe2000788c0ff */
[----:B------:R-:W-:Y:S01]  /*0f80*/  IMAD R8, R8, 0x8, R17 ;  /* 0x0000000808087824 */ /* 0x000fe200078e0211 */
[----:B------:R-:W-:Y:S01]  /*0f90*/  LEA.HI R2, R4, R4, RZ, 0x1d ;  /* 0x0000000404027211 */ /* 0x000fe200078fe8ff */
[----:B------:R1:W-:Y:S01]  /*0fa0*/  STL [R1+0xac], R17 ;  /* 0x0000ac1101007387 */ /* 0x0003e20000100800 */
[C---:B------:R-:W-:Y:S01]  /*0fb0*/  LOP3.LUT P3, RZ, R3.reuse, 0x4, RZ, 0xc0, !PT ;  /* 0x0000000403ff7812 */ /* 0x040fe2000786c0ff */
[----:B------:R-:W-:Y:S01]  /*0fc0*/  IMAD.SHL.U32 R3, R3, 0x40, RZ ;  /* 0x0000004003037824 */ /* 0x000fe200078e00ff */
[----:B------:R-:W-:Y:S01]  /*0fd0*/  IADD3 R235, R231, 0x40, RZ ;  /* 0x00000040e7eb7810 */ /* 0x000fe20007ffe0ff */
[----:B------:R-:W-:Y:S01]  /*0fe0*/  IMAD.U32 R7, R7, 0x2, R2 ;  /* 0x0000000207077824 */ /* 0x000fe200078e0002 */
[----:B------:R-:W-:Y:S01]  /*0ff0*/  LOP3.LUT R2, R11, 0x7ffffffc, RZ, 0xc0, !PT ;  /* 0x7ffffffc0b027812 */ /* 0x000fe200078ec0ff */
[----:B------:R2:W-:Y:S01]  /*1000*/  STL [R1+0xb0], R8 ;  /* 0x0000b00801007387 */ /* 0x0005e20000100800 */
[----:B------:R-:W-:Y:S01]  /*1010*/  LOP3.LUT R3, R3, 0x1c0, RZ, 0xc0, !PT ;  /* 0x000001c003037812 */ /* 0x000fe200078ec0ff */
[----:B------:R-:W-:Y:S01]  /*1020*/  IMAD R0, R13, 0x200, R10 ;  /* 0x000002000d007824 */ /* 0x000fe200078e020a */
[----:B------:R-:W-:Y:S01]  /*1030*/  SEL R5, R16, 0xfffffff0, !P4 ;  /* 0xfffffff010057807 */ /* 0x000fe20006000000 */
[----:B------:R-:W-:Y:S01]  /*1040*/  IMAD.IADD R2, R18, 0x1, -R2 ;  /* 0x0000000112027824 */ /* 0x000fe200078e0a02 */
[----:B------:R-:W-:Y:S01]  /*1050*/  LOP3.LUT R6, R3, 0x8, R6, 0xf8, !PT ;  /* 0x0000000803067812 */ /* 0x000fe200078ef806 */
[----:B------:R-:W-:Y:S01]  /*1060*/  IMAD.MOV.U32 R10, RZ, RZ, 0x40 ;  /* 0x00000040ff0a7424 */ /* 0x000fe200078e00ff */
[----:B------:R-:W-:Y:S01]  /*1070*/  SHF.R.U32.HI R3, RZ, 0x3, R3 ;  /* 0x00000003ff037819 */ /* 0x000fe20000011603 */
[----:B------:R-:W-:Y:S01]  /*1080*/  IMAD.SHL.U32 R26, R2, 0x2, RZ ;  /* 0x00000002021a7824 */ /* 0x000fe200078e00ff */
[----:B------:R-:W-:Y:S01]  /*1090*/  SEL R4, R15, 0xffffffe0, !P3 ;  /* 0xffffffe00f047807 */ /* 0x000fe20005800000 */
[----:B------:R-:W-:Y:S01]  /*10a0*/  IMAD.SHL.U32 R200, R12, 0x2, RZ ;  /* 0x000000020cc87824 */ /* 0x000fe200078e00ff */
[----:B------:R-:W-:Y:S01]  /*10b0*/  LOP3.LUT R3, R6, R3, RZ, 0x3c, !PT ;  /* 0x0000000306037212 */ /* 0x000fe200078e3cff */
[----:B------:R-:W-:Y:S01]  /*10c0*/  IMAD.SHL.U32 R6, R14, 0x40, RZ ;  /* 0x000000400e067824 */ /* 0x000fe200078e00ff */
[C---:B------:R-:W-:Y:S01]  /*10d0*/  IADD3 R25, R26.reuse, 0x8, RZ ;  /* 0x000000081a197810 */ /* 0x040fe20007ffe0ff */
[----:B------:R-:W-:Y:S01]  /*10e0*/  STL [R1+0x4c], R26 ;  /* 0x00004c1a01007387 */ /* 0x000fe20000100800 */
[C---:B------:R-:W-:Y:S01]  /*10f0*/  IADD3 R24, R26.reuse, 0x10, RZ ;  /* 0x000000101a187810 */ /* 0x040fe20007ffe0ff */
[----:B------:R-:W-:Y:S01]  /*1100*/  IMAD.IADD R4, R5, 0x1, R4 ;  /* 0x0000000105047824 */ /* 0x000fe200078e0204 */
[C---:B------:R-:W-:Y:S01]  /*1110*/  IADD3 R23, R26.reuse, 0x18, RZ ;  /* 0x000000181a177810 */ /* 0x040fe20007ffe0ff */
[----:B------:R-:W-:Y:S01]  /*1120*/  STL [R1+0x48], R25 ;  /* 0x0000481901007387 */ /* 0x000fe20000100800 */
[----:B------:R-:W-:-:S02]  /*1130*/  IADD3 R22, R26, 0x20, RZ ;  /* 0x000000201a167810 */ /* 0x000fc40007ffe0ff */
[C---:B------:R-:W-:Y:S01]  /*1140*/  IADD3 R21, R26.reuse, 0x28, RZ ;  /* 0x000000281a157810 */ /* 0x040fe20007ffe0ff */
[----:B------:R-:W-:Y:S01]  /*1150*/  STL [R1+0x44], R24 ;  /* 0x0000441801007387 */ /* 0x000fe20000100800 */
[C---:B------:R-:W-:Y:S02]  /*1160*/  IADD3 R20, R26.reuse, 0x30, RZ ;  /* 0x000000301a147810 */ /* 0x040fe40007ffe0ff */
[C---:B------:R-:W-:Y:S01]  /*1170*/  IADD3 R19, R26.reuse, 0x38, RZ ;  /* 0x000000381a137810 */ /* 0x040fe20007ffe0ff */
[----:B------:R-:W-:Y:S01]  /*1180*/  STL [R1+0x40], R23 ;  /* 0x0000401701007387 */ /* 0x000fe20000100800 */
[C---:B------:R-:W-:Y:S02]  /*1190*/  IADD3 R18, R26.reuse, 0x40, RZ ;  /* 0x000000401a127810 */ /* 0x040fe40007ffe0ff */
[C---:B-1----:R-:W-:Y:S01]  /*11a0*/  IADD3 R17, R26.reuse, 0x48, RZ ;  /* 0x000000481a117810 */ /* 0x042fe20007ffe0ff */
[----:B------:R-:W-:Y:S01]  /*11b0*/  STL [R1+0x3c], R22 ;  /* 0x00003c1601007387 */ /* 0x000fe20000100800 */
[----:B------:R-:W-:-:S02]  /*11c0*/  IADD3 R16, R26, 0x50, RZ ;  /* 0x000000501a107810 */ /* 0x000fc40007ffe0ff */
[----:B------:R-:W-:Y:S01]  /*11d0*/  LOP3.LUT R3, R3, 0x7ffffe00, R6, 0xf8, !PT ;  /* 0x7ffffe0003037812 */ /* 0x000fe200078ef806 */
[----:B------:R-:W-:Y:S01]  /*11e0*/  STL [R1+0x38], R21 ;  /* 0x0000381501007387 */ /* 0x000fe20000100800 */
[----:B------:R-:W-:Y:S02]  /*11f0*/  IADD3 R14, R26, 0x58, RZ ;  /* 0x000000581a0e7810 */ /* 0x000fe40007ffe0ff */
[----:B------:R-:W-:Y:S01]  /*1200*/  SHF.R.S32.HI R6, RZ, 0x1f, R235 ;  /* 0x0000001fff067819 */ /* 0x000fe200000114eb */
[----:B------:R1:W-:Y:S01]  /*1210*/  STL [R1+0x34], R20 ;  /* 0x0000341401007387 */ /* 0x0003e20000100800 */
[----:B------:R-:W-:Y:S02]  /*1220*/  LEA R71, R0, 0x8100, 0x1 ;  /* 0x0000810000477811 */ /* 0x000fe400078e08ff */
[----:B------:R-:W-:Y:S01]  /*1230*/  IADD3 R13, R26, 0x60, RZ ;  /* 0x000000601a0d7810 */ /* 0x000fe20007ffe0ff */
[----:B------:R-:W-:Y:S01]  /*1240*/  STL [R1+0x30], R19 ;  /* 0x0000301301007387 */ /* 0x000fe20000100800 */
[----:B------:R-:W-:-:S02]  /*1250*/  SEL R6, R10, 0xffffffc0, !P2 ;  /* 0xffffffc00a067807 */ /* 0x000fc40005000000 */
[----:B------:R-:W-:Y:S01]  /*1260*/  SEL R0, R10, 0xffffffc0, !P3 ;  /* 0xffffffc00a007807 */ /* 0x000fe20005800000 */
[----:B------:R-:W-:Y:S01]  /*1270*/  STL [R1+0x2c], R18 ;  /* 0x00002c1201007387 */ /* 0x000fe20000100800 */
[C---:B------:R-:W-:Y:S02]  /*1280*/  IADD3 R12, R26.reuse, 0x68, RZ ;  /* 0x000000681a0c7810 */ /* 0x040fe40007ffe0ff */
[----:B------:R-:W-:Y:S01]  /*1290*/  IADD3 R11, R26, 0x70, RZ ;  /* 0x000000701a0b7810 */ /* 0x000fe20007ffe0ff */
[----:B------:R3:W-:Y:S01]  /*12a0*/  STL [R1+0x28], R17 ;  /* 0x0000281101007387 */ /* 0x0007e20000100800 */
[----:B------:R-:W-:Y:S02]  /*12b0*/  LEA R10, R7, 0x80, 0x1 ;  /* 0x00000080070a7811 */ /* 0x000fe400078e08ff */
[----:B------:R-:W-:Y:S01]  /*12c0*/  SHF.R.S32.HI R7, RZ, 0x1f, R25 ;  /* 0x0000001fff077819 */ /* 0x000fe20000011419 */
[----:B------:R-:W-:Y:S01]  /*12d0*/  STL [R1+0x24], R16 ;  /* 0x0000241001007387 */ /* 0x000fe20000100800 */
[----:B------:R-:W-:-:S02]  /*12e0*/  SHF.R.S32.HI R5, RZ, 0x1f, R231 ;  /* 0x0000001fff057819 */ /* 0x000fc400000114e7 */
[C---:B------:R-:W-:Y:S01]  /*12f0*/  SEL R5, R15.reuse, 0xffffffe0, !P1 ;  /* 0xffffffe00f057807 */ /* 0x040fe20004800000 */
[----:B------:R-:W-:Y:S01]  /*1300*/  STL [R1+0x20], R14 ;  /* 0x0000200e01007387 */ /* 0x000fe20000100800 */
[----:B------:R-:W-:Y:S02]  /*1310*/  SEL R2, R15, 0xffffffe0, !P4 ;  /* 0xffffffe00f027807 */ /* 0x000fe40006000000 */
[----:B--2---:R-:W-:Y:S01]  /*1320*/  IADD3 R8, R26, 0x78, RZ ;  /* 0x000000781a087810 */ /* 0x004fe20007ffe0ff */
[----:B------:R-:W-:Y:S01]  /*1330*/  STL [R1+0x1c], R13 ;  /* 0x00001c0d01007387 */ /* 0x000fe20000100800 */
[----:B------:R-:W-:Y:S02]  /*1340*/  SHF.R.S32.HI R15, RZ, 0x1f, R24 ;  /* 0x0000001fff0f7819 */ /* 0x000fe40000011418 */
[----:B-1----:R-:W-:Y:S01]  /*1350*/  SHF.R.S32.HI R20, RZ, 0x1f, R20 ;  /* 0x0000001fff147819 */ /* 0x002fe20000011414 */
[----:B------:R-:W-:Y:S01]  /*1360*/  STL [R1+0x18], R12 ;  /* 0x0000180c01007387 */ /* 0x000fe20000100800 */
[----:B------:R-:W-:-:S03]  /*1370*/  LEA R189, R3, 0x100, 0x1 ;  /* 0x0000010003bd7811 */ /* 0x000fc600078e08ff */
[----:B------:R-:W-:Y:S01]  /*1380*/  STL [R1+0x14], R11 ;  /* 0x0000140b01007387 */ /* 0x000fe20000100800 */
[--C-:B------:R-:W-:Y:S01]  /*1390*/  IADD3 R192, R0, R189, R2.reuse ;  /* 0x000000bd00c07210 */ /* 0x100fe20007ffe002 */
[----:B------:R-:W-:Y:S02]  /*13a0*/  IMAD R195, R9, 0x800, R189 ;  /* 0x0000080009c37824 */ /* 0x000fe400078e02bd */
[----:B------:R1:W-:Y:S01]  /*13b0*/  STL [R1+0xa8], R7 ;  /* 0x0000a80701007387 */ /* 0x0003e20000100800 */
[----:B---3--:R-:W-:Y:S01]  /*13c0*/  SHF.R.S32.HI R17, RZ, 0x1f, R17 ;  /* 0x0000001fff117819 */ /* 0x008fe20000011411 */
[C---:B------:R-:W-:Y:S02]  /*13d0*/  IMAD.IADD R191, R189.reuse, 0x1, R2 ;  /* 0x00000001bdbf7824 */ /* 0x040fe400078e0202 */
[----:B------:R-:W-:Y:S01]  /*13e0*/  STL [R1+0x10], R8 ;  /* 0x0000100801007387 */ /* 0x000fe20000100800 */
[----:B------:R-:W-:Y:S02]  /*13f0*/  IMAD.IADD R196, R2, 0x1, R195 ;  /* 0x0000000102c47824 */ /* 0x000fe400078e02c3 */
[----:B------:R-:W-:Y:S01]  /*1400*/  IMAD R194, R4, 0x2, R189 ;  /* 0x0000000204c27824 */ /* 0x000fe200078e02bd */
[----:B------:R2:W-:Y:S01]  /*1410*/  STL [R1+0xa4], R15 ;  /* 0x0000a40f01007387 */ /* 0x0005e20000100800 */
[----:B------:R-:W-:-:S02]  /*1420*/  IMAD.IADD R190, R189, 0x1, R0 ;  /* 0x00000001bdbe7824 */ /* 0x000fc400078e0200 */
[C---:B------:R-:W-:Y:S01]  /*1430*/  IMAD.IADD R198, R0.reuse, 0x1, R195 ;  /* 0x0000000100c67824 */ /* 0x040fe200078e02c3 */
[----:B------:R-:W-:Y:S01]  /*1440*/  STL [R1+0x50], R10 ;  /* 0x0000500a01007387 */ /* 0x000fe20000100800 */
[----:B------:R-:W-:Y:S01]  /*1450*/  IMAD.IADD R197, R0, 0x1, R196 ;  /* 0x0000000100c57824 */ /* 0x000fe200078e02c4 */
[----:B-1----:R-:W-:-:S05]  /*1460*/  SHF.R.S32.HI R7, RZ, 0x1f, R23 ;  /* 0x0000001fff077819 */ /* 0x002fca0000011417 */
[----:B------:R1:W-:Y:S01]  /*1470*/  STL [R1+0xa0], R7 ;  /* 0x0000a00701007387 */ /* 0x0003e20000100800 */
[----:B--2---:R-:W-:-:S05]  /*1480*/  SHF.R.S32.HI R15, RZ, 0x1f, R22 ;  /* 0x0000001fff0f7819 */ /* 0x004fca0000011416 */
[----:B------:R2:W-:Y:S01]  /*1490*/  STL [R1+0x9c], R15 ;  /* 0x00009c0f01007387 */ /* 0x0005e20000100800 */
[----:B-1----:R-:W-:-:S05]  /*14a0*/  SHF.R.S32.HI R7, RZ, 0x1f, R21 ;  /* 0x0000001fff077819 */ /* 0x002fca0000011415 */
[----:B------:R1:W-:Y:S01]  /*14b0*/  STL [R1+0x98], R7 ;  /* 0x0000980701007387 */ /* 0x0003e20000100800 */
[----:B--2---:R-:W-:-:S03]  /*14c0*/  SHF.R.S32.HI R15, RZ, 0x1f, R19 ;  /* 0x0000001fff0f7819 */ /* 0x004fc60000011413 */
[----:B------:R-:W-:Y:S04]  /*14d0*/  STL [R1+0x94], R20 ;  /* 0x0000941401007387 */ /* 0x000fe80000100800 */
[----:B------:R2:W-:Y:S01]  /*14e0*/  STL [R1+0x90], R15 ;  /* 0x0000900f01007387 */ /* 0x0005e20000100800 */
[----:B-1----:R-:W-:-:S05]  /*14f0*/  SHF.R.S32.HI R7, RZ, 0x1f, R18 ;  /* 0x0000001fff077819 */ /* 0x002fca0000011412 */
[----:B------:R1:W-:Y:S01]  /*1500*/  STL [R1+0x8c], R7 ;  /* 0x00008c0701007387 */ /* 0x0003e20000100800 */
[----:B--2---:R-:W-:-:S03]  /*1510*/  SHF.R.S32.HI R15, RZ, 0x1f, R16 ;  /* 0x0000001fff0f7819 */ /* 0x004fc60000011410 */
[----:B------:R-:W-:Y:S04]  /*1520*/  STL [R1+0x88], R17 ;  /* 0x0000881101007387 */ /* 0x000fe80000100800 */
[----:B------:R-:W-:Y:S01]  /*1530*/  STL [R1+0x84], R15 ;  /* 0x0000840f01007387 */ /* 0x000fe20000100800 */
[----:B-1----:R-:W-:Y:S02]  /*1540*/  SHF.R.S32.HI R7, RZ, 0x1f, R14 ;  /* 0x0000001fff077819 */ /* 0x002fe4000001140e */
[----:B------:R-:W-:Y:S02]  /*1550*/  SHF.R.S32.HI R14, RZ, 0x1f, R13 ;  /* 0x0000001fff0e7819 */ /* 0x000fe4000001140d */
[----:B------:R-:W-:Y:S01]  /*1560*/  SHF.R.S32.HI R13, RZ, 0x1f, R12 ;  /* 0x0000001fff0d7819 */ /* 0x000fe2000001140c */
[----:B------:R1:W-:Y:S01]  /*1570*/  STL [R1+0x80], R7 ;  /* 0x0000800701007387 */ /* 0x0003e20000100800 */
[----:B------:R-:W-:-:S02]  /*1580*/  SHF.R.S32.HI R12, RZ, 0x1f, R11 ;  /* 0x0000001fff0c7819 */ /* 0x000fc4000001140b */
[----:B------:R-:W-:Y:S01]  /*1590*/  SHF.R.S32.HI R11, RZ, 0x1f, R8 ;  /* 0x0000001fff0b7819 */ /* 0x000fe20000011408 */
[C---:B------:R-:W-:Y:S01]  /*15a0*/  IMAD.IADD R8, R10.reuse, 0x1, R5 ;  /* 0x000000010a087824 */ /* 0x040fe200078e0205 */
[----:B------:R-:W-:Y:S04]  /*15b0*/  STL [R1+0x7c], R14 ;  /* 0x00007c0e01007387 */ /* 0x000fe80000100800 */
[----:B------:R-:W-:Y:S04]  /*15c0*/  STL [R1+0x78], R13 ;  /* 0x0000780d01007387 */ /* 0x000fe80000100800 */
[----:B------:R-:W-:Y:S04]  /*15d0*/  STL [R1+0x74], R12 ;  /* 0x0000740c01007387 */ /* 0x000fe80000100800 */
[----:B------:R-:W-:Y:S04]  /*15e0*/  STL [R1+0x70], R11 ;  /* 0x0000700b01007387 */ /* 0x000fe80000100800 */
[----:B------:R2:W-:Y:S01]  /*15f0*/  STL [R1+0x5c], R8 ;  /* 0x00005c0801007387 */ /* 0x0005e20000100800 */
[----:B-1----:R-:W-:-:S02]  /*1600*/  IADD3 R7, R10, -0x10, RZ ;  /* 0xfffffff00a077810 */ /* 0x002fc40007ffe0ff */
[C---:B------:R-:W-:Y:S01]  /*1610*/  @P0 IADD3 R7, R10.reuse, 0x10, RZ ;  /* 0x000000100a070810 */ /* 0x040fe20007ffe0ff */
[----:B------:R-:W-:-:S04]  /*1620*/  IMAD.IADD R10, R10, 0x1, R6 ;  /* 0x000000010a0a7824 */ /* 0x000fc800078e0206 */
[--C-:B------:R-:W-:Y:S01]  /*1630*/  IMAD.IADD R3, R5, 0x1, R7.reuse ;  /* 0x0000000105037824 */ /* 0x100fe200078e0207 */
[----:B------:R1:W-:Y:S01]  /*1640*/  STL [R1+0x6c], R10 ;  /* 0x00006c0a01007387 */ /* 0x0003e20000100800 */
[----:B------:R-:W-:Y:S02]  /*1650*/  IMAD.IADD R5, R6, 0x1, R7 ;  /* 0x0000000106057824 */ /* 0x000fe400078e0207 */
[--C-:B------:R-:W-:Y:S01]  /*1660*/  IMAD.IADD R2, R3, 0x1, R6.reuse ;  /* 0x0000000103027824 */ /* 0x100fe200078e0206 */
[----:B------:R1:W-:Y:S01]  /*1670*/  STL [R1+0x54], R7 ;  /* 0x0000540701007387 */ /* 0x0003e20000100800 */
[----:B--2---:R-:W-:-:S05]  /*1680*/  IMAD.IADD R8, R8, 0x1, R6 ;  /* 0x0000000108087824 */ /* 0x004fca00078e0206 */
[----:B------:R1:W-:Y:S04]  /*1690*/  STL [R1+0x68], R8 ;  /* 0x0000680801007387 */ /* 0x0003e80000100800 */
[----:B------:R1:W-:Y:S04]  /*16a0*/  STL [R1+0x64], R5 ;  /* 0x0000640501007387 */ /* 0x0003e80000100800 */
[----:B------:R1:W-:Y:S04]  /*16b0*/  STL [R1+0x58], R3 ;  /* 0x0000580301007387 */ /* 0x0003e80000100800 */
[----:B------:R1:W-:Y:S02]  /*16c0*/  STL [R1+0x60], R2 ;  /* 0x0000600201007387 */ /* 0x0003e40000100800 */
.L_x_275:
[----:B-1----:R-:W-:-:S04]  /*16d0*/  IMAD.MOV.U32 R8, RZ, RZ, 0x4 ;  /* 0x00000004ff087424 */ /* 0x002fc800078e00ff */
[----:B------:R-:W-:-:S05]  /*16e0*/  IMAD.WIDE R2, R247, R8, c[0x0][0x588] ;  /* 0x00016200f7027625 */ /* 0x000fca00078e0208 */
[----:B------:R-:W2:Y:S01]  /*16f0*/  LDG.E R251, [R2.64] ;  /* 0x0000000802fb7981 */ /* 0x000ea2000c1e1900 */
[----:B------:R-:W-:Y:S01]  /*1700*/  ISETP.NE.U32.AND P4, PT, RZ, c[0x0][0x370], PT ;  /* 0x0000dc00ff007a0c */ /* 0x000fe20003f85070 */
[----:B------:R-:W-:Y:S01]  /*1710*/  IMAD.MOV.U32 R237, RZ, RZ, RZ ;  /* 0x000000ffffed7224 */ /* 0x000fe200078e00ff */
[----:B------:R-:W-:Y:S01]  /*1720*/  ISETP.NE.U32.AND P2, PT, RZ, c[0x0][0x360], PT ;  /* 0x0000d800ff007a0c */ /* 0x000fe20003f45070 */
[----:B------:R-:W-:Y:S01]  /*1730*/  IMAD.MOV.U32 R11, RZ, RZ, RZ ;  /* 0x000000ffff0b7224 */ /* 0x000fe200078e00ff */
[----:B------:R-:W-:Y:S02]  /*1740*/  ISETP.NE.AND.EX P4, PT, RZ, c[0x0][0x374], PT, P4 ;  /* 0x0000dd00ff007a0c */ /* 0x000fe40003f85340 */
[----:B------:R-:W-:Y:S02]  /*1750*/  ISETP.NE.AND.EX P2, PT, RZ, c[0x0][0x364], PT, P2 ;  /* 0x0000d900ff007a0c */ /* 0x000fe40003f45320 */
[----:B------:R-:W-:-:S04]  /*1760*/  ISETP.NE.U32.AND P3, PT, RZ, c[0x0][0x348], PT ;  /* 0x0000d200ff007a0c */ /* 0x000fc80003f65070 */
[----:B------:R-:W-:Y:S02]  /*1770*/  ISETP.NE.AND.EX P3, PT, RZ, c[0x0][0x34c], PT, P3 ;  /* 0x0000d300ff007a0c */ /* 0x000fe40003f65330 */
[----:B--2---:R-:W-:Y:S01]  /*1780*/  SHF.R.S32.HI R13, RZ, 0x1f, R251 ;  /* 0x0000001fff0d7819 */ /* 0x004fe200000114fb */
[C---:B------:R-:W-:Y:S02]  /*1790*/  IMAD.SHL.U32 R252, R251.reuse, 0x4, RZ ;  /* 0x00000004fbfc7824 */ /* 0x040fe400078e00ff */
[C---:B------:R-:W-:Y:S02]  /*17a0*/  @P4 LEA R6, P1, R251.reuse, c[0x0][0x370], 0x2 ;  /* 0x0000dc00fb064a11 */ /* 0x040fe400078210ff */
[C-C-:B------:R-:W-:Y:S01]  /*17b0*/  SHF.L.U64.HI R14, R251.reuse, 0x2, R13.reuse ;  /* 0x00000002fb0e7819 */ /* 0x140fe2000001020d */
[----:B------:R1:W-:Y:S01]  /*17c0*/  STL [R1+0xc], R13 ;  /* 0x00000c0d01007387 */ /* 0x0003e20000100800 */
[----:B------:R-:W-:Y:S02]  /*17d0*/  @P4 LEA.HI.X R7, R251, c[0x0][0x374], R13, 0x2, P1 ;  /* 0x0000dd00fb074a11 */ /* 0x000fe400008f140d */
[C---:B------:R-:W-:Y:S01]  /*17e0*/  @P2 IADD3 R4, P0, R252.reuse, c[0x0][0x360], RZ ;  /* 0x0000d800fc042a10 */ /* 0x040fe20007f1e0ff */
[----:B------:R1:W-:Y:S01]  /*17f0*/  STL [R1], R14 ;  /* 0x0000000e01007387 */ /* 0x0003e20000100800 */
[----:B------:R-:W-:-:S02]  /*1800*/  IADD3 R2, P1, R252, c[0x0][0x348], RZ ;  /* 0x0000d200fc027a10 */ /* 0x000fc40007f3e0ff */
[C---:B------:R-:W-:Y:S01]  /*1810*/  @P2 IADD3.X R5, R14.reuse, c[0x0][0x364], RZ, P0, !PT ;  /* 0x0000d9000e052a10 */ /* 0x040fe200007fe4ff */
[----:B------:R1:W5:Y:S01]  /*1820*/  @P4 LDG.E R237, [R6.64] ;  /* 0x0000000806ed4981 */ /* 0x000362000c1e1900 */
[----:B------:R-:W-:-:S03]  /*1830*/  IADD3.X R3, R14, c[0x0][0x34c], RZ, P1, !PT ;  /* 0x0000d3000e037a10 */ /* 0x000fc60000ffe4ff */
[----:B------:R1:W5:Y:S04]  /*1840*/  @P2 LDG.E R12, [R4.64] ;  /* 0x00000008040c2981 */ /* 0x000368000c1e1900 */
[----:B------:R1:W5:Y:S01]  /*1850*/  @P3 LDG.E R11, [R2.64] ;  /* 0x00000008020b3981 */ /* 0x000362000c1e1900 */
[----:B------:R-:W-:Y:S01]  /*1860*/  YIELD ;  /* 0x0000000000007946 */ /* 0x000fe20003800000 */
[----:B------:R-:W-:Y:S05]  /*1870*/  @P2 BRA `(.L_x_176) ;  /* 0x0000005000002947 */ /* 0x000fea0003800000 */
[----:B-----5:R-:W-:Y:S01]  /*1880*/  MOV R12, c[0x0][0x168] ;  /* 0x00005a00000c7a02 */ /* 0x020fe20000000f00 */
[----:B------:R-:W-:Y:S05]  /*1890*/  @!P3 BRA `(.L_x_176) ;  /* 0x000000300000b947 */ /* 0x000fea0003800000 */
[----:B------:R2:W3:Y:S04]  /*18a0*/  LDG.E R0, [R2.64] ;  /* 0x0000000802007981 */ /* 0x0004e8000c1e1900 */
[----:B-12---:R-:W3:Y:S02]  /*18b0*/  LDG.E R2, [R2.64+0x4] ;  /* 0x0000040802027981 */ /* 0x006ee4000c1e1900 */
[----:B---3--:R-:W-:-:S02]  /*18c0*/  IADD3 R12, -R0, R2, RZ ;  /* 0x00000002000c7210 */ /* 0x008fc40007ffe1ff */
.L_x_176:
[----:B------:R-:W-:-:S04]  /*18d0*/  ISETP.NE.U32.AND P0, PT, RZ, c[0x0][0x368], PT ;  /* 0x0000da00ff007a0c */ /* 0x000fc80003f05070 */
[----:B------:R-:W-:-:S13]  /*18e0*/  ISETP.NE.AND.EX P0, PT, RZ, c[0x0][0x36c], PT, P0 ;  /* 0x0000db00ff007a0c */ /* 0x000fda0003f05300 */
[----:B------:R-:W-:Y:S05]  /*18f0*/  @!P0 BRA `(.L_x_177) ;  /* 0x0000004000008947 */ /* 0x000fea0003800000 */
[----:B-1----:R-:W-:-:S04]  /*1900*/  IADD3 R2, P0, R252, c[0x0][0x368], RZ ;  /* 0x0000da00fc027a10 */ /* 0x002fc80007f1e0ff */
[----:B------:R-:W-:-:S05]  /*1910*/  IADD3.X R3, R14, c[0x0][0x36c], RZ, P0, !PT ;  /* 0x0000db000e037a10 */ /* 0x000fca00007fe4ff */
[----:B------:R1:W5:Y:S01]  /*1920*/  LDG.E R0, [R2.64] ;  /* 0x0000000802007981 */ /* 0x000362000c1e1900 */
[----:B------:R-:W-:Y:S05]  /*1930*/  BRA `(.L_x_178) ;  /* 0x0000008000007947 */ /* 0x000fea0003800000 */
.L_x_177:
[----:B------:R-:W-:Y:S01]  /*1940*/  ISETP.NE.U32.AND P0, PT, RZ, c[0x0][0x350], PT ;  /* 0x0000d400ff007a0c */ /* 0x000fe20003f05070 */
[----:B------:R-:W-:-:S03]  /*1950*/  IMAD.U32 R0, RZ, RZ, UR5 ;  /* 0x00000005ff007e24 */ /* 0x000fc6000f8e00ff */
[----:B------:R-:W-:-:S13]  /*1960*/  ISETP.NE.AND.EX P0, PT, RZ, c[0x0][0x354], PT, P0 ;  /* 0x0000d500ff007a0c */ /* 0x000fda0003f05300 */
[----:B------:R-:W-:Y:S05]  /*1970*/  @!P0 BRA `(.L_x_178) ;  /* 0x0000004000008947 */ /* 0x000fea0003800000 */
[----:B-1----:R-:W-:-:S05]  /*1980*/  IMAD.WIDE R2, R251, R8, c[0x0][0x350] ;  /* 0x0000d400fb027625 */ /* 0x002fca00078e0208 */
[----:B------:R-:W2:Y:S04]  /*1990*/  LDG.E R4, [R2.64] ;  /* 0x0000000802047981 */ /* 0x000ea8000c1e1900 */
[----:B------:R-:W2:Y:S02]  /*19a0*/  LDG.E R0, [R2.64+0x4] ;  /* 0x0000040802007981 */ /* 0x000ea4000c1e1900 */
[----:B--2---:R-:W-:-:S05]  /*19b0*/  IADD3 R0, -R4, R0, RZ ;  /* 0x0000000004007210 */ /* 0x004fca0007ffe1ff */
.L_x_178:
[----:B-----5:R-:W-:Y:S01]  /*19c0*/  IMAD.IADD R21, R0, 0x1, -R237 ;  /* 0x0000000100157824 */ /* 0x020fe200078e0aed */
[C---:B------:R-:W-:Y:S01]  /*19d0*/  LOP3.LUT R0, R246.reuse, 0xff000000, RZ, 0xc0, !PT ;  /* 0xff000000f6007812 */ /* 0x040fe200078ec0ff */
[----:B-1----:R-:W-:Y:S01]  /*19e0*/  IMAD.MOV.U32 R2, RZ, RZ, RZ ;  /* 0x000000ffff027224 */ /* 0x002fe200078e00ff */
[----:B------:R-:W-:Y:S01]  /*19f0*/  LOP3.LUT R4, R246, 0xff0000, RZ, 0xc0, !PT ;  /* 0x00ff0000f6047812 */ /* 0x000fe200078ec0ff */
[----:B------:R-:W-:Y:S01]  /*1a00*/  BSSY B0, `(.L_x_179) ;  /* 0x000002c000007945 */ /* 0x000fe20003800000 */
[----:B------:R-:W-:-:S02]  /*1a10*/  SHF.R.U32.HI R0, RZ, 0x8, R0 ;  /* 0x00000008ff007819 */ /* 0x000fc40000011600 */
[C---:B------:R-:W-:Y:S02]  /*1a20*/  IADD3 R3, R21.reuse, 0x6f, RZ ;  /* 0x0000006f15037810 */ /* 0x040fe40007ffe0ff */
[----:B------:R-:W-:Y:S02]  /*1a30*/  LEA.HI R0, R4, R0, RZ, 0x10 ;  /* 0x0000000004007211 */ /* 0x000fe400078f80ff */
[----:B------:R-:W-:Y:S01]  /*1a40*/  ISETP.GE.AND P0, PT, R21, 0x1, PT ;  /* 0x000000011500780c */ /* 0x000fe20003f06270 */
[----:B------:R-:W-:Y:S01]  /*1a50*/  IMAD.HI R2, R3, -0x6db6db6d, R2 ;  /* 0x9249249303027827 */ /* 0x000fe200078e0202 */
[----:B------:R-:W-:Y:S02]  /*1a60*/  LOP3.LUT R15, R0, 0xff, RZ, 0xc0, !PT ;  /* 0x000000ff000f7812 */ /* 0x000fe400078ec0ff */
[----:B------:R-:W-:Y:S02]  /*1a70*/  SHF.R.U32.HI R5, RZ, 0x10, R0 ;  /* 0x00000010ff057819 */ /* 0x000fe40000011600 */
[----:B------:R-:W-:Y:S01]  /*1a80*/  SHF.R.U32.HI R3, RZ, 0x1f, R2 ;  /* 0x0000001fff037819 */ /* 0x000fe20000011602 */
[----:B------:R1:W-:Y:S03]  /*1a90*/  STL [R1+0x8], R15 ;  /* 0x0000080f01007387 */ /* 0x0003e60000100800 */
[----:B------:R-:W-:Y:S01]  /*1aa0*/  LEA.HI.SX32 R10, R2, R3, 0x1a ;  /* 0x00000003020a7211 */ /* 0x000fe200078fd2ff */
[----:B------:R1:W-:Y:S01]  /*1ab0*/  STL [R1+0x4], R5 ;  /* 0x0000040501007387 */ /* 0x0003e20000100800 */
[----:B------:R-:W-:Y:S01]  /*1ac0*/  IMAD.MOV.U32 R2, RZ, RZ, RZ ;  /* 0x000000ffff027224 */ /* 0x000fe200078e00ff */
[----:B------:R-:W-:Y:S05]  /*1ad0*/  @!P0 BRA `(.L_x_180) ;  /* 0x000001e000008947 */ /* 0x000fea0003800000 */
[----:B------:R-:W-:Y:S01]  /*1ae0*/  ISETP.NE.AND P0, PT, R5, RZ, PT ;  /* 0x000000ff0500720c */ /* 0x000fe20003f05270 */
[----:B------:R-:W-:-:S03]  /*1af0*/  IMAD.MOV.U32 R4, RZ, RZ, RZ ;  /* 0x000000ffff047224 */ /* 0x000fc600078e00ff */
[----:B------:R-:W-:-:S04]  /*1b00*/  SEL R0, R5, c[0x0][0x338], P0 ;  /* 0x0000ce0005007a07 */ /* 0x000fc80000000000 */
[----:B------:R-:W-:Y:S02]  /*1b10*/  IABS R3, R0 ;  /* 0x0000000000037213 */ /* 0x000fe40000000000 */
[----:B------:R-:W-:Y:S02]  /*1b20*/  IADD3 R6, R10, -0x1, R0 ;  /* 0xffffffff0a067810 */ /* 0x000fe40007ffe000 */
[----:B------:R-:W2:Y:S02]  /*1b30*/  I2F.RP R2, R3 ;  /* 0x0000000300027306 */ /* 0x000ea40000209400 */
[----:B------:R-:W-:-:S06]  /*1b40*/  IABS R9, R6 ;  /* 0x0000000600097213 */ /* 0x000fcc0000000000 */
[----:B--2---:R-:W2:Y:S02]  /*1b50*/  MUFU.RCP R2, R2 ;  /* 0x0000000200027308 */ /* 0x004ea40000001000 */
[----:B--2---:R-:W-:-:S06]  /*1b60*/  IADD3 R2, R2, 0xffffffe, RZ ;  /* 0x0ffffffe02027810 */ /* 0x004fcc0007ffe0ff */
[----:B-1----:R-:W1:Y:S02]  /*1b70*/  F2I.FTZ.U32.TRUNC.NTZ R5, R2 ;  /* 0x0000000200057305 */ /* 0x002e64000021f000 */
[----:B-1----:R-:W-:-:S04]  /*1b80*/  IMAD.MOV R2, RZ, RZ, -R5 ;  /* 0x000000ffff027224 */ /* 0x002fc800078e0a05 */
        /* <DEDUP_REMOVED lines=13> */
[----:B------:R-:W-:Y:S02]  /*1c60*/  ISETP.GE.U32.AND P2, PT, R4, R3, PT ;  /* 0x000000030400720c */ /* 0x000fe40003f46070 */
[----:B------:R-:W-:-:S04]  /*1c70*/  LOP3.LUT R3, R6, R0, RZ, 0x3c, !PT ;  /* 0x0000000006037212 */ /* 0x000fc800078e3cff */
[----:B------:R-:W-:-:S07]  /*1c80*/  ISETP.GE.AND P0, PT, R3, RZ, PT ;  /* 0x000000ff0300720c */ /* 0x000fce0003f06270 */
[----:B------:R-:W-:-:S06]  /*1c90*/  @P2 IADD3 R2, R2, 0x1, RZ ;  /* 0x0000000102022810 */ /* 0x000fcc0007ffe0ff */
[----:B------:R-:W-:Y:S01]  /*1ca0*/  @!P0 IMAD.MOV R2, RZ, RZ, -R2 ;  /* 0x000000ffff028224 */ /* 0x000fe200078e0a02 */
[----:B------:R-:W-:Y:S02]  /*1cb0*/  @!P1 LOP3.LUT R2, RZ, R0, RZ, 0x33, !PT ;  /* 0x00000000ff029212 */ /* 0x000fe400078e33ff */
.L_x_180:
[----:B------:R-:W-:Y:S05]  /*1cc0*/  BSYNC B0 ;  /* 0x0000000000007941 */ /* 0x000fea0003800000 */
.L_x_179:
[----:B------:R-:W-:Y:S01]  /*1cd0*/  IMAD R236, R15, R2, RZ ;  /* 0x000000020fec7224 */ /* 0x000fe200078e02ff */
[----:B------:R-:W-:Y:S01]  /*1ce0*/  PRMT R0, RZ, 0x7610, R0 ;  /* 0x00007610ff007816 */ /* 0x000fe20000000000 */
[----:B------:R-:W-:Y:S01]  /*1cf0*/  CS2R R22, SRZ ;  /* 0x0000000000167805 */ /* 0x000fe2000001ff00 */
[----:B------:R-:W-:Y:S01]  /*1d00*/  CS2R R26, SRZ ;  /* 0x00000000001a7805 */ /* 0x000fe2000001ff00 */
[----:B------:R-:W-:Y:S01]  /*1d10*/  IMAD.IADD R2, R236, 0x1, R2 ;  /* 0x00000001ec027824 */ /* 0x000fe200078e0202 */
[----:B------:R-:W-:Y:S01]  /*1d20*/  CS2R R24, SRZ ;  /* 0x0000000000187805 */ /* 0x000fe2000001ff00 */
        /* <DEDUP_REMOVED lines=33> */
[----:B------:R-:W-:-:S04]  /*1f40*/  ISETP.NE.U32.AND P1, PT, RZ, c[0x0][0x340], PT ;  /* 0x0000d000ff007a0c */ /* 0x000fc80003f25070 */
[----:B------:R-:W-:-:S13]  /*1f50*/  ISETP.NE.AND.EX P1, PT, RZ, c[0x0][0x344], PT, P1 ;  /* 0x0000d100ff007a0c */ /* 0x000fda0003f25310 */
[----:B------:R-:W-:-:S04]  /*1f60*/  @P1 IADD3 R2, P0, R252, c[0x0][0x340], RZ ;  /* 0x0000d000fc021a10 */ /* 0x000fc80007f1e0ff */
[----:B------:R-:W-:-:S05]  /*1f70*/  @P1 IADD3.X R3, R14, c[0x0][0x344], RZ, P0, !PT ;  /* 0x0000d1000e031a10 */ /* 0x000fca00007fe4ff */
[----:B------:R2:W3:Y:S01]  /*1f80*/  @P1 LDG.E R0, [R2.64] ;  /* 0x0000000802001981 */ /* 0x0004e2000c1e1900 */
[----:B------:R-:W-:Y:S01]  /*1f90*/  IMAD.MOV.U32 R146, RZ, RZ, 0x70 ;  /* 0x00000070ff927424 */ /* 0x000fe200078e00ff */
[----:B------:R-:W-:Y:S01]  /*1fa0*/  WARPSYNC 0xffffffff ;  /* 0xffffffff00007948 */ /* 0x000fe20003800000 */
[----:B------:R-:W-:Y:S01]  /*1fb0*/  IMAD R36, R233, 0x20, R234 ;  /* 0x00000020e9247824 */ /* 0x000fe200078e02ea */
[----:B------:R-:W-:Y:S01]  /*1fc0*/  BAR.SYNC.DEFER_BLOCKING 0x0 ;  /* 0x0000000000007b1d */ /* 0x000fe20000010000 */
[----:B------:R-:W-:Y:S02]  /*1fd0*/  IMAD R146, R214, R146, -0x70 ;  /* 0xffffff90d6927424 */ /* 0x000fe400078e0292 */
[----:B------:R-:W-:Y:S02]  /*1fe0*/  IMAD.MOV.U32 R205, RZ, RZ, RZ ;  /* 0x000000ffffcd7224 */ /* 0x000fe400078e00ff */
[----:B--2---:R-:W-:-:S05]  /*1ff0*/  IMAD.MOV.U32 R2, RZ, RZ, c[0x0][0x2b8] ;  /* 0x0000ae00ff027624 */ /* 0x004fca00078e00ff */
[----:B------:R-:W-:Y:S01]  /*2000*/  ISETP.NE.AND P0, PT, R2, 0x1, PT ;  /* 0x000000010200780c */ /* 0x000fe20003f05270 */
[----:B------:R-:W-:-:S04]  /*2010*/  IMAD.IADD R2, R36, 0x1, R146 ;  /* 0x0000000124027824 */ /* 0x000fc800078e0292 */
[C---:B------:R-:W-:Y:S01]  /*2020*/  IMAD.IADD R9, R2.reuse, 0x1, R237 ;  /* 0x0000000102097824 */ /* 0x040fe200078e02ed */
[----:B------:R-:W-:-:S03]  /*2030*/  ISETP.GE.AND P2, PT, R2, R21, PT ;  /* 0x000000150200720c */ /* 0x000fc60003f46270 */
[----:B------:R-:W-:Y:S01]  /*2040*/  IMAD.MOV.U32 R8, RZ, RZ, R9 ;  /* 0x000000ffff087224 */ /* 0x000fe200078e0009 */
[----:B------:R-:W-:-:S03]  /*2050*/  ISETP.GT.OR P2, PT, R36, 0x6f, P2 ;  /* 0x0000006f2400780c */ /* 0x000fc60001744670 */
[----:B------:R-:W-:-:S05]  /*2060*/  @P0 IMAD.HI.U32 R3, R9, c[0x0][0x2bc], RZ ;  /* 0x0000af0009030a27 */ /* 0x000fca00078e00ff */
[----:B------:R-:W-:Y:S01]  /*2070*/  @P0 SHF.R.U32.HI R8, RZ, c[0x0][0x2c0], R3 ;  /* 0x0000b000ff080a19 */ /* 0x000fe20000011603 */
[----:B------:R-:W-:Y:S01]  /*2080*/  IMAD.MOV.U32 R4, RZ, RZ, c[0x0][0x2c4] ;  /* 0x0000b100ff047624 */ /* 0x000fe200078e00ff */
[----:B------:R-:W-:Y:S01]  /*2090*/  LOP3.LUT R22, R246, 0xffff, RZ, 0xc0, !PT ;  /* 0x0000fffff6167812 */ /* 0x000fe200078ec0ff */
[----:B-1----:R-:W-:Y:S02]  /*20a0*/  IMAD R5, R245, 0x80, R36 ;  /* 0x00000080f5057824 */ /* 0x002fe400078e0224 */
[----:B------:R-:W-:-:S04]  /*20b0*/  @!P1 IMAD.MOV.U32 R0, RZ, RZ, R251 ;  /* 0x000000ffff009224 */ /* 0x000fc800078e00fb */
[----:B---3--:R-:W-:Y:S01]  /*20c0*/  IMAD.WIDE.U32 R240, R0, c[0x0][0x2b0], RZ ;  /* 0x0000ac0000f07a25 */ /* 0x008fe200078e00ff */
[----:B------:R-:W-:-:S05]  /*20d0*/  SHF.R.S32.HI R2, RZ, 0x1f, R0 ;  /* 0x0000001fff027819 */ /* 0x000fca0000011400 */
[----:B------:R-:W-:-:S04]  /*20e0*/  IMAD R2, R2, c[0x0][0x2b0], RZ ;  /* 0x0000ac0002027a24 */ /* 0x000fc800078e02ff */
[----:B------:R-:W-:Y:S01]  /*20f0*/  IMAD R2, R0, c[0x0][0x2b4], R2 ;  /* 0x0000ad0000027a24 */ /* 0x000fe200078e0202 */
[----:B------:R-:W-:-:S03]  /*2100*/  @!P2 IADD3 R0, P1, R8, R240, RZ ;  /* 0x000000f00800a210 */ /* 0x000fc60007f3e0ff */
[----:B------:R-:W-:Y:S01]  /*2110*/  IMAD.IADD R249, R241, 0x1, R2 ;  /* 0x00000001f1f97824 */ /* 0x000fe200078e0202 */
[----:B------:R-:W-:-:S04]  /*2120*/  @!P2 LEA R2, P0, R0, c[0x0][0x2a0], 0x2 ;  /* 0x0000a8000002aa11 */ /* 0x000fc800078010ff */
[----:B------:R-:W-:-:S04]  /*2130*/  @!P2 LEA.HI.X.SX32 R3, R8, R249, 0x1, P1 ;  /* 0x000000f90803a211 */ /* 0x000fc800008f0eff */
[----:B------:R-:W-:-:S05]  /*2140*/  @!P2 LEA.HI.X R3, R0, c[0x0][0x2a4], R3, 0x2, P0 ;  /* 0x0000a9000003aa11 */ /* 0x000fca00000f1403 */
[----:B------:R1:W2:Y:S01]  /*2150*/  @!P2 LDG.E R205, [R2.64] ;  /* 0x0000000802cda981 */ /* 0x0002a2000c1e1900 */
[----:B------:R-:W-:Y:S01]  /*2160*/  SHF.R.S32.HI R0, RZ, 0x1f, R11 ;  /* 0x0000001fff007819 */ /* 0x000fe2000001140b */
[----:B------:R-:W-:Y:S01]  /*2170*/  IMAD.WIDE.U32 R238, R22, c[0x0][0x1e8], RZ ;  /* 0x00007a0016ee7a25 */ /* 0x000fe200078e00ff */
[----:B------:R-:W-:Y:S01]  /*2180*/  ISETP.NE.AND P0, PT, R4, 0x1, PT ;  /* 0x000000010400780c */ /* 0x000fe20003f05270 */
[----:B------:R-:W-:Y:S01]  /*2190*/  BSSY B0, `(.L_x_182) ;  /* 0x00000f0000007945 */ /* 0x000fe20003800000 */
[----:B------:R-:W-:Y:S01]  /*21a0*/  SEL R6, R13, RZ, !P3 ;  /* 0x000000ff0d067207 */ /* 0x000fe20005800000 */
[----:B------:R-:W-:Y:S01]  /*21b0*/  IMAD R0, R0, c[0x0][0x178], RZ ;  /* 0x00005e0000007a24 */ /* 0x000fe200078e02ff */
[----:B------:R-:W-:Y:S01]  /*21c0*/  SEL R4, R251, RZ, !P3 ;  /* 0x000000fffb047207 */ /* 0x000fe20005800000 */
[----:B------:R-:W-:Y:S01]  /*21d0*/  IMAD R248, R22, c[0x0][0x1ec], R239 ;  /* 0x00007b0016f87a24 */ /* 0x000fe200078e02ef */
[----:B------:R-:W-:Y:S01]  /*21e0*/  SHF.R.S32.HI R24, RZ, 0x1f, R231 ;  /* 0x0000001fff187819 */ /* 0x000fe200000114e7 */
[----:B------:R-:W-:Y:S01]  /*21f0*/  IMAD R0, R11, c[0x0][0x17c], R0 ;  /* 0x00005f000b007a24 */ /* 0x000fe200078e0200 */
[----:B------:R-:W-:Y:S01]  /*2200*/  SHF.R.S32.HI R23, RZ, 0x1f, R235 ;  /* 0x0000001fff177819 */ /* 0x000fe200000114eb */
[----:B------:R-:W-:Y:S01]  /*2210*/  IMAD R6, R6, c[0x0][0x1c0], RZ ;  /* 0x0000700006067a24 */ /* 0x000fe200078e02ff */
[----:B------:R-:W-:Y:S01]  /*2220*/  ISETP.GE.AND P3, PT, R231, c[0x0][0x198], PT ;  /* 0x00006600e7007a0c */ /* 0x000fe20003f66270 */
[----:B------:R-:W-:Y:S01]  /*2230*/  IMAD.WIDE.U32 R242, R22, c[0x0][0x210], RZ ;  /* 0x0000840016f27a25 */ /* 0x000fe200078e00ff */
[----:B------:R-:W-:-:S02]  /*2240*/  ISETP.GE.AND P2, PT, R235, c[0x0][0x198], PT ;  /* 0x00006600eb007a0c */ /* 0x000fc40003f46270 */
[----:B------:R-:W-:Y:S01]  /*2250*/  IADD3 R145, R214, -0x1, RZ ;  /* 0xffffffffd6917810 */ /* 0x000fe20007ffe0ff */
[----:B------:R-:W-:Y:S01]  /*2260*/  @P0 IMAD.HI.U32 R7, R5, c[0x0][0x2c8], RZ ;  /* 0x0000b20005070a27 */ /* 0x000fe200078e00ff */
[----:B------:R-:W-:Y:S02]  /*2270*/  SHF.L.U64.HI R203, R231, 0x1, R24 ;  /* 0x00000001e7cb7819 */ /* 0x000fe40000010218 */
[----:B------:R-:W-:Y:S01]  /*2280*/  SHF.L.U64.HI R204, R235, 0x1, R23 ;  /* 0x00000001ebcc7819 */ /* 0x000fe20000010217 */
[----:B------:R-:W-:Y:S02]  /*2290*/  IMAD R6, R4, c[0x0][0x1c4], R6 ;  /* 0x0000710004067a24 */ /* 0x000fe400078e0206 */
[----:B------:R-:W-:Y:S02]  /*22a0*/  IMAD R144, R145, -0x70, R21 ;  /* 0xffffff9091907824 */ /* 0x000fe400078e0215 */
[----:B-1----:R-:W-:-:S04]  /*22b0*/  IMAD.WIDE.U32 R2, R11, c[0x0][0x178], RZ ;  /* 0x00005e000b027a25 */ /* 0x002fc800078e00ff */
[----:B------:R-:W-:Y:S02]  /*22c0*/  IMAD.IADD R3, R3, 0x1, R0 ;  /* 0x0000000103037824 */ /* 0x000fe400078e0200 */
[----:B------:R-:W-:Y:S01]  /*22d0*/  IMAD.MOV.U32 R0, RZ, RZ, R5 ;  /* 0x000000ffff007224 */ /* 0x000fe200078e0005 */
[----:B------:R-:W-:Y:S01]  /*22e0*/  @P0 SHF.R.U32.HI R0, RZ, c[0x0][0x2cc], R7 ;  /* 0x0000b300ff000a19 */ /* 0x000fe20000011607 */
[----:B------:R-:W-:-:S03]  /*22f0*/  IMAD.WIDE.U32 R2, R22, c[0x0][0x1b8], R2 ;  /* 0x00006e0016027a25 */ /* 0x000fc600078e0002 */
[----:B------:R-:W-:Y:S01]  /*2300*/  SHF.R.S32.HI R7, RZ, 0x1f, R0 ;  /* 0x0000001fff077819 */ /* 0x000fe20000011400 */
[C---:B------:R-:W-:Y:S02]  /*2310*/  IMAD R3, R22.reuse, c[0x0][0x1bc], R3 ;  /* 0x00006f0016037a24 */ /* 0x040fe400078e0203 */
[----:B------:R-:W-:Y:S02]  /*2320*/  IMAD R250, R22, c[0x0][0x214], R243 ;  /* 0x0000850016fa7a24 */ /* 0x000fe400078e02f3 */
[----:B------:R-:W-:-:S04]  /*2330*/  IMAD.WIDE.U32 R2, R4, c[0x0][0x1c0], R2 ;  /* 0x0000700004027a25 */ /* 0x000fc800078e0002 */
[----:B------:R-:W-:Y:S02]  /*2340*/  IMAD.MOV R4, RZ, RZ, -R0 ;  /* 0x000000ffff047224 */ /* 0x000fe400078e0a00 */
[----:B------:R-:W-:Y:S02]  /*2350*/  IMAD.IADD R3, R3, 0x1, R6 ;  /* 0x0000000103037824 */ /* 0x000fe400078e0206 */
[----:B------:R-:W-:Y:S02]  /*2360*/  IMAD R4, R4, c[0x0][0x2c4], R5 ;  /* 0x0000b10004047a24 */ /* 0x000fe400078e0205 */
[----:B------:R-:W-:Y:S02]  /*2370*/  IMAD R5, R7, c[0x0][0x1b0], RZ ;  /* 0x00006c0007057a24 */ /* 0x000fe400078e02ff */
[----:B------:R-:W-:-:S04]  /*2380*/  IMAD.WIDE.U32 R2, R0, c[0x0][0x1b0], R2 ;  /* 0x00006c0000027a25 */ /* 0x000fc800078e0002 */
[----:B------:R-:W-:Y:S01]  /*2390*/  IMAD R6, R0, c[0x0][0x1b4], R5 ;  /* 0x00006d0000067a24 */ /* 0x000fe200078e0205 */
[----:B------:R-:W-:-:S03]  /*23a0*/  SHF.R.S32.HI R5, RZ, 0x1f, R4 ;  /* 0x0000001fff057819 */ /* 0x000fc60000011404 */
[----:B------:R-:W-:Y:S02]  /*23b0*/  IMAD.IADD R3, R3, 0x1, R6 ;  /* 0x0000000103037824 */ /* 0x000fe400078e0206 */
[----:B------:R-:W-:Y:S02]  /*23c0*/  IMAD R0, R5, c[0x0][0x1a8], RZ ;  /* 0x00006a0005007a24 */ /* 0x000fe400078e02ff */
[----:B------:R-:W-:-:S04]  /*23d0*/  IMAD.WIDE.U32 R2, R4, c[0x0][0x1a8], R2 ;  /* 0x00006a0004027a25 */ /* 0x000fc800078e0002 */
[----:B------:R-:W-:Y:S01]  /*23e0*/  IMAD R0, R4, c[0x0][0x1ac], R0 ;  /* 0x00006b0004007a24 */ /* 0x000fe200078e0200 */
[----:B------:R-:W-:-:S03]  /*23f0*/  LEA R17, P0, R2, c[0x0][0x160], 0x1 ;  /* 0x0000580002117a11 */ /* 0x000fc600078008ff */
[----:B------:R-:W-:Y:S02]  /*2400*/  IMAD.IADD R0, R3, 0x1, R0 ;  /* 0x0000000103007824 */ /* 0x000fe400078e0200 */
[----:B------:R-:W-:Y:S02]  /*2410*/  IMAD.MOV R3, RZ, RZ, -R8 ;  /* 0x000000ffff037224 */ /* 0x000fe400078e0a08 */
[----:B------:R-:W1:Y:S01]  /*2420*/  SHFL.IDX PT, R8, R17, RZ, 0x181f ;  /* 0x00181fff11087589 */ /* 0x000e6200000e0000 */
[----:B------:R-:W-:Y:S01]  /*2430*/  LEA.HI.X R16, R2, c[0x0][0x164], R0, 0x1, P0 ;  /* 0x0000590002107a11 */ /* 0x000fe200000f0c00 */
[----:B------:R-:W-:Y:S02]  /*2440*/  IMAD R206, R3, c[0x0][0x2b8], R9 ;  /* 0x0000ae0003ce7a24 */ /* 0x000fe400078e0209 */
[----:B------:R-:W-:Y:S01]  /*2450*/  SHFL.IDX PT, R9, R17, 0x1, 0x181f ;  /* 0x00381f0011097f89 */ /* 0x000fe200000e0000 */
[----:B------:R-:W-:Y:S02]  /*2460*/  IMAD R2, R245, 0x80, R234 ;  /* 0x00000080f5027824 */ /* 0x000fe400078e02ea */
[----:B------:R-:W-:Y:S01]  /*2470*/  IMAD R0, R12, c[0x0][0x2c4], RZ ;  /* 0x0000b1000c007a24 */ /* 0x000fe200078e02ff */
[----:B------:R-:W3:Y:S01]  /*2480*/  SHFL.IDX PT, R11, R16, RZ, 0x181f ;  /* 0x00181fff100b7589 */ /* 0x000ee200000e0000 */
[----:B------:R-:W-:-:S02]  /*2490*/  SHF.R.S32.HI R3, RZ, 0x1f, R206 ;  /* 0x0000001fff037819 */ /* 0x000fc400000114ce */
[C---:B------:R-:W-:Y:S01]  /*24a0*/  IADD3 R4, R2.reuse, 0x20, RZ ;  /* 0x0000002002047810 */ /* 0x040fe20007ffe0ff */
[----:B------:R-:W4:Y:S01]  /*24b0*/  SHFL.IDX PT, R18, R16, 0x1, 0x181f ;  /* 0x00381f0010127f89 */ /* 0x000f2200000e0000 */
[-C--:B------:R-:W-:Y:S01]  /*24c0*/  ISETP.GE.AND P4, PT, R2, R0.reuse, PT ;  /* 0x000000000200720c */ /* 0x080fe20003f86270 */
[C---:B------:R-:W-:Y:S01]  /*24d0*/  IMAD R6, R3.reuse, c[0x0][0x1e0], RZ ;  /* 0x0000780003067a24 */ /* 0x040fe200078e02ff */
[----:B------:R-:W-:Y:S01]  /*24e0*/  ISETP.GE.AND P0, PT, R4, R0, PT ;  /* 0x000000000400720c */ /* 0x000fe20003f06270 */
[----:B------:R-:W-:Y:S01]  /*24f0*/  IMAD R10, R3, c[0x0][0x208], RZ ;  /* 0x00008200030a7a24 */ /* 0x000fe200078e02ff */
[----:B------:R-:W-:Y:S01]  /*2500*/  SHFL.IDX PT, R19, R16, 0x2, 0x181f ;  /* 0x00581f0010137f89 */ /* 0x000fe200000e0000 */
[----:B------:R-:W-:Y:S01]  /*2510*/  IMAD R3, R206, c[0x0][0x1e4], R6 ;  /* 0x00007900ce037a24 */ /* 0x000fe200078e0206 */
[----:B------:R-:W-:Y:S01]  /*2520*/  IADD3 R20, R2, 0x40, RZ ;  /* 0x0000004002147810 */ /* 0x000fe20007ffe0ff */
[----:B------:R-:W-:Y:S01]  /*2530*/  IMAD.WIDE.U32 R4, R206, c[0x0][0x1e0], RZ ;  /* 0x00007800ce047a25 */ /* 0x000fe200078e00ff */
[----:B------:R-:W-:-:S03]  /*2540*/  IADD3 R2, R2, 0x60, RZ ;  /* 0x0000006002027810 */ /* 0x000fc60007ffe0ff */
[C---:B------:R-:W-:Y:S02]  /*2550*/  IMAD.WIDE.U32 R6, R206.reuse, c[0x0][0x208], RZ ;  /* 0x00008200ce067a25 */ /* 0x040fe400078e00ff */
[-C--:B-1----:R-:W-:Y:S02]  /*2560*/  @!P4 LEA R14, P5, R231, R8.reuse, 0x1 ;  /* 0x00000008e70ec211 */ /* 0x082fe400078a08ff */
[----:B------:R-:W-:Y:S01]  /*2570*/  IMAD R10, R206, c[0x0][0x20c], R10 ;  /* 0x00008300ce0a7a24 */ /* 0x000fe200078e020a */
[----:B------:R-:W-:Y:S01]  /*2580*/  @!P4 LEA R12, P1, R235, R8, 0x1 ;  /* 0x00000008eb0cc211 */ /* 0x000fe200078208ff */
[----:B------:R-:W-:Y:S02]  /*2590*/  IMAD.IADD R3, R5, 0x1, R3 ;  /* 0x0000000105037824 */ /* 0x000fe400078e0203 */
[----:B------:R-:W-:Y:S01]  /*25a0*/  IMAD.IADD R5, R7, 0x1, R10 ;  /* 0x0000000107057824 */ /* 0x000fe200078e020a */
[C---:B---3--:R-:W-:Y:S01]  /*25b0*/  @!P4 LEA.HI.X R15, R231.reuse, R11, R24, 0x1, P5 ;  /* 0x0000000be70fc211 */ /* 0x048fe200028f0c18 */
[----:B------:R-:W1:Y:S01]  /*25c0*/  SHFL.IDX PT, R7, R17, 0x2, 0x181f ;  /* 0x00581f0011077f89 */ /* 0x000e6200000e0000 */
[----:B------:R-:W-:-:S02]  /*25d0*/  @!P0 LEA R10, P5, R231, R9, 0x1 ;  /* 0x00000009e70a8211 */ /* 0x000fc400078a08ff */
[----:B------:R-:W-:Y:S01]  /*25e0*/  @!P4 LEA.HI.X R13, R235, R11, R23, 0x1, P1 ;  /* 0x0000000beb0dc211 */ /* 0x000fe200008f0c17 */
[----:B------:R2:W-:Y:S01]  /*25f0*/  @!P4 LDGSTS.E.BYPASS.LTC128B.128 [R200+0x100], [R14.64], !P3 ;  /* 0x001000000ec8cfae */ /* 0x0005e2000d901d48 */
[----:B----4-:R-:W-:Y:S02]  /*2600*/  @!P0 LEA.HI.X R11, R231, R18, R24, 0x1, P5 ;  /* 0x00000012e70b8211 */ /* 0x010fe400028f0c18 */
[----:B------:R-:W-:Y:S01]  /*2610*/  ISETP.GE.AND P5, PT, R20, R0, PT ;  /* 0x000000001400720c */ /* 0x000fe20003fa6270 */
[----:B------:R3:W-:Y:S01]  /*2620*/  @!P4 LDGSTS.E.BYPASS.LTC128B.128 [R200+0x4100], [R12.64], !P2 ;  /* 0x041000000cc8cfae */ /* 0x0007e2000d101d48 */
[----:B------:R-:W-:-:S03]  /*2630*/  @!P0 LEA R8, P1, R235, R9, 0x1 ;  /* 0x00000009eb088211 */ /* 0x000fc600078208ff */
[----:B------:R4:W-:Y:S01]  /*2640*/  @!P0 LDGSTS.E.BYPASS.LTC128B.128 [R200+0x1100], [R10.64], !P3 ;  /* 0x011000000ac88fae */ /* 0x0009e2000d901d48 */
[----:B------:R-:W-:Y:S02]  /*2650*/  @!P0 LEA.HI.X R9, R235, R18, R23, 0x1, P1 ;  /* 0x00000012eb098211 */ /* 0x000fe400008f0c17 */
[----:B------:R-:W-:Y:S01]  /*2660*/  ISETP.GE.AND P1, PT, R2, R0, PT ;  /* 0x000000000200720c */ /* 0x000fe20003f26270 */
[----:B------:R-:W-:Y:S02]  /*2670*/  IMAD.MOV.U32 R2, RZ, RZ, R4 ;  /* 0x000000ffff027224 */ /* 0x000fe400078e0004 */
[----:B------:R-:W-:Y:S01]  /*2680*/  IMAD.MOV.U32 R4, RZ, RZ, R6 ;  /* 0x000000ffff047224 */ /* 0x000fe200078e0006 */
[----:B------:R5:W-:Y:S01]  /*2690*/  @!P0 LDGSTS.E.BYPASS.LTC128B.128 [R200+0x5100], [R8.64], !P2 ;  /* 0x0510000008c88fae */ /* 0x000be2000d101d48 */
[----:B-1----:R-:W-:-:S03]  /*26a0*/  @!P5 LEA R6, P0, R231, R7, 0x1 ;  /* 0x00000007e706d211 */ /* 0x002fc600078008ff */
[----:B---3--:R-:W-:Y:S04]  /*26b0*/  SHFL.IDX PT, R12, R16, 0x3, 0x181f ;  /* 0x00781f00100c7f89 */ /* 0x008fe800000e0000 */
[----:B----4-:R-:W1:Y:S01]  /*26c0*/  SHFL.IDX PT, R11, R17, 0x3, 0x181f ;  /* 0x00781f00110b7f89 */ /* 0x010e6200000e0000 */
[----:B-----5:R-:W-:Y:S02]  /*26d0*/  @!P5 LEA R8, P4, R235, R7, 0x1 ;  /* 0x00000007eb08d211 */ /* 0x020fe400078808ff */
[-C--:B------:R-:W-:Y:S02]  /*26e0*/  @!P5 LEA.HI.X R7, R231, R19.reuse, R24, 0x1, P0 ;  /* 0x00000013e707d211 */ /* 0x080fe400000f0c18 */
[----:B------:R-:W-:-:S03]  /*26f0*/  @!P5 LEA.HI.X R9, R235, R19, R23, 0x1, P4 ;  /* 0x00000013eb09d211 */ /* 0x000fc600020f0c17 */
[----:B------:R3:W-:Y:S04]  /*2700*/  @!P5 LDGSTS.E.BYPASS.LTC128B.128 [R200+0x2100], [R6.64], !P3 ;  /* 0x0210000006c8dfae */ /* 0x0007e8000d901d48 */
[----:B------:R4:W-:Y:S01]  /*2710*/  @!P5 LDGSTS.E.BYPASS.LTC128B.128 [R200+0x6100], [R8.64], !P2 ;  /* 0x0610000008c8dfae */ /* 0x0009e2000d101d48 */
[----:B--2---:R-:W-:Y:S01]  /*2720*/  SHF.R.S32.HI R15, RZ, 0x1f, R205 ;  /* 0x0000001fff0f7819 */ /* 0x004fe200000114cd */
[----:B------:R-:W-:-:S04]  /*2730*/  IMAD.WIDE.U32 R2, R205, c[0x0][0x1f0], R2 ;  /* 0x00007c00cd027a25 */ /* 0x000fc800078e0002 */
[C---:B------:R-:W-:Y:S01]  /*2740*/  IMAD R0, R15.reuse, c[0x0][0x1f0], RZ ;  /* 0x00007c000f007a24 */ /* 0x040fe200078e02ff */
[----:B------:R-:W-:Y:S01]  /*2750*/  IADD3 R2, P0, R2, R238, RZ ;  /* 0x000000ee02027210 */ /* 0x000fe20007f1e0ff */
[----:B----4-:R-:W-:Y:S02]  /*2760*/  IMAD R9, R15, c[0x0][0x218], RZ ;  /* 0x000086000f097a24 */ /* 0x010fe400078e02ff */
[----:B------:R-:W-:-:S05]  /*2770*/  IMAD R0, R205, c[0x0][0x1f4], R0 ;  /* 0x00007d00cd007a24 */ /* 0x000fca00078e0200 */
[----:B---3--:R-:W-:Y:S02]  /*2780*/  IADD3.X R6, R248, R3, R0, P0, !PT ;  /* 0x00000003f8067210 */ /* 0x008fe400007fe400 */
[----:B------:R-:W-:Y:S02]  /*2790*/  LEA R0, P0, R2, c[0x0][0x1c8], 0x1 ;  /* 0x0000720002007a11 */ /* 0x000fe400078008ff */
[----:B------:R-:W-:Y:S02]  /*27a0*/  IMNMX R3, R144, 0x70, PT ;  /* 0x0000007090037817 */ /* 0x000fe40003800200 */
[----:B------:R-:W-:Y:S01]  /*27b0*/  LEA.HI.X R18, R2, c[0x0][0x1cc], R6, 0x1, P0 ;  /* 0x0000730002127a11 */ /* 0x000fe200000f0c06 */
[----:B------:R-:W-:Y:S01]  /*27c0*/  SHFL.IDX PT, R10, R0, RZ, 0x181f ;  /* 0x00181fff000a7589 */ /* 0x000fe200000e0000 */
[-C--:B-1----:R-:W-:Y:S01]  /*27d0*/  @!P1 LEA R6, P4, R231, R11.reuse, 0x1 ;  /* 0x0000000be7069211 */ /* 0x082fe200078808ff */
[----:B------:R-:W-:Y:S02]  /*27e0*/  IMAD.IADD R8, R3, 0x1, -R234 ;  /* 0x0000000103087824 */ /* 0x000fe400078e0aea */
[----:B------:R-:W-:Y:S01]  /*27f0*/  SHFL.IDX PT, R16, R18, RZ, 0x181f ;  /* 0x00181fff12107589 */ /* 0x000fe200000e0000 */
[----:B------:R-:W-:Y:S01]  /*2800*/  IMAD.WIDE.U32 R2, R205, c[0x0][0x218], R4 ;  /* 0x00008600cd027a25 */ /* 0x000fe200078e0004 */
[----:B------:R-:W-:-:S02]  /*2810*/  @!P1 LEA R4, P0, R235, R11, 0x1 ;  /* 0x0000000beb049211 */ /* 0x000fc400078008ff */
[----:B------:R-:W1:Y:S01]  /*2820*/  SHFL.IDX PT, R13, R0, 0x1, 0x181f ;  /* 0x00381f00000d7f89 */ /* 0x000e6200000e0000 */
[C---:B------:R-:W-:Y:S02]  /*2830*/  ISETP.GE.AND P6, PT, R8.reuse, 0x1, PT ;  /* 0x000000010800780c */ /* 0x040fe40003fc6270 */
[----:B------:R-:W-:Y:S01]  /*2840*/  ISETP.GE.AND P5, PT, R8, 0x21, PT ;  /* 0x000000210800780c */ /* 0x000fe20003fa6270 */
[----:B------:R-:W2:Y:S01]  /*2850*/  SHFL.IDX PT, R14, R18, 0x1, 0x181f ;  /* 0x00381f00120e7f89 */ /* 0x000ea200000e0000 */
[-C--:B------:R-:W-:Y:S02]  /*2860*/  @!P1 LEA.HI.X R7, R231, R12.reuse, R24, 0x1, P4 ;  /* 0x0000000ce7079211 */ /* 0x080fe400020f0c18 */
[----:B------:R-:W-:Y:S02]  /*2870*/  @!P1 LEA.HI.X R5, R235, R12, R23, 0x1, P0 ;  /* 0x0000000ceb059211 */ /* 0x000fe400000f0c17 */
[----:B------:R-:W-:Y:S01]  /*2880*/  IADD3 R15, P0, R2, R242, RZ ;  /* 0x000000f2020f7210 */ /* 0x000fe20007f1e0ff */
[----:B------:R-:W-:Y:S01]  /*2890*/  IMAD R2, R205, c[0x0][0x21c], R9 ;  /* 0x00008700cd027a24 */ /* 0x000fe200078e0209 */
[----:B------:R3:W-:Y:S01]  /*28a0*/  @!P1 LDGSTS.E.BYPASS.LTC128B.128 [R200+0x3100], [R6.64], !P3 ;  /* 0x0310000006c89fae */ /* 0x0007e2000d901d48 */
[----:B------:R-:W-:-:S02]  /*28b0*/  ISETP.GE.AND P3, PT, R231, c[0x0][0x1d4], PT ;  /* 0x00007500e7007a0c */ /* 0x000fc40003f66270 */
[----:B------:R-:W-:Y:S01]  /*28c0*/  ISETP.GE.AND P4, PT, R8, 0x41, PT ;  /* 0x000000410800780c */ /* 0x000fe20003f86270 */
[----:B------:R-:W4:Y:S01]  /*28d0*/  SHFL.IDX PT, R9, R0, 0x2, 0x181f ;  /* 0x00581f0000097f89 */ /* 0x000f2200000e0000 */
[----:B------:R-:W-:-:S03]  /*28e0*/  IADD3.X R17, R250, R3, R2, P0, !PT ;  /* 0x00000003fa117210 */ /* 0x000fc600007fe402 */
[----:B------:R5:W-:Y:S04]  /*28f0*/  @!P1 LDGSTS.E.BYPASS.LTC128B.128 [R200+0x7100], [R4.64], !P2 ;  /* 0x0710000004c89fae */ /* 0x000be8000d101d48 */
[----:B------:R-:W-:Y:S01]  /*2900*/  SHFL.IDX PT, R12, R0, 0x3, 0x181f ;  /* 0x00781f00000c7f89 */ /* 0x000fe200000e0000 */
[----:B-1----:R-:W-:-:S03]  /*2910*/  @P5 LEA R2, P2, R231, R13, 0x1 ;  /* 0x0000000de7025211 */ /* 0x002fc600078408ff */
[----:B------:R-:W1:Y:S01]  /*2920*/  SHFL.IDX PT, R0, R18, 0x2, 0x181f ;  /* 0x00581f0012007f89 */ /* 0x000e6200000e0000 */
[C---:B--2---:R-:W-:Y:S02]  /*2930*/  @P5 LEA.HI.X R3, R231.reuse, R14, R24, 0x1, P2 ;  /* 0x0000000ee7035211 */ /* 0x044fe400010f0c18 */
[----:B------:R-:W-:Y:S01]  /*2940*/  ISETP.GE.AND P2, PT, R8, 0x61, PT ;  /* 0x000000610800780c */ /* 0x000fe20003f46270 */
[----:B------:R-:W0:Y:S01]  /*2950*/  LDGDEPBAR ;  /* 0x00000000000079af */ /* 0x000e220000000000 */
[----:B---3--:R-:W-:-:S04]  /*2960*/  @P6 LEA R6, P1, R231, R10, 0x1 ;  /* 0x0000000ae7066211 */ /* 0x008fc800078208ff */
[----:B------:R-:W-:Y:S02]  /*2970*/  @P6 LEA.HI.X R7, R231, R16, R24, 0x1, P1 ;  /* 0x00000010e7076211 */ /* 0x000fe400008f0c18 */
[----:B-----5:R-:W-:-:S03]  /*2980*/  @P6 LEA R4, P0, R235, R10, 0x1 ;  /* 0x0000000aeb046211 */ /* 0x020fc600078008ff */
[----:B------:R2:W-:Y:S01]  /*2990*/  @P6 LDGSTS.E.BYPASS.LTC128B.128 [R200+0x8100], [R6.64], !P3 ;  /* 0x0810000006c86fae */ /* 0x0005e2000d901d48 */
[C---:B------:R-:W-:Y:S02]  /*29a0*/  @P5 LEA R10, P1, R235.reuse, R13, 0x1 ;  /* 0x0000000deb0a5211 */ /* 0x040fe400078208ff */
[C-C-:B------:R-:W-:Y:S01]  /*29b0*/  @P6 LEA.HI.X R5, R235.reuse, R16, R23.reuse, 0x1, P0 ;  /* 0x00000010eb056211 */ /* 0x140fe200000f0c17 */
[----:B------:R-:W3:Y:S01]  /*29c0*/  SHFL.IDX PT, R13, R18, 0x3, 0x181f ;  /* 0x00781f00120d7f89 */ /* 0x000ee200000e0000 */
[C---:B------:R-:W-:Y:S02]  /*29d0*/  ISETP.GE.AND P0, PT, R235.reuse, c[0x0][0x1d4], PT ;  /* 0x00007500eb007a0c */ /* 0x040fe40003f06270 */
[----:B------:R-:W-:Y:S02]  /*29e0*/  @P5 LEA.HI.X R11, R235, R14, R23, 0x1, P1 ;  /* 0x0000000eeb0b5211 */ /* 0x000fe400008f0c17 */
[----:B------:R-:W-:-:S04]  /*29f0*/  LEA R14, P1, R15, c[0x0][0x1f8], 0x1 ;  /* 0x00007e000f0e7a11 */ /* 0x000fc800078208ff */
[----:B------:R-:W-:Y:S02]  /*2a00*/  LEA.HI.X R15, R15, c[0x0][0x1fc], R17, 0x1, P1 ;  /* 0x00007f000f0f7a11 */ /* 0x000fe400008f0c11 */
[----:B----4-:R-:W-:-:S03]  /*2a10*/  @P4 LEA R8, P1, R231, R9, 0x1 ;  /* 0x00000009e7084211 */ /* 0x010fc600078208ff */
[----:B------:R4:W-:Y:S01]  /*2a20*/  @P6 LDGSTS.E.BYPASS.LTC128B.128 [R200+0xb900], [R4.64], !P0 ;  /* 0x0b90000004c86fae */ /* 0x0009e2000c101d48 */
[----:B------:R-:W-:-:S03]  /*2a30*/  ISETP.GE.AND P6, PT, R231, c[0x0][0x1d4], PT ;  /* 0x00007500e7007a0c */ /* 0x000fc60003fc6270 */
[----:B------:R5:W-:Y:S04]  /*2a40*/  @P5 LDGSTS.E.BYPASS.LTC128B.128 [R200+0x9100], [R2.64], !P3 ;  /* 0x0910000002c85fae */ /* 0x000be8000d901d48 */
[----:B------:R3:W-:Y:S01]  /*2a50*/  @P5 LDGSTS.E.BYPASS.LTC128B.128 [R200+0xc900], [R10.64], !P0 ;  /* 0x0c9000000ac85fae */ /* 0x0007e2000c101d48 */
[----:B--2---:R-:W-:Y:S02]  /*2a60*/  @P4 LEA R6, P5, R235, R9, 0x1 ;  /* 0x00000009eb064211 */ /* 0x004fe400078a08ff */
[-C--:B-1----:R-:W-:Y:S02]  /*2a70*/  @P4 LEA.HI.X R9, R231, R0.reuse, R24, 0x1, P1 ;  /* 0x00000000e7094211 */ /* 0x082fe400008f0c18 */
[----:B------:R-:W-:Y:S02]  /*2a80*/  @P4 LEA.HI.X R7, R235, R0, R23, 0x1, P5 ;  /* 0x00000000eb074211 */ /* 0x000fe400028f0c17 */
[----:B------:R-:W-:Y:S01]  /*2a90*/  IADD3 R0, R71, 0x20, RZ ;  /* 0x0000002047007810 */ /* 0x000fe20007ffe0ff */
[----:B------:R1:W-:Y:S04]  /*2aa0*/  @P4 LDGSTS.E.BYPASS.LTC128B.128 [R200+0xa100], [R8.64], !P3 ;  /* 0x0a10000008c84fae */ /* 0x0003e8000d901d48 */
[----:B------:R2:W-:Y:S01]  /*2ab0*/  @P4 LDGSTS.E.BYPASS.LTC128B.128 [R200+0xd900], [R6.64], !P0 ;  /* 0x0d90000006c84fae */ /* 0x0005e2000c101d48 */
[----:B----4-:R-:W-:-:S02]  /*2ac0*/  @P2 LEA R4, P1, R231, R12, 0x1 ;  /* 0x0000000ce7042211 */ /* 0x010fc400078208ff */
[C---:B-----5:R-:W-:Y:S01]  /*2ad0*/  @P2 LEA R2, P5, R235.reuse, R12, 0x1 ;  /* 0x0000000ceb022211 */ /* 0x060fe200078a08ff */
[----:B------:R-:W-:Y:S01]  /*2ae0*/  IMAD.SHL.U32 R12, R235, 0x2, RZ ;  /* 0x00000002eb0c7824 */ /* 0x000fe200078e00ff */
[-C--:B---3--:R-:W-:Y:S02]  /*2af0*/  @P2 LEA.HI.X R5, R231, R13.reuse, R24, 0x1, P1 ;  /* 0x0000000de7052211 */ /* 0x088fe400008f0c18 */
[----:B------:R-:W-:Y:S01]  /*2b00*/  @P2 LEA.HI.X R3, R235, R13, R23, 0x1, P5 ;  /* 0x0000000deb032211 */ /* 0x000fe200028f0c17 */
[----:B------:R-:W3:Y:S01]  /*2b10*/  SHFL.IDX PT, R10, R14, RZ, 0x181f ;  /* 0x00181fff0e0a7589 */ /* 0x000ee200000e0000 */
[----:B------:R-:W-:Y:S01]  /*2b20*/  LOP3.LUT P1, RZ, R233, 0x2, RZ, 0xc0, !PT ;  /* 0x00000002e9ff7812 */ /* 0x000fe2000782c0ff */
[----:B------:R-:W-:Y:S01]  /*2b30*/  IMAD.SHL.U32 R13, R231, 0x2, RZ ;  /* 0x00000002e70d7824 */ /* 0x000fe200078e00ff */
[----:B------:R-:W-:Y:S01]  /*2b40*/  ISETP.GE.AND P5, PT, R235, c[0x0][0x1d4], PT ;  /* 0x00007500eb007a0c */ /* 0x000fe20003fa6270 */
[----:B------:R4:W-:Y:S04]  /*2b50*/  @P2 LDGSTS.E.BYPASS.LTC128B.128 [R200+0xb100], [R4.64], !P3 ;  /* 0x0b10000004c82fae */ /* 0x0009e8000d901d48 */
[----:B------:R3:W-:Y:S04]  /*2b60*/  @P2 LDGSTS.E.BYPASS.LTC128B.128 [R200+0xe900], [R2.64], !P0 ;  /* 0x0e90000002c82fae */ /* 0x0007e8000c101d48 */
[----:B------:R-:W0:Y:S02]  /*2b70*/  LDGDEPBAR ;  /* 0x00000000000079af */ /* 0x000e240000000000 */
[----:B------:R-:W-:-:S02]  /*2b80*/  @P1 IADD3 R0, R71, -0x20, RZ ;  /* 0xffffffe047001810 */ /* 0x000fc40007ffe0ff */
[----:B-1----:R-:W1:Y:S04]  /*2b90*/  SHFL.IDX PT, R8, R15, RZ, 0x181f ;  /* 0x00181fff0f087589 */ /* 0x002e6800000e0000 */
[----:B------:R-:W-:Y:S04]  /*2ba0*/  SHFL.IDX PT, R9, R15, 0x1, 0x181f ;  /* 0x00381f000f097f89 */ /* 0x000fe800000e0000 */
[----:B------:R-:W-:Y:S04]  /*2bb0*/  SHFL.IDX PT, R11, R15, 0x2, 0x181f ;  /* 0x00581f000f0b7f89 */ /* 0x000fe800000e0000 */
[----:B----4-:R-:W4:Y:S01]  /*2bc0*/  SHFL.IDX PT, R5, R14, 0x1, 0x181f ;  /* 0x00381f000e057f89 */ /* 0x010f2200000e0000 */
[----:B------:R-:W-:Y:S01]  /*2bd0*/  IMAD.IADD R4, R144, 0x1, -R234 ;  /* 0x0000000190047824 */ /* 0x000fe200078e0aea */
[----:B---3--:R-:W-:Y:S01]  /*2be0*/  IADD3 R2, P1, R10, R13, RZ ;  /* 0x0000000d0a027210 */ /* 0x008fe20007f3e0ff */
[----:B------:R-:W-:-:S04]  /*2bf0*/  DEPBAR.LE SB0, 0x1 ;  /* 0x000080400000791a */ /* 0x000fc80000000000 */
[----:B------:R-:W-:Y:S01]  /*2c00*/  BAR.SYNC.DEFER_BLOCKING 0x0 ;  /* 0x0000000000007b1d */ /* 0x000fe20000010000 */
[----:B------:R-:W-:Y:S01]  /*2c10*/  ISETP.LT.OR P4, PT, R4, 0x1, P6 ;  /* 0x000000010400780c */ /* 0x000fe20003781670 */
[----:B-1----:R-:W-:Y:S01]  /*2c20*/  IMAD.X R3, R8, 0x1, R203, P1 ;  /* 0x0000000108037824 */ /* 0x002fe200008e06cb */
[----:B--2---:R-:W-:Y:S02]  /*2c30*/  IADD3 R6, P1, R10, R12, RZ ;  /* 0x0000000c0a067210 */ /* 0x004fe40007f3e0ff */
[----:B------:R-:W-:Y:S01]  /*2c40*/  ISETP.LT.OR P2, PT, R4, 0x1, P5 ;  /* 0x000000010400780c */ /* 0x000fe20002f41670 */
[----:B------:R-:W1:Y:S02]  /*2c50*/  SHFL.IDX PT, R10, R14, 0x2, 0x181f ;  /* 0x00581f000e0a7f89 */ /* 0x000e6400000e0000 */
[----:B------:R-:W-:Y:S02]  /*2c60*/  IMAD.X R7, R8, 0x1, R204, P1 ;  /* 0x0000000108077824 */ /* 0x000fe400008e06cc */
[----:B------:R2:W3:Y:S04]  /*2c70*/  LDSM.16.M88.4 R128, [R195] ;  /* 0x00000000c380783b */ /* 0x0004e80000000200 */
[----:B------:R2:W1:Y:S04]  /*2c80*/  LDSM.16.M88.4 R132, [R196] ;  /* 0x00000000c484783b */ /* 0x0004680000000200 */
[----:B------:R2:W1:Y:S04]  /*2c90*/  LDSM.16.M88.4 R164, [R198] ;  /* 0x00000000c6a4783b */ /* 0x0004680000000200 */
[----:B------:R2:W1:Y:S04]  /*2ca0*/  LDSM.16.M88.4 R168, [R197] ;  /* 0x00000000c5a8783b */ /* 0x0004680000000200 */
[----:B------:R2:W1:Y:S04]  /*2cb0*/  LDSM.16.M88.4 R172, [R195+0x4000] ;  /* 0x00400000c3ac783b */ /* 0x0004680000000200 */
[----:B------:R2:W1:Y:S04]  /*2cc0*/  LDSM.16.M88.4 R176, [R196+0x4000] ;  /* 0x00400000c4b0783b */ /* 0x0004680000000200 */
[----:B------:R2:W1:Y:S04]  /*2cd0*/  LDSM.16.M88.4 R180, [R198+0x4000] ;  /* 0x00400000c6b4783b */ /* 0x0004680000000200 */
[----:B------:R2:W1:Y:S04]  /*2ce0*/  LDSM.16.M88.4 R184, [R197+0x4000] ;  /* 0x00400000c5b8783b */ /* 0x0004680000000200 */
[----:B------:R-:W-:Y:S06]  /*2cf0*/  BAR.SYNC.DEFER_BLOCKING 0x0 ;  /* 0x0000000000007b1d */ /* 0x000fec0000010000 */
[----:B------:R-:W-:-:S04]  /*2d00*/  DEPBAR.LE SB0, 0x0 ;  /* 0x000080000000791a */ /* 0x000fc80000000000 */
[----:B------:R-:W-:Y:S06]  /*2d10*/  BAR.SYNC.DEFER_BLOCKING 0x0 ;  /* 0x0000000000007b1d */ /* 0x000fec0000010000 */
[----:B------:R2:W1:Y:S04]  /*2d20*/  LDSM.16.M88.4 R24, [R0] ;  /* 0x000000000018783b */ /* 0x0004680000000200 */
[----:B------:R2:W1:Y:S04]  /*2d30*/  LDSM.16.M88.4 R32, [R0+0x800] ;  /* 0x000800000020783b */ /* 0x0004680000000200 */
[----:B------:R2:W1:Y:S04]  /*2d40*/  LDSM.16.M88.4 R44, [R0+0x1000] ;  /* 0x00100000002c783b */ /* 0x0004680000000200 */
[----:B------:R2:W1:Y:S04]  /*2d50*/  LDSM.16.M88.4 R48, [R0+0x1800] ;  /* 0x001800000030783b */ /* 0x0004680000000200 */
[----:B------:R2:W1:Y:S04]  /*2d60*/  LDSM.16.M88.4 R96, [R0+0x2000] ;  /* 0x002000000060783b */ /* 0x0004680000000200 */
[----:B------:R2:W1:Y:S04]  /*2d70*/  LDSM.16.M88.4 R104, [R0+0x2800] ;  /* 0x002800000068783b */ /* 0x0004680000000200 */
[----:B------:R2:W1:Y:S04]  /*2d80*/  LDSM.16.M88.4 R136, [R0+0x3000] ;  /* 0x003000000088783b */ /* 0x0004680000000200 */
[----:B------:R2:W1:Y:S04]  /*2d90*/  LDSM.16.M88.4 R16, [R71] ;  /* 0x000000004710783b */ /* 0x0004680000000200 */
[----:B------:R2:W1:Y:S04]  /*2da0*/  LDSM.16.M88.4 R20, [R71+0x800] ;  /* 0x000800004714783b */ /* 0x0004680000000200 */
[----:B------:R2:W1:Y:S04]  /*2db0*/  LDSM.16.M88.4 R28, [R71+0x1000] ;  /* 0x00100000471c783b */ /* 0x0004680000000200 */
[----:B------:R2:W1:Y:S04]  /*2dc0*/  LDSM.16.M88.4 R40, [R71+0x1800] ;  /* 0x001800004728783b */ /* 0x0004680000000200 */
[----:B------:R2:W1:Y:S04]  /*2dd0*/  LDSM.16.M88.4 R52, [R71+0x2000] ;  /* 0x002000004734783b */ /* 0x0004680000000200 */
[----:B------:R2:W1:Y:S04]  /*2de0*/  LDSM.16.M88.4 R56, [R71+0x2800] ;  /* 0x002800004738783b */ /* 0x0004680000000200 */
[----:B------:R2:W1:Y:S04]  /*2df0*/  LDSM.16.M88.4 R60, [R71+0x3000] ;  /* 0x00300000473c783b */ /* 0x0004680000000200 */
[----:B------:R-:W-:Y:S01]  /*2e00*/  @!PT LDS RZ, [RZ] ;  /* 0x00000000fffff984 */ /* 0x000fe20000000800 */
[----:B------:R-:W-:Y:S01]  /*2e10*/  @!PT LDS RZ, [RZ] ;  /* 0x00000000fffff984 */ /* 0x000fe20000000800 */
[----:B------:R-:W-:Y:S01]  /*2e20*/  @!PT LDS RZ, [RZ] ;  /* 0x00000000fffff984 */ /* 0x000fe20000000800 */
[----:B------:R4:W-:Y:S01]  /*2e30*/  LDGSTS.E.BYPASS.LTC128B.128 [R200+0x100], [R2.64], !P4 ;  /* 0x0010000002c87fae */ /* 0x0009e2000e101d48 */
[----:B------:R-:W-:-:S03]  /*2e40*/  ISETP.LT.OR P4, PT, R4, 0x21, P6 ;  /* 0x000000210400780c */ /* 0x000fc60003781670 */
[----:B------:R1:W-:Y:S01]  /*2e50*/  LDGSTS.E.BYPASS.LTC128B.128 [R200+0x3900], [R6.64], !P2 ;  /* 0x0390000006c87fae */ /* 0x0003e2000d101d48 */
[----:B------:R-:W-:Y:S02]  /*2e60*/  ISETP.LT.OR P2, PT, R4, 0x21, P5 ;  /* 0x000000210400780c */ /* 0x000fe40002f41670 */
[----:B----4-:R-:W-:-:S05]  /*2e70*/  IADD3 R2, P1, R5, R13, RZ ;  /* 0x0000000d05027210 */ /* 0x010fca0007f3e0ff */
[----:B------:R-:W-:Y:S01]  /*2e80*/  IMAD.X R3, R9, 0x1, R203, P1 ;  /* 0x0000000109037824 */ /* 0x000fe200008e06cb */
[----:B------:R-:W-:-:S04]  /*2e90*/  IADD3 R8, P1, R5, R12, RZ ;  /* 0x0000000c05087210 */ /* 0x000fc80007f3e0ff */
[----:B------:R4:W-:Y:S01]  /*2ea0*/  LDGSTS.E.BYPASS.LTC128B.128 [R200+0x1100], [R2.64], !P4 ;  /* 0x0110000002c87fae */ /* 0x0009e2000e101d48 */
[----:B------:R-:W-:Y:S01]  /*2eb0*/  IMAD.X R9, R9, 0x1, R204, P1 ;  /* 0x0000000109097824 */ /* 0x000fe200008e06cc */
[----:B-1----:R-:W-:Y:S02]  /*2ec0*/  IADD3 R6, P1, R10, R13, RZ ;  /* 0x0000000d0a067210 */ /* 0x002fe40007f3e0ff */
[C---:B------:R-:W-:Y:S02]  /*2ed0*/  ISETP.LT.OR P4, PT, R4.reuse, 0x41, P6 ;  /* 0x000000410400780c */ /* 0x040fe40003781670 */
[----:B------:R2:W-:Y:S01]  /*2ee0*/  LDGSTS.E.BYPASS.LTC128B.128 [R200+0x4900], [R8.64], !P2 ;  /* 0x0490000008c87fae */ /* 0x0005e2000d101d48 */
[----:B------:R-:W-:Y:S01]  /*2ef0*/  IMAD.X R7, R11, 0x1, R203, P1 ;  /* 0x000000010b077824 */ /* 0x000fe200008e06cb */
[----:B------:R-:W-:-:S09]  /*2f00*/  ISETP.LT.OR P2, PT, R4, 0x41, P5 ;  /* 0x000000410400780c */ /* 0x000fd20002f41670 */
[----:B------:R2:W-:Y:S01]  /*2f10*/  LDGSTS.E.BYPASS.LTC128B.128 [R200+0x2100], [R6.64], !P4 ;  /* 0x0210000006c87fae */ /* 0x0005e2000e101d48 */
[----:B------:R-:W-:Y:S02]  /*2f20*/  ISETP.GT.AND P4, PT, R36, 0x6f, PT ;  /* 0x0000006f2400780c */ /* 0x000fe40003f84270 */
[----:B----4-:R-:W-:Y:S02]  /*2f30*/  IADD3 R2, P1, R10, R12, RZ ;  /* 0x0000000c0a027210 */ /* 0x010fe40007f3e0ff */
[----:B------:R-:W1:Y:S03]  /*2f40*/  S2R R12, SR_TID.X ;  /* 0x00000000000c7919 */ /* 0x000e660000002100 */
[----:B------:R-:W-:-:S05]  /*2f50*/  IMAD.X R3, R11, 0x1, R204, P1 ;  /* 0x000000010b037824 */ /* 0x000fca00008e06cc */
[----:B------:R2:W-:Y:S01]  /*2f60*/  LDGSTS.E.BYPASS.LTC128B.128 [R200+0x5900], [R2.64], !P2 ;  /* 0x0590000002c87fae */ /* 0x0005e2000d101d48 */
[----:B-1----:R-:W-:-:S13]  /*2f70*/  ISETP.GT.AND P1, PT, R12, 0x7f, PT ;  /* 0x0000007f0c00780c */ /* 0x002fda0003f24270 */
[----:B------:R-:W-:Y:S05]  /*2f80*/  @P1 BRA `(.L_x_183) ;  /* 0x0000010000001947 */ /* 0x000fea0003800000 */
[----:B--23--:R-:W-:Y:S05]  /*2f90*/  BRA.DIV ~URZ, `(.L_x_184) ;  /* 0x0000bae27f007947 */ /* 0x00cfea000b800000 */
[----:B------:R1:W2:Y:S04]  /*2fa0*/  SHFL.IDX PT, R0, R15, 0x3, 0x181f ;  /* 0x00781f000f007f89 */ /* 0x0002a800000e0000 */
[----:B------:R1:W3:Y:S02]  /*2fb0*/  SHFL.IDX PT, R2, R14, 0x3, 0x181f ;  /* 0x00781f000e027f89 */ /* 0x0002e400000e0000 */
.L_x_280:
[----:B------:R-:W-:Y:S01]  /*2fc0*/  IMAD.SHL.U32 R5, R231, 0x2, RZ ;  /* 0x00000002e7057824 */ /* 0x000fe200078e00ff */
[C---:B------:R-:W-:Y:S01]  /*2fd0*/  ISETP.LT.OR P6, PT, R4.reuse, 0x61, P6 ;  /* 0x000000610400780c */ /* 0x040fe200037c1670 */
[----:B------:R-:W-:Y:S01]  /*2fe0*/  IMAD.SHL.U32 R3, R235, 0x2, RZ ;  /* 0x00000002eb037824 */ /* 0x000fe200078e00ff */
[----:B------:R-:W-:Y:S02]  /*2ff0*/  ISETP.LT.OR P5, PT, R4, 0x61, P5 ;  /* 0x000000610400780c */ /* 0x000fe40002fa1670 */
[C---:B---3--:R-:W-:Y:S02]  /*3000*/  IADD3 R4, P2, R2.reuse, R5, RZ ;  /* 0x0000000502047210 */ /* 0x048fe40007f5e0ff */
[----:B------:R-:W-:-:S03]  /*3010*/  IADD3 R2, P1, R2, R3, RZ ;  /* 0x0000000302027210 */ /* 0x000fc60007f3e0ff */
[C---:B--2---:R-:W-:Y:S02]  /*3020*/  IMAD.X R5, R0.reuse, 0x1, R203, P2 ;  /* 0x0000000100057824 */ /* 0x044fe400010e06cb */
[----:B------:R-:W-:-:S03]  /*3030*/  IMAD.X R3, R0, 0x1, R204, P1 ;  /* 0x0000000100037824 */ /* 0x000fc600008e06cc */
[----:B------:R-:W-:Y:S01]  /*3040*/  @!PT LDS RZ, [RZ] ;  /* 0x00000000fffff984 */ /* 0x000fe20000000800 */
[----:B------:R-:W-:Y:S01]  /*3050*/  @!PT LDS RZ, [RZ] ;  /* 0x00000000fffff984 */ /* 0x000fe20000000800 */
[----:B------:R-:W-:Y:S01]  /*3060*/  @!PT LDS RZ, [RZ] ;  /* 0x00000000fffff984 */ /* 0x000fe20000000800 */
[----:B------:R2:W-:Y:S04]  /*3070*/  LDGSTS.E.BYPASS.LTC128B.128 [R200+0x3100], [R4.64], !P6 ;  /* 0x0310000004c87fae */ /* 0x0005e8000f101d48 */
[----:B------:R2:W-:Y:S02]  /*3080*/  LDGSTS.E.BYPASS.LTC128B.128 [R200+0x6900], [R2.64], !P5 ;  /* 0x0690000002c87fae */ /* 0x0005e4000e901d48 */
.L_x_183:
[----:B--23--:R-:W-:Y:S05]  /*3090*/  BSYNC B0 ;  /* 0x0000000000007941 */ /* 0x00cfea0003800000 */
.L_x_182:
[C---:B------:R-:W-:Y:S01]  /*30a0*/  HMMA.16816.F32 R8, R128.reuse, R18, RZ ;  /* 0x000000128008723c */ /* 0x040fe200000018ff */
[----:B------:R-:W-:Y:S01]  /*30b0*/  R2P PR, R233, 0x6 ;  /* 0x00000006e9007804 */ /* 0x000fe20000000000 */
[----:B------:R-:W0:Y:S01]  /*30c0*/  LDGDEPBAR ;  /* 0x00000000000079af */ /* 0x000e220000000000 */
[----:B------:R-:W-:Y:S01]  /*30d0*/  MOV R0, 0x40 ;  /* 0x0000004000007802 */ /* 0x000fe20000000f00 */
[----:B------:R-:W-:Y:S01]  /*30e0*/  BSSY B1, `(.L_x_185) ;  /* 0x000017d000017945 */ /* 0x000fe20003800000 */
[C---:B------:R-:W-:Y:S02]  /*30f0*/  IADD3 R193, R71.reuse, 0x20, RZ ;  /* 0x0000002047c17810 */ /* 0x040fe40007ffe0ff */
[----:B------:R-:W-:Y:S01]  /*3100*/  SEL R0, R0, 0xffffffc0, !P2 ;  /* 0xffffffc000007807 */ /* 0x000fe20005000000 */
[----:B------:R-:W-:Y:S03]  /*3110*/  HMMA.16816.F32 R4, R128, R20, RZ ;  /* 0x000000148004723c */ /* 0x000fe600000018ff */
[----:B------:R-:W-:-:S03]  /*3120*/  IADD3 R2, R71, R0, RZ ;  /* 0x0000000047027210 */ /* 0x000fc60007ffe0ff */
[----:B------:R-:W-:Y:S02]  /*3130*/  @P1 IADD3 R193, R71, -0x20, RZ ;  /* 0xffffffe047c11810 */ /* 0x000fe40007ffe0ff */
[----:B-1----:R-:W-:Y:S01]  /*3140*/  HMMA.16816.F32 R12, R128, R16, RZ ;  /* 0x00000010800c723c */ /* 0x002fe200000018ff */
[----:B------:R-:W-:Y:S02]  /*3150*/  ISETP.GT.AND P1, PT, R145, R236, PT ;  /* 0x000000ec9100720c */ /* 0x000fe40003f24270 */
[----:B------:R-:W-:-:S05]  /*3160*/  IADD3 R188, R0, R193, RZ ;  /* 0x000000c100bc7210 */ /* 0x000fca0007ffe0ff */
[C---:B------:R-:W-:Y:S08]  /*3170*/  HMMA.16816.F32 R80, R132.reuse, R26, R8 ;  /* 0x0000001a8450723c */ /* 0x040ff00000001808 */
[----:B------:R-:W-:Y:S08]  /*3180*/  HMMA.16816.F32 R92, R132, R32, R4 ;  /* 0x00000020845c723c */ /* 0x000ff00000001804 */
[C---:B------:R-:W-:Y:S08]  /*3190*/  HMMA.16816.F32 R8, R128.reuse, R28, RZ ;  /* 0x0000001c8008723c */ /* 0x040ff000000018ff */
[C---:B------:R-:W-:Y:S01]  /*31a0*/  HMMA.16816.F32 R4, R128.reuse, R30, RZ ;  /* 0x0000001e8004723c */ /* 0x040fe200000018ff */
[----:B------:R-:W1:Y:S07]  /*31b0*/  LDSM.16.M88.4 R28, [R2] ;  /* 0x00000000021c783b */ /* 0x000e6e0000000200 */
[----:B------:R-:W-:Y:S08]  /*31c0*/  HMMA.16816.F32 R16, R128, R22, RZ ;  /* 0x000000168010723c */ /* 0x000ff000000018ff */
[----:B------:R-:W-:Y:S08]  /*31d0*/  HMMA.16816.F32 R84, R132, R44, R8 ;  /* 0x0000002c8454723c */ /* 0x000ff00000001808 */
[----:B------:R-:W-:Y:S08]  /*31e0*/  HMMA.16816.F32 R8, R128, R42, RZ ;  /* 0x0000002a8008723c */ /* 0x000ff000000018ff */
[----:B------:R-:W-:Y:S01]  /*31f0*/  HMMA.16816.F32 R76, R132, R46, R4 ;  /* 0x0000002e844c723c */ /* 0x000fe20000001804 */
[----:B------:R-:W-:Y:S07]  /*3200*/  LDSM.16.M88.4 R44, [R2+0x800] ;  /* 0x00080000022c783b */ /* 0x000fee0000000200 */
[----:B------:R-:W-:Y:S08]  /*3210*/  HMMA.16816.F32 R4, R128, R52, RZ ;  /* 0x000000348004723c */ /* 0x000ff000000018ff */
[----:B------:R-:W-:Y:S08]  /*3220*/  HMMA.16816.F32 R36, R132, R24, R12 ;  /* 0x000000188424723c */ /* 0x000ff0000000180c */
[----:B------:R-:W-:Y:S01]  /*3230*/  HMMA.16816.F32 R12, R128, R40, RZ ;  /* 0x00000028800c723c */ /* 0x000fe200000018ff */
[----:B------:R-:W-:Y:S07]  /*3240*/  LDSM.16.M88.4 R40, [R2+0x1000] ;  /* 0x001000000228783b */ /* 0x000fee0000000200 */
[C---:B------:R-:W-:Y:S01]  /*3250*/  HMMA.16816.F32 R108, R132.reuse, R34, R16 ;  /* 0x00000022846c723c */ /* 0x040fe20000001810 */
[----:B------:R-:W2:Y:S07]  /*3260*/  LDSM.16.M88.4 R32, [R188] ;  /* 0x00000000bc20783b */ /* 0x000eae0000000200 */
[C---:B------:R-:W-:Y:S08]  /*3270*/  HMMA.16816.F32 R88, R132.reuse, R50, R8 ;  /* 0x000000328458723c */ /* 0x040ff00000001808 */
[----:B------:R-:W-:Y:S08]  /*3280*/  HMMA.16816.F32 R72, R132, R96, R4 ;  /* 0x000000608448723c */ /* 0x000ff00000001804 */
[C---:B------:R-:W-:Y:S08]  /*3290*/  HMMA.16816.F32 R8, R128.reuse, R60, RZ ;  /* 0x0000003c8008723c */ /* 0x040ff000000018ff */
[----:B------:R-:W-:Y:S08]  /*32a0*/  HMMA.16816.F32 R4, R128, R62, RZ ;  /* 0x0000003e8004723c */ /* 0x000ff000000018ff */
[----:B------:R-:W-:Y:S08]  /*32b0*/  HMMA.16816.F32 R64, R132, R48, R12 ;  /* 0x000000308440723c */ /* 0x000ff0000000180c */
[C---:B------:R-:W-:Y:S08]  /*32c0*/  HMMA.16816.F32 R16, R128.reuse, R56, RZ ;  /* 0x000000388010723c */ /* 0x040ff000000018ff */
[----:B------:R-:W-:Y:S01]  /*32d0*/  HMMA.16816.F32 R12, R128, R58, RZ ;  /* 0x0000003a800c723c */ /* 0x000fe200000018ff */
[----:B------:R-:W-:Y:S07]  /*32e0*/  LDSM.16.M88.4 R56, [R2+0x1800] ;  /* 0x001800000238783b */ /* 0x000fee0000000200 */
[----:B-1----:R-:W-:Y:S01]  /*32f0*/  HMMA.16816.F32 R24, R164, R28, R36 ;  /* 0x0000001ca418723c */ /* 0x002fe20000001824 */
[----:B------:R-:W-:Y:S07]  /*3300*/  LDSM.16.M88.4 R36, [R188+0x800] ;  /* 0x00080000bc24783b */ /* 0x000fee0000000200 */
[----:B------:R-:W-:Y:S01]  /*3310*/  HMMA.16816.F32 R20, R128, R54, RZ ;  /* 0x000000368014723c */ /* 0x000fe200000018ff */
[----:B------:R-:W1:Y:S07]  /*3320*/  LDSM.16.M88.4 R52, [R71+0x3800] ;  /* 0x003800004734783b */ /* 0x000e6e0000000200 */
[C---:B------:R-:W-:Y:S01]  /*3330*/  HMMA.16816.F32 R140, R132.reuse, R136, R8 ;  /* 0x00000088848c723c */ /* 0x040fe20000001808 */
[----:B------:R-:W3:Y:S07]  /*3340*/  LDSM.16.M88.4 R8, [R2+0x2000] ;  /* 0x002000000208783b */ /* 0x000eee0000000200 */
[----:B------:R-:W-:Y:S08]  /*3350*/  HMMA.16816.F32 R136, R132, R138, R4 ;  /* 0x0000008a8488723c */ /* 0x000ff00000001804 */
[----:B------:R-:W-:Y:S01]  /*3360*/  HMMA.16816.F32 R4, R164, R30, R80 ;  /* 0x0000001ea404723c */ /* 0x000fe20000001850 */
[----:B------:R-:W-:Y:S07]  /*3370*/  LDSM.16.M88.4 R80, [R193+0x3800] ;  /* 0x00380000c150783b */ /* 0x000fee0000000200 */
[C---:B------:R-:W-:Y:S08]  /*3380*/  HMMA.16816.F32 R48, R132.reuse, R104, R16 ;  /* 0x000000688430723c */ /* 0x040ff00000001810 */
[----:B------:R-:W-:Y:S08]  /*3390*/  HMMA.16816.F32 R104, R132, R106, R12 ;  /* 0x0000006a8468723c */ /* 0x000ff0000000180c */
[----:B--2---:R-:W-:Y:S08]  /*33a0*/  HMMA.16816.F32 R12, R168, R32, R24 ;  /* 0x00000020a80c723c */ /* 0x004ff00000001818 */
[----:B------:R-:W-:Y:S01]  /*33b0*/  HMMA.16816.F32 R60, R132, R98, R20 ;  /* 0x00000062843c723c */ /* 0x000fe20000001814 */
[----:B------:R-:W2:Y:S04]  /*33c0*/  LDSM.16.M88.4 R20, [R2+0x2800] ;  /* 0x002800000214783b */ /* 0x000ea80000000200 */
[----:B------:R-:W-:Y:S03]  /*33d0*/  LDSM.16.M88.4 R96, [R2+0x3800] ;  /* 0x003800000260783b */ /* 0x000fe60000000200 */
[C---:B------:R-:W-:Y:S01]  /*33e0*/  HMMA.16816.F32 R16, R164.reuse, R44, R92 ;  /* 0x0000002ca410723c */ /* 0x040fe2000000185c */
[----:B------:R-:W-:Y:S07]  /*33f0*/  LDSM.16.M88.4 R92, [R71+0x4000] ;  /* 0x00400000475c783b */ /* 0x000fee0000000200 */
[C---:B------:R-:W-:Y:S01]  /*3400*/  HMMA.16816.F32 R100, R164.reuse, R40, R84 ;  /* 0x00000028a464723c */ /* 0x040fe20000001854 */
[----:B------:R-:W-:Y:S07]  /*3410*/  LDSM.16.M88.4 R84, [R188+0x1000] ;  /* 0x00100000bc54783b */ /* 0x000fee0000000200 */
[----:B------:R-:W-:Y:S01]  /*3420*/  HMMA.16816.F32 R120, R164, R42, R76 ;  /* 0x0000002aa478723c */ /* 0x000fe2000000184c */
[----:B------:R-:W4:Y:S04]  /*3430*/  LDSM.16.M88.4 R40, [R2+0x3000] ;  /* 0x003000000228783b */ /* 0x000f280000000200 */
[----:B------:R-:W-:Y:S03]  /*3440*/  LDSM.16.M88.4 R76, [R193+0x4000] ;  /* 0x00400000c14c783b */ /* 0x000fe60000000200 */
[----:B------:R-:W-:Y:S01]  /*3450*/  HMMA.16816.F32 R4, R168, R34, R4 ;  /* 0x00000022a804723c */ /* 0x000fe20000001804 */
[----:B------:R-:W-:Y:S07]  /*3460*/  LDSM.16.M88.4 R32, [R188+0x2800] ;  /* 0x00280000bc20783b */ /* 0x000fee0000000200 */
[----:B-1----:R-:W-:Y:S08]  /*3470*/  HMMA.16816.F32 R12, R172, R52, R12 ;  /* 0x00000034ac0c723c */ /* 0x002ff0000000180c */
[----:B------:R-:W-:Y:S01]  /*3480*/  HMMA.16816.F32 R108, R164, R46, R108 ;  /* 0x0000002ea46c723c */ /* 0x000fe2000000186c */
[----:B------:R-:W-:Y:S07]  /*3490*/  LDSM.16.M88.4 R44, [R188+0x2000] ;  /* 0x00200000bc2c783b */ /* 0x000fee0000000200 */
[----:B------:R-:W-:Y:S08]  /*34a0*/  HMMA.16816.F32 R16, R168, R36, R16 ;  /* 0x00000024a810723c */ /* 0x000ff00000001810 */
[C---:B---3--:R-:W-:Y:S08]  /*34b0*/  HMMA.16816.F32 R112, R164.reuse, R8, R72 ;  /* 0x00000008a470723c */ /* 0x048ff00000001848 */
[C---:B--2---:R-:W-:Y:S01]  /*34c0*/  HMMA.16816.F32 R72, R164.reuse, R20, R48 ;  /* 0x00000014a448723c */ /* 0x044fe20000001830 */
[----:B------:R-:W1:Y:S07]  /*34d0*/  LDSM.16.M88.4 R48, [R188+0x1800] ;  /* 0x00180000bc30783b */ /* 0x000e6e0000000200 */
[C---:B------:R-:W-:Y:S08]  /*34e0*/  HMMA.16816.F32 R124, R164.reuse, R56, R64 ;  /* 0x00000038a47c723c */ /* 0x040ff00000001840 */
[----:B------:R-:W-:Y:S01]  /*34f0*/  HMMA.16816.F32 R116, R164, R58, R88 ;  /* 0x0000003aa474723c */ /* 0x000fe20000001858 */
[----:B------:R-:W2:Y:S07]  /*3500*/  LDSM.16.M88.4 R56, [R188+0x3000] ;  /* 0x00300000bc38783b */ /* 0x000eae0000000200 */
[----:B------:R-:W-:Y:S08]  /*3510*/  HMMA.16816.F32 R4, R172, R54, R4 ;  /* 0x00000036ac04723c */ /* 0x000ff00000001804 */
[----:B------:R-:W-:Y:S08]  /*3520*/  HMMA.16816.F32 R12, R176, R80, R12 ;  /* 0x00000050b00c723c */ /* 0x000ff0000000180c */
[C---:B------:R-:W-:Y:S01]  /*3530*/  HMMA.16816.F32 R28, R164.reuse, R22, R104 ;  /* 0x00000016a41c723c */ /* 0x040fe20000001868 */
[----:B------:R-:W3:Y:S07]  /*3540*/  LDSM.16.M88.4 R104, [R188+0x3800] ;  /* 0x00380000bc68783b */ /* 0x000eee0000000200 */
[----:B----4-:R-:W-:Y:S08]  /*3550*/  HMMA.16816.F32 R24, R164, R40, R140 ;  /* 0x00000028a418723c */ /* 0x010ff0000000188c */
[----:B------:R-:W-:Y:S01]  /*3560*/  HMMA.16816.F32 R20, R168, R38, R108 ;  /* 0x00000026a814723c */ /* 0x000fe2000000186c */
[----:B------:R-:W4:Y:S07]  /*3570*/  LDSM.16.M88.4 R36, [R71+0x4800] ;  /* 0x004800004724783b */ /* 0x000f2e0000000200 */
[----:B------:R-:W-:Y:S08]  /*3580*/  HMMA.16816.F32 R16, R172, R92, R16 ;  /* 0x0000005cac10723c */ /* 0x000ff00000001810 */
[----:B------:R-:W-:Y:S08]  /*3590*/  HMMA.16816.F32 R88, R164, R10, R60 ;  /* 0x0000000aa458723c */ /* 0x000ff0000000183c */
[----:B------:R-:W-:Y:S01]  /*35a0*/  HMMA.16816.F32 R8, R176, R82, R4 ;  /* 0x00000052b008723c */ /* 0x000fe20000001804 */
[----:B------:R-:W-:Y:S07]  /*35b0*/  LDSM.16.M88.4 R80, [R71+0x5000] ;  /* 0x005000004750783b */ /* 0x000fee0000000200 */
[----:B------:R-:W-:Y:S08]  /*35c0*/  HMMA.16816.F32 R60, R164, R42, R136 ;  /* 0x0000002aa43c723c */ /* 0x000ff00000001888 */
[C---:B------:R-:W-:Y:S08]  /*35d0*/  HMMA.16816.F32 R64, R168.reuse, R84, R100 ;  /* 0x00000054a840723c */ /* 0x040ff00000001864 */
[----:B------:R-:W-:Y:S01]  /*35e0*/  HMMA.16816.F32 R40, R168, R86, R120 ;  /* 0x00000056a828723c */ /* 0x000fe20000001878 */
[----:B------:R-:W5:Y:S07]  /*35f0*/  LDSM.16.M88.4 R84, [R2+0x4000] ;  /* 0x004000000254783b */ /* 0x000f6e0000000200 */
[----:B------:R-:W-:Y:S08]  /*3600*/  HMMA.16816.F32 R4, R180, R96, R12 ;  /* 0x00000060b404723c */ /* 0x000ff0000000180c */
[C---:B-1----:R-:W-:Y:S08]  /*3610*/  HMMA.16816.F32 R52, R168.reuse, R48, R124 ;  /* 0x00000030a834723c */ /* 0x042ff0000000187c */
[C---:B------:R-:W-:Y:S08]  /*3620*/  HMMA.16816.F32 R48, R168.reuse, R50, R116 ;  /* 0x00000032a830723c */ /* 0x040ff00000001874 */
[----:B--2---:R-:W-:Y:S08]  /*3630*/  HMMA.16816.F32 R116, R168, R56, R24 ;  /* 0x00000038a874723c */ /* 0x004ff00000001818 */
[----:B------:R-:W-:Y:S08]  /*3640*/  HMMA.16816.F32 R24, R172, R94, R20 ;  /* 0x0000005eac18723c */ /* 0x000ff00000001814 */
[----:B------:R-:W-:Y:S08]  /*3650*/  HMMA.16816.F32 R20, R176, R76, R16 ;  /* 0x0000004cb014723c */ /* 0x000ff00000001810 */
[C---:B------:R-:W-:Y:S08]  /*3660*/  HMMA.16816.F32 R100, R168.reuse, R32, R72 ;  /* 0x00000020a864723c */ /* 0x040ff00000001848 */
[----:B------:R-:W-:Y:S01]  /*3670*/  HMMA.16816.F32 R108, R168, R34, R28 ;  /* 0x00000022a86c723c */ /* 0x000fe2000000181c */
[----:B------:R-:W1:Y:S04]  /*3680*/  LDSM.16.M88.4 R32, [R193+0x4800] ;  /* 0x00480000c120783b */ /* 0x000e680000000200 */
[----:B------:R-:W-:Y:S03]  /*3690*/  LDSM.16.M88.4 R28, [R193+0x5000] ;  /* 0x00500000c11c783b */ /* 0x000fe60000000200 */
[----:B------:R-:W-:Y:S08]  /*36a0*/  HMMA.16816.F32 R16, R180, R98, R8 ;  /* 0x00000062b410723c */ /* 0x000ff00000001808 */
[----:B------:R-:W-:Y:S01]  /*36b0*/  HMMA.16816.F32 R92, R168, R58, R60 ;  /* 0x0000003aa85c723c */ /* 0x000fe2000000183c */
[----:B------:R-:W2:Y:S07]  /*36c0*/  LDSM.16.M88.4 R56, [R188+0x4000] ;  /* 0x00400000bc38783b */ /* 0x000eae0000000200 */
[----:B---3--:R-:W-:Y:S08]  /*36d0*/  HMMA.16816.F32 R4, R184, R104, R4 ;  /* 0x00000068b804723c */ /* 0x008ff00000001804 */
[----:B----4-:R-:W-:Y:S08]  /*36e0*/  HMMA.16816.F32 R12, R172, R36, R64 ;  /* 0x00000024ac0c723c */ /* 0x010ff00000001840 */
[----:B-----5:R-:W-:Y:S08]  /*36f0*/  HMMA.16816.F32 R8, R180, R84, R20 ;  /* 0x00000054b408723c */ /* 0x020ff00000001814 */
[----:B------:R-:W-:Y:S01]  /*3700*/  HMMA.16816.F32 R24, R176, R78, R24 ;  /* 0x0000004eb018723c */ /* 0x000fe20000001818 */
[----:B------:R-:W-:-:S04]  /*3710*/  FMUL.FTZ R0, R4, c[0x0][0x320] ;  /* 0x0000c80004007a20 */ /* 0x000fc80000410000 */
[----:B------:R3:W4:Y:S03]  /*3720*/  MUFU.TANH R121, R0 ;  /* 0x0000000000797308 */ /* 0x0007260000002400 */
[C---:B------:R-:W-:Y:S01]  /*3730*/  HMMA.16816.F32 R72, R172.reuse, R80, R52 ;  /* 0x00000050ac48723c */ /* 0x040fe20000001834 */
[----:B------:R-:W-:Y:S07]  /*3740*/  LDSM.16.M88.4 R52, [R71+0x6000] ;  /* 0x006000004734783b */ /* 0x000fee0000000200 */
[----:B------:R-:W-:Y:S01]  /*3750*/  HMMA.16816.F32 R80, R172, R82, R48 ;  /* 0x00000052ac50723c */ /* 0x000fe20000001830 */
[----:B------:R-:W-:Y:S01]  /*3760*/  LDSM.16.M88.4 R48, [R2+0x4800] ;  /* 0x004800000230783b */ /* 0x000fe20000000200 */
[----:B---3--:R-:W-:-:S06]  /*3770*/  FMUL.FTZ R0, R5, c[0x0][0x320] ;  /* 0x0000c80005007a20 */ /* 0x008fcc0000410000 */
[----:B------:R-:W-:Y:S01]  /*3780*/  HMMA.16816.F32 R16, R184, R106, R16 ;  /* 0x0000006ab810723c */ /* 0x000fe20000001810 */
[----:B------:R3:W1:Y:S07]  /*3790*/  MUFU.TANH R120, R0 ;  /* 0x0000000000787308 */ /* 0x00066e0000002400 */
[C---:B------:R-:W-:Y:S08]  /*37a0*/  HMMA.16816.F32 R112, R168.reuse, R44, R112 ;  /* 0x0000002ca870723c */ /* 0x040ff00000001870 */
[----:B------:R-:W-:Y:S01]  /*37b0*/  HMMA.16816.F32 R88, R168, R46, R88 ;  /* 0x0000002ea858723c */ /* 0x000fe20000001858 */
[----:B---3--:R-:W-:-:S04]  /*37c0*/  FMUL.FTZ R0, R6, c[0x0][0x320] ;  /* 0x0000c80006007a20 */ /* 0x008fc80000410000 */
[----:B------:R3:W2:Y:S03]  /*37d0*/  MUFU.TANH R107, R0 ;  /* 0x00000000006b7308 */ /* 0x0006a60000002400 */
[----:B------:R-:W-:Y:S01]  /*37e0*/  HMMA.16816.F32 R44, R172, R38, R40 ;  /* 0x00000026ac2c723c */ /* 0x000fe20000001828 */
[----:B------:R-:W5:Y:S04]  /*37f0*/  LDSM.16.M88.4 R40, [R71+0x5800] ;  /* 0x005800004728783b */ /* 0x000f680000000200 */
[----:B------:R-:W4:Y:S03]  /*3800*/  LDSM.16.M88.4 R36, [R188+0x4800] ;  /* 0x00480000bc24783b */ /* 0x000f260000000200 */
[----:B-1----:R-:W-:Y:S01]  /*3810*/  HMMA.16816.F32 R12, R176, R32, R12 ;  /* 0x00000020b00c723c */ /* 0x002fe2000000180c */
[----:B---3--:R-:W-:-:S07]  /*3820*/  FMUL.FTZ R0, R7, c[0x0][0x320] ;  /* 0x0000c80007007a20 */ /* 0x008fce0000410000 */
[----:B--2---:R-:W-:Y:S01]  /*3830*/  HMMA.16816.F32 R4, R184, R56, R8 ;  /* 0x00000038b804723c */ /* 0x004fe20000001808 */
[----:B------:R1:W2:Y:S07]  /*3840*/  MUFU.TANH R106, R0 ;  /* 0x00000000006a7308 */ /* 0x0002ae0000002400 */
[----:B------:R-:W-:Y:S08]  /*3850*/  HMMA.16816.F32 R8, R180, R86, R24 ;  /* 0x00000056b408723c */ /* 0x000ff00000001818 */
[----:B------:R-:W-:Y:S01]  /*3860*/  HMMA.16816.F32 R20, R176, R34, R44 ;  /* 0x00000022b014723c */ /* 0x000fe2000000182c */
[----:B-1----:R-:W-:Y:S01]  /*3870*/  FMUL.FTZ R0, R16, c[0x0][0x320] ;  /* 0x0000c80010007a20 */ /* 0x002fe20000410000 */
[----:B------:R-:W1:Y:S03]  /*3880*/  LDSM.16.M88.4 R32, [R2+0x5000] ;  /* 0x005000000220783b */ /* 0x000e660000000200 */
[----:B------:R3:W1:Y:S01]  /*3890*/  MUFU.TANH R105, R0 ;  /* 0x0000000000697308 */ /* 0x0006620000002400 */
[----:B------:R-:W-:Y:S02]  /*38a0*/  LDSM.16.M88.4 R44, [R2+0x5800] ;  /* 0x00580000022c783b */ /* 0x000fe40000000200 */
[C---:B-----5:R-:W-:Y:S08]  /*38b0*/  HMMA.16816.F32 R60, R172.reuse, R42, R88 ;  /* 0x0000002aac3c723c */ /* 0x060ff00000001858 */
[----:B------:R-:W-:Y:S01]  /*38c0*/  HMMA.16816.F32 R64, R172, R40, R112 ;  /* 0x00000028ac40723c */ /* 0x000fe20000001870 */
[----:B------:R-:W5:Y:S01]  /*38d0*/  LDSM.16.M88.4 R40, [R193+0x5800] ;  /* 0x00580000c128783b */ /* 0x000f620000000200 */
[----:B---3--:R-:W-:-:S04]  /*38e0*/  FMUL.FTZ R0, R17, c[0x0][0x320] ;  /* 0x0000c80011007a20 */ /* 0x008fc80000410000 */
[----:B------:R3:W1:Y:S02]  /*38f0*/  MUFU.TANH R104, R0 ;  /* 0x0000000000687308 */ /* 0x0006640000002400 */
[----:B---3--:R-:W-:-:S06]  /*3900*/  FMUL.FTZ R0, R18, c[0x0][0x320] ;  /* 0x0000c80012007a20 */ /* 0x008fcc0000410000 */
[----:B------:R3:W1:Y:S02]  /*3910*/  MUFU.TANH R99, R0 ;  /* 0x0000000000637308 */ /* 0x0006640000002400 */
[----:B---3--:R-:W-:Y:S02]  /*3920*/  FMUL.FTZ R0, R19, c[0x0][0x320] ;  /* 0x0000c80013007a20 */ /* 0x008fe40000410000 */
[----:B------:R-:W-:Y:S04]  /*3930*/  HMMA.16816.F32 R16, R180, R48, R12 ;  /* 0x00000030b410723c */ /* 0x000fe8000000180c */
[----:B------:R3:W1:Y:S04]  /*3940*/  MUFU.TANH R98, R0 ;  /* 0x0000000000627308 */ /* 0x0006680000002400 */
[----:B------:R-:W-:Y:S01]  /*3950*/  HMMA.16816.F32 R12, R184, R58, R8 ;  /* 0x0000003ab80c723c */ /* 0x000fe20000001808 */
[----:B------:R-:W2:Y:S07]  /*3960*/  LDSM.16.M88.4 R56, [R71+0x6800] ;  /* 0x006800004738783b */ /* 0x000eae0000000200 */
[----:B------:R-:W-:Y:S01]  /*3970*/  HMMA.16816.F32 R8, R176, R28, R72 ;  /* 0x0000001cb008723c */ /* 0x000fe20000001848 */
[----:B---3--:R-:W-:-:S04]  /*3980*/  FMUL.FTZ R0, R4, c[0x0][0x320] ;  /* 0x0000c80004007a20 */ /* 0x008fc80000410000 */
[----:B------:R3:W1:Y:S03]  /*3990*/  MUFU.TANH R97, R0 ;  /* 0x0000000000617308 */ /* 0x0006660000002400 */
[----:B----4-:R-:W-:Y:S08]  /*39a0*/  HMMA.16816.F32 R24, R184, R36, R16 ;  /* 0x00000024b818723c */ /* 0x010ff00000001810 */
[----:B------:R-:W-:Y:S01]  /*39b0*/  HMMA.16816.F32 R72, R172, R52, R100 ;  /* 0x00000034ac48723c */ /* 0x000fe20000001864 */
[----:B---3--:R-:W-:-:S07]  /*39c0*/  FMUL.FTZ R0, R5, c[0x0][0x320] ;  /* 0x0000c80005007a20 */ /* 0x008fce0000410000 */
[----:B-1----:R-:W-:Y:S01]  /*39d0*/  HMMA.16816.F32 R16, R180, R32, R8 ;  /* 0x00000020b410723c */ /* 0x002fe20000001808 */
[----:B------:R1:W3:Y:S02]  /*39e0*/  MUFU.TANH R96, R0 ;  /* 0x0000000000607308 */ /* 0x0002e40000002400 */
[----:B-1----:R-:W-:-:S06]  /*39f0*/  FMUL.FTZ R0, R6, c[0x0][0x320] ;  /* 0x0000c80006007a20 */ /* 0x002fcc0000410000 */
[----:B------:R1:W4:Y:S02]  /*3a00*/  MUFU.TANH R88, R0 ;  /* 0x0000000000587308 */ /* 0x0003240000002400 */
[----:B-1----:R-:W-:Y:S02]  /*3a10*/  FMUL.FTZ R0, R7, c[0x0][0x320] ;  /* 0x0000c80007007a20 */ /* 0x002fe40000410000 */
[----:B------:R-:W-:Y:S01]  /*3a20*/  HMMA.16816.F32 R4, R180, R50, R20 ;  /* 0x00000032b404723c */ /* 0x000fe20000001814 */
[----:B------:R-:W1:Y:S03]  /*3a30*/  LDSM.16.M88.4 R48, [R188+0x5000] ;  /* 0x00500000bc30783b */ /* 0x000e660000000200 */
[----:B------:R2:W1:Y:S04]  /*3a40*/  MUFU.TANH R87, R0 ;  /* 0x0000000000577308 */ /* 0x0004680000002400 */
[----:B------:R-:W-:Y:S01]  /*3a50*/  HMMA.16816.F32 R20, R176, R30, R80 ;  /* 0x0000001eb014723c */ /* 0x000fe20000001850 */
[----:B------:R-:W1:Y:S01]  /*3a60*/  LDSM.16.M88.4 R28, [R193+0x6000] ;  /* 0x00600000c11c783b */ /* 0x000e620000000200 */
[----:B--2---:R-:W-:-:S04]  /*3a70*/  FMUL.FTZ R0, R12, c[0x0][0x320] ;  /* 0x0000c8000c007a20 */ /* 0x004fc80000410000 */
[----:B------:R2:W1:Y:S10]  /*3a80*/  MUFU.TANH R86, R0 ;  /* 0x0000000000567308 */ /* 0x0004740000002400 */
[----:B------:R-:W-:Y:S01]  /*3a90*/  HMMA.16816.F32 R4, R184, R38, R4 ;  /* 0x00000026b804723c */ /* 0x000fe20000001804 */
[----:B------:R-:W1:Y:S07]  /*3aa0*/  LDSM.16.M88.4 R36, [R188+0x5800] ;  /* 0x00580000bc24783b */ /* 0x000e6e0000000200 */
[----:B------:R-:W-:Y:S01]  /*3ab0*/  HMMA.16816.F32 R8, R180, R34, R20 ;  /* 0x00000022b408723c */ /* 0x000fe20000001814 */
[----:B--2---:R-:W-:-:S07]  /*3ac0*/  FMUL.FTZ R0, R13, c[0x0][0x320] ;  /* 0x0000c8000d007a20 */ /* 0x004fce0000410000 */
[----:B-----5:R-:W-:Y:S01]  /*3ad0*/  HMMA.16816.F32 R20, R176, R42, R60 ;  /* 0x0000002ab014723c */ /* 0x020fe2000000183c */
[----:B------:R2:W1:Y:S07]  /*3ae0*/  MUFU.TANH R85, R0 ;  /* 0x0000000000557308 */ /* 0x00046e0000002400 */
[C---:B------:R-:W-:Y:S08]  /*3af0*/  HMMA.16816.F32 R32, R172.reuse, R54, R108 ;  /* 0x00000036ac20723c */ /* 0x040ff0000000186c */
[----:B------:R-:W-:Y:S01]  /*3b00*/  HMMA.16816.F32 R52, R172, R56, R116 ;  /* 0x00000038ac34723c */ /* 0x000fe20000001874 */
[----:B--2---:R-:W-:-:S04]  /*3b10*/  FMUL.FTZ R0, R14, c[0x0][0x320] ;  /* 0x0000c8000e007a20 */ /* 0x004fc80000410000 */
[----:B------:R2:W1:Y:S02]  /*3b20*/  MUFU.TANH R84, R0 ;  /* 0x0000000000547308 */ /* 0x0004640000002400 */
[----:B--2---:R-:W-:Y:S02]  /*3b30*/  FMUL.FTZ R0, R15, c[0x0][0x320] ;  /* 0x0000c8000f007a20 */ /* 0x004fe40000410000 */
[----:B------:R-:W-:Y:S01]  /*3b40*/  HMMA.16816.F32 R12, R176, R40, R64 ;  /* 0x00000028b00c723c */ /* 0x000fe20000001840 */
[----:B------:R-:W-:Y:S03]  /*3b50*/  LDSM.16.M88.4 R40, [R188+0x6000] ;  /* 0x00600000bc28783b */ /* 0x000fe60000000200 */
        /* <DEDUP_REMOVED lines=8> */
[----:B-1----:R-:W-:Y:S04]  /*3be0*/  HMMA.16816.F32 R24, R184, R48, R16 ;  /* 0x00000030b818723c */ /* 0x002fe80000001810 */
[----:B------:R1:W2:Y:S04]  /*3bf0*/  MUFU.TANH R77, R0 ;  /* 0x00000000004d7308 */ /* 0x0002a80000002400 */
[----:B------:R-:W-:Y:S08]  /*3c00*/  HMMA.16816.F32 R16, R180, R44, R12 ;  /* 0x0000002cb410723c */ /* 0x000ff0000000180c */
[----:B------:R-:W-:Y:S01]  /*3c10*/  HMMA.16816.F32 R12, R176, R28, R72 ;  /* 0x0000001cb00c723c */ /* 0x000fe20000001848 */
[----:B-1----:R-:W-:-:S04]  /*3c20*/  FMUL.FTZ R0, R4, c[0x0][0x320] ;  /* 0x0000c80004007a20 */ /* 0x002fc80000410000 */
[----:B------:R1:W1:Y:S02]  /*3c30*/  MUFU.TANH R76, R0 ;  /* 0x00000000004c7308 */ /* 0x0002640000002400 */
[----:B-1----:R-:W-:-:S06]  /*3c40*/  FMUL.FTZ R0, R5, c[0x0][0x320] ;  /* 0x0000c80005007a20 */ /* 0x002fcc0000410000 */
[----:B------:R1:W1:Y:S02]  /*3c50*/  MUFU.TANH R70, R0 ;  /* 0x0000000000467308 */ /* 0x0002640000002400 */
[----:B-1----:R-:W-:-:S06]  /*3c60*/  FMUL.FTZ R0, R6, c[0x0][0x320] ;  /* 0x0000c80006007a20 */ /* 0x002fcc0000410000 */
[----:B------:R1:W1:Y:S02]  /*3c70*/  MUFU.TANH R69, R0 ;  /* 0x0000000000457308 */ /* 0x0002640000002400 */
[----:B-1----:R-:W-:Y:S02]  /*3c80*/  FMUL.FTZ R0, R7, c[0x0][0x320] ;  /* 0x0000c80007007a20 */ /* 0x002fe40000410000 */
[----:B------:R-:W-:Y:S01]  /*3c90*/  HMMA.16816.F32 R4, R184, R50, R8 ;  /* 0x00000032b804723c */ /* 0x000fe20000001808 */
[----:B------:R-:W1:Y:S03]  /*3ca0*/  LDSM.16.M88.4 R48, [R2+0x6000] ;  /* 0x006000000230783b */ /* 0x000e660000000200 */
[----:B------:R5:W1:Y:S04]  /*3cb0*/  MUFU.TANH R68, R0 ;  /* 0x0000000000447308 */ /* 0x000a680000002400 */
[----:B------:R-:W-:Y:S01]  /*3cc0*/  HMMA.16816.F32 R8, R180, R46, R20 ;  /* 0x0000002eb408723c */ /* 0x000fe20000001814 */
[----:B------:R-:W2:Y:S07]  /*3cd0*/  LDSM.16.M88.4 R44, [R193+0x6800] ;  /* 0x00680000c12c783b */ /* 0x000eae0000000200 */
[----:B------:R-:W-:Y:S01]  /*3ce0*/  HMMA.16816.F32 R20, R184, R36, R16 ;  /* 0x00000024b814723c */ /* 0x000fe20000001810 */
[----:B-----5:R-:W-:-:S04]  /*3cf0*/  FMUL.FTZ R0, R24, c[0x0][0x320] ;  /* 0x0000c80018007a20 */ /* 0x020fc80000410000 */
[----:B------:R5:W1:Y:S11]  /*3d00*/  MUFU.TANH R66, R0 ;  /* 0x0000000000427308 */ /* 0x000a760000002400 */
[----:B------:R-:W-:Y:S01]  /*3d10*/  HMMA.16816.F32 R8, R184, R38, R8 ;  /* 0x00000026b808723c */ /* 0x000fe20000001808 */
[----:B-----5:R-:W-:-:S07]  /*3d20*/  FMUL.FTZ R0, R25, c[0x0][0x320] ;  /* 0x0000c80019007a20 */ /* 0x020fce0000410000 */
[----:B-1----:R-:W-:Y:S01]  /*3d30*/  HMMA.16816.F32 R16, R180, R48, R12 ;  /* 0x00000030b410723c */ /* 0x002fe2000000180c */
[----:B------:R1:W1:Y:S07]  /*3d40*/  MUFU.TANH R67, R0 ;  /* 0x0000000000437308 */ /* 0x00026e0000002400 */
[----:B--2---:R-:W-:Y:S01]  /*3d50*/  HMMA.16816.F32 R12, R176, R44, R52 ;  /* 0x0000002cb00c723c */ /* 0x004fe20000001834 */
[----:B-1----:R-:W-:-:S04]  /*3d60*/  FMUL.FTZ R0, R26, c[0x0][0x320] ;  /* 0x0000c8001a007a20 */ /* 0x002fc80000410000 */
[----:B------:R1:W2:Y:S02]  /*3d70*/  MUFU.TANH R65, R0 ;  /* 0x0000000000417308 */ /* 0x0002a40000002400 */
[----:B-1----:R-:W-:Y:S02]  /*3d80*/  FMUL.FTZ R0, R27, c[0x0][0x320] ;  /* 0x0000c8001b007a20 */ /* 0x002fe40000410000 */
[----:B------:R-:W-:Y:S01]  /*3d90*/  HMMA.16816.F32 R24, R176, R30, R32 ;  /* 0x0000001eb018723c */ /* 0x000fe20000001820 */
[----:B------:R-:W1:Y:S03]  /*3da0*/  LDSM.16.M88.4 R32, [R2+0x6800] ;  /* 0x006800000220783b */ /* 0x000e660000000200 */
[----:B------:R5:W1:Y:S01]  /*3db0*/  MUFU.TANH R64, R0 ;  /* 0x0000000000407308 */ /* 0x000a620000002400 */
[----:B------:R-:W2:Y:S01]  /*3dc0*/  LDSM.16.M88.4 R28, [R188+0x6800] ;  /* 0x00680000bc1c783b */ /* 0x000ea20000000200 */
[----:B------:R-:W-:-:S04]  /*3dd0*/  DEPBAR.LE SB0, 0x0 ;  /* 0x000080000000791a */ /* 0x000fc80000000000 */
[----:B-----5:R-:W-:-:S04]  /*3de0*/  FMUL.FTZ R0, R4, c[0x0][0x320] ;  /* 0x0000c80004007a20 */ /* 0x020fc80000410000 */
[----:B------:R5:W1:Y:S10]  /*3df0*/  MUFU.TANH R63, R0 ;  /* 0x00000000003f7308 */ /* 0x000a740000002400 */
[----:B------:R-:W-:Y:S01]  /*3e00*/  HMMA.16816.F32 R24, R180, R50, R24 ;  /* 0x00000032b418723c */ /* 0x000fe20000001818 */
[----:B-----5:R-:W-:-:S07]  /*3e10*/  FMUL.FTZ R0, R5, c[0x0][0x320] ;  /* 0x0000c80005007a20 */ /* 0x020fce0000410000 */
[----:B-1----:R-:W-:Y:S01]  /*3e20*/  HMMA.16816.F32 R12, R180, R32, R12 ;  /* 0x00000020b40c723c */ /* 0x002fe2000000180c */
[----:B------:R1:W1:Y:S02]  /*3e30*/  MUFU.TANH R62, R0 ;  /* 0x00000000003e7308 */ /* 0x0002640000002400 */
[----:B-1----:R-:W-:-:S06]  /*3e40*/  FMUL.FTZ R0, R6, c[0x0][0x320] ;  /* 0x0000c80006007a20 */ /* 0x002fcc0000410000 */
[----:B------:R1:W1:Y:S02]  /*3e50*/  MUFU.TANH R61, R0 ;  /* 0x00000000003d7308 */ /* 0x0002640000002400 */
[----:B-1----:R-:W-:Y:S02]  /*3e60*/  FMUL.FTZ R0, R7, c[0x0][0x320] ;  /* 0x0000c80007007a20 */ /* 0x002fe40000410000 */
[----:B------:R-:W-:Y:S04]  /*3e70*/  HMMA.16816.F32 R4, R172, R58, R92 ;  /* 0x0000003aac04723c */ /* 0x000fe8000000185c */
[----:B------:R1:W1:Y:S02]  /*3e80*/  MUFU.TANH R60, R0 ;  /* 0x00000000003c7308 */ /* 0x0002640000002400 */
[----:B-1----:R-:W-:-:S06]  /*3e90*/  FMUL.FTZ R0, R20, c[0x0][0x320] ;  /* 0x0000c80014007a20 */ /* 0x002fcc0000410000 */
[----:B------:R1:W1:Y:S11]  /*3ea0*/  MUFU.TANH R57, R0 ;  /* 0x0000000000397308 */ /* 0x0002760000002400 */
[----:B------:R-:W-:Y:S01]  /*3eb0*/  @!UPT UIADD3 URZ, URZ, URZ, URZ ;  /* 0x0000003f3f3ff290 */ /* 0x000fe2000fffe03f */
[----:B------:R-:W-:Y:S01]  /*3ec0*/  HMMA.16816.F32 R4, R176, R46, R4 ;  /* 0x0000002eb004723c */ /* 0x000fe20000001804 */
[----:B-1----:R-:W-:-:S04]  /*3ed0*/  FMUL.FTZ R0, R21, c[0x0][0x320] ;  /* 0x0000c80015007a20 */ /* 0x002fc80000410000 */
[----:B------:R1:W1:Y:S11]  /*3ee0*/  MUFU.TANH R56, R0 ;  /* 0x0000000000387308 */ /* 0x0002760000002400 */
[----:B------:R-:W-:Y:S08]  /*3ef0*/  @!UPT UIADD3 URZ, URZ, URZ, URZ ;  /* 0x0000003f3f3ff290 */ /* 0x000ff0000fffe03f */
[----:B------:R-:W-:Y:S01]  /*3f00*/  HMMA.16816.F32 R4, R180, R34, R4 ;  /* 0x00000022b404723c */ /* 0x000fe20000001804 */
[----:B-1----:R-:W-:-:S04]  /*3f10*/  FMUL.FTZ R0, R22, c[0x0][0x320] ;  /* 0x0000c80016007a20 */ /* 0x002fc80000410000 */
[----:B------:R1:W1:Y:S11]  /*3f20*/  MUFU.TANH R52, R0 ;  /* 0x0000000000347308 */ /* 0x0002760000002400 */
[----:B------:R-:W-:Y:S08]  /*3f30*/  @!UPT UIADD3 URZ, URZ, URZ, URZ ;  /* 0x0000003f3f3ff290 */ /* 0x000ff0000fffe03f */
[----:B--2---:R-:W-:Y:S01]  /*3f40*/  HMMA.16816.F32 R4, R184, R30, R4 ;  /* 0x0000001eb804723c */ /* 0x004fe20000001804 */
[----:B-1----:R-:W-:-:S07]  /*3f50*/  FMUL.FTZ R0, R23, c[0x0][0x320] ;  /* 0x0000c80017007a20 */ /* 0x002fce0000410000 */
[C---:B------:R-:W-:Y:S01]  /*3f60*/  HMMA.16816.F32 R20, R184.reuse, R40, R16 ;  /* 0x00000028b814723c */ /* 0x040fe20000001810 */
[----:B------:R1:W2:Y:S07]  /*3f70*/  MUFU.TANH R50, R0 ;  /* 0x0000000000327308 */ /* 0x0002ae0000002400 */
        /* <DEDUP_REMOVED lines=10> */
[----:B-1----:R-:W-:-:S06]  /*4020*/  FMUL.FTZ R0, R20, c[0x0][0x320] ;  /* 0x0000c80014007a20 */ /* 0x002fcc0000410000 */
        /* <DEDUP_REMOVED lines=30> */
[----:B------:R1:W1:Y:S01]  /*4210*/  MUFU.TANH R13, R0 ;  /* 0x00000000000d7308 */ /* 0x0002620000002400 */
[----:B------:R-:W-:Y:S06]  /*4220*/  BAR.SYNC.DEFER_BLOCKING 0x0 ;  /* 0x0000000000007b1d */ /* 0x000fec0000010000 */
[----:B------:R-:W-:Y:S05]  /*4230*/  @!P1 BRA `(.L_x_186) ;  /* 0x0000067000009947 */ /* 0x000fea0003800000 */
[----:B-1234-:R-:W-:Y:S02]  /*4240*/  IMAD.MOV.U32 R0, RZ, RZ, c[0x0][0x2b8] ;  /* 0x0000ae00ff007624 */ /* 0x01efe400078e00ff */
[----:B------:R-:W-:Y:S02]  /*4250*/  IMAD R2, R233, 0x20, R234 ;  /* 0x00000020e9027824 */ /* 0x000fe400078e02ea */
[----:B------:R-:W-:Y:S01]  /*4260*/  IMAD.MOV.U32 R205, RZ, RZ, RZ ;  /* 0x000000ffffcd7224 */ /* 0x000fe200078e00ff */
[----:B------:R-:W-:-:S02]  /*4270*/  ISETP.NE.AND P1, PT, R0, 0x1, PT ;  /* 0x000000010000780c */ /* 0x000fc40003f25270 */
[----:B------:R-:W-:-:S04]  /*4280*/  IADD3 R2, R2, R146, R237 ;  /* 0x0000009202027210 */ /* 0x000fc80007ffe0ed */
[----:B------:R-:W-:-:S05]  /*4290*/  IADD3 R2, R2, -0x70, RZ ;  /* 0xffffff9002027810 */ /* 0x000fca0007ffe0ff */
[----:B------:R-:W-:Y:S02]  /*42a0*/  IMAD.MOV.U32 R0, RZ, RZ, R2 ;  /* 0x000000ffff007224 */ /* 0x000fe400078e0002 */
[----:B------:R-:W-:-:S05]  /*42b0*/  @P1 IMAD.HI.U32 R3, R2, c[0x0][0x2bc], RZ ;  /* 0x0000af0002031a27 */ /* 0x000fca00078e00ff */
[----:B------:R-:W-:-:S04]  /*42c0*/  @P1 SHF.R.U32.HI R0, RZ, c[0x0][0x2c0], R3 ;  /* 0x0000b000ff001a19 */ /* 0x000fc80000011603 */
[----:B------:R-:W-:-:S04]  /*42d0*/  @!P4 IADD3 R3, P1, R0, R240, RZ ;  /* 0x000000f00003c210 */ /* 0x000fc80007f3e0ff */
[----:B------:R-:W-:Y:S02]  /*42e0*/  @!P4 LEA.HI.X.SX32 R5, R0, R249, 0x1, P1 ;  /* 0x000000f90005c211 */ /* 0x000fe400008f0eff */
[----:B------:R-:W-:-:S04]  /*42f0*/  @!P4 LEA R4, P1, R3, c[0x0][0x2a0], 0x2 ;  /* 0x0000a8000304ca11 */ /* 0x000fc800078210ff */
[----:B------:R-:W-:-:S05]  /*4300*/  @!P4 LEA.HI.X R5, R3, c[0x0][0x2a4], R5, 0x2, P1 ;  /* 0x0000a9000305ca11 */ /* 0x000fca00008f1405 */
[----:B------:R-:W2:Y:S01]  /*4310*/  @!P4 LDG.E R205, [R4.64] ;  /* 0x0000000804cdc981 */ /* 0x000ea2000c1e1900 */
[----:B------:R-:W-:Y:S01]  /*4320*/  IMAD.MOV R0, RZ, RZ, -R0 ;  /* 0x000000ffff007224 */ /* 0x000fe200078e0a00 */
[----:B------:R-:W-:-:S03]  /*4330*/  IADD3 R8, -R234, 0x70, RZ ;  /* 0x00000070ea087810 */ /* 0x000fc60007ffe1ff */
[----:B------:R-:W-:Y:S01]  /*4340*/  IMAD R206, R0, c[0x0][0x2b8], R2 ;  /* 0x0000ae0000ce7a24 */ /* 0x000fe200078e0202 */
[----:B------:R-:W-:-:S03]  /*4350*/  ISETP.GE.AND P5, PT, R8, 0x1, PT ;  /* 0x000000010800780c */ /* 0x000fc60003fa6270 */
        /* <DEDUP_REMOVED lines=15> */
.L_x_281:
[----:B------:R-:W-:Y:S05]  /*4450*/  BRA.DIV ~URZ, `(.L_x_188) ;  /* 0x0000a7627f007947 */ /* 0x000fea000b800000 */
[----:B------:R3:W4:Y:S02]  /*4460*/  SHFL.IDX PT, R2, R4, RZ, 0x181f ;  /* 0x00181fff04027589 */ /* 0x00072400000e0000 */
.L_x_282:
[----:B------:R-:W-:Y:S01]  /*4470*/  BSSY B0, `(.L_x_189) ;  /* 0x000000d000007945 */ /* 0x000fe20003800000 */
[----:B------:R-:W-:Y:S05]  /*4480*/  @!P5 BRA `(.L_x_190) ;  /* 0x000000b00000d947 */ /* 0x000fea0003800000 */
[----:B------:R-:W-:Y:S02]  /*4490*/  IMAD.SHL.U32 R6, R231, 0x2, RZ ;  /* 0x00000002e7067824 */ /* 0x000fe400078e00ff */
[----:B------:R-:W-:-:S03]  /*44a0*/  IMAD.SHL.U32 R3, R235, 0x2, RZ ;  /* 0x00000002eb037824 */ /* 0x000fc600078e00ff */
[C---:B----4-:R-:W-:Y:S02]  /*44b0*/  IADD3 R6, P2, R2.reuse, R6, RZ ;  /* 0x0000000602067210 */ /* 0x050fe40007f5e0ff */
[----:B------:R-:W-:Y:S02]  /*44c0*/  IADD3 R2, P1, R2, R3, RZ ;  /* 0x0000000302027210 */ /* 0x000fe40007f3e0ff */
[----:B--2---:R-:W-:-:S03]  /*44d0*/  IADD3.X R7, R5, R203, RZ, P2, !PT ;  /* 0x000000cb05077210 */ /* 0x004fc600017fe4ff */
[----:B------:R-:W-:Y:S02]  /*44e0*/  IMAD.X R3, R5, 0x1, R204, P1 ;  /* 0x0000000105037824 */ /* 0x000fe400008e06cc */
[----:B------:R-:W-:Y:S01]  /*44f0*/  @!PT LDS RZ, [RZ] ;  /* 0x00000000fffff984 */ /* 0x000fe20000000800 */
[----:B------:R-:W-:Y:S01]  /*4500*/  @!PT LDS RZ, [RZ] ;  /* 0x00000000fffff984 */ /* 0x000fe20000000800 */
[----:B------:R-:W-:Y:S01]  /*4510*/  @!PT LDS RZ, [RZ] ;  /* 0x00000000fffff984 */ /* 0x000fe20000000800 */
[----:B------:R2:W-:Y:S04]  /*4520*/  LDGSTS.E.BYPASS.LTC128B.128 [R200+0x8100], [R6.64], !P3 ;  /* 0x0810000006c87fae */ /* 0x0005e8000d901d48 */
[----:B------:R2:W-:Y:S02]  /*4530*/  LDGSTS.E.BYPASS.LTC128B.128 [R200+0xb900], [R2.64], !P0 ;  /* 0x0b90000002c87fae */ /* 0x0005e4000c101d48 */
.L_x_190:
[----:B------:R-:W-:Y:S05]  /*4540*/  BSYNC B0 ;  /* 0x0000000000007941 */ /* 0x000fea0003800000 */
.L_x_189:
[----:B------:R-:W-:Y:S01]  /*4550*/  ISETP.GE.AND P1, PT, R8, 0x21, PT ;  /* 0x000000210800780c */ /* 0x000fe20003f26270 */
[----:B------:R-:W-:Y:S06]  /*4560*/  BRA.DIV ~URZ, `(.L_x_191) ;  /* 0x0000a6c27f007947 */ /* 0x000fec000b800000 */
[----:B--2---:R2:W1:Y:S04]  /*4570*/  SHFL.IDX PT, R5, R0, 0x1, 0x181f ;  /* 0x00381f0000057f89 */ /* 0x00446800000e0000 */
[----:B----4-:R2:W4:Y:S02]  /*4580*/  SHFL.IDX PT, R2, R4, 0x1, 0x181f ;  /* 0x00381f0004027f89 */ /* 0x01052400000e0000 */
.L_x_283:
[----:B------:R-:W-:Y:S01]  /*4590*/  BSSY B0, `(.L_x_192) ;  /* 0x000000d000007945 */ /* 0x000fe20003800000 */
[----:B------:R-:W-:Y:S05]  /*45a0*/  @!P1 BRA `(.L_x_193) ;  /* 0x000000b000009947 */ /* 0x000fea0003800000 */
[----:B------:R-:W-:Y:S02]  /*45b0*/  IMAD.SHL.U32 R6, R231, 0x2, RZ ;  /* 0x00000002e7067824 */ /* 0x000fe400078e00ff */
[----:B------:R-:W-:-:S03]  /*45c0*/  IMAD.SHL.U32 R3, R235, 0x2, RZ ;  /* 0x00000002eb037824 */ /* 0x000fc600078e00ff */
[C---:B----4-:R-:W-:Y:S02]  /*45d0*/  IADD3 R6, P2, R2.reuse, R6, RZ ;  /* 0x0000000602067210 */ /* 0x050fe40007f5e0ff */
[----:B------:R-:W-:Y:S02]  /*45e0*/  IADD3 R2, P1, R2, R3, RZ ;  /* 0x0000000302027210 */ /* 0x000fe40007f3e0ff */
[----:B-1----:R-:W-:-:S03]  /*45f0*/  IADD3.X R7, R5, R203, RZ, P2, !PT ;  /* 0x000000cb05077210 */ /* 0x002fc600017fe4ff */
[----:B------:R-:W-:Y:S02]  /*4600*/  IMAD.X R3, R5, 0x1, R204, P1 ;  /* 0x0000000105037824 */ /* 0x000fe400008e06cc */
[----:B------:R-:W-:Y:S01]  /*4610*/  @!PT LDS RZ, [RZ] ;  /* 0x00000000fffff984 */ /* 0x000fe20000000800 */
[----:B------:R-:W-:Y:S01]  /*4620*/  @!PT LDS RZ, [RZ] ;  /* 0x00000000fffff984 */ /* 0x000fe20000000800 */
[----:B------:R-:W-:Y:S01]  /*4630*/  @!PT LDS RZ, [RZ] ;  /* 0x00000000fffff984 */ /* 0x000fe20000000800 */
[----:B------:R1:W-:Y:S04]  /*4640*/  LDGSTS.E.BYPASS.LTC128B.128 [R200+0x9100], [R6.64], !P3 ;  /* 0x0910000006c87fae */ /* 0x0003e8000d901d48 */
[----:B------:R1:W-:Y:S02]  /*4650*/  LDGSTS.E.BYPASS.LTC128B.128 [R200+0xc900], [R2.64], !P0 ;  /* 0x0c90000002c87fae */ /* 0x0003e4000c101d48 */
.L_x_193:
[----:B------:R-:W-:Y:S05]  /*4660*/  BSYNC B0 ;  /* 0x0000000000007941 */ /* 0x000fea0003800000 */
.L_x_192:
[----:B------:R-:W-:-:S04]  /*4670*/  IADD3 R8, -R234, 0x70, RZ ;  /* 0x00000070ea087810 */ /* 0x000fc80007ffe1ff */
[----:B------:R-:W-:Y:S01]  /*4680*/  ISETP.GE.AND P1, PT, R8, 0x41, PT ;  /* 0x000000410800780c */ /* 0x000fe20003f26270 */
[----:B------:R-:W-:Y:S10]  /*4690*/  BRA.DIV ~URZ, `(.L_x_194) ;  /* 0x0000a6627f007947 */ /* 0x000ff4000b800000 */
[----:B-1----:R1:W2:Y:S02]  /*46a0*/  SHFL.IDX PT, R5, R0, 0x2, 0x181f ;  /* 0x00581f0000057f89 */ /* 0x0022a400000e0000 */
.L_x_284:
[----:B------:R-:W-:Y:S05]  /*46b0*/  BRA.DIV ~URZ, `(.L_x_195) ;  /* 0x0000a6b27f007947 */ /* 0x000fea000b800000 */
[----:B----4-:R4:W1:Y:S02]  /*46c0*/  SHFL.IDX PT, R2, R4, 0x2, 0x181f ;  /* 0x00581f0004027f89 */ /* 0x01086400000e0000 */
.L_x_285:
[----:B------:R-:W-:Y:S01]  /*46d0*/  BSSY B0, `(.L_x_196) ;  /* 0x000000d000007945 */ /* 0x000fe20003800000 */
[----:B------:R-:W-:Y:S05]  /*46e0*/  @!P1 BRA `(.L_x_197) ;  /* 0x000000b000009947 */ /* 0x000fea0003800000 */
[----:B------:R-:W-:Y:S02]  /*46f0*/  IMAD.SHL.U32 R6, R231, 0x2, RZ ;  /* 0x00000002e7067824 */ /* 0x000fe400078e00ff */
[----:B------:R-:W-:-:S03]  /*4700*/  IMAD.SHL.U32 R3, R235, 0x2, RZ ;  /* 0x00000002eb037824 */ /* 0x000fc600078e00ff */
[C---:B-1----:R-:W-:Y:S02]  /*4710*/  IADD3 R6, P2, R2.reuse, R6, RZ ;  /* 0x0000000602067210 */ /* 0x042fe40007f5e0ff */
        /* <DEDUP_REMOVED lines=8> */
.L_x_197:
[----:B------:R-:W-:Y:S05]  /*47a0*/  BSYNC B0 ;  /* 0x0000000000007941 */ /* 0x000fea0003800000 */
.L_x_196:
[----:B------:R-:W-:Y:S01]  /*47b0*/  ISETP.GE.AND P1, PT, R8, 0x61, PT ;  /* 0x000000610800780c */ /* 0x000fe20003f26270 */
[----:B------:R-:W-:Y:S06]  /*47c0*/  BRA.DIV ~URZ, `(.L_x_198) ;  /* 0x0000a6127f007947 */ /* 0x000fec000b800000 */
[----:B-1----:R1:W3:Y:S04]  /*47d0*/  SHFL.IDX PT, R6, R0, 0x3, 0x181f ;  /* 0x00781f0000067f89 */ /* 0x0022e800000e0000 */
[----:B--2---:R1:W2:Y:S02]  /*47e0*/  SHFL.IDX PT, R0, R4, 0x3, 0x181f ;  /* 0x00781f0004007f89 */ /* 0x0042a400000e0000 */
.L_x_286:
[----:B------:R-:W-:Y:S05]  /*47f0*/  @!P1 BRA `(.L_x_186) ;  /* 0x000000b000009947 */ /* 0x000fea0003800000 */
[----:B------:R-:W-:Y:S02]  /*4800*/  IMAD.SHL.U32 R3, R231, 0x2, RZ ;  /* 0x00000002e7037824 */ /* 0x000fe400078e00ff */
[----:B------:R-:W-:-:S03]  /*4810*/  IMAD.SHL.U32 R2, R235, 0x2, RZ ;  /* 0x00000002eb027824 */ /* 0x000fc600078e00ff */
[C---:B-1234-:R-:W-:Y:S02]  /*4820*/  IADD3 R4, P2, R0.reuse, R3, RZ ;  /* 0x0000000300047210 */ /* 0x05efe40007f5e0ff */
[----:B------:R-:W-:Y:S02]  /*4830*/  IADD3 R2, P1, R0, R2, RZ ;  /* 0x0000000200027210 */ /* 0x000fe40007f3e0ff */
[----:B------:R-:W-:-:S03]  /*4840*/  IADD3.X R5, R6, R203, RZ, P2, !PT ;  /* 0x000000cb06057210 */ /* 0x000fc600017fe4ff */
[----:B------:R-:W-:Y:S02]  /*4850*/  IMAD.X R3, R6, 0x1, R204, P1 ;  /* 0x0000000106037824 */ /* 0x000fe400008e06cc */
[----:B------:R-:W-:Y:S01]  /*4860*/  @!PT LDS RZ, [RZ] ;  /* 0x00000000fffff984 */ /* 0x000fe20000000800 */
[----:B------:R-:W-:Y:S01]  /*4870*/  @!PT LDS RZ, [RZ] ;  /* 0x00000000fffff984 */ /* 0x000fe20000000800 */
[----:B------:R-:W-:Y:S01]  /*4880*/  @!PT LDS RZ, [RZ] ;  /* 0x00000000fffff984 */ /* 0x000fe20000000800 */
[----:B------:R1:W-:Y:S04]  /*4890*/  LDGSTS.E.BYPASS.LTC128B.128 [R200+0xb100], [R4.64], !P3 ;  /* 0x0b10000004c87fae */ /* 0x0003e8000d901d48 */
[----:B------:R1:W-:Y:S02]  /*48a0*/  LDGSTS.E.BYPASS.LTC128B.128 [R200+0xe900], [R2.64], !P0 ;  /* 0x0e90000002c87fae */ /* 0x0003e4000c101d48 */
.L_x_186:
[----:B--234-:R-:W-:Y:S05]  /*48b0*/  BSYNC B1 ;  /* 0x0000000000017941 */ /* 0x01cfea0003800000 */
.L_x_185:
[----:B-1----:R-:W2:Y:S04]  /*48c0*/  LDL R0, [R1+0x4c] ;  /* 0x00004c0001007983 */ /* 0x002ea80000100800 */
[----:B------:R-:W0:Y:S01]  /*48d0*/  LDGDEPBAR ;  /* 0x00000000000079af */ /* 0x000e220000000000 */
[----:B--2---:R-:W-:-:S05]  /*48e0*/  IMAD.IADD R0, R144, 0x1, -R0 ;  /* 0x0000000190007824 */ /* 0x004fca00078e0a00 */
[C---:B------:R-:W-:Y:S02]  /*48f0*/  ISETP.GT.AND P2, PT, R0.reuse, RZ, PT ;  /* 0x000000ff0000720c */ /* 0x040fe40003f44270 */
[C---:B------:R-:W-:Y:S02]  /*4900*/  ISETP.GT.AND P1, PT, R0.reuse, 0x1, PT ;  /* 0x000000010000780c */ /* 0x040fe40003f24270 */
[----:B------:R-:W-:Y:S02]  /*4910*/  ISETP.GT.AND P0, PT, R0, 0x8, PT ;  /* 0x000000080000780c */ /* 0x000fe40003f04270 */
[----:B------:R-:W-:Y:S02]  /*4920*/  FSEL R6, R121, -INF , P2 ;  /* 0xff80000079067808 */ /* 0x000fe40001000000 */
[----:B------:R-:W-:Y:S02]  /*4930*/  FSEL R7, R120, -INF , P1 ;  /* 0xff80000078077808 */ /* 0x000fe40000800000 */
[----:B------:R-:W-:-:S02]  /*4940*/  FSEL R11, R107, -INF , P2 ;  /* 0xff8000006b0b7808 */ /* 0x000fc40001000000 */
[----:B------:R-:W-:Y:S02]  /*4950*/  FSEL R16, R106, -INF , P1 ;  /* 0xff8000006a107808 */ /* 0x000fe40000800000 */
[----:B------:R-:W-:Y:S02]  /*4960*/  ISETP.GT.AND P6, PT, R0, 0x9, PT ;  /* 0x000000090000780c */ /* 0x000fe40003fc4270 */
[----:B------:R-:W-:Y:S02]  /*4970*/  FSEL R8, R105, -INF , P0 ;  /* 0xff80000069087808 */ /* 0x000fe40000000000 */
[----:B------:R-:W-:Y:S02]  /*4980*/  FMNMX.FTZ R2, R6, R7, !PT ;  /* 0x0000000706027209 */ /* 0x000fe40007810000 */
[----:B------:R-:W-:Y:S02]  /*4990*/  FSEL R17, R99, -INF , P0 ;  /* 0xff80000063117808 */ /* 0x000fe40000000000 */
[----:B------:R-:W-:-:S02]  /*49a0*/  FMNMX.FTZ R3, R11, R16, !PT ;  /* 0x000000100b037209 */ /* 0x000fc40007810000 */
[----:B------:R-:W-:Y:S02]  /*49b0*/  ISETP.GT.AND P5, PT, R0, 0x10, PT ;  /* 0x000000100000780c */ /* 0x000fe40003fa4270 */
[----:B------:R-:W-:Y:S02]  /*49c0*/  FSEL R9, R104, -INF , P6 ;  /* 0xff80000068097808 */ /* 0x000fe40003000000 */
[----:B------:R-:W-:Y:S02]  /*49d0*/  FMNMX.FTZ R2, R8, R2, !PT ;  /* 0x0000000208027209 */ /* 0x000fe40007810000 */
[----:B------:R-:W-:Y:S02]  /*49e0*/  FSEL R18, R98, -INF , P6 ;  /* 0xff80000062127808 */ /* 0x000fe40003000000 */
[----:B------:R-:W-:Y:S02]  /*49f0*/  FMNMX.FTZ R3, R17, R3, !PT ;  /* 0x0000000311037209 */ /* 0x000fe40007810000 */
[----:B------:R-:W-:-:S02]  /*4a00*/  ISETP.GT.AND P2, PT, R0, 0x11, PT ;  /* 0x000000110000780c */ /* 0x000fc40003f44270 */
[----:B------:R-:W-:Y:S02]  /*4a10*/  FSEL R10, R97, -INF , P5 ;  /* 0xff800000610a7808 */ /* 0x000fe40002800000 */
[----:B------:R-:W-:Y:S02]  /*4a20*/  FMNMX.FTZ R2, R9, R2, !PT ;  /* 0x0000000209027209 */ /* 0x000fe40007810000 */
[----:B------:R-:W-:Y:S02]  /*4a30*/  FSEL R21, R88, -INF , P5 ;  /* 0xff80000058157808 */ /* 0x000fe40002800000 */
[----:B------:R-:W-:Y:S02]  /*4a40*/  FMNMX.FTZ R3, R18, R3, !PT ;  /* 0x0000000312037209 */ /* 0x000fe40007810000 */
[----:B------:R-:W-:Y:S02]  /*4a50*/  ISETP.GT.AND P1, PT, R0, 0x18, PT ;  /* 0x000000180000780c */ /* 0x000fe40003f24270 */
[----:B------:R-:W-:-:S02]  /*4a60*/  FSEL R12, R96, -INF , P2 ;  /* 0xff800000600c7808 */ /* 0x000fc40001000000 */
[----:B------:R-:W-:Y:S02]  /*4a70*/  FMNMX.FTZ R2, R10, R2, !PT ;  /* 0x000000020a027209 */ /* 0x000fe40007810000 */
[----:B------:R-:W-:Y:S02]  /*4a80*/  FSEL R22, R87, -INF , P2 ;  /* 0xff80000057167808 */ /* 0x000fe40001000000 */
[----:B------:R-:W-:Y:S02]  /*4a90*/  FMNMX.FTZ R3, R21, R3, !PT ;  /* 0x0000000315037209 */ /* 0x000fe40007810000 */
[----:B------:R-:W-:Y:S02]  /*4aa0*/  ISETP.GT.AND P0, PT, R0, 0x19, PT ;  /* 0x000000190000780c */ /* 0x000fe40003f04270 */
[----:B------:R-:W-:Y:S02]  /*4ab0*/  FSEL R19, R86, -INF , P1 ;  /* 0xff80000056137808 */ /* 0x000fe40000800000 */
[----:B------:R-:W-:-:S02]  /*4ac0*/  FMNMX.FTZ R2, R12, R2, !PT ;  /* 0x000000020c027209 */ /* 0x000fc40007810000 */
[----:B------:R-:W-:Y:S02]  /*4ad0*/  FSEL R23, R84, -INF , P1 ;  /* 0xff80000054177808 */ /* 0x000fe40000800000 */
[----:B------:R-:W-:Y:S02]  /*4ae0*/  FMNMX.FTZ R3, R22, R3, !PT ;  /* 0x0000000316037209 */ /* 0x000fe40007810000 */
[----:B------:R-:W-:Y:S02]  /*4af0*/  ISETP.GT.AND P6, PT, R0, 0x20, PT ;  /* 0x000000200000780c */ /* 0x000fe40003fc4270 */
[----:B------:R-:W-:Y:S02]  /*4b00*/  FSEL R20, R85, -INF , P0 ;  /* 0xff80000055147808 */ /* 0x000fe40000000000 */
[----:B------:R-:W-:Y:S02]  /*4b10*/  FMNMX.FTZ R2, R19, R2, !PT ;  /* 0x0000000213027209 */ /* 0x000fe40007810000 */
[----:B------:R-:W-:-:S02]  /*4b20*/  FSEL R40, R81, -INF , P0 ;  /* 0xff80000051287808 */ /* 0x000fc40000000000 */
[----:B------:R-:W-:Y:S02]  /*4b30*/  FMNMX.FTZ R3, R23, R3, !PT ;  /* 0x0000000317037209 */ /* 0x000fe40007810000 */
        /* <DEDUP_REMOVED lines=70> */
[----:B------:R-:W-:-:S02]  /*4fa0*/  FSEL R151, R29, -INF , P0 ;  /* 0xff8000001d977808 */ /* 0x000fc40000000000 */
[----:B------:R-:W-:Y:S02]  /*4fb0*/  FSEL R147, R33, -INF , P0 ;  /* 0xff80000021937808 */ /* 0x000fe40000000000 */
[C---:B------:R-:W-:Y:S02]  /*4fc0*/  ISETP.GT.AND P6, PT, R0.reuse, 0x59, PT ;  /* 0x000000590000780c */ /* 0x040fe40003fc4270 */
[C---:B------:R-:W-:Y:S02]  /*4fd0*/  ISETP.GT.AND P5, PT, R0.reuse, 0x60, PT ;  /* 0x000000600000780c */ /* 0x040fe40003fa4270 */
[C---:B------:R-:W-:Y:S02]  /*4fe0*/  ISETP.GT.AND P2, PT, R0.reuse, 0x61, PT ;  /* 0x000000610000780c */ /* 0x040fe40003f44270 */
[C---:B------:R-:W-:Y:S02]  /*4ff0*/  ISETP.GT.AND P1, PT, R0.reuse, 0x68, PT ;  /* 0x000000680000780c */ /* 0x040fe40003f24270 */
[----:B------:R-:W-:-:S02]  /*5000*/  ISETP.GT.AND P0, PT, R0, 0x69, PT ;  /* 0x000000690000780c */ /* 0x000fc40003f04270 */
[----:B------:R-:W-:Y:S02]  /*5010*/  FMNMX.FTZ R0, R149, R2, !PT ;  /* 0x0000000295007209 */ /* 0x000fe40007810000 */
[----:B------:R-:W-:Y:S02]  /*5020*/  FMNMX.FTZ R2, R154, R3, !PT ;  /* 0x000000039a027209 */ /* 0x000fe40007810000 */
[----:B------:R-:W-:Y:S02]  /*5030*/  FSEL R148, R32, -INF , P6 ;  /* 0xff80000020947808 */ /* 0x000fe40003000000 */
[----:B------:R-:W-:Y:S02]  /*5040*/  FSEL R146, R34, -INF , P6 ;  /* 0xff80000022927808 */ /* 0x000fe40003000000 */
[----:B------:R-:W-:Y:S02]  /*5050*/  FMNMX.FTZ R0, R147, R0, !PT ;  /* 0x0000000093007209 */ /* 0x000fe40007810000 */
[----:B------:R-:W-:-:S02]  /*5060*/  FMNMX.FTZ R2, R151, R2, !PT ;  /* 0x0000000297027209 */ /* 0x000fc40007810000 */
[----:B------:R-:W-:Y:S02]  /*5070*/  FSEL R159, R26, -INF , P5 ;  /* 0xff8000001a9f7808 */ /* 0x000fe40002800000 */
[----:B------:R-:W-:Y:S02]  /*5080*/  FSEL R157, R28, -INF , P5 ;  /* 0xff8000001c9d7808 */ /* 0x000fe40002800000 */
[----:B------:R-:W-:Y:S02]  /*5090*/  FMNMX.FTZ R0, R146, R0, !PT ;  /* 0x0000000092007209 */ /* 0x000fe40007810000 */
[----:B------:R-:W-:Y:S02]  /*50a0*/  FMNMX.FTZ R2, R148, R2, !PT ;  /* 0x0000000294027209 */ /* 0x000fe40007810000 */
[----:B------:R-:W-:Y:S02]  /*50b0*/  FSEL R158, R25, -INF , P2 ;  /* 0xff800000199e7808 */ /* 0x000fe40001000000 */
[----:B------:R-:W-:-:S02]  /*50c0*/  FSEL R155, R27, -INF , P2 ;  /* 0xff8000001b9b7808 */ /* 0x000fc40001000000 */
        /* <DEDUP_REMOVED lines=10> */
[----:B------:R-:W-:Y:S02]  /*5170*/  FMNMX.FTZ R4, R150, R0, !PT ;  /* 0x0000000096047209 */ /* 0x000fe40007810000 */
[----:B------:R-:W-:Y:S01]  /*5180*/  FMNMX.FTZ R5, R160, R2, !PT ;  /* 0x00000002a0057209 */ /* 0x000fe20007810000 */
[----:B------:R-:W-:Y:S05]  /*5190*/  BRA.DIV ~URZ, `(.L_x_199) ;  /* 0x00009d127f007947 */ /* 0x000fea000b800000 */
[----:B------:R1:W2:Y:S02]  /*51a0*/  SHFL.BFLY PT, R0, R4, 0x2, 0x1f ;  /* 0x0c401f0004007f89 */ /* 0x0002a400000e0000 */
.L_x_287:
[----:B-12---:R-:W-:Y:S01]  /*51b0*/  FMNMX.FTZ R4, R4, R0, !PT ;  /* 0x0000000004047209 */ /* 0x006fe20007810000 */
[----:B------:R-:W-:Y:S05]  /*51c0*/  BRA.DIV ~URZ, `(.L_x_200) ;  /* 0x00009d227f007947 */ /* 0x000fea000b800000 */
[----:B------:R-:W1:Y:S04]  /*51d0*/  SHFL.BFLY PT, R0, R5, 0x2, 0x1f ;  /* 0x0c401f0005007f89 */ /* 0x000e6800000e0000 */
[----:B------:R-:W2:Y:S01]  /*51e0*/  SHFL.BFLY PT, R2, R4, 0x1, 0x1f ;  /* 0x0c201f0004027f89 */ /* 0x000ea200000e0000 */
[----:B-1----:R-:W-:-:S02]  /*51f0*/  FMNMX.FTZ R5, R5, R0, !PT ;  /* 0x0000000005057209 */ /* 0x002fc40007810000 */
[----:B--2---:R-:W-:-:S03]  /*5200*/  FMNMX.FTZ R69, R4, R2, !PT ;  /* 0x0000000204457209 */ /* 0x004fc60007810000 */
[----:B------:R1:W2:Y:S04]  /*5210*/  SHFL.BFLY PT, R3, R5, 0x1, 0x1f ;  /* 0x0c201f0005037f89 */ /* 0x0002a800000e0000 */
.L_x_288:
[C---:B------:R-:W-:Y:S01]  /*5220*/  FMUL.FTZ R2, R69.reuse, c[0x0][0x2d0] ;  /* 0x0000b40045027a20 */ /* 0x040fe20000410000 */
[----:B------:R-:W-:Y:S01]  /*5230*/  FSETP.NEU.FTZ.AND P0, PT, R69, -INF , PT ;  /* 0xff8000004500780b */ /* 0x000fe20003f1d000 */
[----:B------:R-:W-:Y:S01]  /*5240*/  WARPSYNC 0xffffffff ;  /* 0xffffffff00007948 */ /* 0x000fe20003800000 */
[----:B--2---:R-:W-:Y:S01]  /*5250*/  FMNMX.FTZ R68, R3, R5, !PT ;  /* 0x0000000503447209 */ /* 0x004fe20007810000 */
[----:B------:R-:W-:Y:S01]  /*5260*/  LDSM.16.MT88.4 R28, [R191+0x800] ;  /* 0x00080000bf1c783b */ /* 0x000fe20000004200 */
[----:B------:R-:W-:Y:S02]  /*5270*/  FSEL R2, R2, RZ, P0 ;  /* 0x000000ff02027208 */ /* 0x000fe40000000000 */
[----:B------:R-:W-:Y:S01]  /*5280*/  FSETP.NEU.FTZ.AND P0, PT, R68, -INF , PT ;  /* 0xff8000004400780b */ /* 0x000fe20003f1d000 */
[----:B------:R-:W-:Y:S01]  /*5290*/  LDSM.16.MT88.4 R44, [R190] ;  /* 0x00000000be2c783b */ /* 0x000fe20000004200 */
[----:B------:R-:W-:Y:S01]  /*52a0*/  IADD3 R214, R214, -0x2, RZ ;  /* 0xfffffffed6d67810 */ /* 0x000fe20007ffe0ff */
[----:B------:R-:W-:-:S02]  /*52b0*/  FFMA.FTZ R0, R6, c[0x0][0x2d0], -R2 ;  /* 0x0000b40006007a23 */ /* 0x000fc40000010802 */
[--C-:B------:R-:W-:Y:S01]  /*52c0*/  FFMA.FTZ R3, R10, c[0x0][0x2d0], -R2.reuse ;  /* 0x0000b4000a037a23 */ /* 0x100fe20000010802 */
[----:B------:R-:W-:Y:S01]  /*52d0*/  LDSM.16.MT88.4 R32, [R189+0x800] ;  /* 0x00080000bd20783b */ /* 0x000fe20000004200 */
[----:B------:R2:W-:Y:S03]  /*52e0*/  MUFU.EX2 R59, R0 ;  /* 0x00000000003b7308 */ /* 0x0005e60000000800 */
[----:B------:R-:W-:Y:S04]  /*52f0*/  LDSM.16.MT88.4 R48, [R190+0x800] ;  /* 0x00080000be30783b */ /* 0x000fe80000004200 */
[----:B------:R-:W-:Y:S01]  /*5300*/  LDSM.16.MT88.4 R52, [R189+0x3800] ;  /* 0x00380000bd34783b */ /* 0x000fe20000004200 */
[----:B------:R3:W-:Y:S01]  /*5310*/  MUFU.EX2 R202, R3 ;  /* 0x0000000300ca7308 */ /* 0x0007e20000000800 */
[----:B--2---:R-:W-:-:S02]  /*5320*/  FFMA.FTZ R0, R7, c[0x0][0x2d0], -R2 ;  /* 0x0000b40007007a23 */ /* 0x004fc40000010802 */
[----:B-1----:R-:W1:Y:S05]  /*5330*/  LDSM.16.MT88.4 R4, [R191] ;  /* 0x00000000bf04783b */ /* 0x002e6a0000004200 */
[----:B------:R2:W4:Y:S01]  /*5340*/  MUFU.EX2 R57, R0 ;  /* 0x0000000000397308 */ /* 0x0005220000000800 */
[--C-:B---3--:R-:W-:Y:S02]  /*5350*/  FFMA.FTZ R3, R12, c[0x0][0x2d0], -R2.reuse ;  /* 0x0000b4000c037a23 */ /* 0x108fe40000010802 */
[----:B------:R-:W3:Y:S05]  /*5360*/  LDSM.16.MT88.4 R12, [R189] ;  /* 0x00000000bd0c783b */ /* 0x000eea0000004200 */
[----:B------:R-:W-:Y:S01]  /*5370*/  MUFU.EX2 R225, R3 ;  /* 0x0000000300e17308 */ /* 0x000fe20000000800 */
[----:B--2---:R-:W-:Y:S01]  /*5380*/  FFMA.FTZ R0, R8, c[0x0][0x2d0], -R2 ;  /* 0x0000b40008007a23 */ /* 0x004fe20000010802 */
[----:B----4-:R-:W-:-:S06]  /*5390*/  F2FP.PACK_AB R8, R57, R59 ;  /* 0x0000003b3908723e */ /* 0x010fcc00000000ff */
[----:B------:R2:W-:Y:S02]  /*53a0*/  MUFU.EX2 R136, R0 ;  /* 0x0000000000887308 */ /* 0x0005e40000000800 */
[----:B--2---:R-:W-:-:S06]  /*53b0*/  FFMA.FTZ R0, R9, c[0x0][0x2d0], -R2 ;  /* 0x0000b40009007a23 */ /* 0x004fcc0000010802 */
[----:B------:R2:W4:Y:S02]  /*53c0*/  MUFU.EX2 R201, R0 ;  /* 0x0000000000c97308 */ /* 0x0005240000000800 */
[----:B--2---:R-:W-:Y:S01]  /*53d0*/  FMUL.FTZ R0, R68, c[0x0][0x2d0] ;  /* 0x0000b40044007a20 */ /* 0x004fe20000410000 */
[----:B----4-:R-:W-:-:S04]  /*53e0*/  F2FP.PACK_AB R10, R201, R136 ;  /* 0x00000088c90a723e */ /* 0x010fc800000000ff */
[----:B------:R-:W-:Y:S02]  /*53f0*/  FSEL R0, R0, RZ, P0 ;  /* 0x000000ff00007208 */ /* 0x000fe40000000000 */
[----:B------:R-:W-:-:S03]  /*5400*/  ISETP.GE.AND P0, PT, R214, R236, PT ;  /* 0x000000ecd600720c */ /* 0x000fc60003f06270 */
[----:B------:R-:W-:-:S04]  /*5410*/  FFMA.FTZ R3, R11, c[0x0][0x2d0], -R0 ;  /* 0x0000b4000b037a23 */ /* 0x000fc80000010800 */
[----:B------:R2:W-:Y:S02]  /*5420*/  MUFU.EX2 R58, R3 ;  /* 0x00000003003a7308 */ /* 0x0005e40000000800 */
[----:B--2---:R-:W-:-:S06]  /*5430*/  FFMA.FTZ R3, R16, c[0x0][0x2d0], -R0 ;  /* 0x0000b40010037a23 */ /* 0x004fcc0000010800 */
[----:B------:R2:W4:Y:S02]  /*5440*/  MUFU.EX2 R56, R3 ;  /* 0x0000000300387308 */ /* 0x0005240000000800 */
[----:B--2---:R-:W-:Y:S01]  /*5450*/  FFMA.FTZ R3, R17, c[0x0][0x2d0], -R0 ;  /* 0x0000b40011037a23 */ /* 0x004fe20000010800 */
[----:B----4-:R-:W-:Y:S01]  /*5460*/  F2FP.PACK_AB R9, R56, R58 ;  /* 0x0000003a3809723e */ /* 0x010fe200000000ff */
[----:B------:R-:W-:-:S04]  /*5470*/  FADD.FTZ R145, R58, R56 ;  /* 0x000000383a917221 */ /* 0x000fc80000010000 */
[----:B------:R2:W-:Y:S02]  /*5480*/  MUFU.EX2 R163, R3 ;  /* 0x0000000300a37308 */ /* 0x0005e40000000800 */
[----:B--2---:R-:W-:-:S06]  /*5490*/  FFMA.FTZ R3, R18, c[0x0][0x2d0], -R0 ;  /* 0x0000b40012037a23 */ /* 0x004fcc0000010800 */
[----:B------:R2:W4:Y:S02]  /*54a0*/  MUFU.EX2 R199, R3 ;  /* 0x0000000300c77308 */ /* 0x0005240000000800 */
[----:B--2---:R-:W-:Y:S01]  /*54b0*/  FFMA.FTZ R3, R19, c[0x0][0x2d0], -R2 ;  /* 0x0000b40013037a23 */ /* 0x004fe20000010802 */
[----:B----4-:R-:W-:-:S05]  /*54c0*/  F2FP.PACK_AB R11, R199, R163 ;  /* 0x000000a3c70b723e */ /* 0x010fca00000000ff */
[----:B------:R2:W-:Y:S02]  /*54d0*/  MUFU.EX2 R223, R3 ;  /* 0x0000000300df7308 */ /* 0x0005e40000000800 */
[C---:B-1----:R-:W-:Y:S08]  /*54e0*/  HMMA.16816.F32 R16, R8.reuse, R6, RZ ;  /* 0x000000060810723c */ /* 0x042ff000000018ff */
[----:B---3--:R-:W-:Y:S01]  /*54f0*/  HMMA.16816.F32 R36, R8, R12, RZ ;  /* 0x0000000c0824723c */ /* 0x008fe200000018ff */
[----:B--2---:R-:W-:-:S04]  /*5500*/  FFMA.FTZ R3, R20, c[0x0][0x2d0], -R2 ;  /* 0x0000b40014037a23 */ /* 0x004fc80000010802 */
[----:B------:R1:W2:Y:S03]  /*5510*/  MUFU.EX2 R226, R3 ;  /* 0x0000000300e27308 */ /* 0x0002a60000000800 */
[C---:B------:R-:W-:Y:S08]  /*5520*/  HMMA.16816.F32 R24, R8.reuse, R14, RZ ;  /* 0x0000000e0818723c */ /* 0x040ff000000018ff */
[----:B------:R-:W-:Y:S01]  /*5530*/  HMMA.16816.F32 R12, R8, R44, RZ ;  /* 0x0000002c080c723c */ /* 0x000fe200000018ff */
[----:B-1----:R-:W-:Y:S01]  /*5540*/  FFMA.FTZ R3, R21, c[0x0][0x2d0], -R0 ;  /* 0x0000b40015037a23 */ /* 0x002fe20000010800 */
[----:B--2---:R-:W-:-:S03]  /*5550*/  F2FP.PACK_AB R6, R226, R223 ;  /* 0x000000dfe206723e */ /* 0x004fc600000000ff */
[----:B------:R1:W-:Y:S02]  /*5560*/  MUFU.EX2 R221, R3 ;  /* 0x0000000300dd7308 */ /* 0x0003e40000000800 */
[----:B-1----:R-:W-:-:S06]  /*5570*/  FFMA.FTZ R3, R22, c[0x0][0x2d0], -R0 ;  /* 0x0000b40016037a23 */ /* 0x002fcc0000010800 */
[----:B------:R1:W2:Y:S02]  /*5580*/  MUFU.EX2 R220, R3 ;  /* 0x0000000300dc7308 */ /* 0x0002a40000000800 */
[----:B-1----:R-:W-:Y:S02]  /*5590*/  FFMA.FTZ R3, R23, c[0x0][0x2d0], -R0 ;  /* 0x0000b40017037a23 */ /* 0x002fe40000010800 */
[----:B------:R-:W-:Y:S04]  /*55a0*/  HMMA.16816.F32 R20, R8, R4, RZ ;  /* 0x000000040814723c */ /* 0x000fe800000018ff */
[----:B------:R1:W-:Y:S03]  /*55b0*/  MUFU.EX2 R224, R3 ;  /* 0x0000000300e07308 */ /* 0x0003e60000000800 */
[----:B------:R-:W-:-:S02]  /*55c0*/  F2FP.PACK_AB R4, R225, R202 ;  /* 0x000000cae104723e */ /* 0x000fc400000000ff */
[----:B--2---:R-:W-:Y:S01]  /*55d0*/  F2FP.PACK_AB R5, R220, R221 ;  /* 0x000000dddc05723e */ /* 0x004fe200000000ff */
[----:B-1----:R-:W-:Y:S02]  /*55e0*/  FFMA.FTZ R3, R40, c[0x0][0x2d0], -R0 ;  /* 0x0000b40028037a23 */ /* 0x002fe40000010800 */
[----:B------:R-:W1:Y:S02]  /*55f0*/  LDSM.16.MT88.4 R40, [R194] ;  /* 0x00000000c228783b */ /* 0x000e640000004200 */
[----:B------:R-:W2:Y:S02]  /*5600*/  MUFU.EX2 R222, R3 ;  /* 0x0000000300de7308 */ /* 0x000ea40000000800 */
[----:B--2---:R-:W-:Y:S01]  /*5610*/  F2FP.PACK_AB R7, R222, R224 ;  /* 0x000000e0de07723e */ /* 0x004fe200000000ff */
[----:B------:R-:W-:-:S04]  /*5620*/  FADD.FTZ R3, R59, R57 ;  /* 0x000000393b037221 */ /* 0x000fc80000010000 */
[----:B------:R-:W-:-:S03]  /*5630*/  FADD.FTZ R136, R136, R3 ;  /* 0x0000000388887221 */ /* 0x000fc60000010000 */
[----:B------:R-:W-:Y:S01]  /*5640*/  HMMA.16816.F32 R112, R4, R28, R20 ;  /* 0x0000001c0470723c */ /* 0x000fe20000001814 */
[----:B------:R-:W-:-:S04]  /*5650*/  FFMA.FTZ R3, R92, c[0x0][0x2d0], -R2 ;  /* 0x0000b4005c037a23 */ /* 0x000fc80000010802 */
[----:B------:R2:W-:Y:S03]  /*5660*/  MUFU.EX2 R162, R3 ;  /* 0x0000000300a27308 */ /* 0x0005e60000000800 */
[C---:B------:R-:W-:Y:S01]  /*5670*/  HMMA.16816.F32 R88, R4.reuse, R30, R16 ;  /* 0x0000001e0458723c */ /* 0x040fe20000001810 */
[----:B------:R-:W3:Y:S07]  /*5680*/  LDSM.16.MT88.4 R28, [R192+0x800] ;  /* 0x00080000c01c783b */ /* 0x000eee0000004200 */
[----:B------:R-:W-:Y:S01]  /*5690*/  HMMA.16816.F32 R116, R4, R32, R36 ;  /* 0x000000200474723c */ /* 0x000fe20000001824 */
[----:B------:R-:W-:Y:S01]  /*56a0*/  LDSM.16.MT88.4 R36, [R191+0x3800] ;  /* 0x00380000bf24783b */ /* 0x000fe20000004200 */
[----:B--2---:R-:W-:-:S06]  /*56b0*/  FFMA.FTZ R3, R93, c[0x0][0x2d0], -R2 ;  /* 0x0000b4005d037a23 */ /* 0x004fcc0000010802 */
[----:B------:R-:W-:Y:S01]  /*56c0*/  HMMA.16816.F32 R96, R4, R34, R24 ;  /* 0x000000220460723c */ /* 0x000fe20000001818 */
[----:B------:R-:W2:Y:S01]  /*56d0*/  LDSM.16.MT88.4 R32, [R189+0x4000] ;  /* 0x00400000bd20783b */ /* 0x000ea20000004200 */
[----:B------:R4:W5:Y:S06]  /*56e0*/  MUFU.EX2 R210, R3 ;  /* 0x0000000300d27308 */ /* 0x00096c0000000800 */
[----:B-1----:R-:W-:Y:S08]  /*56f0*/  HMMA.16816.F32 R20, R8, R40, RZ ;  /* 0x000000280814723c */ /* 0x002ff000000018ff */
[----:B------:R-:W-:Y:S01]  /*5700*/  HMMA.16816.F32 R108, R4, R48, R12 ;  /* 0x00000030046c723c */ /* 0x000fe2000000180c */
[----:B----4-:R-:W-:-:S04]  /*5710*/  FFMA.FTZ R3, R94, c[0x0][0x2d0], -R2 ;  /* 0x0000b4005e037a23 */ /* 0x010fc80000010802 */
[----:B------:R1:W-:Y:S03]  /*5720*/  MUFU.EX2 R211, R3 ;  /* 0x0000000300d37308 */ /* 0x0003e60000000800 */
[----:B------:R-:W-:Y:S08]  /*5730*/  HMMA.16816.F32 R12, R8, R52, RZ ;  /* 0x00000034080c723c */ /* 0x000ff000000018ff */
[----:B---3--:R-:W-:Y:S01]  /*5740*/  HMMA.16816.F32 R84, R4, R28, R20 ;  /* 0x0000001c0454723c */ /* 0x008fe20000001814 */
[----:B------:R-:W3:Y:S01]  /*5750*/  LDSM.16.MT88.4 R20, [R191+0x4000] ;  /* 0x00400000bf14783b */ /* 0x000ee20000004200 */
[----:B-1----:R-:W-:-:S06]  /*5760*/  FFMA.FTZ R3, R70, c[0x0][0x2d0], -R2 ;  /* 0x0000b40046037a23 */ /* 0x002fcc0000010802 */
[C---:B------:R-:W-:Y:S01]  /*5770*/  HMMA.16816.F32 R16, R8.reuse, R42, RZ ;  /* 0x0000002a0810723c */ /* 0x040fe200000018ff */
[----:B------:R1:W4:Y:S07]  /*5780*/  MUFU.EX2 R219, R3 ;  /* 0x0000000300db7308 */ /* 0x00032e0000000800 */
[----:B------:R-:W-:Y:S08]  /*5790*/  HMMA.16816.F32 R24, R8, R46, RZ ;  /* 0x0000002e0818723c */ /* 0x000ff000000018ff */
[----:B--2---:R-:W-:Y:S01]  /*57a0*/  HMMA.16816.F32 R104, R4, R32, R12 ;  /* 0x000000200468723c */ /* 0x004fe2000000180c */
[----:B-1----:R-:W-:-:S04]  /*57b0*/  FFMA.FTZ R3, R95, c[0x0][0x2d0], -R0 ;  /* 0x0000b4005f037a23 */ /* 0x002fc80000010800 */
[----:B------:R1:W-:Y:S03]  /*57c0*/  MUFU.EX2 R208, R3 ;  /* 0x0000000300d07308 */ /* 0x0003e60000000800 */
[----:B------:R-:W-:Y:S08]  /*57d0*/  HMMA.16816.F32 R12, R8, R36, RZ ;  /* 0x00000024080c723c */ /* 0x000ff000000018ff */
[----:B------:R-:W-:Y:S01]  /*57e0*/  HMMA.16816.F32 R76, R4, R30, R16 ;  /* 0x0000001e044c723c */ /* 0x000fe20000001810 */
[----:B-1----:R-:W-:-:S07]  /*57f0*/  FFMA.FTZ R3, R101, c[0x0][0x2d0], -R0 ;  /* 0x0000b40065037a23 */ /* 0x002fce0000010800 */
[----:B------:R-:W-:Y:S01]  /*5800*/  HMMA.16816.F32 R80, R4, R50, R24 ;  /* 0x000000320450723c */ /* 0x000fe20000001818 */
[----:B------:R-:W1:Y:S01]  /*5810*/  LDSM.16.MT88.4 R24, [R190+0x3800] ;  /* 0x00380000be18783b */ /* 0x000e620000004200 */
[----:B------:R2:W1:Y:S06]  /*5820*/  MUFU.EX2 R209, R3 ;  /* 0x0000000300d17308 */ /* 0x00046c0000000800 */
[----:B------:R-:W-:Y:S08]  /*5830*/  HMMA.16816.F32 R16, R8, R54, RZ ;  /* 0x000000360810723c */ /* 0x000ff000000018ff */
[----:B---3--:R-:W-:Y:S01]  /*5840*/  HMMA.16816.F32 R64, R4, R20, R12 ;  /* 0x000000140440723c */ /* 0x008fe2000000180c */
[----:B--2---:R-:W-:-:S04]  /*5850*/  FFMA.FTZ R3, R102, c[0x0][0x2d0], -R0 ;  /* 0x0000b40066037a23 */ /* 0x004fc80000010800 */
[----:B------:R2:W-:Y:S03]  /*5860*/  MUFU.EX2 R215, R3 ;  /* 0x0000000300d77308 */ /* 0x0005e60000000800 */
[----:B------:R-:W-:Y:S08]  /*5870*/  HMMA.16816.F32 R12, R8, R38, RZ ;  /* 0x00000026080c723c */ /* 0x000ff000000018ff */
[----:B------:R-:W-:Y:S01]  /*5880*/  HMMA.16816.F32 R72, R4, R34, R16 ;  /* 0x000000220448723c */ /* 0x000fe20000001810 */
[----:B------:R-:W3:Y:S01]  /*5890*/  LDSM.16.MT88.4 R16, [R190+0x4000] ;  /* 0x00400000be10783b */ /* 0x000ee20000004200 */
[----:B--2---:R-:W-:-:S04]  /*58a0*/  FFMA.FTZ R3, R100, c[0x0][0x2d0], -R0 ;  /* 0x0000b40064037a23 */ /* 0x004fc80000010800 */
[----:B------:R2:W2:Y:S10]  /*58b0*/  MUFU.EX2 R228, R3 ;  /* 0x0000000300e47308 */ /* 0x0004b40000000800 */
[----:B------:R-:W-:Y:S08]  /*58c0*/  HMMA.16816.F32 R60, R4, R22, R12 ;  /* 0x00000016043c723c */ /* 0x000ff0000000180c */
[----:B-1----:R-:W-:Y:S01]  /*58d0*/  HMMA.16816.F32 R12, R8, R24, RZ ;  /* 0x00000018080c723c */ /* 0x002fe200000018ff */
[----:B--2---:R-:W-:-:S04]  /*58e0*/  FFMA.FTZ R3, R123, c[0x0][0x2d0], -R2 ;  /* 0x0000b4007b037a23 */ /* 0x004fc80000010802 */
[----:B------:R1:W-:Y:S02]  /*58f0*/  MUFU.EX2 R123, R3 ;  /* 0x00000003007b7308 */ /* 0x0003e40000000800 */
[--C-:B-1----:R-:W-:Y:S11]  /*5900*/  FFMA.FTZ R3, R122, c[0x0][0x2d0], -R2.reuse ;  /* 0x0000b4007a037a23 */ /* 0x102ff60000010802 */
[----:B------:R-:W-:Y:S06]  /*5910*/  @!UPT UIADD3 URZ, URZ, URZ, URZ ;  /* 0x0000003f3f3ff290 */ /* 0x000fec000fffe03f */
[----:B---3--:R-:W-:Y:S01]  /*5920*/  HMMA.16816.F32 R56, R4, R16, R12 ;  /* 0x000000100438723c */ /* 0x008fe2000000180c */
[----:B------:R1:W-:Y:S07]  /*5930*/  MUFU.EX2 R122, R3 ;  /* 0x00000003007a7308 */ /* 0x0003ee0000000800 */
[----:B------:R-:W-:Y:S01]  /*5940*/  HMMA.16816.F32 R12, R8, R26, RZ ;  /* 0x0000001a080c723c */ /* 0x000fe200000018ff */
[----:B-1----:R-:W-:-:S04]  /*5950*/  FFMA.FTZ R3, R121, c[0x0][0x2d0], -R2 ;  /* 0x0000b40079037a23 */ /* 0x002fc80000010802 */
[----:B------:R1:W-:Y:S11]  /*5960*/  MUFU.EX2 R217, R3 ;  /* 0x0000000300d97308 */ /* 0x0003f60000000800 */
[----:B------:R-:W-:Y:S08]  /*5970*/  @!UPT UIADD3 URZ, URZ, URZ, URZ ;  /* 0x0000003f3f3ff290 */ /* 0x000ff0000fffe03f */
[----:B------:R-:W-:Y:S01]  /*5980*/  HMMA.16816.F32 R52, R4, R18, R12 ;  /* 0x000000120434723c */ /* 0x000fe2000000180c */
[----:B------:R-:W2:Y:S01]  /*5990*/  LDSM.16.MT88.4 R12, [R192+0x3800] ;  /* 0x00380000c00c783b */ /* 0x000ea20000004200 */
[----:B-1----:R-:W-:-:S04]  /*59a0*/  FFMA.FTZ R3, R120, c[0x0][0x2d0], -R2 ;  /* 0x0000b40078037a23 */ /* 0x002fc80000010802 */
[----:B------:R1:W3:Y:S02]  /*59b0*/  MUFU.EX2 R218, R3 ;  /* 0x0000000300da7308 */ /* 0x0002e40000000800 */
[----:B-1----:R-:W-:-:S06]  /*59c0*/  FFMA.FTZ R3, R127, c[0x0][0x2d0], -R0 ;  /* 0x0000b4007f037a23 */ /* 0x002fcc0000010800 */
[----:B------:R1:W-:Y:S01]  /*59d0*/  MUFU.EX2 R216, R3 ;  /* 0x0000000300d87308 */ /* 0x0003e20000000800 */
[----:B--2---:R-:W-:Y:S01]  /*59e0*/  HMMA.16816.F32 R16, R8, R12, RZ ;  /* 0x0000000c0810723c */ /* 0x004fe200000018ff */
[----:B-1----:R-:W-:-:S07]  /*59f0*/  FFMA.FTZ R3, R126, c[0x0][0x2d0], -R0 ;  /* 0x0000b4007e037a23 */ /* 0x002fce0000010800 */
[----:B------:R-:W-:Y:S01]  /*5a00*/  HMMA.16816.F32 R8, R8, R14, RZ ;  /* 0x0000000e0808723c */ /* 0x000fe200000018ff */
[----:B------:R-:W1:Y:S01]  /*5a10*/  LDSM.16.MT88.4 R12, [R192+0x4000] ;  /* 0x00400000c00c783b */ /* 0x000e620000004200 */
[----:B------:R2:W-:Y:S02]  /*5a20*/  MUFU.EX2 R212, R3 ;  /* 0x0000000300d47308 */ /* 0x0005e40000000800 */
[----:B--2---:R-:W-:-:S06]  /*5a30*/  FFMA.FTZ R3, R125, c[0x0][0x2d0], -R0 ;  /* 0x0000b4007d037a23 */ /* 0x004fcc0000010800 */
[----:B------:R2:W-:Y:S02]  /*5a40*/  MUFU.EX2 R213, R3 ;  /* 0x0000000300d57308 */ /* 0x0005e40000000800 */
[----:B--2---:R-:W-:-:S04]  /*5a50*/  FFMA.FTZ R3, R124, c[0x0][0x2d0], -R0 ;  /* 0x0000b4007c037a23 */ /* 0x004fc80000010800 */
[C---:B-1----:R-:W-:Y:S02]  /*5a60*/  HMMA.16816.F32 R48, R4.reuse, R12, R16 ;  /* 0x0000000c0430723c */ /* 0x042fe40000001810 */
[----:B------:R1:W2:Y:S06]  /*5a70*/  MUFU.EX2 R227, R3 ;  /* 0x0000000300e37308 */ /* 0x0002ac0000000800 */
[----:B------:R-:W-:Y:S01]  /*5a80*/  HMMA.16816.F32 R12, R4, R14, R8 ;  /* 0x0000000e040c723c */ /* 0x000fe20000001808 */
[----:B------:R-:W2:Y:S06]  /*5a90*/  LDSM.16.MT88.4 R8, [R189+0x1000] ;  /* 0x00100000bd08783b */ /* 0x000eac0000004200 */
[----:B-----5:R-:W-:-:S02]  /*5aa0*/  F2FP.PACK_AB R4, R210, R162 ;  /* 0x000000a2d204723e */ /* 0x020fc400000000ff */
[----:B----4-:R-:W-:Y:S01]  /*5ab0*/  F2FP.PACK_AB R6, R219, R211 ;  /* 0x000000d3db06723e */ /* 0x010fe200000000ff */
[----:B-1----:R-:W-:Y:S01]  /*5ac0*/  FFMA.FTZ R3, R141, c[0x0][0x2d0], -R2 ;  /* 0x0000b4008d037a23 */ /* 0x002fe20000010802 */
[----:B------:R-:W-:Y:S02]  /*5ad0*/  F2FP.PACK_AB R5, R209, R208 ;  /* 0x000000d0d105723e */ /* 0x000fe400000000ff */
[----:B------:R-:W-:-:S07]  /*5ae0*/  F2FP.PACK_AB R7, R228, R215 ;  /* 0x000000d7e407723e */ /* 0x000fce00000000ff */
[C---:B--2---:R-:W-:Y:S08]  /*5af0*/  HMMA.16816.F32 R44, R4.reuse, R8, R116 ;  /* 0x00000008042c723c */ /* 0x044ff00000001874 */
        /* <DEDUP_REMOVED lines=23> */
[----:B------:R-:W-:Y:S01]  /*5c70*/  FADD.FTZ R4, R201, R136 ;  /* 0x00000088c9047221 */ /* 0x000fe20000010000 */
[----:B---3--:R-:W-:Y:S01]  /*5c80*/  F2FP.PACK_AB R6, R218, R217 ;  /* 0x000000d9da06723e */ /* 0x008fe200000000ff */
[----:B------:R-:W-:Y:S01]  /*5c90*/  FADD.FTZ R5, R163, R145 ;  /* 0x00000091a3057221 */ /* 0x000fe20000010000 */
[----:B------:R-:W-:Y:S01]  /*5ca0*/  F2FP.PACK_AB R7, R227, R213 ;  /* 0x000000d5e307723e */ /* 0x000fe200000000ff */
[----:B------:R-:W-:Y:S01]  /*5cb0*/  FADD.FTZ R70, R202, R4 ;  /* 0x00000004ca467221 */ /* 0x000fe20000010000 */
[----:B------:R-:W-:Y:S01]  /*5cc0*/  F2FP.PACK_AB R4, R122, R123 ;  /* 0x0000007b7a04723e */ /* 0x000fe200000000ff */
[----:B------:R-:W-:Y:S01]  /*5cd0*/  FADD.FTZ R116, R199, R5 ;  /* 0x00000005c7747221 */ /* 0x000fe20000010000 */
[----:B------:R-:W-:Y:S01]  /*5ce0*/  F2FP.PACK_AB R5, R212, R216 ;  /* 0x000000d8d405723e */ /* 0x000fe200000000ff */
[----:B------:R2:W-:Y:S02]  /*5cf0*/  MUFU.EX2 R199, R3 ;  /* 0x0000000300c77308 */ /* 0x0005e40000000800 */
[----:B--2---:R-:W-:-:S06]  /*5d00*/  FFMA.FTZ R3, R139, c[0x0][0x2d0], -R2 ;  /* 0x0000b4008b037a23 */ /* 0x004fcc0000010802 */
[----:B------:R2:W-:Y:S01]  /*5d10*/  MUFU.EX2 R202, R3 ;  /* 0x0000000300ca7308 */ /* 0x0005e20000000800 */
[C---:B-1----:R-:W-:Y:S08]  /*5d20*/  HMMA.16816.F32 R112, R4.reuse, R8, R44 ;  /* 0x000000080470723c */ /* 0x042ff0000000182c */
[----:B------:R-:W-:Y:S01]  /*5d30*/  HMMA.16816.F32 R108, R4, R10, R28 ;  /* 0x0000000a046c723c */ /* 0x000fe2000000181c */
[----:B------:R-:W1:Y:S01]  /*5d40*/  LDSM.16.MT88.4 R8, [R191+0x1800] ;  /* 0x00180000bf08783b */ /* 0x000e620000004200 */
[----:B--2---:R-:W-:-:S04]  /*5d50*/  FFMA.FTZ R3, R138, c[0x0][0x2d0], -R2 ;  /* 0x0000b4008a037a23 */ /* 0x004fc80000010802 */
[----:B------:R2:W-:Y:S02]  /*5d60*/  MUFU.EX2 R201, R3 ;  /* 0x0000000300c97308 */ /* 0x0005e40000000800 */
[----:B--2---:R-:W-:-:S06]  /*5d70*/  FFMA.FTZ R3, R137, c[0x0][0x2d0], -R2 ;  /* 0x0000b40089037a23 */ /* 0x004fcc0000010802 */
[----:B------:R2:W3:Y:S01]  /*5d80*/  MUFU.EX2 R207, R3 ;  /* 0x0000000300cf7308 */ /* 0x0004e20000000800 */
[----:B-1----:R-:W-:Y:S01]  /*5d90*/  HMMA.16816.F32 R76, R4, R8, R40 ;  /* 0x00000008044c723c */ /* 0x002fe20000001828 */
[----:B--2---:R-:W-:-:S06]  /*5da0*/  FFMA.FTZ R3, R143, c[0x0][0x2d0], -R0 ;  /* 0x0000b4008f037a23 */ /* 0x004fcc0000010800 */
[----:B------:R1:W-:Y:S01]  /*5db0*/  MUFU.EX2 R145, R3 ;  /* 0x0000000300917308 */ /* 0x0003e20000000800 */
[----:B------:R-:W-:Y:S01]  /*5dc0*/  HMMA.16816.F32 R64, R4, R10, R24 ;  /* 0x0000000a0440723c */ /* 0x000fe20000001818 */
[----:B------:R-:W2:Y:S01]  /*5dd0*/  LDSM.16.MT88.4 R8, [R190+0x1800] ;  /* 0x00180000be08783b */ /* 0x000ea20000004200 */
[----:B-1----:R-:W-:-:S06]  /*5de0*/  FADD.FTZ R3, R225, R70 ;  /* 0x00000046e1037221 */ /* 0x002fcc0000010000 */
[C---:B--2---:R-:W-:Y:S08]  /*5df0*/  HMMA.16816.F32 R72, R4.reuse, R8, R36 ;  /* 0x000000080448723c */ /* 0x044ff00000001824 */
[C---:B------:R-:W-:Y:S01]  /*5e00*/  HMMA.16816.F32 R60, R4.reuse, R10, R20 ;  /* 0x0000000a043c723c */ /* 0x040fe20000001814 */
[----:B------:R-:W1:Y:S07]  /*5e10*/  LDSM.16.MT88.4 R8, [R192+0x1800] ;  /* 0x00180000c008783b */ /* 0x000e6e0000004200 */
[C---:B-1----:R-:W-:Y:S08]  /*5e20*/  HMMA.16816.F32 R56, R4.reuse, R8, R32 ;  /* 0x000000080438723c */ /* 0x042ff00000001820 */
[C---:B------:R-:W-:Y:S01]  /*5e30*/  HMMA.16816.F32 R28, R4.reuse, R10, R16 ;  /* 0x0000000a041c723c */ /* 0x040fe20000001810 */
[----:B------:R-:W1:Y:S07]  /*5e40*/  LDSM.16.MT88.4 R8, [R189+0x5000] ;  /* 0x00500000bd08783b */ /* 0x000e6e0000004200 */
[C---:B-1----:R-:W-:Y:S01]  /*5e50*/  HMMA.16816.F32 R52, R4.reuse, R8, R104 ;  /* 0x000000080434723c */ /* 0x042fe20000001868 */
[----:B------:R-:W-:Y:S07]  /*5e60*/  LDSM.16.MT88.4 R104, [R190+0x3000] ;  /* 0x00300000be68783b */ /* 0x000fee0000004200 */
[C---:B------:R-:W-:Y:S01]  /*5e70*/  HMMA.16816.F32 R44, R4.reuse, R10, R88 ;  /* 0x0000000a042c723c */ /* 0x040fe20000001858 */
[----:B------:R-:W1:Y:S04]  /*5e80*/  LDSM.16.MT88.4 R8, [R191+0x5000] ;  /* 0x00500000bf08783b */ /* 0x000e680000004200 */
[----:B------:R-:W-:Y:S03]  /*5e90*/  LDSM.16.MT88.4 R88, [R189+0x6800] ;  /* 0x00680000bd58783b */ /* 0x000fe60000004200 */
[C---:B-1----:R-:W-:Y:S08]  /*5ea0*/  HMMA.16816.F32 R36, R4.reuse, R8, R100 ;  /* 0x000000080424723c */ /* 0x042ff00000001864 */
[C---:B------:R-:W-:Y:S01]  /*5eb0*/  HMMA.16816.F32 R24, R4.reuse, R10, R84 ;  /* 0x0000000a0418723c */ /* 0x040fe20000001854 */
[----:B------:R-:W1:Y:S07]  /*5ec0*/  LDSM.16.MT88.4 R8, [R190+0x5000] ;  /* 0x00500000be08783b */ /* 0x000e6e0000004200 */
[C---:B-1----:R-:W-:Y:S01]  /*5ed0*/  HMMA.16816.F32 R48, R4.reuse, R8, R96 ;  /* 0x000000080430723c */ /* 0x042fe20000001860 */
[----:B------:R-:W-:Y:S07]  /*5ee0*/  LDSM.16.MT88.4 R96, [R192+0x3000] ;  /* 0x00300000c060783b */ /* 0x000fee0000004200 */
[C---:B------:R-:W-:Y:S01]  /*5ef0*/  HMMA.16816.F32 R40, R4.reuse, R10, R80 ;  /* 0x0000000a0428723c */ /* 0x040fe20000001850 */
[----:B------:R-:W1:Y:S07]  /*5f00*/  LDSM.16.MT88.4 R8, [R192+0x5000] ;  /* 0x00500000c008783b */ /* 0x000e6e0000004200 */
[C---:B-1----:R-:W-:Y:S08]  /*5f10*/  HMMA.16816.F32 R32, R4.reuse, R8, R92 ;  /* 0x000000080420723c */ /* 0x042ff0000000185c */
[----:B------:R-:W-:Y:S01]  /*5f20*/  HMMA.16816.F32 R20, R4, R10, R12 ;  /* 0x0000000a0414723c */ /* 0x000fe2000000180c */
[----:B------:R-:W1:Y:S04]  /*5f30*/  LDSM.16.MT88.4 R12, [R189+0x2000] ;  /* 0x00200000bd0c783b */ /* 0x000e680000004200 */
[----:B------:R-:W2:Y:S02]  /*5f40*/  LDSM.16.MT88.4 R8, [R191+0x2000] ;  /* 0x00200000bf08783b */ /* 0x000ea40000004200 */
[----:B------:R-:W-:Y:S01]  /*5f50*/  FFMA.FTZ R4, R142, c[0x0][0x2d0], -R0 ;  /* 0x0000b4008e047a23 */ /* 0x000fe20000010800 */
[----:B---3--:R-:W-:Y:S01]  /*5f60*/  F2FP.PACK_AB R6, R207, R201 ;  /* 0x000000c9cf06723e */ /* 0x008fe200000000ff */
[----:B------:R-:W-:-:S02]  /*5f70*/  FADD.FTZ R5, R221, R116 ;  /* 0x00000074dd057221 */ /* 0x000fc40000010000 */
[----:B------:R3:W-:Y:S02]  /*5f80*/  MUFU.EX2 R163, R4 ;  /* 0x0000000400a37308 */ /* 0x0007e40000000800 */
[----:B------:R-:W-:Y:S02]  /*5f90*/  FADD.FTZ R5, R220, R5 ;  /* 0x00000005dc057221 */ /* 0x000fe40000010000 */
[----:B---3--:R-:W-:Y:S02]  /*5fa0*/  FADD.FTZ R4, R223, R3 ;  /* 0x00000003df047221 */ /* 0x008fe40000010000 */
[----:B------:R-:W-:-:S04]  /*5fb0*/  FFMA.FTZ R3, R140, c[0x0][0x2d0], -R0 ;  /* 0x0000b4008c037a23 */ /* 0x000fc80000010800 */
[----:B------:R3:W-:Y:S02]  /*5fc0*/  MUFU.EX2 R143, R3 ;  /* 0x00000003008f7308 */ /* 0x0007e40000000800 */
[----:B---3--:R-:W-:-:S06]  /*5fd0*/  FFMA.FTZ R3, R144, c[0x0][0x2d0], -R0 ;  /* 0x0000b40090037a23 */ /* 0x008fcc0000010800 */
[----:B------:R3:W4:Y:S02]  /*5fe0*/  MUFU.EX2 R144, R3 ;  /* 0x0000000300907308 */ /* 0x0007240000000800 */
[----:B---3--:R-:W-:Y:S01]  /*5ff0*/  FADD.FTZ R3, R226, R4 ;  /* 0x00000004e2037221 */ /* 0x008fe20000010000 */
[----:B----4-:R-:W-:Y:S01]  /*6000*/  F2FP.PACK_AB R7, R144, R143 ;  /* 0x0000008f9007723e */ /* 0x010fe200000000ff */
[----:B------:R-:W-:Y:S01]  /*6010*/  FADD.FTZ R4, R224, R5 ;  /* 0x00000005e0047221 */ /* 0x000fe20000010000 */
[----:B------:R-:W-:Y:S01]  /*6020*/  F2FP.PACK_AB R5, R163, R145 ;  /* 0x00000091a305723e */ /* 0x000fe200000000ff */
[----:B------:R-:W-:Y:S02]  /*6030*/  FADD.FTZ R16, R162, R3 ;  /* 0x00000003a2107221 */ /* 0x000fe40000010000 */
[----:B------:R-:W-:Y:S01]  /*6040*/  FADD.FTZ R17, R222, R4 ;  /* 0x00000004de117221 */ /* 0x000fe20000010000 */
[----:B------:R-:W-:Y:S01]  /*6050*/  F2FP.PACK_AB R4, R202, R199 ;  /* 0x000000c7ca04723e */ /* 0x000fe200000000ff */
[----:B------:R-:W-:-:S04]  /*6060*/  FFMA.FTZ R3, R152, c[0x0][0x2d0], -R2 ;  /* 0x0000b40098037a23 */ /* 0x000fc80000010802 */
[----:B------:R3:W-:Y:S02]  /*6070*/  MUFU.EX2 R139, R3 ;  /* 0x00000003008b7308 */ /* 0x0007e40000000800 */
[C---:B-1----:R-:W-:Y:S08]  /*6080*/  HMMA.16816.F32 R112, R4.reuse, R12, R112 ;  /* 0x0000000c0470723c */ /* 0x042ff00000001870 */
[----:B------:R-:W-:Y:S01]  /*6090*/  HMMA.16816.F32 R108, R4, R14, R108 ;  /* 0x0000000e046c723c */ /* 0x000fe2000000186c */
[----:B------:R-:W1:Y:S01]  /*60a0*/  LDSM.16.MT88.4 R12, [R190+0x2000] ;  /* 0x00200000be0c783b */ /* 0x000e620000004200 */
[----:B---3--:R-:W-:-:S06]  /*60b0*/  FFMA.FTZ R3, R149, c[0x0][0x2d0], -R2 ;  /* 0x0000b40095037a23 */ /* 0x008fcc0000010802 */
[C---:B--2---:R-:W-:Y:S01]  /*60c0*/  HMMA.16816.F32 R116, R4.reuse, R8, R76 ;  /* 0x000000080474723c */ /* 0x044fe2000000184c */
[----:B------:R2:W-:Y:S07]  /*60d0*/  MUFU.EX2 R141, R3 ;  /* 0x00000003008d7308 */ /* 0x0005ee0000000800 */
[----:B------:R-:W-:Y:S01]  /*60e0*/  HMMA.16816.F32 R76, R4, R10, R64 ;  /* 0x0000000a044c723c */ /* 0x000fe20000001840 */
[----:B------:R-:W3:Y:S01]  /*60f0*/  LDSM.16.MT88.4 R8, [R192+0x2000] ;  /* 0x00200000c008783b */ /* 0x000ee20000004200 */
[----:B--2---:R-:W-:-:S04]  /*6100*/  FFMA.FTZ R3, R147, c[0x0][0x2d0], -R2 ;  /* 0x0000b40093037a23 */ /* 0x004fc80000010802 */
[----:B------:R2:W-:Y:S02]  /*6110*/  MUFU.EX2 R140, R3 ;  /* 0x00000003008c7308 */ /* 0x0005e40000000800 */
[----:B-1----:R-:W-:Y:S01]  /*6120*/  HMMA.16816.F32 R64, R4, R14, R60 ;  /* 0x0000000e0440723c */ /* 0x002fe2000000183c */
[----:B--2---:R-:W-:-:S07]  /*6130*/  FFMA.FTZ R3, R146, c[0x0][0x2d0], -R2 ;  /* 0x0000b40092037a23 */ /* 0x004fce0000010802 */
[C---:B------:R-:W-:Y:S01]  /*6140*/  HMMA.16816.F32 R72, R4.reuse, R12, R72 ;  /* 0x0000000c0448723c */ /* 0x040fe20000001848 */
[----:B------:R-:W1:Y:S01]  /*6150*/  LDSM.16.MT88.4 R12, [R189+0x5800] ;  /* 0x00580000bd0c783b */ /* 0x000e620000004200 */
[----:B------:R2:W-:Y:S06]  /*6160*/  MUFU.EX2 R142, R3 ;  /* 0x00000003008e7308 */ /* 0x0005ec0000000800 */
[C---:B---3--:R-:W-:Y:S08]  /*6170*/  HMMA.16816.F32 R100, R4.reuse, R8, R56 ;  /* 0x000000080464723c */ /* 0x048ff00000001838 */
[----:B------:R-:W-:Y:S01]  /*6180*/  HMMA.16816.F32 R60, R4, R10, R28 ;  /* 0x0000000a043c723c */ /* 0x000fe2000000181c */
[----:B------:R-:W3:Y:S01]  /*6190*/  LDSM.16.MT88.4 R8, [R191+0x5800] ;  /* 0x00580000bf08783b */ /* 0x000ee20000004200 */
[----:B--2---:R-:W-:-:S04]  /*61a0*/  FFMA.FTZ R3, R156, c[0x0][0x2d0], -R0 ;  /* 0x0000b4009c037a23 */ /* 0x004fc80000010800 */
[----:B------:R2:W-:Y:S02]  /*61b0*/  MUFU.EX2 R136, R3 ;  /* 0x0000000300887308 */ /* 0x0005e40000000800 */
[----:B--2---:R-:W-:Y:S01]  /*61c0*/  FADD.FTZ R3, R210, R16 ;  /* 0x00000010d2037221 */ /* 0x004fe20000010000 */
[----:B-1----:R-:W-:Y:S03]  /*61d0*/  HMMA.16816.F32 R92, R4, R12, R52 ;  /* 0x0000000c045c723c */ /* 0x002fe60000001834 */
[----:B------:R-:W-:-:S04]  /*61e0*/  FADD.FTZ R3, R211, R3 ;  /* 0x00000003d3037221 */ /* 0x000fc80000010000 */
[----:B------:R-:W-:Y:S01]  /*61f0*/  FADD.FTZ R3, R219, R3 ;  /* 0x00000003db037221 */ /* 0x000fe20000010000 */
[----:B------:R-:W-:Y:S01]  /*6200*/  HMMA.16816.F32 R84, R4, R14, R44 ;  /* 0x0000000e0454723c */ /* 0x000fe2000000182c */
[----:B------:R-:W1:Y:S02]  /*6210*/  LDSM.16.MT88.4 R12, [R190+0x5800] ;  /* 0x00580000be0c783b */ /* 0x000e640000004200 */
[----:B------:R-:W-:-:S04]  /*6220*/  FADD.FTZ R3, R123, R3 ;  /* 0x000000037b037221 */ /* 0x000fc80000010000 */
[----:B------:R-:W-:Y:S01]  /*6230*/  FADD.FTZ R3, R122, R3 ;  /* 0x000000037a037221 */ /* 0x000fe20000010000 */
[----:B---3--:R-:W-:Y:S01]  /*6240*/  HMMA.16816.F32 R80, R4, R8, R36 ;  /* 0x000000080450723c */ /* 0x008fe20000001824 */
[----:B------:R-:W-:Y:S02]  /*6250*/  LDSM.16.MT88.4 R120, [R189+0x3000] ;  /* 0x00300000bd78783b */ /* 0x000fe40000004200 */
[----:B------:R-:W-:-:S04]  /*6260*/  FADD.FTZ R3, R217, R3 ;  /* 0x00000003d9037221 */ /* 0x000fc80000010000 */
[----:B------:R-:W-:Y:S01]  /*6270*/  FADD.FTZ R3, R218, R3 ;  /* 0x00000003da037221 */ /* 0x000fe20000010000 */
[----:B------:R-:W-:Y:S01]  /*6280*/  HMMA.16816.F32 R56, R4, R10, R24 ;  /* 0x0000000a0438723c */ /* 0x000fe20000001818 */
[----:B------:R-:W2:Y:S06]  /*6290*/  LDSM.16.MT88.4 R8, [R192+0x5800] ;  /* 0x00580000c008783b */ /* 0x000eac0000004200 */
[--C-:B------:R-:W-:Y:S02]  /*62a0*/  FFMA.FTZ R27, R157, c[0x0][0x2d0], -R2.reuse ;  /* 0x0000b4009d1b7a23 */ /* 0x100fe40000010802 */
[----:B------:R-:W-:-:S02]  /*62b0*/  FFMA.FTZ R26, R155, c[0x0][0x2d0], -R2 ;  /* 0x0000b4009b1a7a23 */ /* 0x000fc40000010802 */
[--C-:B------:R-:W-:Y:S02]  /*62c0*/  FFMA.FTZ R25, R153, c[0x0][0x2d0], -R2.reuse ;  /* 0x0000b40099197a23 */ /* 0x100fe40000010802 */
[----:B------:R-:W-:Y:S01]  /*62d0*/  FFMA.FTZ R2, R150, c[0x0][0x2d0], -R2 ;  /* 0x0000b40096027a23 */ /* 0x000fe20000010802 */
[----:B------:R-:W-:Y:S08]  /*62e0*/  MUFU.EX2 R27, R27 ;  /* 0x0000001b001b7308 */ /* 0x000ff00000000800 */
[----:B------:R-:W-:Y:S01]  /*62f0*/  MUFU.EX2 R26, R26 ;  /* 0x0000001a001a7308 */ /* 0x000fe20000000800 */
[C---:B-1----:R-:W-:Y:S07]  /*6300*/  HMMA.16816.F32 R48, R4.reuse, R12, R48 ;  /* 0x0000000c0430723c */ /* 0x042fee0000001830 */
[----:B------:R-:W-:Y:S01]  /*6310*/  MUFU.EX2 R25, R25 ;  /* 0x0000001900197308 */ /* 0x000fe20000000800 */
[C---:B------:R-:W-:Y:S01]  /*6320*/  HMMA.16816.F32 R40, R4.reuse, R14, R40 ;  /* 0x0000000e0428723c */ /* 0x040fe20000001828 */
[----:B------:R-:W-:Y:S07]  /*6330*/  LDSM.16.MT88.4 R12, [R190+0x2800] ;  /* 0x00280000be0c783b */ /* 0x000fee0000004200 */
[C---:B--2---:R-:W-:Y:S08]  /*6340*/  HMMA.16816.F32 R32, R4.reuse, R8, R32 ;  /* 0x000000080420723c */ /* 0x044ff00000001820 */
[----:B------:R-:W-:Y:S01]  /*6350*/  HMMA.16816.F32 R28, R4, R10, R20 ;  /* 0x0000000a041c723c */ /* 0x000fe20000001814 */
[----:B------:R-:W1:Y:S04]  /*6360*/  LDSM.16.MT88.4 R8, [R192+0x2800] ;  /* 0x00280000c008783b */ /* 0x000e680000004200 */
[----:B------:R-:W2:Y:S02]  /*6370*/  LDSM.16.MT88.4 R20, [R189+0x2800] ;  /* 0x00280000bd14783b */ /* 0x000ea40000004200 */
[----:B------:R-:W-:-:S02]  /*6380*/  FADD.FTZ R5, R208, R17 ;  /* 0x00000011d0057221 */ /* 0x000fc40000010000 */
[----:B------:R-:W3:Y:S01]  /*6390*/  LDSM.16.MT88.4 R16, [R191+0x2800] ;  /* 0x00280000bf10783b */ /* 0x000ee20000004200 */
[--C-:B------:R-:W-:Y:S02]  /*63a0*/  FFMA.FTZ R4, R154, c[0x0][0x2d0], -R0.reuse ;  /* 0x0000b4009a047a23 */ /* 0x100fe40000010800 */
[----:B------:R-:W-:Y:S02]  /*63b0*/  FFMA.FTZ R6, R151, c[0x0][0x2d0], -R0 ;  /* 0x0000b40097067a23 */ /* 0x000fe40000010800 */
[----:B------:R4:W5:Y:S01]  /*63c0*/  MUFU.EX2 R137, R4 ;  /* 0x0000000400897308 */ /* 0x0009620000000800 */
[----:B------:R-:W-:-:S04]  /*63d0*/  FADD.FTZ R5, R209, R5 ;  /* 0x00000005d1057221 */ /* 0x000fc80000010000 */
[----:B------:R-:W-:-:S03]  /*63e0*/  FADD.FTZ R24, R215, R5 ;  /* 0x00000005d7187221 */ /* 0x000fc60000010000 */
[----:B------:R1:W-:Y:S01]  /*63f0*/  MUFU.EX2 R70, R6 ;  /* 0x0000000600467308 */ /* 0x0003e20000000800 */
[----:B----4-:R-:W-:Y:S01]  /*6400*/  FFMA.FTZ R4, R148, c[0x0][0x2d0], -R0 ;  /* 0x0000b40094047a23 */ /* 0x010fe20000010800 */
[----:B-----5:R-:W-:-:S06]  /*6410*/  F2FP.PACK_AB R5, R137, R136 ;  /* 0x000000888905723e */ /* 0x020fcc00000000ff */
[----:B------:R4:W-:Y:S01]  /*6420*/  MUFU.EX2 R215, R2 ;  /* 0x0000000200d77308 */ /* 0x0009e20000000800 */
[----:B-1----:R-:W-:-:S07]  /*6430*/  F2FP.PACK_AB R6, R142, R140 ;  /* 0x0000008c8e06723e */ /* 0x002fce00000000ff */
[----:B------:R1:W5:Y:S01]  /*6440*/  MUFU.EX2 R138, R4 ;  /* 0x00000004008a7308 */ /* 0x0003620000000800 */
[----:B----4-:R-:W-:Y:S01]  /*6450*/  FFMA.FTZ R2, R159, c[0x0][0x2d0], -R0 ;  /* 0x0000b4009f027a23 */ /* 0x010fe20000010800 */
[----:B-1----:R-:W-:Y:S02]  /*6460*/  F2FP.PACK_AB R4, R141, R139 ;  /* 0x0000008b8d04723e */ /* 0x002fe400000000ff */
[----:B-----5:R-:W-:-:S07]  /*6470*/  F2FP.PACK_AB R7, R138, R70 ;  /* 0x000000468a07723e */ /* 0x020fce00000000ff */
[C---:B------:R-:W-:Y:S08]  /*6480*/  HMMA.16816.F32 R100, R4.reuse, R8, R100 ;  /* 0x000000080464723c */ /* 0x040ff00000001864 */
[C---:B------:R-:W-:Y:S01]  /*6490*/  HMMA.16816.F32 R60, R4.reuse, R10, R60 ;  /* 0x0000000a043c723c */ /* 0x040fe2000000183c */
[----:B------:R-:W1:Y:S07]  /*64a0*/  LDSM.16.MT88.4 R8, [R192+0x6000] ;  /* 0x00600000c008783b */ /* 0x000e6e0000004200 */
[C---:B--2---:R-:W-:Y:S01]  /*64b0*/  HMMA.16816.F32 R124, R4.reuse, R20, R112 ;  /* 0x00000014047c723c */ /* 0x044fe20000001870 */
[----:B------:R-:W-:Y:S07]  /*64c0*/  LDSM.16.MT88.4 R112, [R191+0x3000] ;  /* 0x00300000bf70783b */ /* 0x000fee0000004200 */
[C---:B------:R-:W-:Y:S01]  /*64d0*/  HMMA.16816.F32 R36, R4.reuse, R22, R108 ;  /* 0x000000160424723c */ /* 0x040fe2000000186c */
[----:B------:R-:W2:Y:S07]  /*64e0*/  LDSM.16.MT88.4 R20, [R189+0x6000] ;  /* 0x00600000bd14783b */ /* 0x000eae0000004200 */
[C---:B---3--:R-:W-:Y:S08]  /*64f0*/  HMMA.16816.F32 R116, R4.reuse, R16, R116 ;  /* 0x000000100474723c */ /* 0x048ff00000001874 */
[C---:B------:R-:W-:Y:S01]  /*6500*/  HMMA.16816.F32 R44, R4.reuse, R18, R76 ;  /* 0x00000012042c723c */ /* 0x040fe2000000184c */
[----:B------:R-:W3:Y:S07]  /*6510*/  LDSM.16.MT88.4 R16, [R191+0x6000] ;  /* 0x00600000bf10783b */ /* 0x000eee0000004200 */
[C---:B------:R-:W-:Y:S01]  /*6520*/  HMMA.16816.F32 R108, R4.reuse, R12, R72 ;  /* 0x0000000c046c723c */ /* 0x040fe20000001848 */
[----:B------:R-:W-:Y:S07]  /*6530*/  LDSM.16.MT88.4 R72, [R190+0x6800] ;  /* 0x00680000be48783b */ /* 0x000fee0000004200 */
[C---:B------:R-:W-:Y:S01]  /*6540*/  HMMA.16816.F32 R52, R4.reuse, R14, R64 ;  /* 0x0000000e0434723c */ /* 0x040fe20000001840 */
[----:B------:R-:W4:Y:S06]  /*6550*/  LDSM.16.MT88.4 R12, [R190+0x6000] ;  /* 0x00600000be0c783b */ /* 0x000f2c0000004200 */
[----:B------:R-:W-:Y:S01]  /*6560*/  F2FP.PACK_AB R64, R26, R27 ;  /* 0x0000001b1a40723e */ /* 0x000fe200000000ff */
[----:B-1----:R-:W-:Y:S01]  /*6570*/  HMMA.16816.F32 R28, R4, R10, R28 ;  /* 0x0000000a041c723c */ /* 0x002fe2000000181c */
[----:B------:R1:W-:Y:S01]  /*6580*/  MUFU.EX2 R10, R2 ;  /* 0x00000002000a7308 */ /* 0x0003e20000000800 */
[----:B------:R-:W-:-:S06]  /*6590*/  F2FP.PACK_AB R66, R215, R25 ;  /* 0x00000019d742723e */ /* 0x000fcc00000000ff */
[C---:B--2---:R-:W-:Y:S08]  /*65a0*/  HMMA.16816.F32 R92, R4.reuse, R20, R92 ;  /* 0x00000014045c723c */ /* 0x044ff0000000185c */
[----:B------:R-:W-:Y:S01]  /*65b0*/  HMMA.16816.F32 R20, R4, R22, R84 ;  /* 0x000000160414723c */ /* 0x000fe20000001854 */
[----:B-1----:R-:W-:-:S07]  /*65c0*/  FFMA.FTZ R2, R158, c[0x0][0x2d0], -R0 ;  /* 0x0000b4009e027a23 */ /* 0x002fce0000010800 */
[C---:B---3--:R-:W-:Y:S01]  /*65d0*/  HMMA.16816.F32 R84, R4.reuse, R16, R80 ;  /* 0x000000100454723c */ /* 0x048fe20000001850 */
[----:B------:R-:W1:Y:S07]  /*65e0*/  LDSM.16.MT88.4 R80, [R191+0x6800] ;  /* 0x00680000bf50783b */ /* 0x000e6e0000004200 */
[C---:B------:R-:W-:Y:S08]  /*65f0*/  HMMA.16816.F32 R56, R4.reuse, R18, R56 ;  /* 0x000000120438723c */ /* 0x040ff00000001838 */
[C---:B----4-:R-:W-:Y:S08]  /*6600*/  HMMA.16816.F32 R48, R4.reuse, R12, R48 ;  /* 0x0000000c0430723c */ /* 0x050ff00000001830 */
[C---:B------:R-:W-:Y:S08]  /*6610*/  HMMA.16816.F32 R40, R4.reuse, R14, R40 ;  /* 0x0000000e0428723c */ /* 0x040ff00000001828 */
[----:B------:R-:W-:Y:S01]  /*6620*/  HMMA.16816.F32 R32, R4, R8, R32 ;  /* 0x000000080420723c */ /* 0x000fe20000001820 */
[----:B------:R2:W3:Y:S06]  /*6630*/  MUFU.EX2 R9, R2 ;  /* 0x0000000200097308 */ /* 0x0004ec0000000800 */
[----:B------:R-:W-:-:S04]  /*6640*/  FADD.FTZ R4, R228, R24 ;  /* 0x00000018e4047221 */ /* 0x000fc80000010000 */
[----:B------:R-:W-:Y:S02]  /*6650*/  FADD.FTZ R4, R216, R4 ;  /* 0x00000004d8047221 */ /* 0x000fe40000010000 */
[----:B--2---:R-:W-:Y:S01]  /*6660*/  FFMA.FTZ R2, R161, c[0x0][0x2d0], -R0 ;  /* 0x0000b400a1027a23 */ /* 0x004fe20000010800 */
[----:B---3--:R-:W-:-:S03]  /*6670*/  F2FP.PACK_AB R65, R9, R10 ;  /* 0x0000000a0941723e */ /* 0x008fc600000000ff */
[----:B------:R2:W-:Y:S02]  /*6680*/  MUFU.EX2 R8, R2 ;  /* 0x0000000200087308 */ /* 0x0005e40000000800 */
[----:B--2---:R-:W-:Y:S02]  /*6690*/  FFMA.FTZ R2, R160, c[0x0][0x2d0], -R0 ;  /* 0x0000b400a0027a23 */ /* 0x004fe40000010800 */
[----:B------:R-:W-:-:S04]  /*66a0*/  FADD.FTZ R0, R212, R4 ;  /* 0x00000004d4007221 */ /* 0x000fc80000010000 */
[----:B------:R2:W3:Y:S01]  /*66b0*/  MUFU.EX2 R230, R2 ;  /* 0x0000000200e67308 */ /* 0x0004e20000000800 */
[----:B------:R-:W4:Y:S01]  /*66c0*/  LDSM.16.MT88.4 R4, [R192+0x6800] ;  /* 0x00680000c004783b */ /* 0x000f220000004200 */
[----:B------:R-:W-:-:S04]  /*66d0*/  FADD.FTZ R0, R213, R0 ;  /* 0x00000000d5007221 */ /* 0x000fc80000010000 */
[----:B------:R-:W-:-:S04]  /*66e0*/  FADD.FTZ R0, R227, R0 ;  /* 0x00000000e3007221 */ /* 0x000fc80000010000 */
[----:B------:R-:W-:-:S04]  /*66f0*/  FADD.FTZ R0, R145, R0 ;  /* 0x0000000091007221 */ /* 0x000fc80000010000 */
[----:B------:R-:W-:Y:S02]  /*6700*/  FADD.FTZ R0, R163, R0 ;  /* 0x00000000a3007221 */ /* 0x000fe40000010000 */
[----:B--2---:R-:W-:Y:S01]  /*6710*/  FADD.FTZ R2, R199, R3 ;  /* 0x00000003c7027221 */ /* 0x004fe20000010000 */
[----:B---3--:R-:W-:Y:S01]  /*6720*/  F2FP.PACK_AB R67, R230, R8 ;  /* 0x00000008e643723e */ /* 0x008fe200000000ff */
[----:B------:R-:W-:Y:S02]  /*6730*/  FADD.FTZ R0, R143, R0 ;  /* 0x000000008f007221 */ /* 0x000fe40000010000 */
[----:B------:R-:W-:Y:S02]  /*6740*/  FADD.FTZ R2, R202, R2 ;  /* 0x00000002ca027221 */ /* 0x000fe40000010000 */
[----:B------:R-:W-:Y:S02]  /*6750*/  FADD.FTZ R0, R144, R0 ;  /* 0x0000000090007221 */ /* 0x000fe40000010000 */
[----:B------:R-:W-:Y:S01]  /*6760*/  FADD.FTZ R2, R201, R2 ;  /* 0x00000002c9027221 */ /* 0x000fe20000010000 */
[----:B------:R-:W-:Y:S01]  /*6770*/  HMMA.16816.F32 R100, R64, R96, R100 ;  /* 0x000000604064723c */ /* 0x000fe20000001864 */
[----:B------:R-:W-:-:S02]  /*6780*/  FADD.FTZ R0, R136, R0 ;  /* 0x0000000088007221 */ /* 0x000fc40000010000 */
[----:B------:R-:W-:Y:S02]  /*6790*/  FADD.FTZ R2, R207, R2 ;  /* 0x00000002cf027221 */ /* 0x000fe40000010000 */
[----:B------:R-:W-:Y:S02]  /*67a0*/  FADD.FTZ R0, R137, R0 ;  /* 0x0000000089007221 */ /* 0x000fe40000010000 */
[----:B------:R-:W-:Y:S01]  /*67b0*/  FADD.FTZ R2, R139, R2 ;  /* 0x000000028b027221 */ /* 0x000fe20000010000 */
[----:B------:R-:W-:Y:S01]  /*67c0*/  HMMA.16816.F32 R124, R64, R120, R124 ;  /* 0x00000078407c723c */ /* 0x000fe2000000187c */
[----:B------:R-:W-:Y:S02]  /*67d0*/  FADD.FTZ R0, R70, R0 ;  /* 0x0000000046007221 */ /* 0x000fe40000010000 */
[----:B------:R-:W-:Y:S02]  /*67e0*/  FADD.FTZ R2, R141, R2 ;  /* 0x000000028d027221 */ /* 0x000fe40000010000 */
[----:B------:R-:W-:-:S02]  /*67f0*/  FADD.FTZ R0, R138, R0 ;  /* 0x000000008a007221 */ /* 0x000fc40000010000 */
[----:B------:R-:W-:Y:S01]  /*6800*/  FADD.FTZ R2, R140, R2 ;  /* 0x000000028c027221 */ /* 0x000fe20000010000 */
[C---:B------:R-:W-:Y:S01]  /*6810*/  HMMA.16816.F32 R116, R64.reuse, R112, R116 ;  /* 0x000000704074723c */ /* 0x040fe20000001874 */
        /* <DEDUP_REMOVED lines=9> */
[----:B------:R-:W-:Y:S03]  /*68b0*/  HMMA.16816.F32 R96, R64, R98, R60 ;  /* 0x000000624060723c */ /* 0x000fe6000000183c */
[----:B------:R-:W-:-:S05]  /*68c0*/  FADD.FTZ R215, R215, R2 ;  /* 0x00000002d7d77221 */ /* 0x000fca0000010000 */
[C---:B------:R-:W-:Y:S08]  /*68d0*/  HMMA.16816.F32 R92, R64.reuse, R88, R92 ;  /* 0x00000058405c723c */ /* 0x040ff0000000185c */
        /* <DEDUP_REMOVED lines=8> */
[C---:B----4-:R-:W-:Y:S08]  /*6960*/  HMMA.16816.F32 R60, R64.reuse, R4, R32 ;  /* 0x00000004403c723c */ /* 0x050ff00000001820 */
[----:B------:R-:W-:Y:S01]  /*6970*/  HMMA.16816.F32 R64, R64, R6, R28 ;  /* 0x000000064040723c */ /* 0x000fe2000000181c */
[----:B------:R-:W-:Y:S07]  /*6980*/  @!UPT UIADD3 URZ, URZ, URZ, URZ ;  /* 0x0000003f3f3ff290 */ /* 0x000fee000fffe03f */
[----:B------:R-:W-:Y:S11]  /*6990*/  @!P0 BRA `(.L_x_201) ;  /* 0x00003eb000008947 */ /* 0x000ff60003800000 */
.L_x_216:
[----:B------:R-:W-:Y:S04]  /*69a0*/  DEPBAR.LE SB0, 0x0 ;  /* 0x000080000000791a */ /* 0x000fe80000000000 */
[----:B------:R-:W-:Y:S01]  /*69b0*/  WARPSYNC 0xffffffff ;  /* 0xffffffff00007948 */ /* 0x000fe20003800000 */
[----:B------:R-:W-:Y:S01]  /*69c0*/  BAR.SYNC.DEFER_BLOCKING 0x0 ;  /* 0x0000000000007b1d */ /* 0x000fe20000010000 */
[----:B------:R-:W-:Y:S01]  /*69d0*/  SHF.R.S32.HI R0, RZ, 0x1f, R206 ;  /* 0x0000001fff007819 */ /* 0x000fe200000114ce */
[----:B------:R-:W-:Y:S01]  /*69e0*/  IMAD.WIDE.U32 R2, R206, c[0x0][0x208], RZ ;  /* 0x00008200ce027a25 */ /* 0x000fe200078e00ff */
[----:B------:R-:W-:Y:S02]  /*69f0*/  LOP3.LUT P0, RZ, R233, 0x2, RZ, 0xc0, !PT ;  /* 0x00000002e9ff7812 */ /* 0x000fe4000780c0ff */
[----:B------:R-:W-:Y:S01]  /*6a00*/  SHF.R.S32.HI R4, RZ, 0x1f, R205 ;  /* 0x0000001fff047819 */ /* 0x000fe200000114cd */
[----:B------:R-:W-:Y:S02]  /*6a10*/  IMAD R0, R0, c[0x0][0x208], RZ ;  /* 0x0000820000007a24 */ /* 0x000fe400078e02ff */
[----:B------:R-:W-:Y:S02]  /*6a20*/  IMAD.MOV.U32 R70, RZ, RZ, R69 ;  /* 0x000000ffff467224 */ /* 0x000fe400078e0045 */
[----:B------:R-:W-:Y:S02]  /*6a30*/  IMAD R0, R206, c[0x0][0x20c], R0 ;  /* 0x00008300ce007a24 */ /* 0x000fe400078e0200 */
[----:B------:R-:W-:Y:S02]  /*6a40*/  IMAD R4, R4, c[0x0][0x218], RZ ;  /* 0x0000860004047a24 */ /* 0x000fe400078e02ff */
[----:B------:R-:W-:Y:S01]  /*6a50*/  IMAD.IADD R3, R3, 0x1, R0 ;  /* 0x0000000103037824 */ /* 0x000fe200078e0200 */
[----:B------:R-:W-:Y:S01]  /*6a60*/  IADD3 R0, R71, 0x20, RZ ;  /* 0x0000002047007810 */ /* 0x000fe20007ffe0ff */
[----:B------:R-:W-:Y:S01]  /*6a70*/  IMAD R4, R205, c[0x0][0x21c], R4 ;  /* 0x00008700cd047a24 */ /* 0x000fe200078e0204 */
[----:B------:R-:W-:Y:S01]  /*6a80*/  @P0 IADD3 R0, R71, -0x20, RZ ;  /* 0xffffffe047000810 */ /* 0x000fe20007ffe0ff */
[----:B------:R-:W-:Y:S05]  /*6a90*/  IMAD.WIDE.U32 R2, R205, c[0x0][0x218], R2 ;  /* 0x00008600cd027a25 */ /* 0x000fea00078e0002 */
[----:B------:R-:W-:Y:S01]  /*6aa0*/  IADD3 R2, P1, R242, R2, RZ ;  /* 0x00000002f2027210 */ /* 0x000fe20007f3e0ff */
[----:B------:R1:W2:Y:S03]  /*6ab0*/  LDSM.16.M88.4 R136, [R0] ;  /* 0x000000000088783b */ /* 0x0002a60000000200 */
[----:B------:R-:W-:Y:S01]  /*6ac0*/  IADD3.X R3, R250, R3, R4, P1, !PT ;  /* 0x00000003fa037210 */ /* 0x000fe20000ffe404 */
[----:B------:R1:W3:Y:S01]  /*6ad0*/  LDSM.16.M88.4 R140, [R0+0x800] ;  /* 0x00080000008c783b */ /* 0x0002e20000000200 */
[C---:B------:R-:W-:Y:S03]  /*6ae0*/  LEA R5, P0, R2.reuse, c[0x0][0x1f8], 0x1 ;  /* 0x00007e0002057a11 */ /* 0x040fe600078008ff */
[----:B------:R1:W4:Y:S01]  /*6af0*/  LDSM.16.M88.4 R144, [R0+0x1000] ;  /* 0x001000000090783b */ /* 0x0003220000000200 */
[----:B------:R-:W-:Y:S02]  /*6b00*/  LEA.HI.X R4, R2, c[0x0][0x1fc], R3, 0x1, P0 ;  /* 0x00007f0002047a11 */ /* 0x000fe400000f0c03 */
[----:B------:R-:W-:Y:S01]  /*6b10*/  ISETP.GE.AND P0, PT, R235, c[0x0][0x1d4], PT ;  /* 0x00007500eb007a0c */ /* 0x000fe20003f06270 */
        /* <DEDUP_REMOVED lines=10> */
[----:B------:R1:W1:Y:S01]  /*6bc0*/  LDSM.16.M88.4 R56, [R71+0x3000] ;  /* 0x003000004738783b */ /* 0x0002620000000200 */
[----:B------:R-:W-:-:S05]  /*6bd0*/  BRA.DIV ~URZ, `(.L_x_202) ;  /* 0x000084027f007947 */ /* 0x000fca000b800000 */
[----:B-1234-:R1:W2:Y:S02]  /*6be0*/  SHFL.IDX PT, R0, R4, RZ, 0x181f ;  /* 0x00181fff04007589 */ /* 0x01e2a400000e0000 */
.L_x_289:
[----:B------:R-:W3:Y:S01]  /*6bf0*/  SHFL.IDX PT, R2, R5, RZ, 0x181f ;  /* 0x00181fff05027589 */ /* 0x000ee200000e0000 */
[----:B------:R-:W-:Y:S01]  /*6c00*/  IMAD.SHL.U32 R13, R231, 0x2, RZ ;  /* 0x00000002e70d7824 */ /* 0x000fe200078e00ff */
[----:B------:R-:W-:Y:S01]  /*6c10*/  SEL R207, RZ, 0x10, P3 ;  /* 0x00000010ffcf7807 */ /* 0x000fe20001800000 */
[----:B------:R-:W-:Y:S01]  /*6c20*/  IMAD.SHL.U32 R12, R235, 0x2, RZ ;  /* 0x00000002eb0c7824 */ /* 0x000fe200078e00ff */
[----:B------:R-:W-:Y:S01]  /*6c30*/  SEL R199, RZ, 0x10, P0 ;  /* 0x00000010ffc77807 */ /* 0x000fe20000000000 */
[----:B------:R-:W-:Y:S01]  /*6c40*/  BSSY B0, `(.L_x_203) ;  /* 0x0000037000007945 */ /* 0x000fe20003800000 */
[C---:B------:R-:W-:Y:S02]  /*6c50*/  ISETP.NE.U32.AND P5, PT, R207.reuse, RZ, PT ;  /* 0x000000ffcf00720c */ /* 0x040fe40003fa5070 */
[-C--:B---3--:R-:W-:Y:S05]  /*6c60*/  IADD3 R6, P1, R2, R13.reuse, RZ ;  /* 0x0000000d02067210 */ /* 0x088fea0007f3e0ff */
[--C-:B--2---:R-:W-:Y:S01]  /*6c70*/  IMAD.X R7, R0, 0x1, R203.reuse, P1 ;  /* 0x0000000100077824 */ /* 0x104fe200008e06cb */
[-C--:B------:R-:W-:Y:S04]  /*6c80*/  IADD3 R2, P1, R2, R12.reuse, RZ ;  /* 0x0000000c02027210 */ /* 0x080fe80007f3e0ff */
[----:B------:R-:W-:Y:S01]  /*6c90*/  @!PT LDS RZ, [RZ] ;  /* 0x00000000fffff984 */ /* 0x000fe20000000800 */
[----:B------:R-:W-:Y:S01]  /*6ca0*/  @!PT LDS RZ, [RZ] ;  /* 0x00000000fffff984 */ /* 0x000fe20000000800 */
[----:B------:R2:W-:Y:S01]  /*6cb0*/  LDGSTS.E.BYPASS.LTC128B.128 [R200+0x100], [R6.64], !P3 ;  /* 0x0010000006c87fae */ /* 0x0005e2000d901d48 */
[--C-:B------:R-:W-:Y:S03]  /*6cc0*/  IMAD.X R3, R0, 0x1, R204.reuse, P1 ;  /* 0x0000000100037824 */ /* 0x100fe600008e06cc */
[----:B------:R-:W3:Y:S04]  /*6cd0*/  SHFL.IDX PT, R0, R5, 0x1, 0x181f ;  /* 0x00381f0005007f89 */ /* 0x000ee800000e0000 */
[----:B------:R3:W-:Y:S04]  /*6ce0*/  LDGSTS.E.BYPASS.LTC128B.128 [R200+0x3900], [R2.64], !P0 ;  /* 0x0390000002c87fae */ /* 0x0007e8000c101d48 */
[----:B--2---:R-:W2:Y:S01]  /*6cf0*/  SHFL.IDX PT, R6, R4, 0x1, 0x181f ;  /* 0x00381f0004067f89 */ /* 0x004ea200000e0000 */
[----:B---3--:R-:W-:Y:S05]  /*6d00*/  IADD3 R2, P1, R0, R13, RZ ;  /* 0x0000000d00027210 */ /* 0x008fea0007f3e0ff */
[----:B--2---:R-:W-:Y:S05]  /*6d10*/  IMAD.X R3, R6, 0x1, R203, P1 ;  /* 0x0000000106037824 */ /* 0x004fea00008e06cb */
[----:B------:R2:W-:Y:S02]  /*6d20*/  LDGSTS.E.BYPASS.LTC128B.128 [R200+0x1100], [R2.64], !P3 ;  /* 0x0110000002c87fae */ /* 0x0005e4000d901d48 */
[----:B--2---:R-:W-:Y:S02]  /*6d30*/  IADD3 R2, P1, R0, R12, RZ ;  /* 0x0000000c00027210 */ /* 0x004fe40007f3e0ff */
[----:B------:R-:W2:Y:S03]  /*6d40*/  SHFL.IDX PT, R0, R5, 0x2, 0x181f ;  /* 0x00581f0005007f89 */ /* 0x000ea600000e0000 */
[----:B------:R-:W-:Y:S02]  /*6d50*/  IMAD.X R3, R6, 0x1, R204, P1 ;  /* 0x0000000106037824 */ /* 0x000fe400008e06cc */
[----:B------:R-:W3:Y:S04]  /*6d60*/  SHFL.IDX PT, R6, R4, 0x2, 0x181f ;  /* 0x00581f0004067f89 */ /* 0x000ee800000e0000 */
[----:B------:R4:W-:Y:S02]  /*6d70*/  LDGSTS.E.BYPASS.LTC128B.128 [R200+0x4900], [R2.64], !P0 ;  /* 0x0490000002c87fae */ /* 0x0009e4000c101d48 */
[----:B----4-:R-:W-:Y:S04]  /*6d80*/  IADD3 R2, -R207, 0x10, RZ ;  /* 0x00000010cf027810 */ /* 0x010fe80007ffe1ff */
[----:B------:R-:W-:Y:S04]  /*6d90*/  LOP3.LUT R2, R2, 0xf, RZ, 0xc0, !PT ;  /* 0x0000000f02027812 */ /* 0x000fe800078ec0ff */
[----:B--2---:R-:W-:Y:S04]  /*6da0*/  IADD3 R2, P2, P1, R2, R0, R13 ;  /* 0x0000000002027210 */ /* 0x004fe8000795e00d */
[----:B---3--:R-:W-:Y:S02]  /*6db0*/  IADD3.X R3, RZ, R6, R203, P2, P1 ;  /* 0x00000006ff037210 */ /* 0x008fe400017e24cb */
[C---:B------:R-:W-:Y:S03]  /*6dc0*/  ISETP.NE.U32.AND P2, PT, R199.reuse, RZ, PT ;  /* 0x000000ffc700720c */ /* 0x040fe60003f45070 */
[----:B------:R2:W-:Y:S02]  /*6dd0*/  LDGSTS.E.BYPASS.LTC128B.128.ZFILL [R200+0x2100], [R2.64], P5 ;  /* 0x0210000002c87fae */ /* 0x0005e4000a941d48 */
[----:B--2---:R-:W-:Y:S04]  /*6de0*/  IADD3 R2, -R199, 0x10, RZ ;  /* 0x00000010c7027810 */ /* 0x004fe80007ffe1ff */
[----:B------:R-:W-:Y:S04]  /*6df0*/  LOP3.LUT R2, R2, 0xf, RZ, 0xc0, !PT ;  /* 0x0000000f02027812 */ /* 0x000fe800078ec0ff */
[----:B------:R-:W-:Y:S02]  /*6e00*/  IADD3 R2, P1, P0, R2, R0, R12 ;  /* 0x0000000002027210 */ /* 0x000fe4000783e00c */
[----:B------:R-:W2:Y:S02]  /*6e10*/  S2R R12, SR_TID.X ;  /* 0x00000000000c7919 */ /* 0x000ea40000002100 */
[----:B------:R-:W-:Y:S05]  /*6e20*/  IADD3.X R3, RZ, R6, R204, P1, P0 ;  /* 0x00000006ff037210 */ /* 0x000fea0000fe04cc */
[----:B------:R3:W-:Y:S01]  /*6e30*/  LDGSTS.E.BYPASS.LTC128B.128.ZFILL [R200+0x5900], [R2.64], P2 ;  /* 0x0590000002c87fae */ /* 0x0007e20009141d48 */
[----:B--2---:R-:W-:Y:S11]  /*6e40*/  ISETP.GT.AND P0, PT, R12, 0x7f, PT ;  /* 0x0000007f0c00780c */ /* 0x004ff60003f04270 */
[----:B------:R-:W-:Y:S02]  /*6e50*/  @!UPT UIADD3 URZ, URZ, URZ, URZ ;  /* 0x0000003f3f3ff290 */ /* 0x000fe4000fffe03f */
[----:B------:R-:W-:-:S05]  /*6e60*/  @P0 BRA `(.L_x_204) ;  /* 0x0000014000000947 */ /* 0x000fca0003800000 */
[----:B---3--:R-:W-:-:S05]  /*6e70*/  BRA.DIV ~URZ, `(.L_x_205) ;  /* 0x000081d27f007947 */ /* 0x008fca000b800000 */
[----:B-1----:R-:W1:Y:S04]  /*6e80*/  SHFL.IDX PT, R4, R4, 0x3, 0x181f ;  /* 0x00781f0004047f89 */ /* 0x002e6800000e0000 */
[----:B------:R2:W3:Y:S02]  /*6e90*/  SHFL.IDX PT, R0, R5, 0x3, 0x181f ;  /* 0x00781f0005007f89 */ /* 0x0004e400000e0000 */
.L_x_290:
[----:B------:R-:W-:Y:S01]  /*6ea0*/  IADD3 R2, -R207, 0x10, RZ ;  /* 0x00000010cf027810 */ /* 0x000fe20007ffe1ff */
[----:B------:R-:W-:Y:S01]  /*6eb0*/  IMAD.SHL.U32 R3, R231, 0x2, RZ ;  /* 0x00000002e7037824 */ /* 0x000fe200078e00ff */
[----:B------:R-:W-:Y:S01]  /*6ec0*/  ISETP.NE.U32.AND P0, PT, R207, RZ, PT ;  /* 0x000000ffcf00720c */ /* 0x000fe20003f05070 */
[----:B--2---:R-:W-:Y:S01]  /*6ed0*/  IMAD.SHL.U32 R5, R235, 0x2, RZ ;  /* 0x00000002eb057824 */ /* 0x004fe200078e00ff */
[----:B------:R-:W-:Y:S04]  /*6ee0*/  LOP3.LUT R2, R2, 0xf, RZ, 0xc0, !PT ;  /* 0x0000000f02027812 */ /* 0x000fe800078ec0ff */
[----:B---3--:R-:W-:Y:S04]  /*6ef0*/  IADD3 R2, P2, P1, R2, R0, R3 ;  /* 0x0000000002027210 */ /* 0x008fe8000795e003 */
[----:B-1----:R-:W-:Y:S05]  /*6f00*/  IADD3.X R3, RZ, R4, R203, P2, P1 ;  /* 0x00000004ff037210 */ /* 0x002fea00017e24cb */
[----:B------:R-:W-:Y:S01]  /*6f10*/  @!PT LDS RZ, [RZ] ;  /* 0x00000000fffff984 */ /* 0x000fe20000000800 */
[----:B------:R-:W-:Y:S01]  /*6f20*/  @!PT LDS RZ, [RZ] ;  /* 0x00000000fffff984 */ /* 0x000fe20000000800 */
[----:B------:R-:W-:Y:S01]  /*6f30*/  @!PT LDS RZ, [RZ] ;  /* 0x00000000fffff984 */ /* 0x000fe20000000800 */
[----:B------:R1:W-:Y:S01]  /*6f40*/  LDGSTS.E.BYPASS.LTC128B.128.ZFILL [R200+0x3100], [R2.64], P0 ;  /* 0x0310000002c87fae */ /* 0x0003e20008141d48 */
[C---:B------:R-:W-:Y:S02]  /*6f50*/  ISETP.NE.U32.AND P0, PT, R199.reuse, RZ, PT ;  /* 0x000000ffc700720c */ /* 0x040fe40003f05070 */
[----:B-1----:R-:W-:Y:S04]  /*6f60*/  IADD3 R2, -R199, 0x10, RZ ;  /* 0x00000010c7027810 */ /* 0x002fe80007ffe1ff */
[----:B------:R-:W-:Y:S04]  /*6f70*/  LOP3.LUT R2, R2, 0xf, RZ, 0xc0, !PT ;  /* 0x0000000f02027812 */ /* 0x000fe800078ec0ff */
[----:B------:R-:W-:Y:S04]  /*6f80*/  IADD3 R2, P2, P1, R2, R0, R5 ;  /* 0x0000000002027210 */ /* 0x000fe8000795e005 */
[----:B------:R-:W-:Y:S05]  /*6f90*/  IADD3.X R3, RZ, R4, R204, P2, P1 ;  /* 0x00000004ff037210 */ /* 0x000fea00017e24cc */
[----:B------:R1:W-:Y:S04]  /*6fa0*/  LDGSTS.E.BYPASS.LTC128B.128.ZFILL [R200+0x6900], [R2.64], P0 ;  /* 0x0690000002c87fae */ /* 0x0003e80008141d48 */
.L_x_204:
[----:B---3--:R-:W-:Y:S05]  /*6fb0*/  BSYNC B0 ;  /* 0x0000000000007941 */ /* 0x008fea0003800000 */
.L_x_203:
[----:B------:R-:W0:Y:S01]  /*6fc0*/  LDGDEPBAR ;  /* 0x00000000000079af */ /* 0x000e220000000000 */
[----:B------:R-:W-:Y:S01]  /*6fd0*/  WARPSYNC 0xffffffff ;  /* 0xffffffff00007948 */ /* 0x000fe20003800000 */
[C---:B-1----:R-:W-:Y:S01]  /*6fe0*/  HMMA.16816.F32 R4, R128.reuse, R8, RZ ;  /* 0x000000088004723c */ /* 0x042fe200000018ff */
[----:B------:R-:W-:Y:S02]  /*6ff0*/  BSSY B0, `(.L_x_206) ;  /* 0x0000187000007945 */ /* 0x000fe40003800000 */
[----:B------:R-:W-:Y:S02]  /*7000*/  LOP3.LUT P0, RZ, R233, 0x4, RZ, 0xc0, !PT ;  /* 0x00000004e9ff7812 */ /* 0x000fe4000780c0ff */
[C---:B------:R-:W-:Y:S03]  /*7010*/  IADD3 R0, R71.reuse, 0x40, RZ ;  /* 0x0000004047007810 */ /* 0x040fe60007ffe0ff */
[C---:B------:R-:W-:Y:S08]  /*7020*/  HMMA.16816.F32 R8, R128.reuse, R10, RZ ;  /* 0x0000000a8008723c */ /* 0x040ff000000018ff */
[C---:B------:R-:W-:Y:S01]  /*7030*/  HMMA.16816.F32 R12, R128.reuse, R16, RZ ;  /* 0x00000010800c723c */ /* 0x040fe200000018ff */
[----:B------:R-:W-:Y:S02]  /*7040*/  @P0 IADD3 R0, R71, -0x40, RZ ;  /* 0xffffffc047000810 */ /* 0x000fe40007ffe0ff */
[----:B------:R-:W-:Y:S05]  /*7050*/  ISETP.GT.AND P0, PT, R214, R236, PT ;  /* 0x000000ecd600720c */ /* 0x000fea0003f04270 */
        /* <DEDUP_REMOVED lines=16> */
[----:B------:R-:W2:Y:S07]  /*7160*/  LDSM.16.M88.4 R140, [R0+0x800] ;  /* 0x00080000008c783b */ /* 0x000eae0000000200 */
        /* <DEDUP_REMOVED lines=11> */
[----:B------:R-:W3:Y:S07]  /*7220*/  LDSM.16.M88.4 R156, [R0+0x2800] ;  /* 0x00280000009c783b */ /* 0x000eee0000000200 */
[C---:B------:R-:W-:Y:S08]  /*7230*/  HMMA.16816.F32 R52, R132.reuse, R160, R52 ;  /* 0x000000a08434723c */ /* 0x040ff00000001834 */
[----:B------:R-:W-:Y:S08]  /*7240*/  HMMA.16816.F32 R56, R132, R162, R56 ;  /* 0x000000a28438723c */ /* 0x000ff00000001838 */
[C---:B-1----:R-:W-:Y:S08]  /*7250*/  HMMA.16816.F32 R4, R164.reuse, R136, R4 ;  /* 0x00000088a404723c */ /* 0x042ff00000001804 */
[C---:B------:R-:W-:Y:S01]  /*7260*/  HMMA.16816.F32 R8, R164.reuse, R138, R8 ;  /* 0x0000008aa408723c */ /* 0x040fe20000001808 */
[----:B------:R-:W1:Y:S07]  /*7270*/  LDSM.16.M88.4 R136, [R0+0x3000] ;  /* 0x003000000088783b */ /* 0x000e6e0000000200 */
        /* <DEDUP_REMOVED lines=12> */
[C---:B------:R-:W-:Y:S08]  /*7340*/  HMMA.16816.F32 R44, R164.reuse, R156, R44 ;  /* 0x0000009ca42c723c */ /* 0x040ff0000000182c */
[C---:B------:R-:W-:Y:S01]  /*7350*/  HMMA.16816.F32 R48, R164.reuse, R158, R48 ;  /* 0x0000009ea430723c */ /* 0x040fe20000001830 */
[----:B------:R-:W4:Y:S07]  /*7360*/  LDSM.16.M88.4 R156, [R188+0x2000] ;  /* 0x00200000bc9c783b */ /* 0x000f2e0000000200 */
[C---:B-1----:R-:W-:Y:S08]  /*7370*/  HMMA.16816.F32 R52, R164.reuse, R136, R52 ;  /* 0x00000088a434723c */ /* 0x042ff00000001834 */
[----:B------:R-:W-:Y:S01]  /*7380*/  HMMA.16816.F32 R56, R164, R138, R56 ;  /* 0x0000008aa438723c */ /* 0x000fe20000001838 */
        /* <DEDUP_REMOVED lines=17> */
[C---:B------:R-:W-:Y:S01]  /*74a0*/  HMMA.16816.F32 R48, R168.reuse, R138, R48 ;  /* 0x0000008aa830723c */ /* 0x040fe20000001830 */
[----:B------:R-:W1:Y:S07]  /*74b0*/  LDSM.16.M88.4 R136, [R71+0x5800] ;  /* 0x005800004788783b */ /* 0x000e6e0000000200 */
[C---:B--2---:R-:W-:Y:S08]  /*74c0*/  HMMA.16816.F32 R52, R168.reuse, R140, R52 ;  /* 0x0000008ca834723c */ /* 0x044ff00000001834 */
[----:B------:R-:W-:Y:S01]  /*74d0*/  HMMA.16816.F32 R56, R168, R142, R56 ;  /* 0x0000008ea838723c */ /* 0x000fe20000001838 */
        /* <DEDUP_REMOVED lines=17> */
[C---:B------:R-:W-:Y:S01]  /*75f0*/  HMMA.16816.F32 R48, R172.reuse, R142, R48 ;  /* 0x0000008eac30723c */ /* 0x040fe20000001830 */
[----:B------:R-:W2:Y:S07]  /*7600*/  LDSM.16.M88.4 R140, [R193+0x5800] ;  /* 0x00580000c18c783b */ /* 0x000eae0000000200 */
[C---:B---3--:R-:W-:Y:S08]  /*7610*/  HMMA.16816.F32 R52, R172.reuse, R144, R52 ;  /* 0x00000090ac34723c */ /* 0x048ff00000001834 */
[----:B------:R-:W-:Y:S01]  /*7620*/  HMMA.16816.F32 R56, R172, R146, R56 ;  /* 0x00000092ac38723c */ /* 0x000fe20000001838 */
        /* <DEDUP_REMOVED lines=32> */
[C---:B------:R-:W-:Y:S08]  /*7830*/  HMMA.16816.F32 R32, R180.reuse, R142, R32 ;  /* 0x0000008eb420723c */ /* 0x040ff00000001820 */
[C---:B---3--:R-:W-:Y:S08]  /*7840*/  HMMA.16816.F32 R36, R180.reuse, R144, R36 ;  /* 0x00000090b424723c */ /* 0x048ff00000001824 */
[C---:B------:R-:W-:Y:S08]  /*7850*/  HMMA.16816.F32 R40, R180.reuse, R146, R40 ;  /* 0x00000092b428723c */ /* 0x040ff00000001828 */
[C---:B----4-:R-:W-:Y:S08]  /*7860*/  HMMA.16816.F32 R44, R180.reuse, R148, R44 ;  /* 0x00000094b42c723c */ /* 0x050ff0000000182c */
[C---:B------:R-:W-:Y:S08]  /*7870*/  HMMA.16816.F32 R48, R180.reuse, R150, R48 ;  /* 0x00000096b430723c */ /* 0x040ff00000001830 */
[C---:B-----5:R-:W-:Y:S08]  /*7880*/  HMMA.16816.F32 R52, R180.reuse, R152, R52 ;  /* 0x00000098b434723c */ /* 0x060ff00000001834 */
[----:B------:R-:W-:Y:S08]  /*7890*/  HMMA.16816.F32 R56, R180, R154, R56 ;  /* 0x0000009ab438723c */ /* 0x000ff00000001838 */
[C---:B------:R-:W-:Y:S08]  /*78a0*/  HMMA.16816.F32 R4, R184.reuse, R156, R4 ;  /* 0x0000009cb804723c */ /* 0x040ff00000001804 */
[C---:B------:R-:W-:Y:S08]  /*78b0*/  HMMA.16816.F32 R8, R184.reuse, R158, R8 ;  /* 0x0000009eb808723c */ /* 0x040ff00000001808 */
[C---:B-1----:R-:W-:Y:S08]  /*78c0*/  HMMA.16816.F32 R12, R184.reuse, R136, R12 ;  /* 0x00000088b80c723c */ /* 0x042ff0000000180c */
[----:B------:R-:W-:Y:S01]  /*78d0*/  FMUL.FTZ R0, R4, c[0x0][0x320] ;  /* 0x0000c80004007a20 */ /* 0x000fe20000410000 */
[C---:B------:R-:W-:Y:S03]  /*78e0*/  HMMA.16816.F32 R16, R184.reuse, R138, R16 ;  /* 0x0000008ab810723c */ /* 0x040fe60000001810 */
[----:B------:R1:W2:Y:S04]  /*78f0*/  MUFU.TANH R201, R0 ;  /* 0x0000000000c97308 */ /* 0x0002a80000002400 */
[----:B------:R-:W-:Y:S06]  /*7900*/  FMUL.FTZ R2, R11, c[0x0][0x320] ;  /* 0x0000c8000b027a20 */ /* 0x000fec0000410000 */
[----:B------:R3:W4:Y:S01]  /*7910*/  MUFU.TANH R160, R2 ;  /* 0x0000000200a07308 */ /* 0x0007220000002400 */
[----:B-1----:R-:W-:Y:S09]  /*7920*/  FMUL.FTZ R0, R5, c[0x0][0x320] ;  /* 0x0000c80005007a20 */ /* 0x002ff20000410000 */
[----:B------:R1:W1:Y:S01]  /*7930*/  MUFU.TANH R162, R0 ;  /* 0x0000000000a27308 */ /* 0x0002620000002400 */
[----:B---3--:R-:W-:Y:S09]  /*7940*/  FMUL.FTZ R2, R19, c[0x0][0x320] ;  /* 0x0000c80013027a20 */ /* 0x008ff20000410000 */
[----:B------:R-:W3:Y:S01]  /*7950*/  MUFU.TANH R152, R2 ;  /* 0x0000000200987308 */ /* 0x000ee20000002400 */
[----:B-1----:R-:W-:Y:S09]  /*7960*/  FMUL.FTZ R0, R6, c[0x0][0x320] ;  /* 0x0000c80006007a20 */ /* 0x002ff20000410000 */
[----:B------:R1:W1:Y:S02]  /*7970*/  MUFU.TANH R163, R0 ;  /* 0x0000000000a37308 */ /* 0x0002640000002400 */
[----:B-1----:R-:W-:Y:S02]  /*7980*/  FMUL.FTZ R0, R7, c[0x0][0x320] ;  /* 0x0000c80007007a20 */ /* 0x002fe40000410000 */
[----:B------:R-:W1:Y:S06]  /*7990*/  LDSM.16.M88.4 R4, [R188+0x4800] ;  /* 0x00480000bc04783b */ /* 0x000e6c0000000200 */
[----:B------:R5:W1:Y:S02]  /*79a0*/  MUFU.TANH R202, R0 ;  /* 0x0000000000ca7308 */ /* 0x000a640000002400 */
[----:B-----5:R-:W-:Y:S08]  /*79b0*/  FMUL.FTZ R0, R8, c[0x0][0x320] ;  /* 0x0000c80008007a20 */ /* 0x020ff00000410000 */
[----:B------:R5:W2:Y:S01]  /*79c0*/  MUFU.TANH R159, R0 ;  /* 0x00000000009f7308 */ /* 0x000aa20000002400 */
[C---:B-1----:R-:W-:Y:S08]  /*79d0*/  HMMA.16816.F32 R20, R184.reuse, R4, R20 ;  /* 0x00000004b814723c */ /* 0x042ff00000001814 */
[C---:B------:R-:W-:Y:S01]  /*79e0*/  HMMA.16816.F32 R24, R184.reuse, R6, R24 ;  /* 0x00000006b818723c */ /* 0x040fe20000001818 */
[----:B------:R-:W-:Y:S03]  /*79f0*/  LDSM.16.M88.4 R4, [R188+0x5800] ;  /* 0x00580000bc04783b */ /* 0x000fe60000000200 */
[----:B-----5:R-:W-:Y:S04]  /*7a00*/  FMUL.FTZ R0, R9, c[0x0][0x320] ;  /* 0x0000c80009007a20 */ /* 0x020fe80000410000 */
[----:B------:R1:W1:Y:S11]  /*7a10*/  MUFU.TANH R158, R0 ;  /* 0x00000000009e7308 */ /* 0x0002760000002400 */
[----:B------:R-:W-:Y:S05]  /*7a20*/  @!UPT UIADD3 URZ, URZ, URZ, URZ ;  /* 0x0000003f3f3ff290 */ /* 0x000fea000fffe03f */
[----:B------:R-:W-:Y:S02]  /*7a30*/  FMUL.FTZ R2, R27, c[0x0][0x320] ;  /* 0x0000c8001b027a20 */ /* 0x000fe40000410000 */
[----:B------:R-:W-:Y:S02]  /*7a40*/  FMUL.FTZ R3, R26, c[0x0][0x320] ;  /* 0x0000c8001a037a20 */ /* 0x000fe40000410000 */
[----:B------:R-:W2:Y:S01]  /*7a50*/  MUFU.TANH R144, R2 ;  /* 0x0000000200907308 */ /* 0x000ea20000002400 */
[----:B-1----:R-:W-:Y:S02]  /*7a60*/  FMUL.FTZ R0, R10, c[0x0][0x320] ;  /* 0x0000c8000a007a20 */ /* 0x002fe40000410000 */
[----:B------:R-:W1:Y:S07]  /*7a70*/  LDSM.16.M88.4 R8, [R188+0x5000] ;  /* 0x00500000bc08783b */ /* 0x000e6e0000000200 */
[----:B------:R5:W1:Y:S10]  /*7a80*/  MUFU.TANH R161, R0 ;  /* 0x0000000000a17308 */ /* 0x000a740000002400 */
[----:B------:R-:W1:Y:S01]  /*7a90*/  MUFU.TANH R145, R3 ;  /* 0x0000000300917308 */ /* 0x000e620000002400 */
[----:B-----5:R-:W-:Y:S09]  /*7aa0*/  FMUL.FTZ R0, R12, c[0x0][0x320] ;  /* 0x0000c8000c007a20 */ /* 0x020ff20000410000 */
[----:B------:R5:W2:Y:S01]  /*7ab0*/  MUFU.TANH R155, R0 ;  /* 0x00000000009b7308 */ /* 0x000aa20000002400 */
[C---:B-1----:R-:W-:Y:S08]  /*7ac0*/  HMMA.16816.F32 R28, R184.reuse, R8, R28 ;  /* 0x00000008b81c723c */ /* 0x042ff0000000181c */
[C---:B------:R-:W-:Y:S01]  /*7ad0*/  HMMA.16816.F32 R32, R184.reuse, R10, R32 ;  /* 0x0000000ab820723c */ /* 0x040fe20000001820 */
[----:B------:R-:W1:Y:S03]  /*7ae0*/  LDSM.16.M88.4 R8, [R188+0x6000] ;  /* 0x00600000bc08783b */ /* 0x000e660000000200 */
[----:B-----5:R-:W-:Y:S04]  /*7af0*/  FMUL.FTZ R0, R13, c[0x0][0x320] ;  /* 0x0000c8000d007a20 */ /* 0x020fe80000410000 */
[C---:B------:R-:W-:Y:S01]  /*7b00*/  HMMA.16816.F32 R36, R184.reuse, R4, R36 ;  /* 0x00000004b824723c */ /* 0x040fe20000001824 */
[----:B------:R5:W1:Y:S07]  /*7b10*/  MUFU.TANH R154, R0 ;  /* 0x00000000009a7308 */ /* 0x000a6e0000002400 */
[C---:B------:R-:W-:Y:S08]  /*7b20*/  HMMA.16816.F32 R40, R184.reuse, R6, R40 ;  /* 0x00000006b828723c */ /* 0x040ff00000001828 */
[----:B------:R-:W-:Y:S04]  /*7b30*/  FMUL.FTZ R4, R34, c[0x0][0x320] ;  /* 0x0000c80022047a20 */ /* 0x000fe80000410000 */
[----:B------:R2:W2:Y:S01]  /*7b40*/  MUFU.TANH R139, R4 ;  /* 0x00000004008b7308 */ /* 0x0004a20000002400 */
[----:B------:R-:W-:Y:S03]  /*7b50*/  FMUL.FTZ R3, R35, c[0x0][0x320] ;  /* 0x0000c80023037a20 */ /* 0x000fe60000410000 */
[----:B------:R-:W-:Y:S02]  /*7b60*/  FMUL.FTZ R2, R36, c[0x0][0x320] ;  /* 0x0000c80024027a20 */ /* 0x000fe40000410000 */
[----:B-----5:R-:W-:Y:S04]  /*7b70*/  FMUL.FTZ R0, R14, c[0x0][0x320] ;  /* 0x0000c8000e007a20 */ /* 0x020fe80000410000 */
[----:B------:R5:W3:Y:S01]  /*7b80*/  MUFU.TANH R157, R0 ;  /* 0x00000000009d7308 */ /* 0x000ae20000002400 */
[C---:B-1----:R-:W-:Y:S09]  /*7b90*/  HMMA.16816.F32 R44, R184.reuse, R8, R44 ;  /* 0x00000008b82c723c */ /* 0x042ff2000000182c */
[----:B------:R1:W1:Y:S01]  /*7ba0*/  MUFU.TANH R34, R3 ;  /* 0x0000000300227308 */ /* 0x0002620000002400 */
[C---:B------:R-:W-:Y:S01]  /*7bb0*/  HMMA.16816.F32 R48, R184.reuse, R10, R48 ;  /* 0x0000000ab830723c */ /* 0x040fe20000001830 */
[----:B--2---:R-:W2:Y:S01]  /*7bc0*/  LDSM.16.M88.4 R4, [R188+0x6800] ;  /* 0x00680000bc04783b */ /* 0x004ea20000000200 */
[----:B------:R-:W-:Y:S04]  /*7bd0*/  DEPBAR.LE SB0, 0x0 ;  /* 0x000080000000791a */ /* 0x000fe80000000000 */
[----:B------:R-:W-:Y:S03]  /*7be0*/  FMUL.FTZ R8, R42, c[0x0][0x320] ;  /* 0x0000c8002a087a20 */ /* 0x000fe60000410000 */
[----:B------:R-:W-:Y:S03]  /*7bf0*/  BAR.SYNC.DEFER_BLOCKING 0x0 ;  /* 0x0000000000007b1d */ /* 0x000fe60000010000 */
[----:B-----5:R-:W-:Y:S04]  /*7c00*/  FMUL.FTZ R0, R15, c[0x0][0x320] ;  /* 0x0000c8000f007a20 */ /* 0x020fe80000410000 */
[----:B------:R5:W2:Y:S01]  /*7c10*/  MUFU.TANH R156, R0 ;  /* 0x00000000009c7308 */ /* 0x000aa20000002400 */
[----:B-1----:R-:W-:Y:S02]  /*7c20*/  FMUL.FTZ R3, R43, c[0x0][0x320] ;  /* 0x0000c8002b037a20 */ /* 0x002fe40000410000 */
[----:B-----5:R-:W-:Y:S01]  /*7c30*/  FMUL.FTZ R0, R16, c[0x0][0x320] ;  /* 0x0000c80010007a20 */ /* 0x020fe20000410000 */
[C---:B--2---:R-:W-:Y:S06]  /*7c40*/  HMMA.16816.F32 R52, R184.reuse, R4, R52 ;  /* 0x00000004b834723c */ /* 0x044fec0000001834 */
[----:B------:R1:W2:Y:S02]  /*7c50*/  MUFU.TANH R151, R0 ;  /* 0x0000000000977308 */ /* 0x0002a40000002400 */
[----:B------:R-:W-:Y:S04]  /*7c60*/  HMMA.16816.F32 R56, R184, R6, R56 ;  /* 0x00000006b838723c */ /* 0x000fe80000001838 */
[----:B-1----:R-:W-:Y:S04]  /*7c70*/  FMUL.FTZ R0, R17, c[0x0][0x320] ;  /* 0x0000c80011007a20 */ /* 0x002fe80000410000 */
[----:B------:R1:W1:Y:S04]  /*7c80*/  MUFU.TANH R150, R0 ;  /* 0x0000000000967308 */ /* 0x0002680000002400 */
[----:B-1----:R-:W-:Y:S06]  /*7c90*/  FMUL.FTZ R0, R18, c[0x0][0x320] ;  /* 0x0000c80012007a20 */ /* 0x002fec0000410000 */
[----:B------:R1:W1:Y:S02]  /*7ca0*/  MUFU.TANH R153, R0 ;  /* 0x0000000000997308 */ /* 0x0002640000002400 */
[----:B-1----:R-:W-:Y:S08]  /*7cb0*/  FMUL.FTZ R0, R20, c[0x0][0x320] ;  /* 0x0000c80014007a20 */ /* 0x002ff00000410000 */
        /* <DEDUP_REMOVED lines=12> */
[----:B------:R1:W1:Y:S10]  /*7d80*/  MUFU.TANH R28, R2 ;  /* 0x00000002001c7308 */ /* 0x0002740000002400 */
[----:B------:R5:W2:Y:S01]  /*7d90*/  MUFU.TANH R138, R0 ;  /* 0x00000000008a7308 */ /* 0x000aa20000002400 */
[----:B-1----:R-:W-:Y:S09]  /*7da0*/  FMUL.FTZ R2, R45, c[0x0][0x320] ;  /* 0x0000c8002d027a20 */ /* 0x002ff20000410000 */
[----:B------:R-:W1:Y:S01]  /*7db0*/  MUFU.TANH R20, R2 ;  /* 0x0000000200147308 */ /* 0x000e620000002400 */
[----:B-----5:R-:W-:Y:S09]  /*7dc0*/  FMUL.FTZ R0, R29, c[0x0][0x320] ;  /* 0x0000c8001d007a20 */ /* 0x020ff20000410000 */
[----:B------:R5:W1:Y:S10]  /*7dd0*/  MUFU.TANH R137, R0 ;  /* 0x0000000000897308 */ /* 0x000a740000002400 */
[----:B------:R-:W1:Y:S01]  /*7de0*/  MUFU.TANH R29, R3 ;  /* 0x00000003001d7308 */ /* 0x000e620000002400 */
[----:B-----5:R-:W-:Y:S09]  /*7df0*/  FMUL.FTZ R0, R30, c[0x0][0x320] ;  /* 0x0000c8001e007a20 */ /* 0x020ff20000410000 */
[----:B------:R-:W1:Y:S10]  /*7e00*/  MUFU.TANH R30, R8 ;  /* 0x00000008001e7308 */ /* 0x000e740000002400 */
[----:B------:R5:W1:Y:S02]  /*7e10*/  MUFU.TANH R142, R0 ;  /* 0x00000000008e7308 */ /* 0x000a640000002400 */
[----:B-----5:R-:W-:Y:S08]  /*7e20*/  FMUL.FTZ R0, R31, c[0x0][0x320] ;  /* 0x0000c8001f007a20 */ /* 0x020ff00000410000 */
        /* <DEDUP_REMOVED lines=44> */
[----:B------:R1:W1:Y:S01]  /*80f0*/  MUFU.TANH R13, R0 ;  /* 0x00000000000d7308 */ /* 0x0002620000002400 */
[----:B------:R-:W-:-:S05]  /*8100*/  @!P0 BRA `(.L_x_207) ;  /* 0x0000075000008947 */ /* 0x000fca0003800000 */
[----:B-1234-:R-:W-:Y:S01]  /*8110*/  IMAD.MOV.U32 R0, RZ, RZ, c[0x0][0x2b8] ;  /* 0x0000ae00ff007624 */ /* 0x01efe200078e00ff */
[----:B------:R-:W-:Y:S01]  /*8120*/  IADD3 R5, -R234, 0x70, RZ ;  /* 0x00000070ea057810 */ /* 0x000fe20007ffe1ff */
[----:B------:R-:W-:Y:S02]  /*8130*/  IMAD R2, R214, 0x70, R237 ;  /* 0x00000070d6027824 */ /* 0x000fe400078e02ed */
[----:B------:R-:W-:Y:S01]  /*8140*/  IMAD.MOV.U32 R205, RZ, RZ, RZ ;  /* 0x000000ffffcd7224 */ /* 0x000fe200078e00ff */
[----:B------:R-:W-:Y:S01]  /*8150*/  ISETP.NE.AND P0, PT, R0, 0x1, PT ;  /* 0x000000010000780c */ /* 0x000fe20003f05270 */
[----:B------:R-:W-:Y:S01]  /*8160*/  IMAD R0, R233, 0x20, R234 ;  /* 0x00000020e9007824 */ /* 0x000fe200078e02ea */
[----:B------:R-:W-:Y:S04]  /*8170*/  ISETP.GE.AND P1, PT, R5, 0x1, PT ;  /* 0x000000010500780c */ /* 0x000fe80003f26270 */
[----:B------:R-:W-:Y:S05]  /*8180*/  IADD3 R2, R2, -0x70, R0 ;  /* 0xffffff9002027810 */ /* 0x000fea0007ffe000 */
[----:B------:R-:W-:Y:S02]  /*8190*/  IMAD.MOV.U32 R0, RZ, RZ, R2 ;  /* 0x000000ffff007224 */ /* 0x000fe400078e0002 */
[----:B------:R-:W-:Y:S05]  /*81a0*/  @P0 IMAD.HI.U32 R3, R2, c[0x0][0x2bc], RZ ;  /* 0x0000af0002030a27 */ /* 0x000fea00078e00ff */
[----:B------:R-:W-:Y:S04]  /*81b0*/  @P0 SHF.R.U32.HI R0, RZ, c[0x0][0x2c0], R3 ;  /* 0x0000b000ff000a19 */ /* 0x000fe80000011603 */
[C---:B------:R-:W-:Y:S01]  /*81c0*/  @!P4 IADD3 R3, P0, R0.reuse, R240, RZ ;  /* 0x000000f00003c210 */ /* 0x040fe20007f1e0ff */
[----:B------:R-:W-:Y:S03]  /*81d0*/  IMAD.MOV R4, RZ, RZ, -R0 ;  /* 0x000000ffff047224 */ /* 0x000fe600078e0a00 */
[----:B------:R-:W-:Y:S01]  /*81e0*/  @!P4 LEA.HI.X.SX32 R0, R0, R249, 0x1, P0 ;  /* 0x000000f90000c211 */ /* 0x000fe200000f0eff */
[----:B------:R-:W-:Y:S01]  /*81f0*/  IMAD R206, R4, c[0x0][0x2b8], R2 ;  /* 0x0000ae0004ce7a24 */ /* 0x000fe200078e0202 */
[C---:B------:R-:W-:Y:S04]  /*8200*/  @!P4 LEA R2, P0, R3.reuse, c[0x0][0x2a0], 0x2 ;  /* 0x0000a8000302ca11 */ /* 0x040fe800078010ff */
[----:B------:R-:W-:Y:S02]  /*8210*/  @!P4 LEA.HI.X R3, R3, c[0x0][0x2a4], R0, 0x2, P0 ;  /* 0x0000a9000303ca11 */ /* 0x000fe400000f1400 */
[----:B------:R-:W-:Y:S03]  /*8220*/  SHF.R.S32.HI R0, RZ, 0x1f, R206 ;  /* 0x0000001fff007819 */ /* 0x000fe600000114ce */
[----:B------:R1:W2:Y:S02]  /*8230*/  @!P4 LDG.E R205, [R2.64] ;  /* 0x0000000802cdc981 */ /* 0x0002a4000c1e1900 */
[----:B------:R-:W-:Y:S04]  /*8240*/  IMAD R0, R0, c[0x0][0x1e0], RZ ;  /* 0x0000780000007a24 */ /* 0x000fe800078e02ff */
[C---:B------:R-:W-:Y:S02]  /*8250*/  IMAD R0, R206.reuse, c[0x0][0x1e4], R0 ;  /* 0x00007900ce007a24 */ /* 0x040fe400078e0200 */
[----:B-1----:R-:W-:Y:S04]  /*8260*/  IMAD.WIDE.U32 R2, R206, c[0x0][0x1e0], RZ ;  /* 0x00007800ce027a25 */ /* 0x002fe800078e00ff */
[----:B------:R-:W-:Y:S01]  /*8270*/  IMAD.IADD R3, R3, 0x1, R0 ;  /* 0x0000000103037824 */ /* 0x000fe200078e0200 */
[----:B--2---:R-:W-:Y:S03]  /*8280*/  SHF.R.S32.HI R0, RZ, 0x1f, R205 ;  /* 0x0000001fff007819 */ /* 0x004fe600000114cd */
[C---:B------:R-:W-:Y:S04]  /*8290*/  IMAD.WIDE.U32 R2, R205.reuse, c[0x0][0x1f0], R2 ;  /* 0x00007c00cd027a25 */ /* 0x040fe800078e0002 */
[----:B------:R-:W-:Y:S01]  /*82a0*/  IMAD R4, R0, c[0x0][0x1f0], RZ ;  /* 0x00007c0000047a24 */ /* 0x000fe200078e02ff */
[----:B------:R-:W-:Y:S03]  /*82b0*/  IADD3 R0, P0, R238, R2, RZ ;  /* 0x00000002ee007210 */ /* 0x000fe60007f1e0ff */
[----:B------:R-:W-:Y:S05]  /*82c0*/  IMAD R4, R205, c[0x0][0x1f4], R4 ;  /* 0x00007d00cd047a24 */ /* 0x000fea00078e0204 */
[----:B------:R-:W-:Y:S02]  /*82d0*/  IADD3.X R2, R248, R3, R4, P0, !PT ;  /* 0x00000003f8027210 */ /* 0x000fe400007fe404 */
[C---:B------:R-:W-:Y:S04]  /*82e0*/  LEA R4, P0, R0.reuse, c[0x0][0x1c8], 0x1 ;  /* 0x0000720000047a11 */ /* 0x040fe800078008ff */
[----:B------:R-:W-:Y:S01]  /*82f0*/  LEA.HI.X R0, R0, c[0x0][0x1cc], R2, 0x1, P0 ;  /* 0x0000730000007a11 */ /* 0x000fe200000f0c02 */
[----:B------:R-:W-:-:S06]  /*8300*/  BRA.DIV ~URZ, `(.L_x_208) ;  /* 0x00006e127f007947 */ /* 0x000fcc000b800000 */
[----:B------:R1:W2:Y:S02]  /*8310*/  SHFL.IDX PT, R7, R0, RZ, 0x181f ;  /* 0x00181fff00077589 */ /* 0x0002a400000e0000 */
.L_x_291:
[----:B------:R-:W-:-:S05]  /*8320*/  BRA.DIV ~URZ, `(.L_x_209) ;  /* 0x00006e627f007947 */ /* 0x000fca000b800000 */
[----:B------:R3:W4:Y:S02]  /*8330*/  SHFL.IDX PT, R6, R4, RZ, 0x181f ;  /* 0x00181fff04067589 */ /* 0x00072400000e0000 */
.L_x_292:
[----:B------:R-:W-:Y:S01]  /*8340*/  @P1 IADD3 R2, -R207, 0x10, RZ ;  /* 0x00000010cf021810 */ /* 0x000fe20007ffe1ff */
[----:B------:R-:W-:Y:S01]  /*8350*/  IMAD.SHL.U32 R3, R231, 0x2, RZ ;  /* 0x00000002e7037824 */ /* 0x000fe200078e00ff */
[----:B------:R-:W-:Y:S01]  /*8360*/  @P1 ISETP.NE.U32.AND P0, PT, R207, RZ, PT ;  /* 0x000000ffcf00120c */ /* 0x000fe20003f05070 */
[----:B------:R-:W-:Y:S01]  /*8370*/  IMAD.SHL.U32 R8, R235, 0x2, RZ ;  /* 0x00000002eb087824 */ /* 0x000fe200078e00ff */
[----:B------:R-:W-:Y:S04]  /*8380*/  @P1 LOP3.LUT R2, R2, 0xf, RZ, 0xc0, !PT ;  /* 0x0000000f02021812 */ /* 0x000fe800078ec0ff */
[-C--:B----4-:R-:W-:Y:S04]  /*8390*/  @P1 IADD3 R2, P5, P2, R2, R6.reuse, R3 ;  /* 0x0000000602021210 */ /* 0x090fe80007abe003 */
[-C--:B--2---:R-:W-:Y:S05]  /*83a0*/  @P1 IADD3.X R3, RZ, R7.reuse, R203, P5, P2 ;  /* 0x00000007ff031210 */ /* 0x084fea0002fe44cb */
[----:B------:R-:W-:Y:S01]  /*83b0*/  @!PT LDS RZ, [RZ] ;  /* 0x00000000fffff984 */ /* 0x000fe20000000800 */
[----:B------:R-:W-:Y:S01]  /*83c0*/  @!PT LDS RZ, [RZ] ;  /* 0x00000000fffff984 */ /* 0x000fe20000000800 */
[----:B------:R-:W-:Y:S01]  /*83d0*/  @!PT LDS RZ, [RZ] ;  /* 0x00000000fffff984 */ /* 0x000fe20000000800 */
[----:B------:R2:W-:Y:S01]  /*83e0*/  @P1 LDGSTS.E.BYPASS.LTC128B.128.ZFILL [R200+0x8100], [R2.64], P0 ;  /* 0x0810000002c81fae */ /* 0x0005e20008141d48 */
[C---:B------:R-:W-:Y:S02]  /*83f0*/  @P1 ISETP.NE.U32.AND P0, PT, R199.reuse, RZ, PT ;  /* 0x000000ffc700120c */ /* 0x040fe40003f05070 */
[----:B--2---:R-:W-:Y:S04]  /*8400*/  @P1 IADD3 R2, -R199, 0x10, RZ ;  /* 0x00000010c7021810 */ /* 0x004fe80007ffe1ff */
[----:B------:R-:W-:Y:S04]  /*8410*/  @P1 LOP3.LUT R2, R2, 0xf, RZ, 0xc0, !PT ;  /* 0x0000000f02021812 */ /* 0x000fe800078ec0ff */
[----:B------:R-:W-:Y:S04]  /*8420*/  @P1 IADD3 R2, P5, P2, R2, R6, R8 ;  /* 0x0000000602021210 */ /* 0x000fe80007abe008 */
[----:B------:R-:W-:Y:S05]  /*8430*/  @P1 IADD3.X R3, RZ, R7, R204, P5, P2 ;  /* 0x00000007ff031210 */ /* 0x000fea0002fe44cc */
[----:B------:R2:W-:Y:S01]  /*8440*/  @P1 LDGSTS.E.BYPASS.LTC128B.128.ZFILL [R200+0xb900], [R2.64], P0 ;  /* 0x0b90000002c81fae */ /* 0x0005e20008141d48 */
[----:B------:R-:W-:Y:S01]  /*8450*/  ISETP.GE.AND P1, PT, R5, 0x21, PT ;  /* 0x000000210500780c */ /* 0x000fe20003f26270 */
[----:B------:R-:W-:-:S06]  /*8460*/  BRA.DIV ~URZ, `(.L_x_210) ;  /* 0x00006d927f007947 */ /* 0x000fcc000b800000 */
[----:B------:R4:W1:Y:S04]  /*8470*/  SHFL.IDX PT, R6, R0, 0x1, 0x181f ;  /* 0x00381f0000067f89 */ /* 0x00086800000e0000 */
[----:B------:R4:W2:Y:S02]  /*8480*/  SHFL.IDX PT, R5, R4, 0x1, 0x181f ;  /* 0x00381f0004057f89 */ /* 0x0008a400000e0000 */
.L_x_293:
[----:B--2---:R-:W-:Y:S01]  /*8490*/  @P1 IADD3 R2, -R207, 0x10, RZ ;  /* 0x00000010cf021810 */ /* 0x004fe20007ffe1ff */
[----:B------:R-:W-:Y:S01]  /*84a0*/  IMAD.SHL.U32 R3, R231, 0x2, RZ ;  /* 0x00000002e7037824 */ /* 0x000fe200078e00ff */
[----:B------:R-:W-:Y:S01]  /*84b0*/  @P1 ISETP.NE.U32.AND P0, PT, R207, RZ, PT ;  /* 0x000000ffcf00120c */ /* 0x000fe20003f05070 */
[----:B------:R-:W-:Y:S01]  /*84c0*/  IMAD.SHL.U32 R7, R235, 0x2, RZ ;  /* 0x00000002eb077824 */ /* 0x000fe200078e00ff */
[----:B------:R-:W-:Y:S04]  /*84d0*/  @P1 LOP3.LUT R2, R2, 0xf, RZ, 0xc0, !PT ;  /* 0x0000000f02021812 */ /* 0x000fe800078ec0ff */
[-C--:B------:R-:W-:Y:S04]  /*84e0*/  @P1 IADD3 R2, P5, P2, R2, R5.reuse, R3 ;  /* 0x0000000502021210 */ /* 0x080fe80007abe003 */
[-C--:B-1----:R-:W-:Y:S05]  /*84f0*/  @P1 IADD3.X R3, RZ, R6.reuse, R203, P5, P2 ;  /* 0x00000006ff031210 */ /* 0x082fea0002fe44cb */
[----:B------:R-:W-:Y:S01]  /*8500*/  @!PT LDS RZ, [RZ] ;  /* 0x00000000fffff984 */ /* 0x000fe20000000800 */
[----:B------:R-:W-:Y:S01]  /*8510*/  @!PT LDS RZ, [RZ] ;  /* 0x00000000fffff984 */ /* 0x000fe20000000800 */
[----:B------:R-:W-:Y:S01]  /*8520*/  @!PT LDS RZ, [RZ] ;  /* 0x00000000fffff984 */ /* 0x000fe20000000800 */
[----:B------:R1:W-:Y:S01]  /*8530*/  @P1 LDGSTS.E.BYPASS.LTC128B.128.ZFILL [R200+0x9100], [R2.64], P0 ;  /* 0x0910000002c81fae */ /* 0x0003e20008141d48 */
[C---:B------:R-:W-:Y:S02]  /*8540*/  @P1 ISETP.NE.U32.AND P0, PT, R199.reuse, RZ, PT ;  /* 0x000000ffc700120c */ /* 0x040fe40003f05070 */
[----:B-1----:R-:W-:Y:S04]  /*8550*/  @P1 IADD3 R2, -R199, 0x10, RZ ;  /* 0x00000010c7021810 */ /* 0x002fe80007ffe1ff */
[----:B------:R-:W-:Y:S04]  /*8560*/  @P1 LOP3.LUT R2, R2, 0xf, RZ, 0xc0, !PT ;  /* 0x0000000f02021812 */ /* 0x000fe800078ec0ff */
[----:B------:R-:W-:Y:S02]  /*8570*/  @P1 IADD3 R2, P5, P2, R2, R5, R7 ;  /* 0x0000000502021210 */ /* 0x000fe40007abe007 */
[----:B------:R-:W-:Y:S02]  /*8580*/  IADD3 R5, -R234, 0x70, RZ ;  /* 0x00000070ea057810 */ /* 0x000fe40007ffe1ff */
[----:B------:R-:W-:Y:S05]  /*8590*/  @P1 IADD3.X R3, RZ, R6, R204, P5, P2 ;  /* 0x00000006ff031210 */ /* 0x000fea0002fe44cc */
[----:B------:R1:W-:Y:S01]  /*85a0*/  @P1 LDGSTS.E.BYPASS.LTC128B.128.ZFILL [R200+0xc900], [R2.64], P0 ;  /* 0x0c90000002c81fae */ /* 0x0003e20008141d48 */
[----:B------:R-:W-:Y:S01]  /*85b0*/  ISETP.GE.AND P1, PT, R5, 0x41, PT ;  /* 0x000000410500780c */ /* 0x000fe20003f26270 */
[----:B------:R-:W-:-:S10]  /*85c0*/  BRA.DIV ~URZ, `(.L_x_211) ;  /* 0x00006d027f007947 */ /* 0x000fd4000b800000 */
[----:B------:R2:W1:Y:S02]  /*85d0*/  SHFL.IDX PT, R7, R0, 0x2, 0x181f ;  /* 0x00581f0000077f89 */ /* 0x00046400000e0000 */
.L_x_294:
[----:B------:R-:W-:-:S05]  /*85e0*/  BRA.DIV ~URZ, `(.L_x_212) ;  /* 0x00006d527f007947 */ /* 0x000fca000b800000 */
[----:B------:R2:W3:Y:S02]  /*85f0*/  SHFL.IDX PT, R6, R4, 0x2, 0x181f ;  /* 0x00581f0004067f89 */ /* 0x0004e400000e0000 */
.L_x_295:
[----:B-1----:R-:W-:Y:S01]  /*8600*/  @P1 IADD3 R2, -R207, 0x10, RZ ;  /* 0x00000010cf021810 */ /* 0x002fe20007ffe1ff */
[----:B------:R-:W-:Y:S01]  /*8610*/  IMAD.SHL.U32 R3, R231, 0x2, RZ ;  /* 0x00000002e7037824 */ /* 0x000fe200078e00ff */
[----:B------:R-:W-:Y:S01]  /*8620*/  @P1 ISETP.NE.U32.AND P0, PT, R207, RZ, PT ;  /* 0x000000ffcf00120c */ /* 0x000fe20003f05070 */
[----:B------:R-:W-:Y:S01]  /*8630*/  IMAD.SHL.U32 R8, R235, 0x2, RZ ;  /* 0x00000002eb087824 */ /* 0x000fe200078e00ff */
[----:B------:R-:W-:Y:S04]  /*8640*/  @P1 LOP3.LUT R2, R2, 0xf, RZ, 0xc0, !PT ;  /* 0x0000000f02021812 */ /* 0x000fe800078ec0ff */
[-C--:B---3--:R-:W-:Y:S04]  /*8650*/  @P1 IADD3 R2, P5, P2, R2, R6.reuse, R3 ;  /* 0x0000000602021210 */ /* 0x088fe80007abe003 */
[-C--:B------:R-:W-:Y:S05]  /*8660*/  @P1 IADD3.X R3, RZ, R7.reuse, R203, P5, P2 ;  /* 0x00000007ff031210 */ /* 0x080fea0002fe44cb */
[----:B------:R-:W-:Y:S01]  /*8670*/  @!PT LDS RZ, [RZ] ;  /* 0x00000000fffff984 */ /* 0x000fe20000000800 */
[----:B------:R-:W-:Y:S01]  /*8680*/  @!PT LDS RZ, [RZ] ;  /* 0x00000000fffff984 */ /* 0x000fe20000000800 */
[----:B------:R-:W-:Y:S01]  /*8690*/  @!PT LDS RZ, [RZ] ;  /* 0x00000000fffff984 */ /* 0x000fe20000000800 */
[----:B------:R1:W-:Y:S01]  /*86a0*/  @P1 LDGSTS.E.BYPASS.LTC128B.128.ZFILL [R200+0xa100], [R2.64], P0 ;  /* 0x0a10000002c81fae */ /* 0x0003e20008141d48 */
[C---:B------:R-:W-:Y:S02]  /*86b0*/  @P1 ISETP.NE.U32.AND P0, PT, R199.reuse, RZ, PT ;  /* 0x000000ffc700120c */ /* 0x040fe40003f05070 */
[----:B-1----:R-:W-:Y:S04]  /*86c0*/  @P1 IADD3 R2, -R199, 0x10, RZ ;  /* 0x00000010c7021810 */ /* 0x002fe80007ffe1ff */
[----:B------:R-:W-:Y:S04]  /*86d0*/  @P1 LOP3.LUT R2, R2, 0xf, RZ, 0xc0, !PT ;  /* 0x0000000f02021812 */ /* 0x000fe800078ec0ff */
[----:B------:R-:W-:Y:S04]  /*86e0*/  @P1 IADD3 R2, P5, P2, R2, R6, R8 ;  /* 0x0000000602021210 */ /* 0x000fe80007abe008 */
[----:B------:R-:W-:Y:S05]  /*86f0*/  @P1 IADD3.X R3, RZ, R7, R204, P5, P2 ;  /* 0x00000007ff031210 */ /* 0x000fea0002fe44cc */
[----:B------:R1:W-:Y:S01]  /*8700*/  @P1 LDGSTS.E.BYPASS.LTC128B.128.ZFILL [R200+0xd900], [R2.64], P0 ;  /* 0x0d90000002c81fae */ /* 0x0003e20008141d48 */
[----:B------:R-:W-:Y:S01]  /*8710*/  ISETP.GE.AND P1, PT, R5, 0x61, PT ;  /* 0x000000610500780c */ /* 0x000fe20003f26270 */
[----:B------:R-:W-:-:S06]  /*8720*/  BRA.DIV ~URZ, `(.L_x_213) ;  /* 0x00006c827f007947 */ /* 0x000fcc000b800000 */
[----:B------:R3:W1:Y:S04]  /*8730*/  SHFL.IDX PT, R5, R0, 0x3, 0x181f ;  /* 0x00781f0000057f89 */ /* 0x00066800000e0000 */
[----:B--2-4-:R3:W2:Y:S02]  /*8740*/  SHFL.IDX PT, R0, R4, 0x3, 0x181f ;  /* 0x00781f0004007f89 */ /* 0x0146a400000e0000 */
.L_x_296:
[----:B-1----:R-:W-:Y:S01]  /*8750*/  @P1 IADD3 R2, -R207, 0x10, RZ ;  /* 0x00000010cf021810 */ /* 0x002fe20007ffe1ff */
[----:B------:R-:W-:Y:S01]  /*8760*/  IMAD.SHL.U32 R3, R231, 0x2, RZ ;  /* 0x00000002e7037824 */ /* 0x000fe200078e00ff */
[----:B------:R-:W-:Y:S01]  /*8770*/  @P1 ISETP.NE.U32.AND P0, PT, R207, RZ, PT ;  /* 0x000000ffcf00120c */ /* 0x000fe20003f05070 */
[----:B---3--:R-:W-:Y:S01]  /*8780*/  IMAD.SHL.U32 R4, R235, 0x2, RZ ;  /* 0x00000002eb047824 */ /* 0x008fe200078e00ff */
[----:B------:R-:W-:Y:S04]  /*8790*/  @P1 LOP3.LUT R2, R2, 0xf, RZ, 0xc0, !PT ;  /* 0x0000000f02021812 */ /* 0x000fe800078ec0ff */
[-C--:B--2---:R-:W-:Y:S04]  /*87a0*/  @P1 IADD3 R2, P5, P2, R2, R0.reuse, R3 ;  /* 0x0000000002021210 */ /* 0x084fe80007abe003 */
        /* <DEDUP_REMOVED lines=10> */
[----:B------:R1:W-:Y:S04]  /*8850*/  @P1 LDGSTS.E.BYPASS.LTC128B.128.ZFILL [R200+0xe900], [R2.64], P0 ;  /* 0x0e90000002c81fae */ /* 0x0003e80008141d48 */
.L_x_207:
[----:B--234-:R-:W-:Y:S05]  /*8860*/  BSYNC B0 ;  /* 0x0000000000007941 */ /* 0x01cfea0003800000 */
.L_x_206:
[----:B-1----:R-:W-:Y:S01]  /*8870*/  FMNMX.FTZ R2, R201, R69, !PT ;  /* 0x00000045c9027209 */ /* 0x002fe20007810000 */
        /* <DEDUP_REMOVED lines=57> */
[----:B------:R1:W2:Y:S02]  /*8c10*/  SHFL.BFLY PT, R0, R4, 0x2, 0x1f ;  /* 0x0c401f0004007f89 */ /* 0x0002a400000e0000 */
.L_x_297:
[----:B-12---:R-:W-:Y:S01]  /*8c20*/  FMNMX.FTZ R4, R4, R0, !PT ;  /* 0x0000000004047209 */ /* 0x006fe20007810000 */
[----:B------:R-:W-:-:S05]  /*8c30*/  BRA.DIV ~URZ, `(.L_x_215) ;  /* 0x000068827f007947 */ /* 0x000fca000b800000 */
[----:B------:R-:W1:Y:S02]  /*8c40*/  SHFL.BFLY PT, R0, R4, 0x1, 0x1f ;  /* 0x0c201f0004007f89 */ /* 0x000e6400000e0000 */
[----:B-1----:R-:W-:Y:S02]  /*8c50*/  FMNMX.FTZ R69, R4, R0, !PT ;  /* 0x0000000004457209 */ /* 0x002fe40007810000 */
[----:B------:R-:W1:Y:S02]  /*8c60*/  SHFL.BFLY PT, R0, R5, 0x2, 0x1f ;  /* 0x0c401f0005007f89 */ /* 0x000e6400000e0000 */
[----:B-1----:R-:W-:Y:S05]  /*8c70*/  FMNMX.FTZ R4, R5, R0, !PT ;  /* 0x0000000005047209 */ /* 0x002fea0007810000 */
[----:B------:R1:W2:Y:S02]  /*8c80*/  SHFL.BFLY PT, R0, R4, 0x1, 0x1f ;  /* 0x0c201f0004007f89 */ /* 0x0002a400000e0000 */
.L_x_298:
[----:B--2---:R-:W-:Y:S01]  /*8c90*/  FMNMX.FTZ R3, R0, R4, !PT ;  /* 0x0000000400037209 */ /* 0x004fe20007810000 */
[C---:B-1----:R-:W-:Y:S01]  /*8ca0*/  FMUL.FTZ R4, R69.reuse, c[0x0][0x2d0] ;  /* 0x0000b40045047a20 */ /* 0x042fe20000410000 */
[----:B------:R-:W-:Y:S01]  /*8cb0*/  WARPSYNC 0xffffffff ;  /* 0xffffffff00007948 */ /* 0x000fe20003800000 */
[----:B------:R-:W-:Y:S01]  /*8cc0*/  FADD.FTZ R0, -R69, R70 ;  /* 0x0000004645007221 */ /* 0x000fe20000010100 */
[----:B------:R-:W-:Y:S01]  /*8cd0*/  ISETP.GT.AND P0, PT, R214, R236, PT ;  /* 0x000000ecd600720c */ /* 0x000fe20003f04270 */
        /* <DEDUP_REMOVED lines=38> */
[----:B------:R-:W-:Y:S01]  /*8f40*/  FFMA.FTZ R143, R157, c[0x0][0x2d0], -R4 ;  /* 0x0000b4009d8f7a23 */ /* 0x000fe20000010804 */
[C---:B-1----:R-:W-:Y:S01]  /*8f50*/  F2FP.PACK_AB R136, R5.reuse, R6 ;  /* 0x000000060588723e */ /* 0x042fe200000000ff */
[----:B------:R-:W-:Y:S01]  /*8f60*/  FFMA.FTZ R0, R2, R215, R6 ;  /* 0x000000d702007223 */ /* 0x000fe20000010006 */
[----:B--2---:R-:W-:Y:S01]  /*8f70*/  F2FP.PACK_AB R138, R8, R9 ;  /* 0x00000009088a723e */ /* 0x004fe200000000ff */
[C---:B------:R-:W-:Y:S02]  /*8f80*/  FMUL.FTZ R56, R2.reuse, R72 ;  /* 0x0000004802387220 */ /* 0x040fe40000410000 */
[----:B------:R-:W-:Y:S02]  /*8f90*/  FADD.FTZ R7, R5, R0 ;  /* 0x0000000005077221 */ /* 0x000fe40000010000 */
        /* <DEDUP_REMOVED lines=10> */
[--C-:B------:R-:W-:Y:S01]  /*9040*/  FFMA.FTZ R140, R156, c[0x0][0x2d0], -R4.reuse ;  /* 0x0000b4009c8c7a23 */ /* 0x100fe20000010804 */
[----:B------:R2:W-:Y:S01]  /*9050*/  MUFU.EX2 R10, R5 ;  /* 0x00000005000a7308 */ /* 0x0005e20000000800 */
        /* <DEDUP_REMOVED lines=8> */
[C---:B-1----:R-:W-:Y:S02]  /*90e0*/  FMUL.FTZ R58, R0.reuse, R74 ;  /* 0x0000004a003a7220 */ /* 0x042fe40000410000 */
[----:B------:R-:W-:Y:S02]  /*90f0*/  FMUL.FTZ R59, R0, R75 ;  /* 0x0000004b003b7220 */ /* 0x000fe40000410000 */
[----:B------:R-:W1:Y:S01]  /*9100*/  LDSM.16.MT88.4 R72, [R189] ;  /* 0x00000000bd48783b */ /* 0x000e620000004200 */
        /* <DEDUP_REMOVED lines=11> */
[----:B------:R-:W-:Y:S02]  /*91c0*/  FFMA.FTZ R229, R13, c[0x0][0x2d0], -R4 ;  /* 0x0000b4000de57a23 */ /* 0x000fe40000010804 */
[----:B------:R-:W-:Y:S02]  /*91d0*/  FADD.FTZ R4, R9, R7 ;  /* 0x0000000709047221 */ /* 0x000fe40000010000 */
[----:B------:R-:W3:Y:S01]  /*91e0*/  MUFU.EX2 R7, R6 ;  /* 0x0000000600077308 */ /* 0x000ee20000000800 */
[----:B------:R-:W-:Y:S02]  /*91f0*/  FMUL.FTZ R21, R2, R109 ;  /* 0x0000006d02157220 */ /* 0x000fe40000410000 */
[----:B------:R-:W-:Y:S02]  /*9200*/  FMUL.FTZ R22, R0, R110 ;  /* 0x0000006e00167220 */ /* 0x000fe40000410000 */
[----:B------:R-:W-:Y:S02]  /*9210*/  FADD.FTZ R141, R8, R4 ;  /* 0x00000004088d7221 */ /* 0x000fe40000010000 */
[C---:B------:R-:W-:Y:S02]  /*9220*/  FMUL.FTZ R4, R2.reuse, R124 ;  /* 0x0000007c02047220 */ /* 0x040fe40000410000 */
[C---:B--2---:R-:W-:Y:S01]  /*9230*/  FMUL.FTZ R5, R2.reuse, R125 ;  /* 0x0000007d02057220 */ /* 0x044fe20000410000 */
[----:B------:R-:W-:Y:S01]  /*9240*/  MUFU.EX2 R109, R68 ;  /* 0x00000044006d7308 */ /* 0x000fe20000000800 */
[C---:B------:R-:W-:Y:S02]  /*9250*/  FMUL.FTZ R20, R2.reuse, R108 ;  /* 0x0000006c02147220 */ /* 0x040fe40000410000 */
[C---:B------:R-:W-:Y:S02]  /*9260*/  FMUL.FTZ R8, R2.reuse, R120 ;  /* 0x0000007802087220 */ /* 0x040fe40000410000 */
[----:B------:R-:W-:Y:S02]  /*9270*/  FMUL.FTZ R9, R2, R121 ;  /* 0x0000007902097220 */ /* 0x000fe40000410000 */
[----:B------:R-:W-:Y:S02]  /*9280*/  FMUL.FTZ R11, R0, R123 ;  /* 0x0000007b000b7220 */ /* 0x000fe40000410000 */
[C---:B------:R-:W-:Y:S01]  /*9290*/  FMUL.FTZ R12, R2.reuse, R116 ;  /* 0x00000074020c7220 */ /* 0x040fe20000410000 */
[----:B------:R-:W2:Y:S01]  /*92a0*/  MUFU.EX2 R110, R70 ;  /* 0x00000046006e7308 */ /* 0x000ea20000000800 */
[----:B------:R-:W-:Y:S02]  /*92b0*/  FMUL.FTZ R13, R2, R117 ;  /* 0x00000075020d7220 */ /* 0x000fe40000410000 */
[C---:B------:R-:W-:Y:S01]  /*92c0*/  FMUL.FTZ R14, R0.reuse, R118 ;  /* 0x00000076000e7220 */ /* 0x040fe20000410000 */
[C---:B---3--:R-:W-:Y:S01]  /*92d0*/  F2FP.PACK_AB R137, R7.reuse, R10 ;  /* 0x0000000a0789723e */ /* 0x048fe200000000ff */
[C---:B------:R-:W-:Y:S02]  /*92e0*/  FFMA.FTZ R6, R0.reuse, R230, R10 ;  /* 0x000000e600067223 */ /* 0x040fe4000001000a */
[C---:B------:R-:W-:Y:S02]  /*92f0*/  FMUL.FTZ R10, R0.reuse, R122 ;  /* 0x0000007a000a7220 */ /* 0x040fe40000410000 */
[----:B------:R-:W-:Y:S01]  /*9300*/  FADD.FTZ R108, R7, R6 ;  /* 0x00000006076c7221 */ /* 0x000fe20000010000 */
[----:B------:R-:W3:Y:S01]  /*9310*/  MUFU.EX2 R68, R155 ;  /* 0x0000009b00447308 */ /* 0x000ee20000000800 */
[C---:B------:R-:W-:Y:S01]  /*9320*/  FMUL.FTZ R6, R0.reuse, R126 ;  /* 0x0000007e00067220 */ /* 0x040fe20000410000 */
[----:B------:R-:W-:Y:S01]  /*9330*/  LDSM.16.MT88.4 R120, [R189+0x3000] ;  /* 0x00300000bd78783b */ /* 0x000fe20000004200 */
[C---:B------:R-:W-:Y:S02]  /*9340*/  FMUL.FTZ R7, R0.reuse, R127 ;  /* 0x0000007f00077220 */ /* 0x040fe40000410000 */
[----:B------:R-:W-:Y:S02]  /*9350*/  FMUL.FTZ R15, R0, R119 ;  /* 0x00000077000f7220 */ /* 0x000fe40000410000 */
[C---:B------:R-:W-:Y:S02]  /*9360*/  FMUL.FTZ R16, R2.reuse, R112 ;  /* 0x0000007002107220 */ /* 0x040fe40000410000 */
[----:B------:R-:W-:Y:S01]  /*9370*/  FMUL.FTZ R17, R2, R113 ;  /* 0x0000007102117220 */ /* 0x000fe20000410000 */
[----:B------:R-:W-:Y:S01]  /*9380*/  MUFU.EX2 R70, R150 ;  /* 0x0000009600467308 */ /* 0x000fe20000000800 */
[C---:B------:R-:W-:Y:S02]  /*9390*/  FMUL.FTZ R18, R0.reuse, R114 ;  /* 0x0000007200127220 */ /* 0x040fe40000410000 */
[----:B------:R-:W-:Y:S01]  /*93a0*/  FMUL.FTZ R19, R0, R115 ;  /* 0x0000007300137220 */ /* 0x000fe20000410000 */
[----:B--2---:R-:W-:Y:S01]  /*93b0*/  F2FP.PACK_AB R139, R110, R109 ;  /* 0x0000006d6e8b723e */ /* 0x004fe200000000ff */
[----:B------:R-:W-:Y:S01]  /*93c0*/  LDSM.16.MT88.4 R112, [R191+0x3000] ;  /* 0x00300000bf70783b */ /* 0x000fe20000004200 */
[C---:B------:R-:W-:Y:S02]  /*93d0*/  FMUL.FTZ R24, R2.reuse, R104 ;  /* 0x0000006802187220 */ /* 0x040fe40000410000 */
[----:B------:R-:W-:Y:S02]  /*93e0*/  FMUL.FTZ R25, R2, R105 ;  /* 0x0000006902197220 */ /* 0x000fe40000410000 */
[C---:B------:R-:W-:Y:S01]  /*93f0*/  FMUL.FTZ R26, R0.reuse, R106 ;  /* 0x0000006a001a7220 */ /* 0x040fe20000410000 */
[C---:B-1----:R-:W-:Y:S01]  /*9400*/  HMMA.16816.F32 R4, R136.reuse, R72, R4 ;  /* 0x000000488804723c */ /* 0x042fe20000001804 */
[----:B------:R-:W-:Y:S04]  /*9410*/  MUFU.EX2 R155, R152 ;  /* 0x00000098009b7308 */ /* 0x000fe80000000800 */
[C---:B------:R-:W-:Y:S02]  /*9420*/  FMUL.FTZ R27, R0.reuse, R107 ;  /* 0x0000006b001b7220 */ /* 0x040fe40000410000 */
[----:B------:R-:W-:Y:S01]  /*9430*/  LDSM.16.MT88.4 R104, [R190+0x3000] ;  /* 0x00300000be68783b */ /* 0x000fe20000004200 */
[C---:B------:R-:W-:Y:S03]  /*9440*/  HMMA.16816.F32 R8, R136.reuse, R74, R8 ;  /* 0x0000004a8808723c */ /* 0x040fe60000001808 */
[----:B------:R-:W-:Y:S01]  /*9450*/  MUFU.EX2 R152, R156 ;  /* 0x0000009c00987308 */ /* 0x000fe20000000800 */
[----:B------:R-:W-:Y:S02]  /*9460*/  FMUL.FTZ R23, R0, R111 ;  /* 0x0000006f00177220 */ /* 0x000fe40000410000 */
[C---:B------:R-:W-:Y:S01]  /*9470*/  FMUL.FTZ R28, R2.reuse, R100 ;  /* 0x00000064021c7220 */ /* 0x040fe20000410000 */
[----:B------:R-:W1:Y:S01]  /*9480*/  LDSM.16.MT88.4 R72, [R191] ;  /* 0x00000000bf48783b */ /* 0x000e620000004200 */
[----:B------:R-:W-:Y:S04]  /*9490*/  FMUL.FTZ R33, R2, R97 ;  /* 0x0000006102217220 */ /* 0x000fe80000410000 */
[C---:B------:R-:W-:Y:S01]  /*94a0*/  FMUL.FTZ R34, R0.reuse, R98 ;  /* 0x0000006200227220 */ /* 0x040fe20000410000 */
[----:B------:R-:W-:Y:S01]  /*94b0*/  MUFU.EX2 R150, R160 ;  /* 0x000000a000967308 */ /* 0x000fe20000000800 */
[----:B------:R-:W-:Y:S02]  /*94c0*/  FMUL.FTZ R35, R0, R99 ;  /* 0x0000006300237220 */ /* 0x000fe40000410000 */
[----:B------:R-:W-:Y:S02]  /*94d0*/  FMUL.FTZ R37, R2, R93 ;  /* 0x0000005d02257220 */ /* 0x000fe40000410000 */
[C---:B------:R-:W-:Y:S02]  /*94e0*/  FMUL.FTZ R38, R0.reuse, R94 ;  /* 0x0000005e00267220 */ /* 0x040fe40000410000 */
[----:B------:R-:W-:Y:S02]  /*94f0*/  FMUL.FTZ R39, R0, R95 ;  /* 0x0000005f00277220 */ /* 0x000fe40000410000 */
[C---:B------:R-:W-:Y:S01]  /*9500*/  FMUL.FTZ R40, R2.reuse, R88 ;  /* 0x0000005802287220 */ /* 0x040fe20000410000 */
[----:B------:R-:W-:Y:S01]  /*9510*/  MUFU.EX2 R230, R147 ;  /* 0x0000009300e67308 */ /* 0x000fe20000000800 */
[----:B------:R-:W-:Y:S02]  /*9520*/  FMUL.FTZ R41, R2, R89 ;  /* 0x0000005902297220 */ /* 0x000fe40000410000 */
[C---:B------:R-:W-:Y:S02]  /*9530*/  FMUL.FTZ R42, R0.reuse, R90 ;  /* 0x0000005a002a7220 */ /* 0x040fe40000410000 */
[----:B------:R-:W-:Y:S02]  /*9540*/  FMUL.FTZ R43, R0, R91 ;  /* 0x0000005b002b7220 */ /* 0x000fe40000410000 */
[----:B------:R-:W-:Y:S01]  /*9550*/  LDSM.16.MT88.4 R88, [R191+0x1800] ;  /* 0x00180000bf58783b */ /* 0x000fe20000004200 */
[----:B------:R-:W-:Y:S02]  /*9560*/  FMUL.FTZ R45, R2, R85 ;  /* 0x00000055022d7220 */ /* 0x000fe40000410000 */
        /* <DEDUP_REMOVED lines=8> */
[----:B------:R-:W-:Y:S01]  /*95f0*/  FMUL.FTZ R53, R2, R77 ;  /* 0x0000004d02357220 */ /* 0x000fe20000410000 */
[C---:B-1----:R-:W-:Y:S03]  /*9600*/  HMMA.16816.F32 R12, R136.reuse, R72, R12 ;  /* 0x00000048880c723c */ /* 0x042fe6000000180c */
[C---:B------:R-:W-:Y:S02]  /*9610*/  FMUL.FTZ R54, R0.reuse, R78 ;  /* 0x0000004e00367220 */ /* 0x040fe40000410000 */
[----:B------:R-:W-:Y:S02]  /*9620*/  FMUL.FTZ R55, R0, R79 ;  /* 0x0000004f00377220 */ /* 0x000fe40000410000 */
[----:B------:R-:W-:Y:S01]  /*9630*/  LDSM.16.MT88.4 R76, [R189+0x800] ;  /* 0x00080000bd4c783b */ /* 0x000fe20000004200 */
[C---:B------:R-:W-:Y:S04]  /*9640*/  HMMA.16816.F32 R16, R136.reuse, R74, R16 ;  /* 0x0000004a8810723c */ /* 0x040fe80000001810 */
[----:B------:R-:W-:Y:S02]  /*9650*/  FMUL.FTZ R29, R2, R101 ;  /* 0x00000065021d7220 */ /* 0x000fe40000410000 */
[C---:B------:R-:W-:Y:S01]  /*9660*/  FMUL.FTZ R30, R0.reuse, R102 ;  /* 0x00000066001e7220 */ /* 0x040fe20000410000 */
[----:B------:R-:W1:Y:S01]  /*9670*/  LDSM.16.MT88.4 R72, [R190] ;  /* 0x00000000be48783b */ /* 0x000e620000004200 */
[----:B------:R-:W-:Y:S01]  /*9680*/  FMUL.FTZ R31, R0, R103 ;  /* 0x00000067001f7220 */ /* 0x000fe20000410000 */
[----:B------:R-:W-:Y:S03]  /*9690*/  MUFU.EX2 R102, R140 ;  /* 0x0000008c00667308 */ /* 0x000fe60000000800 */
[C---:B------:R-:W-:Y:S02]  /*96a0*/  FMUL.FTZ R32, R2.reuse, R96 ;  /* 0x0000006002207220 */ /* 0x040fe40000410000 */
[C---:B------:R-:W-:Y:S02]  /*96b0*/  FMUL.FTZ R36, R2.reuse, R92 ;  /* 0x0000005c02247220 */ /* 0x040fe40000410000 */
[C---:B------:R-:W-:Y:S02]  /*96c0*/  FMUL.FTZ R44, R2.reuse, R84 ;  /* 0x00000054022c7220 */ /* 0x040fe40000410000 */
[C---:B------:R-:W-:Y:S01]  /*96d0*/  FMUL.FTZ R48, R2.reuse, R80 ;  /* 0x0000005002307220 */ /* 0x040fe20000410000 */
[----:B------:R-:W-:Y:S01]  /*96e0*/  MUFU.EX2 R84, R159 ;  /* 0x0000009f00547308 */ /* 0x000fe20000000800 */
[C---:B------:R-:W-:Y:S02]  /*96f0*/  FMUL.FTZ R60, R2.reuse, R60 ;  /* 0x0000003c023c7220 */ /* 0x040fe40000410000 */
[C---:B------:R-:W-:Y:S02]  /*9700*/  FMUL.FTZ R61, R2.reuse, R61 ;  /* 0x0000003d023d7220 */ /* 0x040fe40000410000 */
[C---:B------:R-:W-:Y:S02]  /*9710*/  FMUL.FTZ R64, R2.reuse, R64 ;  /* 0x0000004002407220 */ /* 0x040fe40000410000 */
[----:B------:R-:W-:Y:S02]  /*9720*/  FMUL.FTZ R65, R2, R65 ;  /* 0x0000004102417220 */ /* 0x000fe40000410000 */
[C---:B------:R-:W-:Y:S01]  /*9730*/  FMUL.FTZ R62, R0.reuse, R62 ;  /* 0x0000003e003e7220 */ /* 0x040fe20000410000 */
[----:B------:R-:W-:Y:S01]  /*9740*/  MUFU.EX2 R80, R151 ;  /* 0x0000009700507308 */ /* 0x000fe20000000800 */
[C---:B------:R-:W-:Y:S02]  /*9750*/  FMUL.FTZ R63, R0.reuse, R63 ;  /* 0x0000003f003f7220 */ /* 0x040fe40000410000 */
[C---:B------:R-:W-:Y:S02]  /*9760*/  FMUL.FTZ R66, R0.reuse, R66 ;  /* 0x0000004200427220 */ /* 0x040fe40000410000 */
[----:B------:R-:W-:Y:S02]  /*9770*/  FMUL.FTZ R67, R0, R67 ;  /* 0x0000004300437220 */ /* 0x000fe40000410000 */
[----:B---3--:R-:W-:Y:S03]  /*9780*/  FADD.FTZ R0, R68, R141 ;  /* 0x0000008d44007221 */ /* 0x008fe60000010000 */
[----:B------:R-:W-:Y:S01]  /*9790*/  MUFU.EX2 R92, R207 ;  /* 0x000000cf005c7308 */ /* 0x000fe20000000800 */
[C---:B-1----:R-:W-:Y:S09]  /*97a0*/  HMMA.16816.F32 R20, R136.reuse, R72, R20 ;  /* 0x000000488814723c */ /* 0x042ff20000001814 */
[----:B------:R-:W-:Y:S01]  /*97b0*/  MUFU.EX2 R159, R145 ;  /* 0x00000091009f7308 */ /* 0x000fe20000000800 */
[C---:B------:R-:W-:Y:S01]  /*97c0*/  HMMA.16816.F32 R24, R136.reuse, R74, R24 ;  /* 0x0000004a8818723c */ /* 0x040fe20000001818 */
[----:B------:R-:W1:Y:S08]  /*97d0*/  LDSM.16.MT88.4 R72, [R194] ;  /* 0x00000000c248783b */ /* 0x000e700000004200 */
[----:B------:R-:W-:Y:S10]  /*97e0*/  MUFU.EX2 R96, R211 ;  /* 0x000000d300607308 */ /* 0x000ff40000000800 */
[----:B------:R-:W-:Y:S10]  /*97f0*/  MUFU.EX2 R151, R157 ;  /* 0x0000009d00977308 */ /* 0x000ff40000000800 */
[----:B------:R-:W2:Y:S10]  /*9800*/  MUFU.EX2 R2, R154 ;  /* 0x0000009a00027308 */ /* 0x000eb40000000800 */
[----:B------:R-:W-:Y:S01]  /*9810*/  MUFU.EX2 R154, R142 ;  /* 0x0000008e009a7308 */ /* 0x000fe20000000800 */
[C---:B-1----:R-:W-:Y:S09]  /*9820*/  HMMA.16816.F32 R28, R136.reuse, R72, R28 ;  /* 0x00000048881c723c */ /* 0x042ff2000000181c */
[----:B------:R-:W1:Y:S03]  /*9830*/  MUFU.EX2 R103, R143 ;  /* 0x0000008f00677308 */ /* 0x000e660000000800 */
[----:B--2---:R-:W-:Y:S01]  /*9840*/  FADD.FTZ R0, R2, R0 ;  /* 0x0000000002007221 */ /* 0x004fe20000010000 */
[C---:B------:R-:W-:Y:S01]  /*9850*/  HMMA.16816.F32 R32, R136.reuse, R74, R32 ;  /* 0x0000004a8820723c */ /* 0x040fe20000001820 */
[----:B------:R-:W2:Y:S02]  /*9860*/  LDSM.16.MT88.4 R72, [R189+0x3800] ;  /* 0x00380000bd48783b */ /* 0x000ea40000004200 */
[----:B------:R-:W-:Y:S03]  /*9870*/  FADD.FTZ R0, R80, R0 ;  /* 0x0000000050007221 */ /* 0x000fe60000010000 */
[----:B------:R-:W-:Y:S01]  /*9880*/  MUFU.EX2 R145, R216 ;  /* 0x000000d800917308 */ /* 0x000fe20000000800 */
[----:B------:R-:W-:Y:S09]  /*9890*/  FADD.FTZ R0, R70, R0 ;  /* 0x0000000046007221 */ /* 0x000ff20000010000 */
[----:B------:R-:W3:Y:S10]  /*98a0*/  MUFU.EX2 R101, R225 ;  /* 0x000000e100657308 */ /* 0x000ef40000000800 */
[----:B------:R-:W-:Y:S10]  /*98b0*/  MUFU.EX2 R143, R222 ;  /* 0x000000de008f7308 */ /* 0x000ff40000000800 */
[----:B------:R-:W4:Y:S01]  /*98c0*/  MUFU.EX2 R142, R223 ;  /* 0x000000df008e7308 */ /* 0x000f220000000800 */
[C---:B--2---:R-:W-:Y:S09]  /*98d0*/  HMMA.16816.F32 R36, R136.reuse, R72, R36 ;  /* 0x000000488824723c */ /* 0x044ff20000001824 */
[----:B------:R-:W-:Y:S01]  /*98e0*/  MUFU.EX2 R141, R227 ;  /* 0x000000e3008d7308 */ /* 0x000fe20000000800 */
[C---:B------:R-:W-:Y:S01]  /*98f0*/  HMMA.16816.F32 R40, R136.reuse, R74, R40 ;  /* 0x0000004a8828723c */ /* 0x040fe20000001828 */
[----:B------:R-:W2:Y:S08]  /*9900*/  LDSM.16.MT88.4 R72, [R191+0x3800] ;  /* 0x00380000bf48783b */ /* 0x000eb00000004200 */
[----:B------:R-:W5:Y:S01]  /*9910*/  MUFU.EX2 R140, R229 ;  /* 0x000000e5008c7308 */ /* 0x000f620000000800 */
[C---:B--2---:R-:W-:Y:S08]  /*9920*/  HMMA.16816.F32 R44, R136.reuse, R72, R44 ;  /* 0x00000048882c723c */ /* 0x044ff0000000182c */
[C---:B------:R-:W-:Y:S01]  /*9930*/  HMMA.16816.F32 R48, R136.reuse, R74, R48 ;  /* 0x0000004a8830723c */ /* 0x040fe20000001830 */
[----:B------:R-:W2:Y:S07]  /*9940*/  LDSM.16.MT88.4 R72, [R190+0x3800] ;  /* 0x00380000be48783b */ /* 0x000eae0000004200 */
[C---:B--2---:R-:W-:Y:S08]  /*9950*/  HMMA.16816.F32 R52, R136.reuse, R72, R52 ;  /* 0x000000488834723c */ /* 0x044ff00000001834 */
[C---:B------:R-:W-:Y:S01]  /*9960*/  HMMA.16816.F32 R56, R136.reuse, R74, R56 ;  /* 0x0000004a8838723c */ /* 0x040fe20000001838 */
[----:B------:R-:W2:Y:S07]  /*9970*/  LDSM.16.MT88.4 R72, [R192+0x3800] ;  /* 0x00380000c048783b */ /* 0x000eae0000004200 */
[C---:B--2---:R-:W-:Y:S07]  /*9980*/  HMMA.16816.F32 R60, R136.reuse, R72, R60 ;  /* 0x00000048883c723c */ /* 0x044fee000000183c */
[----:B------:R-:W-:Y:S01]  /*9990*/  F2FP.PACK_AB R72, R2, R68 ;  /* 0x000000440248723e */ /* 0x000fe200000000ff */
[----:B------:R-:W-:Y:S01]  /*99a0*/  HMMA.16816.F32 R64, R136, R74, R64 ;  /* 0x0000004a8840723c */ /* 0x000fe20000001840 */
[----:B------:R-:W2:Y:S03]  /*99b0*/  MUFU.EX2 R68, R199 ;  /* 0x000000c700447308 */ /* 0x000ea60000000800 */
[----:B-1----:R-:W-:Y:S03]  /*99c0*/  F2FP.PACK_AB R73, R102, R103 ;  /* 0x000000676649723e */ /* 0x002fe600000000ff */
[----:B------:R-:W-:Y:S02]  /*99d0*/  F2FP.PACK_AB R74, R70, R80 ;  /* 0x00000050464a723e */ /* 0x000fe400000000ff */
[----:B------:R-:W1:Y:S02]  /*99e0*/  LDSM.16.MT88.4 R80, [R191+0x800] ;  /* 0x00080000bf50783b */ /* 0x000e640000004200 */
[----:B------:R-:W2:Y:S01]  /*99f0*/  MUFU.EX2 R2, R162 ;  /* 0x000000a200027308 */ /* 0x000ea20000000800 */
[----:B------:R-:W-:Y:S02]  /*9a00*/  F2FP.PACK_AB R75, R230, R232 ;  /* 0x000000e8e64b723e */ /* 0x000fe400000000ff */
[----:B---3--:R-:W-:Y:S02]  /*9a10*/  F2FP.PACK_AB R136, R100, R101 ;  /* 0x000000656488723e */ /* 0x008fe400000000ff */
[----:B----4-:R-:W-:Y:S02]  /*9a20*/  F2FP.PACK_AB R137, R142, R143 ;  /* 0x0000008f8e89723e */ /* 0x010fe400000000ff */
[----:B-----5:R-:W-:Y:S01]  /*9a30*/  F2FP.PACK_AB R139, R140, R141 ;  /* 0x0000008d8c8b723e */ /* 0x020fe200000000ff */
[C---:B------:R-:W-:Y:S02]  /*9a40*/  HMMA.16816.F32 R4, R72.reuse, R76, R4 ;  /* 0x0000004c4804723c */ /* 0x040fe40000001804 */
[----:B------:R-:W3:Y:S03]  /*9a50*/  MUFU.EX2 R70, R158 ;  /* 0x0000009e00467308 */ /* 0x000ee60000000800 */
[----:B--2---:R-:W-:Y:S03]  /*9a60*/  FADD.FTZ R0, R68, R0 ;  /* 0x0000000044007221 */ /* 0x004fe60000010000 */
[C---:B------:R-:W-:Y:S01]  /*9a70*/  HMMA.16816.F32 R8, R72.reuse, R78, R8 ;  /* 0x0000004e4808723c */ /* 0x040fe20000001808 */
[----:B------:R-:W2:Y:S03]  /*9a80*/  LDSM.16.MT88.4 R76, [R190+0x800] ;  /* 0x00080000be4c783b */ /* 0x000ea60000004200 */
[----:B------:R-:W-:Y:S01]  /*9a90*/  MUFU.EX2 R199, R149 ;  /* 0x0000009500c77308 */ /* 0x000fe20000000800 */
[----:B------:R-:W-:Y:S04]  /*9aa0*/  FADD.FTZ R0, R2, R0 ;  /* 0x0000000002007221 */ /* 0x000fe80000010000 */
[----:B------:R-:W-:Y:S05]  /*9ab0*/  FADD.FTZ R0, R84, R0 ;  /* 0x0000000054007221 */ /* 0x000fea0000010000 */
[----:B------:R-:W4:Y:S01]  /*9ac0*/  MUFU.EX2 R162, R148 ;  /* 0x0000009400a27308 */ /* 0x000f220000000800 */
[C---:B---3--:R-:W-:Y:S01]  /*9ad0*/  FADD.FTZ R0, R70.reuse, R0 ;  /* 0x0000000046007221 */ /* 0x048fe20000010000 */
[C---:B-1----:R-:W-:Y:S08]  /*9ae0*/  HMMA.16816.F32 R12, R72.reuse, R80, R12 ;  /* 0x00000050480c723c */ /* 0x042ff0000000180c */
[----:B------:R-:W1:Y:S01]  /*9af0*/  MUFU.EX2 R158, R144 ;  /* 0x00000090009e7308 */ /* 0x000e620000000800 */
[C---:B------:R-:W-:Y:S01]  /*9b00*/  HMMA.16816.F32 R16, R72.reuse, R82, R16 ;  /* 0x000000524810723c */ /* 0x040fe20000001810 */
[----:B------:R-:W3:Y:S08]  /*9b10*/  LDSM.16.MT88.4 R80, [R192+0x800] ;  /* 0x00080000c050783b */ /* 0x000ef00000004200 */
[----:B------:R-:W-:Y:S01]  /*9b20*/  MUFU.EX2 R149, R161 ;  /* 0x000000a100957308 */ /* 0x000fe20000000800 */
[C---:B--2---:R-:W-:Y:S09]  /*9b30*/  HMMA.16816.F32 R20, R72.reuse, R76, R20 ;  /* 0x0000004c4814723c */ /* 0x044ff20000001814 */
[----:B------:R-:W-:Y:S01]  /*9b40*/  MUFU.EX2 R148, R163 ;  /* 0x000000a300947308 */ /* 0x000fe20000000800 */
[C---:B------:R-:W-:Y:S01]  /*9b50*/  HMMA.16816.F32 R24, R72.reuse, R78, R24 ;  /* 0x0000004e4818723c */ /* 0x040fe20000001818 */
[----:B------:R-:W2:Y:S08]  /*9b60*/  LDSM.16.MT88.4 R76, [R189+0x4000] ;  /* 0x00400000bd4c783b */ /* 0x000eb00000004200 */
[----:B------:R-:W-:Y:S01]  /*9b70*/  MUFU.EX2 R144, R220 ;  /* 0x000000dc00907308 */ /* 0x000fe20000000800 */
[C---:B---3--:R-:W-:Y:S08]  /*9b80*/  HMMA.16816.F32 R28, R72.reuse, R80, R28 ;  /* 0x00000050481c723c */ /* 0x048ff0000000181c */
[C---:B------:R-:W-:Y:S01]  /*9b90*/  HMMA.16816.F32 R32, R72.reuse, R82, R32 ;  /* 0x000000524820723c */ /* 0x040fe20000001820 */
[----:B------:R-:W3:Y:S07]  /*9ba0*/  LDSM.16.MT88.4 R80, [R191+0x4000] ;  /* 0x00400000bf50783b */ /* 0x000eee0000004200 */
[C---:B--2---:R-:W-:Y:S08]  /*9bb0*/  HMMA.16816.F32 R36, R72.reuse, R76, R36 ;  /* 0x0000004c4824723c */ /* 0x044ff00000001824 */
[C---:B------:R-:W-:Y:S01]  /*9bc0*/  HMMA.16816.F32 R40, R72.reuse, R78, R40 ;  /* 0x0000004e4828723c */ /* 0x040fe20000001828 */
[----:B------:R-:W2:Y:S07]  /*9bd0*/  LDSM.16.MT88.4 R76, [R190+0x4000] ;  /* 0x00400000be4c783b */ /* 0x000eae0000004200 */
[C---:B---3--:R-:W-:Y:S08]  /*9be0*/  HMMA.16816.F32 R44, R72.reuse, R80, R44 ;  /* 0x00000050482c723c */ /* 0x048ff0000000182c */
[C---:B------:R-:W-:Y:S01]  /*9bf0*/  HMMA.16816.F32 R48, R72.reuse, R82, R48 ;  /* 0x000000524830723c */ /* 0x040fe20000001830 */
[----:B------:R-:W3:Y:S07]  /*9c00*/  LDSM.16.MT88.4 R80, [R192+0x4000] ;  /* 0x00400000c050783b */ /* 0x000eee0000004200 */
[C---:B--2---:R-:W-:Y:S08]  /*9c10*/  HMMA.16816.F32 R52, R72.reuse, R76, R52 ;  /* 0x0000004c4834723c */ /* 0x044ff00000001834 */
[C---:B------:R-:W-:Y:S01]  /*9c20*/  HMMA.16816.F32 R56, R72.reuse, R78, R56 ;  /* 0x0000004e4838723c */ /* 0x040fe20000001838 */
[----:B------:R-:W2:Y:S07]  /*9c30*/  LDSM.16.MT88.4 R76, [R189+0x1000] ;  /* 0x00100000bd4c783b */ /* 0x000eae0000004200 */
[C---:B---3--:R-:W-:Y:S08]  /*9c40*/  HMMA.16816.F32 R60, R72.reuse, R80, R60 ;  /* 0x00000050483c723c */ /* 0x048ff0000000183c */
[----:B------:R-:W-:Y:S01]  /*9c50*/  HMMA.16816.F32 R64, R72, R82, R64 ;  /* 0x000000524840723c */ /* 0x000fe20000001840 */
[----:B------:R-:W3:Y:S06]  /*9c60*/  LDSM.16.MT88.4 R80, [R191+0x1000] ;  /* 0x00100000bf50783b */ /* 0x000eec0000004200 */
[----:B------:R-:W-:Y:S02]  /*9c70*/  F2FP.PACK_AB R74, R70, R84 ;  /* 0x00000054464a723e */ /* 0x000fe400000000ff */
[----:B------:R-:W5:Y:S01]  /*9c80*/  LDSM.16.MT88.4 R84, [R190+0x1000] ;  /* 0x00100000be54783b */ /* 0x000f620000004200 */
[----:B------:R-:W-:Y:S02]  /*9c90*/  MUFU.EX2 R70, R201 ;  /* 0x000000c900467308 */ /* 0x000fe40000000800 */
[----:B------:R-:W-:Y:S02]  /*9ca0*/  F2FP.PACK_AB R72, R2, R68 ;  /* 0x000000440248723e */ /* 0x000fe400000000ff */
[----:B----4-:R-:W-:Y:S02]  /*9cb0*/  F2FP.PACK_AB R73, R162, R199 ;  /* 0x000000c7a249723e */ /* 0x010fe400000000ff */
[----:B-1----:R-:W-:Y:S04]  /*9cc0*/  F2FP.PACK_AB R75, R158, R159 ;  /* 0x0000009f9e4b723e */ /* 0x002fe800000000ff */
[----:B------:R-:W1:Y:S03]  /*9cd0*/  MUFU.EX2 R68, R209 ;  /* 0x000000d100447308 */ /* 0x000e660000000800 */
[C---:B--2---:R-:W-:Y:S07]  /*9ce0*/  HMMA.16816.F32 R4, R72.reuse, R76, R4 ;  /* 0x0000004c4804723c */ /* 0x044fee0000001804 */
[----:B------:R-:W2:Y:S01]  /*9cf0*/  MUFU.EX2 R2, R208 ;  /* 0x000000d000027308 */ /* 0x000ea20000000800 */
[C---:B------:R-:W-:Y:S01]  /*9d00*/  HMMA.16816.F32 R8, R72.reuse, R78, R8 ;  /* 0x0000004e4808723c */ /* 0x040fe20000001808 */
[----:B------:R-:W4:Y:S07]  /*9d10*/  LDSM.16.MT88.4 R76, [R192+0x1000] ;  /* 0x00100000c04c783b */ /* 0x000f2e0000004200 */
[C---:B---3--:R-:W-:Y:S04]  /*9d20*/  HMMA.16816.F32 R12, R72.reuse, R80, R12 ;  /* 0x00000050480c723c */ /* 0x048fe8000000180c */
[----:B-1----:R-:W-:Y:S04]  /*9d30*/  FADD.FTZ R0, R68, R0 ;  /* 0x0000000044007221 */ /* 0x002fe80000010000 */
[C---:B------:R-:W-:Y:S01]  /*9d40*/  HMMA.16816.F32 R16, R72.reuse, R82, R16 ;  /* 0x000000524810723c */ /* 0x040fe20000001810 */
[----:B------:R-:W1:Y:S03]  /*9d50*/  LDSM.16.MT88.4 R80, [R189+0x4800] ;  /* 0x00480000bd50783b */ /* 0x000e660000004200 */
[----:B--2---:R-:W-:Y:S04]  /*9d60*/  FADD.FTZ R0, R2, R0 ;  /* 0x0000000002007221 */ /* 0x004fe80000010000 */
[C---:B-----5:R-:W-:Y:S04]  /*9d70*/  HMMA.16816.F32 R20, R72.reuse, R84, R20 ;  /* 0x000000544814723c */ /* 0x060fe80000001814 */
[----:B------:R-:W-:Y:S04]  /*9d80*/  FADD.FTZ R0, R92, R0 ;  /* 0x000000005c007221 */ /* 0x000fe80000010000 */
[C---:B------:R-:W-:Y:S01]  /*9d90*/  HMMA.16816.F32 R24, R72.reuse, R86, R24 ;  /* 0x000000564818723c */ /* 0x040fe20000001818 */
[----:B------:R-:W2:Y:S03]  /*9da0*/  LDSM.16.MT88.4 R84, [R191+0x4800] ;  /* 0x00480000bf54783b */ /* 0x000ea60000004200 */
[----:B------:R-:W-:Y:S04]  /*9db0*/  FADD.FTZ R0, R70, R0 ;  /* 0x0000000046007221 */ /* 0x000fe80000010000 */
[C---:B----4-:R-:W-:Y:S08]  /*9dc0*/  HMMA.16816.F32 R28, R72.reuse, R76, R28 ;  /* 0x0000004c481c723c */ /* 0x050ff0000000181c */
        /* <DEDUP_REMOVED lines=23> */
[----:B---3--:R-:W-:Y:S03]  /*9f40*/  FADD.FTZ R0, R68, R0 ;  /* 0x0000000044007221 */ /* 0x008fe60000010000 */
[C---:B------:R-:W-:Y:S01]  /*9f50*/  HMMA.16816.F32 R8, R76.reuse, R86, R8 ;  /* 0x000000564c08723c */ /* 0x040fe20000001808 */
[----:B------:R-:W3:Y:S03]  /*9f60*/  LDSM.16.MT88.4 R84, [R189+0x5000] ;  /* 0x00500000bd54783b */ /* 0x000ee60000004200 */
[----:B-1----:R-:W-:Y:S04]  /*9f70*/  FADD.FTZ R0, R2, R0 ;  /* 0x0000000002007221 */ /* 0x002fe80000010000 */
        /* <DEDUP_REMOVED lines=40> */
[----:B------:R-:W2:Y:S03]  /*a200*/  LDSM.16.MT88.4 R92, [R190+0x5800] ;  /* 0x00580000be5c783b */ /* 0x000ea60000004200 */
[----:B------:R-:W-:Y:S04]  /*a210*/  FADD.FTZ R0, R101, R0 ;  /* 0x0000000065007221 */ /* 0x000fe80000010000 */
[C---:B----4-:R-:W-:Y:S04]  /*a220*/  HMMA.16816.F32 R20, R72.reuse, R88, R20 ;  /* 0x000000584814723c */ /* 0x050fe80000001814 */
[----:B------:R-:W-:Y:S04]  /*a230*/  FADD.FTZ R0, R100, R0 ;  /* 0x0000000064007221 */ /* 0x000fe80000010000 */
        /* <DEDUP_REMOVED lines=11> */
[----:B------:R-:W1:Y:S01]  /*a2f0*/  MUFU.EX2 R68, R228 ;  /* 0x000000e400447308 */ /* 0x000e620000000800 */
[----:B------:R-:W-:Y:S02]  /*a300*/  FADD.FTZ R2, R109, R108 ;  /* 0x0000006c6d027221 */ /* 0x000fe40000010000 */
[C---:B------:R-:W-:Y:S01]  /*a310*/  HMMA.16816.F32 R40, R72.reuse, R82, R40 ;  /* 0x000000524828723c */ /* 0x040fe20000001828 */
[----:B------:R-:W4:Y:S07]  /*a320*/  LDSM.16.MT88.4 R80, [R189+0x2800] ;  /* 0x00280000bd50783b */ /* 0x000f2e0000004200 */
[C---:B---3--:R-:W-:Y:S04]  /*a330*/  HMMA.16816.F32 R44, R72.reuse, R84, R44 ;  /* 0x00000054482c723c */ /* 0x048fe8000000182c */
[----:B-----5:R-:W-:Y:S04]  /*a340*/  FADD.FTZ R0, R70, R0 ;  /* 0x0000000046007221 */ /* 0x020fe80000010000 */
[C---:B------:R-:W-:Y:S01]  /*a350*/  HMMA.16816.F32 R48, R72.reuse, R86, R48 ;  /* 0x000000564830723c */ /* 0x040fe20000001830 */
[----:B------:R-:W3:Y:S03]  /*a360*/  LDSM.16.MT88.4 R84, [R191+0x2800] ;  /* 0x00280000bf54783b */ /* 0x000ee60000004200 */
[C---:B-1----:R-:W-:Y:S01]  /*a370*/  F2FP.PACK_AB R138, R68.reuse, R70 ;  /* 0x00000046448a723e */ /* 0x042fe200000000ff */
[----:B------:R-:W-:Y:S01]  /*a380*/  FADD.FTZ R215, R68, R0 ;  /* 0x0000000044d77221 */ /* 0x000fe20000010000 */
[----:B------:R-:W-:Y:S02]  /*a390*/  MOV R68, R3 ;  /* 0x0000000300447202 */ /* 0x000fe40000000f00 */
[C---:B--2---:R-:W-:Y:S04]  /*a3a0*/  HMMA.16816.F32 R52, R72.reuse, R92, R52 ;  /* 0x0000005c4834723c */ /* 0x044fe80000001834 */
[----:B------:R-:W-:Y:S04]  /*a3b0*/  FADD.FTZ R0, R110, R2 ;  /* 0x000000026e007221 */ /* 0x000fe80000010000 */
[C---:B------:R-:W-:Y:S01]  /*a3c0*/  HMMA.16816.F32 R56, R72.reuse, R94, R56 ;  /* 0x0000005e4838723c */ /* 0x040fe20000001838 */
[----:B------:R-:W1:Y:S03]  /*a3d0*/  LDSM.16.MT88.4 R92, [R190+0x2800] ;  /* 0x00280000be5c783b */ /* 0x000e660000004200 */
[----:B------:R-:W-:Y:S04]  /*a3e0*/  FADD.FTZ R0, R103, R0 ;  /* 0x0000000067007221 */ /* 0x000fe80000010000 */
[C---:B----4-:R-:W-:Y:S04]  /*a3f0*/  HMMA.16816.F32 R60, R72.reuse, R88, R60 ;  /* 0x00000058483c723c */ /* 0x050fe8000000183c */
[----:B------:R-:W-:Y:S04]  /*a400*/  FADD.FTZ R0, R102, R0 ;  /* 0x0000000066007221 */ /* 0x000fe80000010000 */
[----:B------:R-:W-:Y:S01]  /*a410*/  HMMA.16816.F32 R64, R72, R90, R64 ;  /* 0x0000005a4840723c */ /* 0x000fe20000001840 */
[----:B------:R-:W2:Y:S03]  /*a420*/  LDSM.16.MT88.4 R72, [R192+0x2800] ;  /* 0x00280000c048783b */ /* 0x000ea60000004200 */
[----:B------:R-:W-:Y:S04]  /*a430*/  FADD.FTZ R0, R232, R0 ;  /* 0x00000000e8007221 */ /* 0x000fe80000010000 */
[C---:B------:R-:W-:Y:S01]  /*a440*/  HMMA.16816.F32 R4, R76.reuse, R80, R4 ;  /* 0x000000504c04723c */ /* 0x040fe20000001804 */
[----:B------:R-:W4:Y:S04]  /*a450*/  LDSM.16.MT88.4 R88, [R189+0x6000] ;  /* 0x00600000bd58783b */ /* 0x000f280000004200 */
[----:B------:R-:W-:Y:S03]  /*a460*/  FADD.FTZ R0, R230, R0 ;  /* 0x00000000e6007221 */ /* 0x000fe60000010000 */
[C---:B------:R-:W-:Y:S01]  /*a470*/  HMMA.16816.F32 R8, R76.reuse, R82, R8 ;  /* 0x000000524c08723c */ /* 0x040fe20000001808 */
[----:B------:R-:W5:Y:S03]  /*a480*/  LDSM.16.MT88.4 R80, [R190+0x6000] ;  /* 0x00600000be50783b */ /* 0x000f660000004200 */
[----:B------:R-:W-:Y:S04]  /*a490*/  FADD.FTZ R0, R199, R0 ;  /* 0x00000000c7007221 */ /* 0x000fe80000010000 */
[C---:B---3--:R-:W-:Y:S04]  /*a4a0*/  HMMA.16816.F32 R12, R76.reuse, R84, R12 ;  /* 0x000000544c0c723c */ /* 0x048fe8000000180c */
[----:B------:R-:W-:Y:S04]  /*a4b0*/  FADD.FTZ R0, R162, R0 ;  /* 0x00000000a2007221 */ /* 0x000fe80000010000 */
[C---:B------:R-:W-:Y:S01]  /*a4c0*/  HMMA.16816.F32 R16, R76.reuse, R86, R16 ;  /* 0x000000564c10723c */ /* 0x040fe20000001810 */
[----:B------:R-:W3:Y:S03]  /*a4d0*/  LDSM.16.MT88.4 R84, [R192+0x6000] ;  /* 0x00600000c054783b */ /* 0x000ee60000004200 */
[----:B------:R-:W-:Y:S04]  /*a4e0*/  FADD.FTZ R0, R159, R0 ;  /* 0x000000009f007221 */ /* 0x000fe80000010000 */
[C---:B-1----:R-:W-:Y:S04]  /*a4f0*/  HMMA.16816.F32 R20, R76.reuse, R92, R20 ;  /* 0x0000005c4c14723c */ /* 0x042fe80000001814 */
[----:B------:R-:W-:Y:S04]  /*a500*/  FADD.FTZ R0, R158, R0 ;  /* 0x000000009e007221 */ /* 0x000fe80000010000 */
[C---:B------:R-:W-:Y:S04]  /*a510*/  HMMA.16816.F32 R24, R76.reuse, R94, R24 ;  /* 0x0000005e4c18723c */ /* 0x040fe80000001818 */
[----:B------:R-:W-:Y:S04]  /*a520*/  FADD.FTZ R0, R155, R0 ;  /* 0x000000009b007221 */ /* 0x000fe80000010000 */
[C---:B--2---:R-:W-:Y:S04]  /*a530*/  HMMA.16816.F32 R28, R76.reuse, R72, R28 ;  /* 0x000000484c1c723c */ /* 0x044fe8000000181c */
[----:B------:R-:W-:Y:S04]  /*a540*/  FADD.FTZ R0, R154, R0 ;  /* 0x000000009a007221 */ /* 0x000fe80000010000 */
[C---:B------:R-:W-:Y:S01]  /*a550*/  HMMA.16816.F32 R32, R76.reuse, R74, R32 ;  /* 0x0000004a4c20723c */ /* 0x040fe20000001820 */
[----:B------:R-:W-:Y:S03]  /*a560*/  LDSM.16.MT88.4 R72, [R190+0x6800] ;  /* 0x00680000be48783b */ /* 0x000fe60000004200 */
[----:B------:R-:W-:Y:S04]  /*a570*/  FADD.FTZ R0, R153, R0 ;  /* 0x0000000099007221 */ /* 0x000fe80000010000 */
[C---:B----4-:R-:W-:Y:S04]  /*a580*/  HMMA.16816.F32 R36, R76.reuse, R88, R36 ;  /* 0x000000584c24723c */ /* 0x050fe80000001824 */
[----:B------:R-:W-:Y:S04]  /*a590*/  FADD.FTZ R0, R152, R0 ;  /* 0x0000000098007221 */ /* 0x000fe80000010000 */
[C---:B------:R-:W-:Y:S01]  /*a5a0*/  HMMA.16816.F32 R40, R76.reuse, R90, R40 ;  /* 0x0000005a4c28723c */ /* 0x040fe20000001828 */
[----:B------:R-:W-:Y:S03]  /*a5b0*/  LDSM.16.MT88.4 R88, [R189+0x6800] ;  /* 0x00680000bd58783b */ /* 0x000fe60000004200 */
[----:B------:R-:W-:Y:S04]  /*a5c0*/  FADD.FTZ R0, R151, R0 ;  /* 0x0000000097007221 */ /* 0x000fe80000010000 */
[C---:B------:R-:W-:Y:S04]  /*a5d0*/  HMMA.16816.F32 R44, R76.reuse, R96, R44 ;  /* 0x000000604c2c723c */ /* 0x040fe8000000182c */
[----:B------:R-:W-:Y:S04]  /*a5e0*/  FADD.FTZ R0, R150, R0 ;  /* 0x0000000096007221 */ /* 0x000fe80000010000 */
[C---:B------:R-:W-:Y:S01]  /*a5f0*/  HMMA.16816.F32 R48, R76.reuse, R98, R48 ;  /* 0x000000624c30723c */ /* 0x040fe20000001830 */
[----:B------:R-:W1:Y:S03]  /*a600*/  LDSM.16.MT88.4 R96, [R192+0x3000] ;  /* 0x00300000c060783b */ /* 0x000e660000004200 */
[----:B------:R-:W-:Y:S04]  /*a610*/  FADD.FTZ R0, R149, R0 ;  /* 0x0000000095007221 */ /* 0x000fe80000010000 */
[C---:B-----5:R-:W-:Y:S04]  /*a620*/  HMMA.16816.F32 R52, R76.reuse, R80, R52 ;  /* 0x000000504c34723c */ /* 0x060fe80000001834 */
[----:B------:R-:W-:Y:S04]  /*a630*/  FADD.FTZ R0, R148, R0 ;  /* 0x0000000094007221 */ /* 0x000fe80000010000 */
[C---:B------:R-:W-:Y:S01]  /*a640*/  HMMA.16816.F32 R56, R76.reuse, R82, R56 ;  /* 0x000000524c38723c */ /* 0x040fe20000001838 */
[----:B------:R-:W2:Y:S03]  /*a650*/  LDSM.16.MT88.4 R80, [R191+0x6800] ;  /* 0x00680000bf50783b */ /* 0x000ea60000004200 */
[----:B------:R-:W-:Y:S04]  /*a660*/  FADD.FTZ R0, R147, R0 ;  /* 0x0000000093007221 */ /* 0x000fe80000010000 */
[C---:B---3--:R-:W-:Y:S04]  /*a670*/  HMMA.16816.F32 R60, R76.reuse, R84, R60 ;  /* 0x000000544c3c723c */ /* 0x048fe8000000183c */
[----:B------:R-:W-:Y:S04]  /*a680*/  FADD.FTZ R0, R146, R0 ;  /* 0x0000000092007221 */ /* 0x000fe80000010000 */
[----:B------:R-:W-:Y:S04]  /*a690*/  HMMA.16816.F32 R64, R76, R86, R64 ;  /* 0x000000564c40723c */ /* 0x000fe80000001840 */
[----:B------:R-:W-:Y:S04]  /*a6a0*/  FADD.FTZ R0, R145, R0 ;  /* 0x0000000091007221 */ /* 0x000fe80000010000 */
[C---:B------:R-:W-:Y:S01]  /*a6b0*/  HMMA.16816.F32 R124, R136.reuse, R120, R4 ;  /* 0x00000078887c723c */ /* 0x040fe20000001804 */
[----:B------:R-:W3:Y:S04]  /*a6c0*/  LDSM.16.MT88.4 R4, [R192+0x6800] ;  /* 0x00680000c004783b */ /* 0x000ee80000004200 */
[----:B------:R-:W-:Y:S03]  /*a6d0*/  FADD.FTZ R0, R144, R0 ;  /* 0x0000000090007221 */ /* 0x000fe60000010000 */
[C---:B------:R-:W-:Y:S04]  /*a6e0*/  HMMA.16816.F32 R120, R136.reuse, R122, R8 ;  /* 0x0000007a8878723c */ /* 0x040fe80000001808 */
[----:B------:R-:W-:Y:S04]  /*a6f0*/  FADD.FTZ R0, R143, R0 ;  /* 0x000000008f007221 */ /* 0x000fe80000010000 */
[C---:B------:R-:W-:Y:S04]  /*a700*/  HMMA.16816.F32 R116, R136.reuse, R112, R12 ;  /* 0x000000708874723c */ /* 0x040fe8000000180c */
[----:B------:R-:W-:Y:S04]  /*a710*/  FADD.FTZ R0, R142, R0 ;  /* 0x000000008e007221 */ /* 0x000fe80000010000 */
[C---:B------:R-:W-:Y:S04]  /*a720*/  HMMA.16816.F32 R112, R136.reuse, R114, R16 ;  /* 0x000000728870723c */ /* 0x040fe80000001810 */
[----:B------:R-:W-:Y:S01]  /*a730*/  FADD.FTZ R2, R141, R0 ;  /* 0x000000008d027221 */ /* 0x000fe20000010000 */
[----:B------:R-:W-:Y:S03]  /*a740*/  IADD3 R0, R214, -0x1, RZ ;  /* 0xffffffffd6007810 */ /* 0x000fe60007ffe0ff */
[C---:B------:R-:W-:Y:S04]  /*a750*/  HMMA.16816.F32 R108, R136.reuse, R104, R20 ;  /* 0x00000068886c723c */ /* 0x040fe80000001814 */
[----:B------:R-:W-:Y:S01]  /*a760*/  FADD.FTZ R230, R140, R2 ;  /* 0x000000028ce67221 */ /* 0x000fe20000010000 */
[----:B------:R-:W-:Y:S03]  /*a770*/  MOV R214, R0 ;  /* 0x0000000000d67202 */ /* 0x000fe60000000f00 */
[C---:B------:R-:W-:Y:S08]  /*a780*/  HMMA.16816.F32 R104, R136.reuse, R106, R24 ;  /* 0x0000006a8868723c */ /* 0x040ff00000001818 */
[C---:B-1----:R-:W-:Y:S08]  /*a790*/  HMMA.16816.F32 R100, R136.reuse, R96, R28 ;  /* 0x000000608864723c */ /* 0x042ff0000000181c */
[C---:B------:R-:W-:Y:S08]  /*a7a0*/  HMMA.16816.F32 R96, R136.reuse, R98, R32 ;  /* 0x000000628860723c */ /* 0x040ff00000001820 */
[C---:B------:R-:W-:Y:S08]  /*a7b0*/  HMMA.16816.F32 R92, R136.reuse, R88, R36 ;  /* 0x00000058885c723c */ /* 0x040ff00000001824 */
[C---:B------:R-:W-:Y:S08]  /*a7c0*/  HMMA.16816.F32 R88, R136.reuse, R90, R40 ;  /* 0x0000005a8858723c */ /* 0x040ff00000001828 */
[C---:B--2---:R-:W-:Y:S08]  /*a7d0*/  HMMA.16816.F32 R84, R136.reuse, R80, R44 ;  /* 0x000000508854723c */ /* 0x044ff0000000182c */
[C---:B------:R-:W-:Y:S08]  /*a7e0*/  HMMA.16816.F32 R80, R136.reuse, R82, R48 ;  /* 0x000000528850723c */ /* 0x040ff00000001830 */
[C---:B------:R-:W-:Y:S08]  /*a7f0*/  HMMA.16816.F32 R76, R136.reuse, R72, R52 ;  /* 0x00000048884c723c */ /* 0x040ff00000001834 */
[C---:B------:R-:W-:Y:S08]  /*a800*/  HMMA.16816.F32 R72, R136.reuse, R74, R56 ;  /* 0x0000004a8848723c */ /* 0x040ff00000001838 */
[C---:B---3--:R-:W-:Y:S08]  /*a810*/  HMMA.16816.F32 R60, R136.reuse, R4, R60 ;  /* 0x00000004883c723c */ /* 0x048ff0000000183c */
[----:B------:R-:W-:Y:S01]  /*a820*/  HMMA.16816.F32 R64, R136, R6, R64 ;  /* 0x000000068840723c */ /* 0x000fe20000001840 */
[----:B------:R-:W-:Y:S07]  /*a830*/  @!UPT UIADD3 URZ, URZ, URZ, URZ ;  /* 0x0000003f3f3ff290 */ /* 0x000fee000fffe03f */
[----:B------:R-:W-:-:S11]  /*a840*/  @P0 BRA `(.L_x_216) ;  /* 0xffffc15000000947 */ /* 0x000fd6000383ffff */
.L_x_201:
[----:B------:R-:W-:Y:S05]  /*a850*/  BRA.DIV ~URZ, `(.L_x_217) ;  /* 0x00004d327f007947 */ /* 0x000fea000b800000 */
[----:B------:R-:W1:Y:S04]  /*a860*/  SHFL.BFLY PT, R0, R215, 0x2, 0x1f ;  /* 0x0c401f00d7007f89 */ /* 0x000e6800000e0000 */
[----:B------:R-:W2:Y:S01]  /*a870*/  SHFL.BFLY PT, R2, R230, 0x2, 0x1f ;  /* 0x0c401f00e6027f89 */ /* 0x000ea200000e0000 */
[----:B-1----:R-:W-:-:S02]  /*a880*/  FADD.FTZ R0, R0, R215 ;  /* 0x000000d700007221 */ /* 0x002fc40000010000 */
[----:B--2---:R-:W-:-:S03]  /*a890*/  FADD.FTZ R4, R2, R230 ;  /* 0x000000e602047221 */ /* 0x004fc60000010000 */
[----:B------:R-:W1:Y:S04]  /*a8a0*/  SHFL.BFLY PT, R5, R0, 0x1, 0x1f ;  /* 0x0c201f0000057f89 */ /* 0x000e6800000e0000 */
[----:B------:R2:W3:Y:S01]  /*a8b0*/  SHFL.BFLY PT, R3, R4, 0x1, 0x1f ;  /* 0x0c201f0004037f89 */ /* 0x0004e200000e0000 */
[----:B-1----:R-:W-:-:S05]  /*a8c0*/  FADD.FTZ R5, R0, R5 ;  /* 0x0000000500057221 */ /* 0x002fca0000010000 */
.L_x_299:
[----:B------:R-:W-:Y:S01]  /*a8d0*/  FSETP.NE.FTZ.AND P1, PT, R5, RZ, PT ;  /* 0x000000ff0500720b */ /* 0x000fe20003f35000 */
[----:B---3--:R-:W-:Y:S01]  /*a8e0*/  FADD.FTZ R3, R3, R4 ;  /* 0x0000000403037221 */ /* 0x008fe20000010000 */
[----:B------:R-:W-:Y:S02]  /*a8f0*/  MOV R2, RZ ;  /* 0x000000ff00027202 */ /* 0x000fe40000000f00 */
[----:B------:R-:W-:Y:S02]  /*a900*/  MOV R0, RZ ;  /* 0x000000ff00007202 */ /* 0x000fe40000000f00 */
[----:B------:R-:W-:-:S02]  /*a910*/  FSETP.NE.FTZ.AND P0, PT, R3, RZ, PT ;  /* 0x000000ff0300720b */ /* 0x000fc40003f15000 */
[----:B------:R-:W-:Y:S02]  /*a920*/  MOV R23, 0xff800000 ;  /* 0xff80000000177802 */ /* 0x000fe40000000f00 */
[----:B------:R-:W-:-:S03]  /*a930*/  MOV R22, 0xff800000 ;  /* 0xff80000000167802 */ /* 0x000fc60000000f00 */
[----:B------:R-:W1:Y:S01]  /*a940*/  @P1 MUFU.RCP R2, R5 ;  /* 0x0000000500021308 */ /* 0x000e620000001000 */
[----:B--2---:R-:W-:-:S05]  /*a950*/  @P1 MOV R4, 0x3f317218 ;  /* 0x3f31721800041802 */ /* 0x004fca0000000f00 */
        /* <DEDUP_REMOVED lines=37> */
[----:B-1----:R-:W-:Y:S02]  /*abb0*/  FMUL.FTZ R96, R0, R126 ;  /* 0x0000007e00607220 */ /* 0x002fe40000410000 */
[----:B------:R-:W-:Y:S01]  /*abc0*/  @P1 FFMA.FTZ R23, R4, R69, R6 ;  /* 0x0000004504171223 */ /* 0x000fe20000010006 */
[----:B------:R-:W-:Y:S01]  /*abd0*/  MOV R4, 0x1 ;  /* 0x0000000100047802 */ /* 0x000fe20000000f00 */
[C---:B------:R-:W-:Y:S02]  /*abe0*/  FMUL.FTZ R97, R0.reuse, R127 ;  /* 0x0000007f00617220 */ /* 0x040fe40000410000 */
[----:B------:R-:W-:-:S02]  /*abf0*/  FMUL.FTZ R76, R0, R122 ;  /* 0x0000007a004c7220 */ /* 0x000fc40000410000 */
[C---:B------:R-:W-:Y:S02]  /*ac00*/  FMUL.FTZ R77, R0.reuse, R123 ;  /* 0x0000007b004d7220 */ /* 0x040fe40000410000 */
[C---:B------:R-:W-:Y:S02]  /*ac10*/  FMUL.FTZ R56, R0.reuse, R118 ;  /* 0x0000007600387220 */ /* 0x040fe40000410000 */
[----:B------:R-:W-:Y:S01]  /*ac20*/  FMUL.FTZ R57, R0, R119 ;  /* 0x0000007700397220 */ /* 0x000fe20000410000 */
[----:B---3--:R-:W-:Y:S01]  /*ac30*/  @P0 MOV R3, 0x3f317218 ;  /* 0x3f31721800030802 */ /* 0x008fe20000000f00 */
[----:B----4-:R-:W-:Y:S02]  /*ac40*/  @P0 FMUL.FTZ R2, R2, 0.69314718246459960938 ;  /* 0x3f31721802020820 */ /* 0x010fe40000410000 */
        /* <DEDUP_REMOVED lines=29> */
.L_x_181:
[----:B------:R-:W2:Y:S01]  /*ae20*/  S2R R2, SR_TID.X ;  /* 0x0000000000027919 */ /* 0x000ea20000002100 */
[----:B------:R-:W-:Y:S01]  /*ae30*/  BSSY B0, `(.L_x_218) ;  /* 0x0000010000007945 */ /* 0x000fe20003800000 */
[----:B--2---:R-:W-:-:S13]  /*ae40*/  LOP3.LUT P0, RZ, R2, 0xff, RZ, 0xc0, !PT ;  /* 0x000000ff02ff7812 */ /* 0x004fda000780c0ff */
[----:B------:R-:W-:Y:S05]  /*ae50*/  @P0 BRA `(.L_x_219) ;  /* 0x000000d000000947 */ /* 0x000fea0003800000 */
[----:B------:R-:W2:Y:S01]  /*ae60*/  S2R R4, SR_LANEID ;  /* 0x0000000000047919 */ /* 0x000ea20000000000 */
[----:B------:R-:W-:Y:S01]  /*ae70*/  VOTEU.ANY UR4, UPT, PT ;  /* 0x0000000000047886 */ /* 0x000fe200038e0100 */
[----:B-1----:R-:W-:Y:S01]  /*ae80*/  IMAD.MOV.U32 R5, RZ, RZ, c[0x0][0x564] ;  /* 0x00015900ff057624 */ /* 0x002fe200078e00ff */
[----:B------:R-:W2:Y:S08]  /*ae90*/  FLO.U32 R3, UR4 ;  /* 0x0000000400037d00 */ /* 0x000eb000080e0000 */
[----:B------:R-:W1:Y:S01]  /*aea0*/  POPC R2, UR4 ;  /* 0x0000000400027d09 */ /* 0x000e620008000000 */
[----:B--2---:R-:W-:Y:S01]  /*aeb0*/  ISETP.EQ.U32.AND P0, PT, R3, R4, PT ;  /* 0x000000040300720c */ /* 0x004fe20003f02070 */
[----:B------:R-:W-:-:S12]  /*aec0*/  IMAD.MOV.U32 R4, RZ, RZ, c[0x0][0x560] ;  /* 0x00015800ff047624 */ /* 0x000fd800078e00ff */
[----:B-1----:R1:W2:Y:S04]  /*aed0*/  @P0 ATOMG.E.ADD.STRONG.GPU PT, R2, [R4.64], R2 ;  /* 0x00000002040209a8 */ /* 0x0022a800081ee1c8 */
[----:B-1----:R-:W1:Y:S04]  /*aee0*/  S2R R4, SR_LTMASK ;  /* 0x0000000000047919 */ /* 0x002e680000003900 */
[----:B--2---:R1:W2:Y:S02]  /*aef0*/  SHFL.IDX PT, R3, R2, R3, 0x1f ;  /* 0x00001f0302037589 */ /* 0x0042a400000e0000 */
[----:B-1----:R-:W-:-:S06]  /*af00*/  LOP3.LUT R2, R4, UR4, RZ, 0xc0, !PT ;  /* 0x0000000404027c12 */ /* 0x002fcc000f8ec0ff */
[----:B------:R-:W2:Y:S02]  /*af10*/  POPC R2, R2 ;  /* 0x0000000200027309 */ /* 0x000ea40000000000 */
[----:B--2---:R-:W-:-:S06]  /*af20*/  IADD3 R244, R3, c[0x0][0xc], R2 ;  /* 0x0000030003f47a10 */ /* 0x004fcc0007ffe002 */
.L_x_219:
[----:B------:R-:W-:Y:S05]  /*af30*/  BSYNC B0 ;  /* 0x0000000000007941 */ /* 0x000fea0003800000 */
.L_x_218:
[----:B------:R-:W-:Y:S01]  /*af40*/  PRMT R0, R0, 0x9910, RZ ;  /* 0x0000991000007816 */ /* 0x000fe200000000ff */
[----:B------:R-:W-:Y:S01]  /*af50*/  BSSY B1, `(.L_x_220) ;  /* 0x00002c1000017945 */ /* 0x000fe20003800000 */
[----:B------:R-:W-:Y:S02]  /*af60*/  IMAD.MOV.U32 R62, RZ, RZ, R244 ;  /* 0x000000ffff3e7224 */ /* 0x000fe400078e00f4 */
[----:B------:R-:W-:-:S13]  /*af70*/  ISETP.NE.AND P0, PT, R0, RZ, PT ;  /* 0x000000ff0000720c */ /* 0x000fda0003f05270 */
[----:B------:R-:W-:Y:S05]  /*af80*/  @!P0 BRA `(.L_x_221) ;  /* 0x0000204000008947 */ /* 0x000fea0003800000 */
[----:B------:R-:W2:Y:S04]  /*af90*/  LDL R7, [R1+0x50] ;  /* 0x0000500001077983 */ /* 0x000ea80000100800 */
[----:B------:R-:W3:Y:S04]  /*afa0*/  LDL R12, [R1+0x54] ;  /* 0x00005400010c7983 */ /* 0x000ee80000100800 */
[----:B------:R-:W4:Y:S04]  /*afb0*/  LDL R6, [R1+0x5c] ;  /* 0x00005c0001067983 */ /* 0x000f280000100800 */
[----:B------:R-:W4:Y:S04]  /*afc0*/  LDL R11, [R1+0x58] ;  /* 0x00005800010b7983 */ /* 0x000f280000100800 */
[----:B------:R-:W4:Y:S04]  /*afd0*/  LDL R10, [R1+0x6c] ;  /* 0x00006c00010a7983 */ /* 0x000f280000100800 */
[----:B-1----:R-:W4:Y:S04]  /*afe0*/  LDL R5, [R1+0x64] ;  /* 0x0000640001057983 */ /* 0x002f280000100800 */
[----:B------:R-:W4:Y:S04]  /*aff0*/  LDL R9, [R1+0x68] ;  /* 0x0000680001097983 */ /* 0x000f280000100800 */
[----:B------:R-:W4:Y:S01]  /*b000*/  LDL R8, [R1+0x60] ;  /* 0x0000600001087983 */ /* 0x000f220000100800 */
[----:B------:R-:W-:Y:S01]  /*b010*/  WARPSYNC 0xffffffff ;  /* 0xffffffff00007948 */ /* 0x000fe20003800000 */
[----:B------:R-:W-:-:S02]  /*b020*/  F2FP.PACK_AB R0, R125, R124 ;  /* 0x0000007c7d00723e */ /* 0x000fc400000000ff */
[----:B------:R-:W-:Y:S01]  /*b030*/  BAR.SYNC.DEFER_BLOCKING 0x1, 0x100 ;  /* 0x0044000000007b1d */ /* 0x000fe20000010000 */
[----:B------:R-:W-:Y:S02]  /*b040*/  F2FP.PACK_AB R2, R97, R96 ;  /* 0x000000606102723e */ /* 0x000fe400000000ff */
[----:B------:R-:W-:Y:S02]  /*b050*/  F2FP.PACK_AB R3, R29, R28 ;  /* 0x0000001c1d03723e */ /* 0x000fe400000000ff */
[----:B------:R-:W-:Y:S01]  /*b060*/  F2FP.PACK_AB R4, R43, R42 ;  /* 0x0000002a2b04723e */ /* 0x000fe200000000ff */
[----:B--2---:R1:W-:Y:S04]  /*b070*/  STS [R7], R0 ;  /* 0x0000000007007388 */ /* 0x0043e80000000800 */
[----:B------:R2:W-:Y:S04]  /*b080*/  STS [R7+0x400], R2 ;  /* 0x0004000207007388 */ /* 0x0005e80000000800 */
[----:B---3--:R3:W-:Y:S01]  /*b090*/  STS [R12], R3 ;  /* 0x000000030c007388 */ /* 0x0087e20000000800 */
[----:B-1----:R-:W-:-:S02]  /*b0a0*/  F2FP.PACK_AB R0, R77, R76 ;  /* 0x0000004c4d00723e */ /* 0x002fc400000000ff */
[----:B--2---:R-:W-:-:S03]  /*b0b0*/  F2FP.PACK_AB R2, R31, R30 ;  /* 0x0000001e1f02723e */ /* 0x004fc600000000ff */
[----:B------:R1:W-:Y:S01]  /*b0c0*/  STS [R12+0x400], R0 ;  /* 0x000400000c007388 */ /* 0x0003e20000000800 */
[----:B---3--:R-:W-:-:S03]  /*b0d0*/  F2FP.PACK_AB R3, R57, R56 ;  /* 0x000000383903723e */ /* 0x008fc600000000ff */
[----:B----4-:R2:W-:Y:S04]  /*b0e0*/  STS [R6], R2 ;  /* 0x0000000206007388 */ /* 0x0105e80000000800 */
[----:B------:R3:W-:Y:S01]  /*b0f0*/  STS [R6+0x400], R3 ;  /* 0x0004000306007388 */ /* 0x0007e20000000800 */
[----:B-1----:R-:W-:Y:S02]  /*b100*/  F2FP.PACK_AB R0, R33, R32 ;  /* 0x000000202100723e */ /* 0x002fe400000000ff */
[----:B--2---:R-:W-:-:S03]  /*b110*/  F2FP.PACK_AB R2, R101, R100 ;  /* 0x000000646502723e */ /* 0x004fc600000000ff */
[----:B------:R1:W-:Y:S01]  /*b120*/  STS [R11], R0 ;  /* 0x000000000b007388 */ /* 0x0003e20000000800 */
[----:B---3--:R-:W-:-:S03]  /*b130*/  F2FP.PACK_AB R3, R35, R34 ;  /* 0x000000222303723e */ /* 0x008fc600000000ff */
[----:B------:R2:W-:Y:S04]  /*b140*/  STS [R11+0x400], R2 ;  /* 0x000400020b007388 */ /* 0x0005e80000000800 */
[----:B------:R3:W-:Y:S01]  /*b150*/  STS [R10], R3 ;  /* 0x000000030a007388 */ /* 0x0007e20000000800 */
[----:B-1----:R-:W-:Y:S02]  /*b160*/  F2FP.PACK_AB R0, R81, R80 ;  /* 0x000000505100723e */ /* 0x002fe400000000ff */
[----:B--2---:R-:W-:-:S03]  /*b170*/  F2FP.PACK_AB R2, R39, R38 ;  /* 0x000000262702723e */ /* 0x004fc600000000ff */
[----:B------:R1:W-:Y:S01]  /*b180*/  STS [R10+0x400], R0 ;  /* 0x000400000a007388 */ /* 0x0003e20000000800 */
[----:B---3--:R-:W-:-:S03]  /*b190*/  F2FP.PACK_AB R3, R59, R58 ;  /* 0x0000003a3b03723e */ /* 0x008fc600000000ff */
[----:B------:R2:W-:Y:S04]  /*b1a0*/  STS [R5], R2 ;  /* 0x0000000205007388 */ /* 0x0005e80000000800 */
        /* <DEDUP_REMOVED lines=11> */
[----:B------:R-:W-:Y:S04]  /*b260*/  STS [R7+0x4000], R3 ;  /* 0x0040000307007388 */ /* 0x000fe80000000800 */
[----:B------:R2:W-:Y:S01]  /*b270*/  STS [R7+0x4400], R4 ;  /* 0x0044000407007388 */ /* 0x0005e20000000800 */
[----:B-1----:R-:W-:-:S03]  /*b280*/  F2FP.PACK_AB R0, R61, R60 ;  /* 0x0000003c3d00723e */ /* 0x002fc600000000ff */
[----:B--2---:R-:W2:Y:S01]  /*b290*/  LDL.LU R7, [R1] ;  /* 0x0000000001077983 */ /* 0x004ea20000300800 */
[----:B------:R-:W-:Y:S02]  /*b2a0*/  F2FP.PACK_AB R4, R49, R48 ;  /* 0x000000303104723e */ /* 0x000fe400000000ff */
[----:B------:R-:W-:Y:S01]  /*b2b0*/  F2FP.PACK_AB R3, R65, R64 ;  /* 0x000000404103723e */ /* 0x000fe200000000ff */
[----:B------:R1:W-:Y:S04]  /*b2c0*/  STS [R12+0x4000], R2 ;  /* 0x004000020c007388 */ /* 0x0003e80000000800 */
[----:B------:R3:W-:Y:S04]  /*b2d0*/  STS [R12+0x4400], R0 ;  /* 0x004400000c007388 */ /* 0x0007e80000000800 */
[----:B------:R4:W-:Y:S04]  /*b2e0*/  STS [R6+0x4000], R4 ;  /* 0x0040000406007388 */ /* 0x0009e80000000800 */
[----:B------:R4:W-:Y:S01]  /*b2f0*/  STS [R6+0x4400], R3 ;  /* 0x0044000306007388 */ /* 0x0009e20000000800 */
[----:B-1----:R-:W-:-:S02]  /*b300*/  F2FP.PACK_AB R2, R51, R50 ;  /* 0x000000323302723e */ /* 0x002fc400000000ff */
[----:B---3--:R-:W-:-:S03]  /*b310*/  F2FP.PACK_AB R0, R83, R82 ;  /* 0x000000525300723e */ /* 0x008fc600000000ff */
[----:B------:R1:W-:Y:S04]  /*b320*/  STS [R11+0x4000], R2 ;  /* 0x004000020b007388 */ /* 0x0003e80000000800 */
[----:B------:R3:W-:Y:S01]  /*b330*/  STS [R11+0x4400], R0 ;  /* 0x004400000b007388 */ /* 0x0007e20000000800 */
[----:B----4-:R-:W-:Y:S02]  /*b340*/  F2FP.PACK_AB R4, R79, R78 ;  /* 0x0000004e4f04723e */ /* 0x010fe400000000ff */
[----:B------:R-:W-:Y:S01]  /*b350*/  F2FP.PACK_AB R3, R73, R72 ;  /* 0x000000484903723e */ /* 0x000fe200000000ff */
[----:B------:R-:W4:Y:S01]  /*b360*/  LDL.LU R6, [R1+0x4] ;  /* 0x0000040001067983 */ /* 0x000f220000300800 */
[----:B------:R-:W-:Y:S01]  /*b370*/  ISETP.NE.U32.AND P2, PT, RZ, c[0x0][0x500], PT ;  /* 0x00014000ff007a0c */ /* 0x000fe20003f45070 */
[----:B------:R-:W-:Y:S01]  /*b380*/  IMAD.MOV.U32 R14, RZ, RZ, c[0x0][0x388] ;  /* 0x0000e200ff0e7624 */ /* 0x000fe200078e00ff */
[----:B------:R-:W-:-:S02]  /*b390*/  ISETP.NE.U32.AND P3, PT, RZ, c[0x0][0x508], PT ;  /* 0x00014200ff007a0c */ /* 0x000fc40003f65070 */
[----:B------:R-:W-:Y:S02]  /*b3a0*/  ISETP.NE.AND.EX P2, PT, RZ, c[0x0][0x504], PT, P2 ;  /* 0x00014100ff007a0c */ /* 0x000fe40003f45320 */
[----:B------:R-:W-:Y:S02]  /*b3b0*/  ISETP.NE.AND.EX P3, PT, RZ, c[0x0][0x50c], PT, P3 ;  /* 0x00014300ff007a0c */ /* 0x000fe40003f65330 */
[----:B-1----:R-:W-:Y:S02]  /*b3c0*/  F2FP.PACK_AB R2, R75, R74 ;  /* 0x0000004a4b02723e */ /* 0x002fe400000000ff */
[----:B---3--:R-:W-:-:S05]  /*b3d0*/  F2FP.PACK_AB R0, R89, R88 ;  /* 0x000000585900723e */ /* 0x008fca00000000ff */
[----:B------:R1:W-:Y:S04]  /*b3e0*/  STS [R10+0x4000], R0 ;  /* 0x004000000a007388 */ /* 0x0003e80000000800 */
[----:B------:R3:W-:Y:S04]  /*b3f0*/  STS [R10+0x4400], R4 ;  /* 0x004400040a007388 */ /* 0x0007e80000000800 */
[----:B------:R3:W-:Y:S04]  /*b400*/  STS [R5+0x4000], R3 ;  /* 0x0040000305007388 */ /* 0x0007e80000000800 */
[----:B------:R3:W-:Y:S01]  /*b410*/  STS [R5+0x4400], R2 ;  /* 0x0044000205007388 */ /* 0x0007e20000000800 */
[----:B-1----:R-:W-:-:S02]  /*b420*/  F2FP.PACK_AB R0, R53, R52 ;  /* 0x000000343500723e */ /* 0x002fc400000000ff */
[----:B---3--:R-:W-:-:S03]  /*b430*/  @P3 IADD3 R4, P0, R252, c[0x0][0x508], RZ ;  /* 0x00014200fc043a10 */ /* 0x008fc60007f1e0ff */
[----:B------:R1:W-:Y:S01]  /*b440*/  STS [R9+0x4000], R0 ;  /* 0x0040000009007388 */ /* 0x0003e20000000800 */
[----:B------:R-:W-:Y:S02]  /*b450*/  F2FP.PACK_AB R3, R27, R26 ;  /* 0x0000001a1b03723e */ /* 0x000fe400000000ff */
[----:B------:R-:W-:-:S05]  /*b460*/  F2FP.PACK_AB R2, R55, R54 ;  /* 0x000000363702723e */ /* 0x000fca00000000ff */
[----:B------:R3:W-:Y:S01]  /*b470*/  STS [R9+0x4400], R2 ;  /* 0x0044000209007388 */ /* 0x0007e20000000800 */
[----:B-1----:R-:W-:-:S05]  /*b480*/  F2FP.PACK_AB R0, R25, R24 ;  /* 0x000000181900723e */ /* 0x002fca00000000ff */
[----:B------:R1:W-:Y:S04]  /*b490*/  STS [R8+0x4000], R0 ;  /* 0x0040000008007388 */ /* 0x0003e80000000800 */
[----:B------:R2:W-:Y:S04]  /*b4a0*/  STS [R8+0x4400], R3 ;  /* 0x0044000308007388 */ /* 0x0005e80000000800 */
[----:B------:R-:W-:Y:S01]  /*b4b0*/  BAR.SYNC.DEFER_BLOCKING 0x1, 0x100 ;  /* 0x0044000000007b1d */ /* 0x000fe20000010000 */
[----:B---3--:R-:W-:Y:S01]  /*b4c0*/  IADD3 R2, P1, R252, c[0x0][0x500], RZ ;  /* 0x00014000fc027a10 */ /* 0x008fe20007f3e0ff */
[----:B-1----:R-:W-:-:S03]  /*b4d0*/  IMAD.MOV.U32 R0, RZ, RZ, RZ ;  /* 0x000000ffff007224 */ /* 0x002fc600078e00ff */
[C---:B--2---:R-:W-:Y:S02]  /*b4e0*/  IADD3.X R3, R7.reuse, c[0x0][0x504], RZ, P1, !PT ;  /* 0x0001410007037a10 */ /* 0x044fe40000ffe4ff */
[----:B------:R-:W-:-:S03]  /*b4f0*/  @P3 IADD3.X R5, R7, c[0x0][0x50c], RZ, P0, !PT ;  /* 0x0001430007053a10 */ /* 0x000fc600007fe4ff */
[----:B------:R1:W5:Y:S04]  /*b500*/  @P2 LDG.E R0, [R2.64] ;  /* 0x0000000802002981 */ /* 0x000368000c1e1900 */
[----:B------:R2:W5:Y:S01]  /*b510*/  @P3 LDG.E R14, [R4.64] ;  /* 0x00000008040e3981 */ /* 0x000562000c1e1900 */
[----:B----4-:R-:W-:-:S04]  /*b520*/  ISETP.NE.AND P0, PT, R6, RZ, PT ;  /* 0x000000ff0600720c */ /* 0x010fc80003f05270 */
[----:B--2---:R-:W-:Y:S01]  /*b530*/  SEL R5, R6, c[0x0][0x3d4], P0 ;  /* 0x0000f50006057a07 */ /* 0x004fe20000000000 */
[----:B------:R-:W-:Y:S05]  /*b540*/  @P3 BRA `(.L_x_222) ;  /* 0x0000004000003947 */ /* 0x000fea0003800000 */
[----:B-1----:R-:W-:Y:S05]  /*b550*/  @!P2 BRA `(.L_x_222) ;  /* 0x000000300000a947 */ /* 0x002fea0003800000 */
[----:B------:R1:W2:Y:S04]  /*b560*/  LDG.E R4, [R2.64] ;  /* 0x0000000802047981 */ /* 0x0002a8000c1e1900 */
[----:B-1----:R-:W2:Y:S02]  /*b570*/  LDG.E R2, [R2.64+0x4] ;  /* 0x0000040802027981 */ /* 0x002ea4000c1e1900 */
[----:B--2--5:R-:W-:Y:S02]  /*b580*/  IADD3 R14, -R4, R2, RZ ;  /* 0x00000002040e7210 */ /* 0x024fe40007ffe1ff */
.L_x_222:
[----:B-1----:R-:W-:Y:S01]  /*b590*/  IMAD.MOV.U32 R2, RZ, RZ, 0x368 ;  /* 0x00000368ff027424 */ /* 0x002fe200078e00ff */
[----:B------:R-:W-:Y:S01]  /*b5a0*/  ISETP.GT.AND P3, PT, R5, 0x1, PT ;  /* 0x000000010500780c */ /* 0x000fe20003f64270 */
[----:B------:R-:W2:Y:S03]  /*b5b0*/  LDL R6, [R1+0xb0] ;  /* 0x0000b00001067983 */ /* 0x000ea60000100800 */
[----:B------:R-:W-:Y:S01]  /*b5c0*/  SEL R2, R2, 0x328, P3 ;  /* 0x0000032802027807 */ /* 0x000fe20001800000 */
[----:B------:R-:W3:Y:S03]  /*b5d0*/  LDL.LU R3, [R1+0xc] ;  /* 0x00000c0001037983 */ /* 0x000ee60000300800 */
[----:B------:R1:W4:Y:S01]  /*b5e0*/  LDC.64 R16, c[0x0][R2+0x168] ;  /* 0x00005a0002107b82 */ /* 0x0003220000000a00 */
[----:B------:R-:W3:Y:S01]  /*b5f0*/  LDL R13, [R1+0x8] ;  /* 0x00000800010d7983 */ /* 0x000ee20000100800 */
[----:B------:R-:W-:-:S02]  /*b600*/  LOP3.LUT R9, R246, 0xffff, RZ, 0xc0, !PT ;  /* 0x0000fffff6097812 */ /* 0x000fc400078ec0ff */
[----:B------:R-:W-:-:S04]  /*b610*/  ISETP.NE.U32.AND P0, PT, RZ, c[0x0][0x500], PT ;  /* 0x00014000ff007a0c */ /* 0x000fc80003f05070 */
[----:B------:R1:W4:Y:S01]  /*b620*/  LDC.64 R4, c[0x0][R2+0x170] ;  /* 0x00005c0002047b82 */ /* 0x0003220000000a00 */
[----:B------:R-:W-:-:S04]  /*b630*/  ISETP.NE.AND.EX P0, PT, RZ, c[0x0][0x504], PT, P0 ;  /* 0x00014100ff007a0c */ /* 0x000fc80003f05300 */
[----:B------:R-:W-:-:S03]  /*b640*/  SEL R8, R251, RZ, !P0 ;  /* 0x000000fffb087207 */ /* 0x000fc60004000000 */
[----:B------:R1:W2:Y:S08]  /*b650*/  LDC.64 R18, c[0x0][R2+0x178] ;  /* 0x00005e0002127b82 */ /* 0x0002b00000000a00 */
[----:B------:R1:W2:Y:S02]  /*b660*/  LDC.64 R20, c[0x0][R2+0x160] ;  /* 0x0000580002147b82 */ /* 0x0002a40000000a00 */
[----:B-1----:R-:W-:-:S02]  /*b670*/  IMAD.MOV.U32 R2, RZ, RZ, c[0x0][0x4e8] ;  /* 0x00013a00ff027624 */ /* 0x002fc400078e00ff */
[-C--:B----4-:R-:W-:Y:S02]  /*b680*/  IMAD R10, R17, R9.reuse, RZ ;  /* 0x00000009110a7224 */ /* 0x090fe400078e02ff */
[----:B------:R-:W4:Y:S01]  /*b690*/  LDL R17, [R1+0xac] ;  /* 0x0000ac0001117983 */ /* 0x000f220000100800 */
[----:B------:R-:W-:Y:S01]  /*b6a0*/  ISETP.NE.AND P2, PT, R2, 0x1, PT ;  /* 0x000000010200780c */ /* 0x000fe20003f45270 */
[----:B------:R-:W-:Y:S02]  /*b6b0*/  IMAD R2, R5, R8, RZ ;  /* 0x0000000805027224 */ /* 0x000fe400078e02ff */
[----:B------:R-:W1:Y:S01]  /*b6c0*/  S2R R36, SR_TID.X ;  /* 0x0000000000247919 */ /* 0x000e620000002100 */
[----:B--2---:R-:W-:Y:S02]  /*b6d0*/  IMAD R11, R245, 0x80, R6 ;  /* 0x00000080f50b7824 */ /* 0x004fe400078e0206 */
[----:B------:R-:W-:Y:S01]  /*b6e0*/  IMAD.WIDE.U32 R6, R16, R9, RZ ;  /* 0x0000000910067225 */ /* 0x000fe200078e00ff */
[----:B---3--:R-:W-:-:S05]  /*b6f0*/  SEL R3, R3, RZ, !P0 ;  /* 0x000000ff03037207 */ /* 0x008fca0004000000 */
[----:B------:R-:W-:Y:S02]  /*b700*/  IMAD R12, R4, R3, R2 ;  /* 0x00000003040c7224 */ /* 0x000fe400078e0202 */
[----:B------:R-:W-:-:S04]  /*b710*/  @P2 IMAD.HI.U32 R3, R11, c[0x0][0x4ec], RZ ;  /* 0x00013b000b032a27 */ /* 0x000fc800078e00ff */
[----:B------:R-:W-:-:S04]  /*b720*/  IMAD.WIDE.U32 R4, R4, R8, RZ ;  /* 0x0000000804047225 */ /* 0x000fc800078e00ff */
[----:B------:R-:W-:Y:S01]  /*b730*/  IMAD.MOV.U32 R2, RZ, RZ, R11 ;  /* 0x000000ffff027224 */ /* 0x000fe200078e000b */
[----:B------:R-:W-:Y:S02]  /*b740*/  @P2 SHF.R.U32.HI R2, RZ, c[0x0][0x4f0], R3 ;  /* 0x00013c00ff022a19 */ /* 0x000fe40000011603 */
[----:B------:R-:W-:Y:S02]  /*b750*/  SEL R3, R13, RZ, P3 ;  /* 0x000000ff0d037207 */ /* 0x000fe40001800000 */
[----:B-----5:R-:W-:Y:S01]  /*b760*/  IADD3 R15, P1, P0, R4, R6, R0 ;  /* 0x00000006040f7210 */ /* 0x020fe2000783e000 */
[----:B------:R-:W-:Y:S02]  /*b770*/  IMAD.IADD R6, R7, 0x1, R10 ;  /* 0x0000000107067824 */ /* 0x000fe400078e020a */
[----:B------:R-:W-:Y:S01]  /*b780*/  IMAD.IADD R13, R5, 0x1, R12 ;  /* 0x00000001050d7824 */ /* 0x000fe200078e020c */
[----:B------:R-:W-:Y:S01]  /*b790*/  SHF.R.S32.HI R12, RZ, 0x1f, R0 ;  /* 0x0000001fff0c7819 */ /* 0x000fe20000011400 */
[----:B------:R-:W-:-:S02]  /*b7a0*/  IMAD.MOV R7, RZ, RZ, -R2 ;  /* 0x000000ffff077224 */ /* 0x000fc400078e0a02 */
[-C--:B------:R-:W-:Y:S02]  /*b7b0*/  IMAD R10, R19, R3.reuse, RZ ;  /* 0x00000003130a7224 */ /* 0x080fe400078e02ff */
[----:B------:R-:W-:Y:S01]  /*b7c0*/  IMAD.WIDE.U32 R4, R18, R3, RZ ;  /* 0x0000000312047225 */ /* 0x000fe200078e00ff */
[----:B------:R-:W-:-:S03]  /*b7d0*/  IADD3.X R13, R13, R6, R12, P1, P0 ;  /* 0x000000060d0d7210 */ /* 0x000fc60000fe040c */
[----:B------:R-:W-:Y:S01]  /*b7e0*/  IMAD R3, R7, c[0x0][0x4e8], R11 ;  /* 0x00013a0007037a24 */ /* 0x000fe200078e020b */
[----:B------:R-:W-:Y:S01]  /*b7f0*/  IADD3 R4, P1, P0, R2, R15, R4 ;  /* 0x0000000f02047210 */ /* 0x000fe2000783e004 */
[----:B------:R-:W-:Y:S01]  /*b800*/  IMAD.IADD R10, R5, 0x1, R10 ;  /* 0x00000001050a7824 */ /* 0x000fe200078e020a */
[----:B------:R-:W-:Y:S01]  /*b810*/  SHF.R.S32.HI R5, RZ, 0x1f, R2 ;  /* 0x0000001fff057819 */ /* 0x000fe20000011402 */
[----:B------:R-:W-:Y:S01]  /*b820*/  IMAD R2, R21, R3, RZ ;  /* 0x0000000315027224 */ /* 0x000fe200078e02ff */
[----:B------:R-:W-:Y:S02]  /*b830*/  SHF.R.S32.HI R6, RZ, 0x1f, R3 ;  /* 0x0000001fff067819 */ /* 0x000fe40000011403 */
[----:B------:R-:W-:Y:S01]  /*b840*/  IADD3.X R5, R5, R13, R10, P1, P0 ;  /* 0x0000000d05057210 */ /* 0x000fe20000fe040a */
[----:B------:R-:W-:Y:S02]  /*b850*/  IMAD.MOV.U32 R7, RZ, RZ, c[0x0][0x4a8] ;  /* 0x00012a00ff077624 */ /* 0x000fe400078e00ff */
[----:B------:R-:W-:-:S02]  /*b860*/  IMAD R6, R20, R6, R2 ;  /* 0x0000000614067224 */ /* 0x000fc400078e0202 */
[----:B------:R-:W-:Y:S01]  /*b870*/  IMAD.WIDE.U32 R2, R20, R3, R4 ;  /* 0x0000000314027225 */ /* 0x000fe200078e0004 */
[----:B------:R-:W-:-:S03]  /*b880*/  SEL R4, R7, c[0x0][0x450], P3 ;  /* 0x0001140007047a07 */ /* 0x000fc60001800000 */
[----:B------:R-:W-:Y:S01]  /*b890*/  IMAD.MOV.U32 R5, RZ, RZ, c[0x0][0x4ac] ;  /* 0x00012b00ff057624 */ /* 0x000fe200078e00ff */
[----:B-1----:R-:W-:Y:S01]  /*b8a0*/  SHF.R.S32.HI R16, RZ, 0x1f, R36 ;  /* 0x0000001fff107819 */ /* 0x002fe20000011424 */
[----:B------:R-:W-:Y:S01]  /*b8b0*/  IMAD.IADD R3, R3, 0x1, R6 ;  /* 0x0000000103037824 */ /* 0x000fe200078e0206 */
[----:B------:R-:W-:Y:S02]  /*b8c0*/  LEA R4, P0, R2, R4, 0x2 ;  /* 0x0000000402047211 */ /* 0x000fe400078010ff */
[----:B------:R-:W-:Y:S02]  /*b8d0*/  SEL R5, R5, c[0x0][0x454], P3 ;  /* 0x0001150005057a07 */ /* 0x000fe40001800000 */
[----:B------:R-:W-:Y:S02]  /*b8e0*/  LEA.HI R16, R16, R36, RZ, 0x5 ;  /* 0x0000002410107211 */ /* 0x000fe400078f28ff */
[----:B------:R-:W-:Y:S02]  /*b8f0*/  LEA.HI.X R2, R2, R5, R3, 0x2, P0 ;  /* 0x0000000502027211 */ /* 0x000fe400000f1403 */
[----:B------:R-:W-:Y:S01]  /*b900*/  LOP3.LUT R16, R16, 0xffffffe0, RZ, 0xc0, !PT ;  /* 0xffffffe010107812 */ /* 0x000fe200078ec0ff */
[----:B------:R-:W-:Y:S04]  /*b910*/  SHFL.IDX PT, R6, R4, RZ, 0x1c1f ;  /* 0x001c1fff04067589 */ /* 0x000fe800000e0000 */
[----:B------:R-:W1:Y:S01]  /*b920*/  SHFL.IDX PT, R7, R2, RZ, 0x1c1f ;  /* 0x001c1fff02077589 */ /* 0x000e6200000e0000 */
[----:B------:R-:W-:-:S03]  /*b930*/  IMAD.IADD R16, R36, 0x1, -R16 ;  /* 0x0000000124107824 */ /* 0x000fc600078e0a10 */
[----:B------:R-:W-:Y:S04]  /*b940*/  SHFL.IDX PT, R4, R4, 0x1, 0x1c1f ;  /* 0x003c1f0004047f89 */ /* 0x000fe800000e0000 */
[----:B------:R4:W2:Y:S01]  /*b950*/  SHFL.IDX PT, R5, R2, 0x1, 0x1c1f ;  /* 0x003c1f0002057f89 */ /* 0x0008a200000e0000 */
[----:B------:R-:W-:Y:S01]  /*b960*/  IMAD R10, R14, c[0x0][0x4e8], RZ ;  /* 0x00013a000e0a7a24 */ /* 0x000fe200078e02ff */
[----:B------:R-:W-:Y:S01]  /*b970*/  LOP3.LUT P0, RZ, R16, 0x3, RZ, 0xc0, !PT ;  /* 0x0000000310ff7812 */ /* 0x000fe2000780c0ff */
[----:B----4-:R-:W-:-:S05]  /*b980*/  IMAD R2, R245, 0x80, R17 ;  /* 0x00000080f5027824 */ /* 0x010fca00078e0211 */
[C---:B------:R-:W-:Y:S02]  /*b990*/  IADD3 R3, R2.reuse, 0x8, RZ ;  /* 0x0000000802037810 */ /* 0x040fe40007ffe0ff */
[-C--:B------:R-:W-:Y:S02]  /*b9a0*/  ISETP.GE.OR P1, PT, R2, R10.reuse, P0 ;  /* 0x0000000a0200720c */ /* 0x080fe40000726670 */
[----:B------:R-:W-:-:S11]  /*b9b0*/  ISETP.GE.OR P0, PT, R3, R10, P0 ;  /* 0x0000000a0300720c */ /* 0x000fd60000706670 */
[----:B-1----:R1:W-:Y:S01]  /*b9c0*/  @!P1 ST.E [R6.64], R23 ;  /* 0x0000001706009985 */ /* 0x0023e2000c101908 */
[----:B------:R-:W-:-:S03]  /*b9d0*/  ISETP.GE.AND P1, PT, R2, R10, PT ;  /* 0x0000000a0200720c */ /* 0x000fc60003f26270 */
[----:B--2---:R1:W-:Y:S01]  /*b9e0*/  @!P0 ST.E [R4.64], R22 ;  /* 0x0000001604008985 */ /* 0x0043e2000c101908 */
[----:B------:R-:W-:Y:S01]  /*b9f0*/  ISETP.GE.AND P0, PT, R3, R10, PT ;  /* 0x0000000a0300720c */ /* 0x000fe20003f06270 */
[----:B------:R-:W-:Y:S05]  /*ba00*/  @P3 BRA `(.L_x_223) ;  /* 0x0000070000003947 */ /* 0x000fea0003800000 */
[----:B------:R-:W-:Y:S01]  /*ba10*/  IMAD R12, R12, c[0x0][0x3a0], RZ ;  /* 0x0000e8000c0c7a24 */ /* 0x000fe200078e02ff */
[----:B-1----:R-:W-:Y:S01]  /*ba20*/  LEA R4, R233, R234, 0x5 ;  /* 0x000000eae9047211 */ /* 0x002fe200078e28ff */
[C---:B------:R-:W-:Y:S01]  /*ba30*/  IMAD.WIDE.U32 R2, R0.reuse, c[0x0][0x3a0], RZ ;  /* 0x0000e80000027a25 */ /* 0x040fe200078e00ff */
[----:B------:R-:W-:Y:S01]  /*ba40*/  SHF.R.S32.HI R5, RZ, 0x1f, R8 ;  /* 0x0000001fff057819 */ /* 0x000fe20000011408 */
[----:B------:R1:W2:Y:S01]  /*ba50*/  LDS.128 R16, [R200+0x80] ;  /* 0x00008000c8107984 */ /* 0x0002a20000000c00 */
[----:B------:R-:W-:Y:S01]  /*ba60*/  LEA R4, R245, R4, 0x7 ;  /* 0x00000004f5047211 */ /* 0x000fe200078e38ff */
[----:B------:R-:W-:Y:S02]  /*ba70*/  IMAD R0, R0, c[0x0][0x3a4], R12 ;  /* 0x0000e90000007a24 */ /* 0x000fe400078e020c */
[----:B------:R1:W3:Y:S01]  /*ba80*/  LDS.128 R24, [R200+0x1080] ;  /* 0x00108000c8187984 */ /* 0x0002e20000000c00 */
[----:B------:R-:W-:-:S02]  /*ba90*/  IMAD R5, R5, c[0x0][0x3f0], RZ ;  /* 0x0000fc0005057a24 */ /* 0x000fc400078e02ff */
[----:B------:R-:W-:Y:S01]  /*baa0*/  IADD3 R3, R3, R0, RZ ;  /* 0x0000000003037210 */ /* 0x000fe20007ffe0ff */
[----:B------:R-:W-:Y:S01]  /*bab0*/  @P2 IMAD.HI.U32 R6, R4, c[0x0][0x4ec], RZ ;  /* 0x00013b0004062a27 */ /* 0x000fe200078e00ff */
[----:B------:R1:W4:Y:S01]  /*bac0*/  LDS.128 R32, [R200+0x2080] ;  /* 0x00208000c8207984 */ /* 0x0003220000000c00 */
[----:B------:R-:W-:Y:S02]  /*bad0*/  MOV R0, R4 ;  /* 0x0000000400007202 */ /* 0x000fe40000000f00 */
[C---:B------:R-:W-:Y:S01]  /*bae0*/  IMAD.WIDE.U32 R2, R9.reuse, c[0x0][0x3e8], R2 ;  /* 0x0000fa0009027a25 */ /* 0x040fe200078e0002 */
[----:B------:R1:W1:Y:S01]  /*baf0*/  LDS.128 R40, [R200+0x3080] ;  /* 0x00308000c8287984 */ /* 0x0002620000000c00 */
[----:B------:R-:W-:Y:S02]  /*bb00*/  @P2 SHF.R.U32.HI R0, RZ, c[0x0][0x4f0], R6 ;  /* 0x00013c00ff002a19 */ /* 0x000fe40000011606 */
[----:B------:R-:W-:Y:S01]  /*bb10*/  IMAD R3, R9, c[0x0][0x3ec], R3 ;  /* 0x0000fb0009037a24 */ /* 0x000fe200078e0203 */
[----:B------:R1:W1:Y:S01]  /*bb20*/  LDS.128 R12, [R200+0x4080] ;  /* 0x00408000c80c7984 */ /* 0x0002620000000c00 */
[C---:B------:R-:W-:Y:S01]  /*bb30*/  IMAD R7, R8.reuse, c[0x0][0x3f4], R5 ;  /* 0x0000fd0008077a24 */ /* 0x040fe200078e0205 */
[----:B------:R-:W-:Y:S01]  /*bb40*/  SHF.R.S32.HI R6, RZ, 0x1f, R0 ;  /* 0x0000001fff067819 */ /* 0x000fe20000011400 */
[----:B------:R-:W-:Y:S01]  /*bb50*/  IMAD.WIDE.U32 R2, R8, c[0x0][0x3f0], R2 ;  /* 0x0000fc0008027a25 */ /* 0x000fe200078e0002 */
[----:B------:R1:W1:Y:S01]  /*bb60*/  LDS.128 R20, [R200+0x5080] ;  /* 0x00508000c8147984 */ /* 0x0002620000000c00 */
[----:B------:R-:W-:-:S02]  /*bb70*/  IADD3 R5, -R0, RZ, RZ ;  /* 0x000000ff00057210 */ /* 0x000fc40007ffe1ff */
[----:B------:R-:W-:Y:S01]  /*bb80*/  IMAD R6, R6, c[0x0][0x3e0], RZ ;  /* 0x0000f80006067a24 */ /* 0x000fe200078e02ff */
[----:B------:R1:W1:Y:S01]  /*bb90*/  LDS.128 R28, [R200+0x6080] ;  /* 0x00608000c81c7984 */ /* 0x0002620000000c00 */
[----:B------:R-:W-:Y:S01]  /*bba0*/  IADD3 R3, R3, R7, RZ ;  /* 0x0000000703037210 */ /* 0x000fe20007ffe0ff */
[----:B------:R-:W-:Y:S02]  /*bbb0*/  IMAD R4, R5, c[0x0][0x4e8], R4 ;  /* 0x00013a0005047a24 */ /* 0x000fe400078e0204 */
[----:B------:R1:W1:Y:S01]  /*bbc0*/  LDS.128 R44, [R200+0x7080] ;  /* 0x00708000c82c7984 */ /* 0x0002620000000c00 */
[C---:B------:R-:W-:Y:S02]  /*bbd0*/  IMAD R5, R0.reuse, c[0x0][0x3e4], R6 ;  /* 0x0000f90000057a24 */ /* 0x040fe400078e0206 */
[----:B------:R-:W-:Y:S01]  /*bbe0*/  IMAD.WIDE.U32 R2, R0, c[0x0][0x3e0], R2 ;  /* 0x0000f80000027a25 */ /* 0x000fe200078e0002 */
[----:B------:R-:W-:-:S04]  /*bbf0*/  SHF.R.S32.HI R0, RZ, 0x1f, R4 ;  /* 0x0000001fff007819 */ /* 0x000fc80000011404 */
[----:B------:R-:W-:Y:S01]  /*bc00*/  IADD3 R3, R3, R5, RZ ;  /* 0x0000000503037210 */ /* 0x000fe20007ffe0ff */
[----:B------:R-:W-:-:S04]  /*bc10*/  IMAD R0, R0, c[0x0][0x3d8], RZ ;  /* 0x0000f60000007a24 */ /* 0x000fc800078e02ff */
[----:B------:R-:W-:-:S04]  /*bc20*/  IMAD.WIDE.U32 R2, R4, c[0x0][0x3d8], R2 ;  /* 0x0000f60004027a25 */ /* 0x000fc800078e0002 */
[----:B------:R-:W-:Y:S01]  /*bc30*/  IMAD R0, R4, c[0x0][0x3dc], R0 ;  /* 0x0000f70004007a24 */ /* 0x000fe200078e0200 */
[----:B------:R-:W-:-:S04]  /*bc40*/  LEA R9, P0, R2, c[0x0][0x380], 0x1 ;  /* 0x0000e00002097a11 */ /* 0x000fc800078008ff */
[----:B------:R-:W-:-:S04]  /*bc50*/  IADD3 R0, R3, R0, RZ ;  /* 0x0000000003007210 */ /* 0x000fc80007ffe0ff */
[----:B------:R-:W-:Y:S01]  /*bc60*/  LEA.HI.X R7, R2, c[0x0][0x384], R0, 0x1, P0 ;  /* 0x0000e10002077a11 */ /* 0x000fe200000f0c00 */
[----:B------:R-:W-:Y:S05]  /*bc70*/  BRA.DIV ~URZ, `(.L_x_224) ;  /* 0x00003a427f007947 */ /* 0x000fea000b800000 */
[----:B--234-:R2:W3:Y:S02]  /*bc80*/  SHFL.IDX PT, R8, R7, RZ, 0x181f ;  /* 0x00181fff07087589 */ /* 0x01c4e400000e0000 */
.L_x_300:
[----:B------:R-:W-:Y:S05]  /*bc90*/  BRA.DIV ~URZ, `(.L_x_225) ;  /* 0x00003a927f007947 */ /* 0x000fea000b800000 */
[----:B------:R4:W2:Y:S02]  /*bca0*/  SHFL.IDX PT, R0, R9, RZ, 0x181f ;  /* 0x00181fff09007589 */ /* 0x0008a400000e0000 */
.L_x_301:
[----:B------:R-:W-:Y:S01]  /*bcb0*/  LEA R6, R245, R234, 0x7 ;  /* 0x000000eaf5067211 */ /* 0x000fe200078e38ff */
[----:B------:R-:W-:Y:S03]  /*bcc0*/  BSSY B0, `(.L_x_226) ;  /* 0x000000d000007945 */ /* 0x000fe60003800000 */
[----:B------:R-:W-:-:S13]  /*bcd0*/  ISETP.GE.AND P0, PT, R6, R10, PT ;  /* 0x0000000a0600720c */ /* 0x000fda0003f06270 */
[----:B------:R-:W-:Y:S05]  /*bce0*/  @P0 BRA `(.L_x_227) ;  /* 0x000000a000000947 */ /* 0x000fea0003800000 */
[----:B------:R-:W-:Y:S02]  /*bcf0*/  ISETP.GE.AND P3, PT, R231, c[0x0][0x3c8], PT ;  /* 0x0000f200e7007a0c */ /* 0x000fe40003f66270 */
[----:B------:R-:W-:Y:S02]  /*bd00*/  ISETP.GE.AND P2, PT, R235, c[0x0][0x3c8], PT ;  /* 0x0000f200eb007a0c */ /* 0x000fe40003f46270 */
[----:B------:R-:W-:Y:S02]  /*bd10*/  SHF.R.S32.HI R36, RZ, 0x1f, R231 ;  /* 0x0000001fff247819 */ /* 0x000fe400000114e7 */
[----:B------:R-:W-:-:S07]  /*bd20*/  SHF.R.S32.HI R11, RZ, 0x1f, R235 ;  /* 0x0000001fff0b7819 */ /* 0x000fce00000114eb */
[-C--:B--2---:R-:W-:Y:S02]  /*bd30*/  @!P3 LEA R4, P1, R231, R0.reuse, 0x1 ;  /* 0x00000000e704b211 */ /* 0x084fe400078208ff */
[----:B------:R-:W-:Y:S02]  /*bd40*/  @!P2 LEA R2, P0, R235, R0, 0x1 ;  /* 0x00000000eb02a211 */ /* 0x000fe400078008ff */
[-C--:B---3--:R-:W-:Y:S02]  /*bd50*/  @!P3 LEA.HI.X R5, R231, R8.reuse, R36, 0x1, P1 ;  /* 0x00000008e705b211 */ /* 0x088fe400008f0c24 */
[----:B------:R-:W-:-:S03]  /*bd60*/  @!P2 LEA.HI.X R3, R235, R8, R11, 0x1, P0 ;  /* 0x00000008eb03a211 */ /* 0x000fc600000f0c0b */
[----:B------:R2:W-:Y:S04]  /*bd70*/  @!P3 ST.E.128 [R4.64], R16 ;  /* 0x000000100400b985 */ /* 0x0005e8000c101d08 */
[----:B-1----:R2:W-:Y:S02]  /*bd80*/  @!P2 ST.E.128 [R2.64], R12 ;  /* 0x0000000c0200a985 */ /* 0x0025e4000c101d08 */
.L_x_227:
[----:B------:R-:W-:Y:S05]  /*bd90*/  BSYNC B0 ;  /* 0x0000000000007941 */ /* 0x000fea0003800000 */
.L_x_226:
[----:B------:R-:W-:Y:S05]  /*bda0*/  BRA.DIV ~URZ, `(.L_x_228) ;  /* 0x000039f27f007947 */ /* 0x000fea000b800000 */
[----:B---3--:R3:W4:Y:S04]  /*bdb0*/  SHFL.IDX PT, R8, R7, 0x1, 0x181f ;  /* 0x00381f0007087f89 */ /* 0x00872800000e0000 */
[----:B--2---:R3:W2:Y:S02]  /*bdc0*/  SHFL.IDX PT, R0, R9, 0x1, 0x181f ;  /* 0x00381f0009007f89 */ /* 0x0046a400000e0000 */
.L_x_302:
[----:B------:R-:W-:Y:S01]  /*bdd0*/  IADD3 R2, R6, 0x20, RZ ;  /* 0x0000002006027810 */ /* 0x000fe20007ffe0ff */
[----:B------:R-:W-:Y:S03]  /*bde0*/  BSSY B0, `(.L_x_229) ;  /* 0x000000d000007945 */ /* 0x000fe60003800000 */
[----:B------:R-:W-:-:S13]  /*bdf0*/  ISETP.GE.AND P0, PT, R2, R10, PT ;  /* 0x0000000a0200720c */ /* 0x000fda0003f06270 */
[----:B------:R-:W-:Y:S05]  /*be00*/  @P0 BRA `(.L_x_230) ;  /* 0x000000a000000947 */ /* 0x000fea0003800000 */
[----:B------:R-:W-:Y:S02]  /*be10*/  ISETP.GE.AND P1, PT, R231, c[0x0][0x3c8], PT ;  /* 0x0000f200e7007a0c */ /* 0x000fe40003f26270 */
[----:B------:R-:W-:Y:S02]  /*be20*/  ISETP.GE.AND P0, PT, R235, c[0x0][0x3c8], PT ;  /* 0x0000f200eb007a0c */ /* 0x000fe40003f06270 */
[----:B-1----:R-:W-:Y:S02]  /*be30*/  SHF.R.S32.HI R12, RZ, 0x1f, R231 ;  /* 0x0000001fff0c7819 */ /* 0x002fe400000114e7 */
[----:B------:R-:W-:-:S07]  /*be40*/  SHF.R.S32.HI R11, RZ, 0x1f, R235 ;  /* 0x0000001fff0b7819 */ /* 0x000fce00000114eb */
[-C--:B--2---:R-:W-:Y:S02]  /*be50*/  @!P1 LEA R4, P3, R231, R0.reuse, 0x1 ;  /* 0x00000000e7049211 */ /* 0x084fe400078608ff */
[----:B------:R-:W-:Y:S02]  /*be60*/  @!P0 LEA R2, P2, R235, R0, 0x1 ;  /* 0x00000000eb028211 */ /* 0x000fe400078408ff */
[-C--:B----4-:R-:W-:Y:S02]  /*be70*/  @!P1 LEA.HI.X R5, R231, R8.reuse, R12, 0x1, P3 ;  /* 0x00000008e7059211 */ /* 0x090fe400018f0c0c */
[----:B------:R-:W-:-:S03]  /*be80*/  @!P0 LEA.HI.X R3, R235, R8, R11, 0x1, P2 ;  /* 0x00000008eb038211 */ /* 0x000fc600010f0c0b */
[----:B------:R1:W-:Y:S04]  /*be90*/  @!P1 ST.E.128 [R4.64], R24 ;  /* 0x0000001804009985 */ /* 0x0003e8000c101d08 */
[----:B------:R1:W-:Y:S02]  /*bea0*/  @!P0 ST.E.128 [R2.64], R20 ;  /* 0x0000001402008985 */ /* 0x0003e4000c101d08 */
.L_x_230:
[----:B------:R-:W-:Y:S05]  /*beb0*/  BSYNC B0 ;  /* 0x0000000000007941 */ /* 0x000fea0003800000 */
.L_x_229:
[----:B------:R-:W-:Y:S05]  /*bec0*/  BRA.DIV ~URZ, `(.L_x_231) ;  /* 0x000039a27f007947 */ /* 0x000fea000b800000 */
[----:B----4-:R4:W3:Y:S02]  /*bed0*/  SHFL.IDX PT, R8, R7, 0x2, 0x181f ;  /* 0x00581f0007087f89 */ /* 0x0108e400000e0000 */
.L_x_303:
[----:B------:R-:W-:Y:S05]  /*bee0*/  BRA.DIV ~URZ, `(.L_x_232) ;  /* 0x000039f27f007947 */ /* 0x000fea000b800000 */
[----:B--2---:R2:W4:Y:S02]  /*bef0*/  SHFL.IDX PT, R0, R9, 0x2, 0x181f ;  /* 0x00581f0009007f89 */ /* 0x00452400000e0000 */
.L_x_304:
[----:B-1----:R-:W-:Y:S01]  /*bf00*/  IADD3 R2, R6, 0x40, RZ ;  /* 0x0000004006027810 */ /* 0x002fe20007ffe0ff */
[----:B------:R-:W-:Y:S03]  /*bf10*/  BSSY B0, `(.L_x_233) ;  /* 0x000000d000007945 */ /* 0x000fe60003800000 */
[----:B------:R-:W-:-:S13]  /*bf20*/  ISETP.GE.AND P0, PT, R2, R10, PT ;  /* 0x0000000a0200720c */ /* 0x000fda0003f06270 */
[----:B------:R-:W-:Y:S05]  /*bf30*/  @P0 BRA `(.L_x_234) ;  /* 0x000000a000000947 */ /* 0x000fea0003800000 */
[----:B------:R-:W-:Y:S02]  /*bf40*/  ISETP.GE.AND P1, PT, R231, c[0x0][0x3c8], PT ;  /* 0x0000f200e7007a0c */ /* 0x000fe40003f26270 */
[----:B------:R-:W-:Y:S02]  /*bf50*/  ISETP.GE.AND P0, PT, R235, c[0x0][0x3c8], PT ;  /* 0x0000f200eb007a0c */ /* 0x000fe40003f06270 */
[----:B------:R-:W-:Y:S02]  /*bf60*/  SHF.R.S32.HI R12, RZ, 0x1f, R231 ;  /* 0x0000001fff0c7819 */ /* 0x000fe400000114e7 */
[----:B------:R-:W-:-:S07]  /*bf70*/  SHF.R.S32.HI R11, RZ, 0x1f, R235 ;  /* 0x0000001fff0b7819 */ /* 0x000fce00000114eb */
[-C--:B----4-:R-:W-:Y:S02]  /*bf80*/  @!P1 LEA R4, P3, R231, R0.reuse, 0x1 ;  /* 0x00000000e7049211 */ /* 0x090fe400078608ff */
[----:B------:R-:W-:Y:S02]  /*bf90*/  @!P0 LEA R2, P2, R235, R0, 0x1 ;  /* 0x00000000eb028211 */ /* 0x000fe400078408ff */
[-C--:B---3--:R-:W-:Y:S02]  /*bfa0*/  @!P1 LEA.HI.X R5, R231, R8.reuse, R12, 0x1, P3 ;  /* 0x00000008e7059211 */ /* 0x088fe400018f0c0c */
[----:B------:R-:W-:-:S03]  /*bfb0*/  @!P0 LEA.HI.X R3, R235, R8, R11, 0x1, P2 ;  /* 0x00000008eb038211 */ /* 0x000fc600010f0c0b */
[----:B------:R1:W-:Y:S04]  /*bfc0*/  @!P1 ST.E.128 [R4.64], R32 ;  /* 0x0000002004009985 */ /* 0x0003e8000c101d08 */
[----:B------:R1:W-:Y:S02]  /*bfd0*/  @!P0 ST.E.128 [R2.64], R28 ;  /* 0x0000001c02008985 */ /* 0x0003e4000c101d08 */
.L_x_234:
[----:B------:R-:W-:Y:S05]  /*bfe0*/  BSYNC B0 ;  /* 0x0000000000007941 */ /* 0x000fea0003800000 */
.L_x_233:
[----:B------:R-:W-:Y:S05]  /*bff0*/  BRA.DIV ~URZ, `(.L_x_235) ;  /* 0x000039527f007947 */ /* 0x000fea000b800000 */
[----:B---34-:R-:W3:Y:S04]  /*c000*/  SHFL.IDX PT, R7, R7, 0x3, 0x181f ;  /* 0x00781f0007077f89 */ /* 0x018ee800000e0000 */
[----:B------:R4:W1:Y:S02]  /*c010*/  SHFL.IDX PT, R0, R9, 0x3, 0x181f ;  /* 0x00781f0009007f89 */ /* 0x00086400000e0000 */
.L_x_305:
[----:B-1----:R-:W-:-:S04]  /*c020*/  IADD3 R2, R6, 0x60, RZ ;  /* 0x0000006006027810 */ /* 0x002fc80007ffe0ff */
[----:B------:R-:W-:-:S13]  /*c030*/  ISETP.GE.AND P0, PT, R2, R10, PT ;  /* 0x0000000a0200720c */ /* 0x000fda0003f06270 */
[----:B------:R-:W-:Y:S05]  /*c040*/  @P0 BRA `(.L_x_236) ;  /* 0x00001b1000000947 */ /* 0x000fea0003800000 */
[----:B------:R-:W-:Y:S02]  /*c050*/  ISETP.GE.AND P0, PT, R231, c[0x0][0x3c8], PT ;  /* 0x0000f200e7007a0c */ /* 0x000fe40003f06270 */
[----:B------:R-:W-:-:S11]  /*c060*/  SHF.R.S32.HI R4, RZ, 0x1f, R231 ;  /* 0x0000001fff047819 */ /* 0x000fd600000114e7 */
[----:B------:R-:W-:-:S04]  /*c070*/  @!P0 LEA R2, P1, R231, R0, 0x1 ;  /* 0x00000000e7028211 */ /* 0x000fc800078208ff */
[----:B---3--:R-:W-:-:S05]  /*c080*/  @!P0 LEA.HI.X R3, R231, R7, R4, 0x1, P1 ;  /* 0x00000007e7038211 */ /* 0x008fca00008f0c04 */
[----:B------:R1:W-:Y:S01]  /*c090*/  @!P0 ST.E.128 [R2.64], R40 ;  /* 0x0000002802008985 */ /* 0x0003e2000c101d08 */
[----:B------:R-:W-:-:S13]  /*c0a0*/  ISETP.GE.AND P0, PT, R235, c[0x0][0x3c8], PT ;  /* 0x0000f200eb007a0c */ /* 0x000fda0003f06270 */
[----:B------:R-:W-:Y:S05]  /*c0b0*/  @P0 BRA `(.L_x_236) ;  /* 0x00001aa000000947 */ /* 0x000fea0003800000 */
[----:B------:R-:W-:Y:S02]  /*c0c0*/  SHF.R.S32.HI R4, RZ, 0x1f, R235 ;  /* 0x0000001fff047819 */ /* 0x000fe400000114eb */
[----:B-1----:R-:W-:-:S04]  /*c0d0*/  LEA R2, P0, R235, R0, 0x1 ;  /* 0x00000000eb027211 */ /* 0x002fc800078008ff */
[----:B------:R-:W-:-:S05]  /*c0e0*/  LEA.HI.X R3, R235, R7, R4, 0x1, P0 ;  /* 0x00000007eb037211 */ /* 0x000fca00000f0c04 */
[----:B------:R1:W-:Y:S01]  /*c0f0*/  ST.E.128 [R2.64], R44 ;  /* 0x0000002c02007985 */ /* 0x0003e2000c101d08 */
[----:B------:R-:W-:Y:S05]  /*c100*/  BRA `(.L_x_236) ;  /* 0x00001a5000007947 */ /* 0x000fea0003800000 */
.L_x_223:
[----:B-1----:R-:W2:Y:S01]  /*c110*/  LDL.LU R6, [R1+0x8] ;  /* 0x0000080001067983 */ /* 0x002ea20000300800 */
[----:B------:R-:W-:Y:S02]  /*c120*/  IMAD R12, R12, c[0x0][0x408], RZ ;  /* 0x000102000c0c7a24 */ /* 0x000fe400078e02ff */
[----:B------:R-:W-:-:S04]  /*c130*/  IMAD.WIDE.U32 R2, R0, c[0x0][0x408], RZ ;  /* 0x0001020000027a25 */ /* 0x000fc800078e00ff */
[----:B------:R-:W-:Y:S02]  /*c140*/  IMAD R0, R0, c[0x0][0x40c], R12 ;  /* 0x0001030000007a24 */ /* 0x000fe400078e020c */
[----:B------:R-:W-:-:S03]  /*c150*/  @P2 IMAD.HI.U32 R5, R11, c[0x0][0x4ec], RZ ;  /* 0x00013b000b052a27 */ /* 0x000fc600078e00ff */
[----:B------:R-:W-:Y:S02]  /*c160*/  IADD3 R3, R3, R0, RZ ;  /* 0x0000000003037210 */ /* 0x000fe40007ffe0ff */
[----:B------:R-:W-:-:S03]  /*c170*/  SHF.R.S32.HI R0, RZ, 0x1f, R8 ;  /* 0x0000001fff007819 */ /* 0x000fc60000011408 */
[----:B------:R-:W-:-:S04]  /*c180*/  IMAD.WIDE.U32 R2, R9, c[0x0][0x438], R2 ;  /* 0x00010e0009027a25 */ /* 0x000fc800078e0002 */
[----:B------:R-:W-:Y:S02]  /*c190*/  IMAD R0, R0, c[0x0][0x440], RZ ;  /* 0x0001100000007a24 */ /* 0x000fe400078e02ff */
[----:B------:R-:W-:Y:S02]  /*c1a0*/  IMAD R3, R9, c[0x0][0x43c], R3 ;  /* 0x00010f0009037a24 */ /* 0x000fe400078e0203 */
[C---:B------:R-:W-:Y:S01]  /*c1b0*/  IMAD R4, R8.reuse, c[0x0][0x444], R0 ;  /* 0x0001110008047a24 */ /* 0x040fe200078e0200 */
[----:B------:R-:W-:Y:S01]  /*c1c0*/  MOV R0, R11 ;  /* 0x0000000b00007202 */ /* 0x000fe20000000f00 */
[----:B------:R-:W-:Y:S01]  /*c1d0*/  IMAD.WIDE.U32 R2, R8, c[0x0][0x440], R2 ;  /* 0x0001100008027a25 */ /* 0x000fe200078e0002 */
[----:B------:R-:W-:-:S04]  /*c1e0*/  @P2 SHF.R.U32.HI R0, RZ, c[0x0][0x4f0], R5 ;  /* 0x00013c00ff002a19 */ /* 0x000fc80000011605 */
[----:B------:R-:W-:Y:S02]  /*c1f0*/  IADD3 R3, R3, R4, RZ ;  /* 0x0000000403037210 */ /* 0x000fe40007ffe0ff */
[----:B------:R-:W-:Y:S02]  /*c200*/  SHF.R.S32.HI R5, RZ, 0x1f, R0 ;  /* 0x0000001fff057819 */ /* 0x000fe40000011400 */
[----:B------:R-:W-:-:S03]  /*c210*/  IADD3 R4, -R0, RZ, RZ ;  /* 0x000000ff00047210 */ /* 0x000fc60007ffe1ff */
[----:B------:R-:W-:Y:S02]  /*c220*/  IMAD R5, R5, c[0x0][0x430], RZ ;  /* 0x00010c0005057a24 */ /* 0x000fe400078e02ff */
[----:B------:R-:W-:Y:S02]  /*c230*/  IMAD R4, R4, c[0x0][0x4e8], R11 ;  /* 0x00013a0004047a24 */ /* 0x000fe400078e020b */
[----:B------:R-:W-:Y:S02]  /*c240*/  IMAD R5, R0, c[0x0][0x434], R5 ;  /* 0x00010d0000057a24 */ /* 0x000fe400078e0205 */
[----:B--2---:R-:W-:-:S04]  /*c250*/  IMAD.WIDE.U32 R2, R6, c[0x0][0x448], R2 ;  /* 0x0001120006027a25 */ /* 0x004fc800078e0002 */
[----:B------:R-:W-:-:S04]  /*c260*/  IMAD R3, R6, c[0x0][0x44c], R3 ;  /* 0x0001130006037a24 */ /* 0x000fc800078e0203 */
        /* <DEDUP_REMOVED lines=10> */
[----:B------:R1:W2:Y:S02]  /*c310*/  SHFL.IDX PT, R4, R5, RZ, 0x1c1f ;  /* 0x001c1fff05047589 */ /* 0x0002a400000e0000 */
.L_x_306:
[----:B------:R-:W-:Y:S05]  /*c320*/  BRA.DIV ~URZ, `(.L_x_238) ;  /* 0x000037627f007947 */ /* 0x000fea000b800000 */
[----:B------:R3:W4:Y:S02]  /*c330*/  SHFL.IDX PT, R0, R12, RZ, 0x1c1f ;  /* 0x001c1fff0c007589 */ /* 0x00072400000e0000 */
.L_x_307:
[----:B------:R-:W-:Y:S01]  /*c340*/  BSSY B0, `(.L_x_239) ;  /* 0x0000062000007945 */ /* 0x000fe20003800000 */
[----:B------:R-:W-:Y:S05]  /*c350*/  @P1 BRA `(.L_x_240) ;  /* 0x0000060000001947 */ /* 0x000fea0003800000 */
[----:B------:R-:W5:Y:S04]  /*c360*/  LDL R20, [R1+0x4c] ;  /* 0x00004c0001147983 */ /* 0x000f680000100800 */
[----:B---3--:R-:W3:Y:S04]  /*c370*/  LDL R17, [R1+0x48] ;  /* 0x0000480001117983 */ /* 0x008ee80000100800 */
[----:B----4-:R-:W4:Y:S04]  /*c380*/  LDL R9, [R1+0x44] ;  /* 0x0000440001097983 */ /* 0x010f280000100800 */
[----:B--2---:R-:W2:Y:S04]  /*c390*/  LDL R13, [R1+0x40] ;  /* 0x00004000010d7983 */ /* 0x004ea80000100800 */
[----:B------:R-:W2:Y:S04]  /*c3a0*/  LDL R19, [R1+0xa8] ;  /* 0x0000a80001137983 */ /* 0x000ea80000100800 */
        /* <DEDUP_REMOVED lines=12> */
[----:B------:R-:W2:Y:S01]  /*c470*/  LDL R22, [R1+0x84] ;  /* 0x0000840001167983 */ /* 0x000ea20000100800 */
[----:B-----5:R-:W-:-:S02]  /*c480*/  ISETP.GE.AND P4, PT, R20, c[0x0][0x3c8], PT ;  /* 0x0000f20014007a0c */ /* 0x020fc40003f86270 */
[----:B---3--:R-:W-:Y:S02]  /*c490*/  ISETP.GE.AND P2, PT, R17, c[0x0][0x3c8], PT ;  /* 0x0000f20011007a0c */ /* 0x008fe40003f46270 */
[----:B----4-:R-:W-:-:S09]  /*c4a0*/  ISETP.GE.AND P5, PT, R9, c[0x0][0x3c8], PT ;  /* 0x0000f20009007a0c */ /* 0x010fd20003fa6270 */
[----:B------:R-:W-:Y:S02]  /*c4b0*/  @!P4 IMAD.MOV.U32 R6, RZ, RZ, R0 ;  /* 0x000000ffff06c224 */ /* 0x000fe400078e0000 */
[----:B------:R-:W-:-:S04]  /*c4c0*/  @!P4 IMAD.MOV.U32 R7, RZ, RZ, R4 ;  /* 0x000000ffff07c224 */ /* 0x000fc800078e0004 */
[----:B------:R-:W-:Y:S01]  /*c4d0*/  @!P4 IMAD.WIDE R6, R20, 0x4, R6 ;  /* 0x000000041406c825 */ /* 0x000fe200078e0206 */
[----:B--2---:R-:W-:Y:S01]  /*c4e0*/  ISETP.GE.AND P1, PT, R13, c[0x0][0x3c8], PT ;  /* 0x0000f2000d007a0c */ /* 0x004fe20003f26270 */
[----:B------:R-:W2:Y:S01]  /*c4f0*/  LDL R20, [R1+0x7c] ;  /* 0x00007c0001147983 */ /* 0x000ea20000100800 */
[----:B------:R-:W-:-:S03]  /*c500*/  @!P2 LEA R2, P3, R17, R0, 0x2 ;  /* 0x000000001102a211 */ /* 0x000fc600078610ff */
[----:B------:R3:W-:Y:S01]  /*c510*/  @!P4 ST.E.64 [R6.64], R124 ;  /* 0x0000007c0600c985 */ /* 0x0007e2000c101b08 */
[----:B------:R-:W-:-:S03]  /*c520*/  @!P2 LEA.HI.X R3, R17, R4, R19, 0x2, P3 ;  /* 0x000000041103a211 */ /* 0x000fc600018f1413 */
[----:B------:R-:W4:Y:S04]  /*c530*/  LDL R19, [R1+0x1c] ;  /* 0x00001c0001137983 */ /* 0x000f280000100800 */
[----:B------:R5:W-:Y:S01]  /*c540*/  @!P2 ST.E.64 [R2.64], R28 ;  /* 0x0000001c0200a985 */ /* 0x000be2000c101b08 */
[----:B------:R-:W-:Y:S02]  /*c550*/  ISETP.GE.AND P2, PT, R11, c[0x0][0x3c8], PT ;  /* 0x0000f2000b007a0c */ /* 0x000fe40003f46270 */
[----:B------:R-:W-:Y:S01]  /*c560*/  ISETP.GE.AND P6, PT, R16, c[0x0][0x3c8], PT ;  /* 0x0000f20010007a0c */ /* 0x000fe20003fc6270 */
[----:B------:R-:W2:Y:S01]  /*c570*/  LDL R17, [R1+0x18] ;  /* 0x0000180001117983 */ /* 0x000ea20000100800 */
[----:B---3--:R-:W-:-:S04]  /*c580*/  @!P5 LEA R6, P4, R9, R0, 0x2 ;  /* 0x000000000906d211 */ /* 0x008fc800078810ff */
[----:B------:R-:W-:Y:S02]  /*c590*/  @!P5 LEA.HI.X R7, R9, R4, R10, 0x2, P4 ;  /* 0x000000040907d211 */ /* 0x000fe400020f140a */
[----:B------:R-:W3:Y:S01]  /*c5a0*/  LDL R9, [R1+0x90] ;  /* 0x0000900001097983 */ /* 0x000ee20000100800 */
[----:B-----5:R-:W-:-:S03]  /*c5b0*/  @!P1 LEA R2, P3, R13, R0, 0x2 ;  /* 0x000000000d029211 */ /* 0x020fc600078610ff */
[----:B------:R-:W5:Y:S04]  /*c5c0*/  LDL R10, [R1+0x20] ;  /* 0x00002000010a7983 */ /* 0x000f680000100800 */
[----:B------:R-:W2:Y:S01]  /*c5d0*/  LDL R29, [R1+0x8c] ;  /* 0x00008c00011d7983 */ /* 0x000ea20000100800 */
[----:B------:R-:W-:-:S03]  /*c5e0*/  @!P1 LEA.HI.X R3, R13, R4, R15, 0x2, P3 ;  /* 0x000000040d039211 */ /* 0x000fc600018f140f */
[----:B------:R-:W4:Y:S04]  /*c5f0*/  LDL R28, [R1+0x88] ;  /* 0x00008800011c7983 */ /* 0x000f280000100800 */
[----:B------:R-:W-:Y:S04]  /*c600*/  @!P5 ST.E.64 [R6.64], R30 ;  /* 0x0000001e0600d985 */ /* 0x000fe8000c101b08 */
[----:B------:R1:W-:Y:S04]  /*c610*/  @!P1 ST.E.64 [R2.64], R32 ;  /* 0x0000002002009985 */ /* 0x0003e8000c101b08 */
[----:B------:R-:W4:Y:S04]  /*c620*/  LDL R15, [R1+0x14] ;  /* 0x00001400010f7983 */ /* 0x000f280000100800 */
[----:B------:R-:W4:Y:S01]  /*c630*/  LDL R13, [R1+0x10] ;  /* 0x00001000010d7983 */ /* 0x000f220000100800 */
[----:B-1----:R-:W-:-:S04]  /*c640*/  @!P2 LEA R2, P3, R11, R0, 0x2 ;  /* 0x000000000b02a211 */ /* 0x002fc800078610ff */
[----:B------:R-:W-:Y:S02]  /*c650*/  @!P2 LEA.HI.X R3, R11, R4, R14, 0x2, P3 ;  /* 0x000000040b03a211 */ /* 0x000fe400018f140e */
[----:B------:R-:W4:Y:S01]  /*c660*/  LDL R11, [R1+0x80] ;  /* 0x00008000010b7983 */ /* 0x000f220000100800 */
[----:B------:R-:W-:-:S03]  /*c670*/  @!P6 LEA R6, P4, R16, R0, 0x2 ;  /* 0x000000001006e211 */ /* 0x000fc600078810ff */
[----:B------:R-:W4:Y:S01]  /*c680*/  LDL R14, [R1+0x70] ;  /* 0x00007000010e7983 */ /* 0x000f220000100800 */
[----:B------:R-:W-:-:S03]  /*c690*/  @!P6 LEA.HI.X R7, R16, R4, R18, 0x2, P4 ;  /* 0x000000041007e211 */ /* 0x000fc600020f1412 */
[----:B------:R-:W4:Y:S04]  /*c6a0*/  LDL R18, [R1+0x78] ;  /* 0x0000780001127983 */ /* 0x000f280000100800 */
[----:B------:R-:W4:Y:S01]  /*c6b0*/  LDL R16, [R1+0x74] ;  /* 0x0000740001107983 */ /* 0x000f220000100800 */
[----:B------:R-:W-:Y:S02]  /*c6c0*/  ISETP.GE.AND P5, PT, R37, c[0x0][0x3c8], PT ;  /* 0x0000f20025007a0c */ /* 0x000fe40003fa6270 */
[----:B------:R-:W-:Y:S01]  /*c6d0*/  ISETP.GE.AND P1, PT, R8, c[0x0][0x3c8], PT ;  /* 0x0000f20008007a0c */ /* 0x000fe20003f26270 */
[----:B------:R1:W-:Y:S01]  /*c6e0*/  @!P6 ST.E.64 [R6.64], R34 ;  /* 0x000000220600e985 */ /* 0x0003e2000c101b08 */
[----:B------:R-:W-:Y:S02]  /*c6f0*/  ISETP.GE.AND P6, PT, R36, c[0x0][0x3c8], PT ;  /* 0x0000f20024007a0c */ /* 0x000fe40003fc6270 */
[----:B------:R-:W-:Y:S01]  /*c700*/  ISETP.GE.AND P4, PT, R23, c[0x0][0x3c8], PT ;  /* 0x0000f20017007a0c */ /* 0x000fe20003f86270 */
[----:B------:R1:W-:Y:S06]  /*c710*/  @!P2 ST.E.64 [R2.64], R38 ;  /* 0x000000260200a985 */ /* 0x0003ec000c101b08 */
[----:B-1----:R-:W-:-:S02]  /*c720*/  @!P5 LEA R6, P3, R37, R0, 0x2 ;  /* 0x000000002506d211 */ /* 0x002fc400078610ff */
[----:B------:R-:W-:Y:S02]  /*c730*/  @!P1 LEA R2, P2, R8, R0, 0x2 ;  /* 0x0000000008029211 */ /* 0x000fe400078410ff */
[----:B------:R-:W-:Y:S02]  /*c740*/  @!P5 LEA.HI.X R7, R37, R4, R63, 0x2, P3 ;  /* 0x000000042507d211 */ /* 0x000fe400018f143f */
[----:B------:R-:W-:-:S03]  /*c750*/  ISETP.GE.AND P3, PT, R21, c[0x0][0x3c8], PT ;  /* 0x0000f20015007a0c */ /* 0x000fc60003f66270 */
[----:B------:R1:W-:Y:S01]  /*c760*/  @!P5 ST.E.64 [R6.64], R40 ;  /* 0x000000280600d985 */ /* 0x0003e2000c101b08 */
[----:B---3--:R-:W-:Y:S02]  /*c770*/  @!P1 LEA.HI.X R3, R8, R4, R9, 0x2, P2 ;  /* 0x0000000408039211 */ /* 0x008fe400010f1409 */
[----:B------:R-:W-:-:S03]  /*c780*/  @!P6 LEA R8, P2, R36, R0, 0x2 ;  /* 0x000000002408e211 */ /* 0x000fc600078410ff */
[----:B------:R3:W-:Y:S01]  /*c790*/  @!P1 ST.E.64 [R2.64], R42 ;  /* 0x0000002a02009985 */ /* 0x0007e2000c101b08 */
[----:B-----5:R-:W-:Y:S02]  /*c7a0*/  ISETP.GE.AND P1, PT, R10, c[0x0][0x3c8], PT ;  /* 0x0000f2000a007a0c */ /* 0x020fe40003f26270 */
[----:B--2---:R-:W-:Y:S02]  /*c7b0*/  @!P6 LEA.HI.X R9, R36, R4, R29, 0x2, P2 ;  /* 0x000000042409e211 */ /* 0x004fe400010f141d */
[----:B-1----:R-:W-:-:S03]  /*c7c0*/  @!P3 LEA R6, P2, R21, R0, 0x2 ;  /* 0x000000001506b211 */ /* 0x002fc600078410ff */
[----:B------:R-:W-:Y:S01]  /*c7d0*/  @!P6 ST.E.64 [R8.64], R92 ;  /* 0x0000005c0800e985 */ /* 0x000fe2000c101b08 */
[----:B----4-:R-:W-:Y:S02]  /*c7e0*/  ISETP.GE.AND P6, PT, R19, c[0x0][0x3c8], PT ;  /* 0x0000f20013007a0c */ /* 0x010fe40003fc6270 */
[----:B------:R-:W-:Y:S02]  /*c7f0*/  @!P3 LEA.HI.X R7, R21, R4, R22, 0x2, P2 ;  /* 0x000000041507b211 */ /* 0x000fe400010f1416 */
[----:B---3--:R-:W-:-:S04]  /*c800*/  @!P4 LEA R2, P5, R23, R0, 0x2 ;  /* 0x000000001702c211 */ /* 0x008fc800078a10ff */
[----:B------:R-:W-:Y:S02]  /*c810*/  @!P4 LEA.HI.X R3, R23, R4, R28, 0x2, P5 ;  /* 0x000000041703c211 */ /* 0x000fe400028f141c */
[----:B------:R-:W-:-:S03]  /*c820*/  ISETP.GE.AND P5, PT, R17, c[0x0][0x3c8], PT ;  /* 0x0000f20011007a0c */ /* 0x000fc60003fa6270 */
[----:B------:R1:W-:Y:S01]  /*c830*/  @!P4 ST.E.64 [R2.64], R46 ;  /* 0x0000002e0200c985 */ /* 0x0003e2000c101b08 */
[----:B------:R-:W-:-:S03]  /*c840*/  ISETP.GE.AND P4, PT, R15, c[0x0][0x3c8], PT ;  /* 0x0000f2000f007a0c */ /* 0x000fc60003f86270 */
[----:B------:R2:W-:Y:S01]  /*c850*/  @!P3 ST.E.64 [R6.64], R48 ;  /* 0x000000300600b985 */ /* 0x0005e2000c101b08 */
[----:B------:R-:W-:Y:S02]  /*c860*/  ISETP.GE.AND P3, PT, R13, c[0x0][0x3c8], PT ;  /* 0x0000f2000d007a0c */ /* 0x000fe40003f66270 */
[----:B-1----:R-:W-:-:S04]  /*c870*/  @!P1 LEA R2, P2, R10, R0, 0x2 ;  /* 0x000000000a029211 */ /* 0x002fc800078410ff */
[----:B------:R-:W-:Y:S02]  /*c880*/  @!P1 LEA.HI.X R3, R10, R4, R11, 0x2, P2 ;  /* 0x000000040a039211 */ /* 0x000fe400010f140b */
[----:B------:R-:W-:-:S03]  /*c890*/  @!P6 LEA R10, P2, R19, R0, 0x2 ;  /* 0x00000000130ae211 */ /* 0x000fc600078410ff */
[----:B------:R1:W-:Y:S01]  /*c8a0*/  @!P1 ST.E.64 [R2.64], R50 ;  /* 0x0000003202009985 */ /* 0x0003e2000c101b08 */
[----:B------:R-:W-:Y:S02]  /*c8b0*/  @!P5 LEA R8, P1, R17, R0, 0x2 ;  /* 0x000000001108d211 */ /* 0x000fe400078210ff */
[----:B------:R-:W-:Y:S02]  /*c8c0*/  @!P6 LEA.HI.X R11, R19, R4, R20, 0x2, P2 ;  /* 0x00000004130be211 */ /* 0x000fe400010f1414 */
[----:B--2---:R-:W-:Y:S02]  /*c8d0*/  @!P4 LEA R6, P2, R15, R0, 0x2 ;  /* 0x000000000f06c211 */ /* 0x004fe400078410ff */
[-C--:B------:R-:W-:Y:S02]  /*c8e0*/  @!P5 LEA.HI.X R9, R17, R4.reuse, R18, 0x2, P1 ;  /* 0x000000041109d211 */ /* 0x080fe400008f1412 */
[----:B------:R-:W-:Y:S01]  /*c8f0*/  @!P4 LEA.HI.X R7, R15, R4, R16, 0x2, P2 ;  /* 0x000000040f07c211 */ /* 0x000fe200010f1410 */
[----:B------:R2:W-:Y:S04]  /*c900*/  @!P6 ST.E.64 [R10.64], R88 ;  /* 0x000000580a00e985 */ /* 0x0005e8000c101b08 */
[----:B------:R2:W-:Y:S04]  /*c910*/  @!P5 ST.E.64 [R8.64], R72 ;  /* 0x000000480800d985 */ /* 0x0005e8000c101b08 */
[----:B------:R2:W-:Y:S01]  /*c920*/  @!P4 ST.E.64 [R6.64], R52 ;  /* 0x000000340600c985 */ /* 0x0005e2000c101b08 */
[----:B-1----:R-:W-:-:S04]  /*c930*/  @!P3 LEA R2, P1, R13, R0, 0x2 ;  /* 0x000000000d02b211 */ /* 0x002fc800078210ff */
[----:B------:R-:W-:-:S05]  /*c940*/  @!P3 LEA.HI.X R3, R13, R4, R14, 0x2, P1 ;  /* 0x000000040d03b211 */ /* 0x000fca00008f140e */
[----:B------:R2:W-:Y:S04]  /*c950*/  @!P3 ST.E.64 [R2.64], R24 ;  /* 0x000000180200b985 */ /* 0x0005e8000c101b08 */
.L_x_240:
[----:B------:R-:W-:Y:S05]  /*c960*/  BSYNC B0 ;  /* 0x0000000000007941 */ /* 0x000fea0003800000 */
.L_x_239:
[----:B------:R-:W-:Y:S05]  /*c970*/  BRA.DIV ~URZ, `(.L_x_241) ;  /* 0x000031827f007947 */ /* 0x000fea000b800000 */
[----:B--2---:R2:W1:Y:S04]  /*c980*/  SHFL.IDX PT, R4, R5, 0x1, 0x1c1f ;  /* 0x003c1f0005047f89 */ /* 0x00446800000e0000 */
[----:B----4-:R2:W4:Y:S02]  /*c990*/  SHFL.IDX PT, R0, R12, 0x1, 0x1c1f ;  /* 0x003c1f000c007f89 */ /* 0x01052400000e0000 */
.L_x_308:
[----:B------:R-:W-:Y:S05]  /*c9a0*/  @P0 BRA `(.L_x_236) ;  /* 0x000011b000000947 */ /* 0x000fea0003800000 */
[----:B------:R-:W5:Y:S04]  /*c9b0*/  LDL R10, [R1+0x44] ;  /* 0x00004400010a7983 */ /* 0x000f680000100800 */
[----:B--2---:R-:W2:Y:S04]  /*c9c0*/  LDL R18, [R1+0x4c] ;  /* 0x00004c0001127983 */ /* 0x004ea80000100800 */
[----:B---3--:R-:W3:Y:S04]  /*c9d0*/  LDL R14, [R1+0x48] ;  /* 0x00004800010e7983 */ /* 0x008ee80000100800 */
[----:B----4-:R-:W4:Y:S04]  /*c9e0*/  LDL R12, [R1+0xa4] ;  /* 0x0000a400010c7983 */ /* 0x010f280000100800 */
[----:B------:R-:W4:Y:S04]  /*c9f0*/  LDL R11, [R1+0x40] ;  /* 0x00004000010b7983 */ /* 0x000f280000100800 */
[----:B------:R-:W4:Y:S04]  /*ca00*/  LDL R16, [R1+0xa8] ;  /* 0x0000a80001107983 */ /* 0x000f280000100800 */
[----:B------:R-:W4:Y:S04]  /*ca10*/  LDL R15, [R1+0x3c] ;  /* 0x00003c00010f7983 */ /* 0x000f280000100800 */
[----:B-1----:R-:W4:Y:S04]  /*ca20*/  LDL R5, [R1+0x38] ;  /* 0x0000380001057983 */ /* 0x002f280000100800 */
[----:B------:R-:W4:Y:S04]  /*ca30*/  LDL R19, [R1+0xa0] ;  /* 0x0000a00001137983 */ /* 0x000f280000100800 */
        /* <DEDUP_REMOVED lines=9> */
[----:B------:R-:W4:Y:S01]  /*cad0*/  LDL R21, [R1+0x88] ;  /* 0x0000880001157983 */ /* 0x000f220000100800 */
[----:B-----5:R-:W-:-:S02]  /*cae0*/  ISETP.GE.AND P0, PT, R10, c[0x0][0x3c8], PT ;  /* 0x0000f2000a007a0c */ /* 0x020fc40003f06270 */
[----:B--2---:R-:W-:Y:S02]  /*caf0*/  ISETP.GE.AND P2, PT, R18, c[0x0][0x3c8], PT ;  /* 0x0000f20012007a0c */ /* 0x004fe40003f46270 */
[----:B---3--:R-:W-:-:S09]  /*cb00*/  ISETP.GE.AND P1, PT, R14, c[0x0][0x3c8], PT ;  /* 0x0000f2000e007a0c */ /* 0x008fd20003f26270 */
[C---:B------:R-:W-:Y:S02]  /*cb10*/  @!P0 LEA R2, P6, R10.reuse, R0, 0x2 ;  /* 0x000000000a028211 */ /* 0x040fe400078c10ff */
[----:B----4-:R-:W-:Y:S02]  /*cb20*/  ISETP.GE.AND P5, PT, R11, c[0x0][0x3c8], PT ;  /* 0x0000f2000b007a0c */ /* 0x010fe40003fa6270 */
[----:B------:R-:W-:Y:S01]  /*cb30*/  @!P0 LEA.HI.X R3, R10, R4, R12, 0x2, P6 ;  /* 0x000000040a038211 */ /* 0x000fe200030f140c */
[----:B------:R-:W-:Y:S01]  /*cb40*/  @!P2 IMAD.MOV.U32 R8, RZ, RZ, R0 ;  /* 0x000000ffff08a224 */ /* 0x000fe200078e0000 */
[----:B------:R-:W2:Y:S01]  /*cb50*/  LDL R10, [R1+0x24] ;  /* 0x00002400010a7983 */ /* 0x000ea20000100800 */
[----:B------:R-:W-:Y:S01]  /*cb60*/  @!P2 IMAD.MOV.U32 R9, RZ, RZ, R4 ;  /* 0x000000ffff09a224 */ /* 0x000fe200078e0004 */
[----:B------:R-:W-:Y:S02]  /*cb70*/  @!P1 LEA R6, P3, R14, R0, 0x2 ;  /* 0x000000000e069211 */ /* 0x000fe400078610ff */
[----:B------:R-:W-:Y:S01]  /*cb80*/  ISETP.GE.AND P4, PT, R15, c[0x0][0x3c8], PT ;  /* 0x0000f2000f007a0c */ /* 0x000fe20003f86270 */
[----:B------:R-:W-:Y:S01]  /*cb90*/  @!P2 IMAD.WIDE R8, R18, 0x4, R8 ;  /* 0x000000041208a825 */ /* 0x000fe200078e0208 */
[----:B------:R-:W3:Y:S01]  /*cba0*/  LDL R12, [R1+0x14] ;  /* 0x00001400010c7983 */ /* 0x000ee20000100800 */
[----:B------:R-:W-:-:S03]  /*cbb0*/  @!P1 LEA.HI.X R7, R14, R4, R16, 0x2, P3 ;  /* 0x000000040e079211 */ /* 0x000fc600018f1410 */
[----:B------:R-:W4:Y:S01]  /*cbc0*/  LDL R18, [R1+0x20] ;  /* 0x0000200001127983 */ /* 0x000f220000100800 */
[----:B------:R-:W-:-:S03]  /*cbd0*/  ISETP.GE.AND P3, PT, R5, c[0x0][0x3c8], PT ;  /* 0x0000f20005007a0c */ /* 0x000fc60003f66270 */
[----:B------:R-:W5:Y:S04]  /*cbe0*/  LDL R16, [R1+0x1c] ;  /* 0x00001c0001107983 */ /* 0x000f680000100800 */
[----:B------:R-:W5:Y:S04]  /*cbf0*/  LDL R14, [R1+0x18] ;  /* 0x00001800010e7983 */ /* 0x000f680000100800 */
[----:B------:R1:W-:Y:S04]  /*cc00*/  @!P2 ST.E.64 [R8.64], R96 ;  /* 0x000000600800a985 */ /* 0x0003e8000c101b08 */
[----:B------:R1:W-:Y:S04]  /*cc10*/  @!P1 ST.E.64 [R6.64], R76 ;  /* 0x0000004c06009985 */ /* 0x0003e8000c101b08 */
[----:B------:R1:W-:Y:S02]  /*cc20*/  @!P0 ST.E.64 [R2.64], R56 ;  /* 0x0000003802008985 */ /* 0x0003e4000c101b08 */
[----:B-1----:R-:W-:-:S04]  /*cc30*/  @!P5 LEA R8, P6, R11, R0, 0x2 ;  /* 0x000000000b08d211 */ /* 0x002fc800078c10ff */
[----:B------:R-:W-:Y:S02]  /*cc40*/  @!P5 LEA.HI.X R9, R11, R4, R19, 0x2, P6 ;  /* 0x000000040b09d211 */ /* 0x000fe400030f1413 */
[----:B------:R-:W5:Y:S01]  /*cc50*/  LDL R11, [R1+0x84] ;  /* 0x00008400010b7983 */ /* 0x000f620000100800 */
[-C--:B------:R-:W-:Y:S02]  /*cc60*/  @!P4 LEA R6, P0, R15, R0.reuse, 0x2 ;  /* 0x000000000f06c211 */ /* 0x080fe400078010ff */
[----:B------:R-:W-:Y:S01]  /*cc70*/  @!P3 LEA R2, P6, R5, R0, 0x2 ;  /* 0x000000000502b211 */ /* 0x000fe200078c10ff */
[----:B------:R-:W5:Y:S01]  /*cc80*/  LDL R19, [R1+0x80] ;  /* 0x0000800001137983 */ /* 0x000f620000100800 */
[-C--:B------:R-:W-:Y:S02]  /*cc90*/  @!P4 LEA.HI.X R7, R15, R4.reuse, R17, 0x2, P0 ;  /* 0x000000040f07c211 */ /* 0x080fe400000f1411 */
[----:B------:R-:W-:Y:S01]  /*cca0*/  @!P3 LEA.HI.X R3, R5, R4, R13, 0x2, P6 ;  /* 0x000000040503b211 */ /* 0x000fe200030f140d */
[----:B------:R-:W5:Y:S04]  /*ccb0*/  LDL R17, [R1+0x7c] ;  /* 0x00007c0001117983 */ /* 0x000f680000100800 */
[----:B------:R-:W5:Y:S04]  /*ccc0*/  LDL R15, [R1+0x78] ;  /* 0x00007800010f7983 */ /* 0x000f680000100800 */
[----:B------:R-:W5:Y:S04]  /*ccd0*/  LDL R13, [R1+0x74] ;  /* 0x00007400010d7983 */ /* 0x000f680000100800 */
[----:B------:R-:W5:Y:S01]  /*cce0*/  LDL R5, [R1+0x10] ;  /* 0x0000100001057983 */ /* 0x000f620000100800 */
[----:B------:R-:W-:-:S02]  /*ccf0*/  ISETP.GE.AND P2, PT, R28, c[0x0][0x3c8], PT ;  /* 0x0000f2001c007a0c */ /* 0x000fc40003f46270 */
[----:B------:R-:W-:Y:S02]  /*cd00*/  ISETP.GE.AND P1, PT, R24, c[0x0][0x3c8], PT ;  /* 0x0000f20018007a0c */ /* 0x000fe40003f26270 */
[----:B------:R-:W-:Y:S01]  /*cd10*/  ISETP.GE.AND P0, PT, R22, c[0x0][0x3c8], PT ;  /* 0x0000f20016007a0c */ /* 0x000fe20003f06270 */
[----:B------:R1:W-:Y:S04]  /*cd20*/  @!P5 ST.E.64 [R8.64], R100 ;  /* 0x000000640800d985 */ /* 0x0003e8000c101b08 */
[----:B------:R1:W-:Y:S01]  /*cd30*/  @!P4 ST.E.64 [R6.64], R80 ;  /* 0x000000500600c985 */ /* 0x0003e2000c101b08 */
[----:B------:R-:W-:-:S03]  /*cd40*/  ISETP.GE.AND P4, PT, R20, c[0x0][0x3c8], PT ;  /* 0x0000f20014007a0c */ /* 0x000fc60003f86270 */
[----:B------:R1:W-:Y:S02]  /*cd50*/  @!P3 ST.E.64 [R2.64], R58 ;  /* 0x0000003a0200b985 */ /* 0x0003e4000c101b08 */
[-C--:B-1----:R-:W-:Y:S02]  /*cd60*/  @!P2 LEA R8, P5, R28, R0.reuse, 0x2 ;  /* 0x000000001c08a211 */ /* 0x082fe400078a10ff */
[----:B------:R-:W-:Y:S02]  /*cd70*/  @!P1 LEA R6, P6, R24, R0, 0x2 ;  /* 0x0000000018069211 */ /* 0x000fe400078c10ff */
[----:B------:R-:W-:Y:S02]  /*cd80*/  @!P2 LEA.HI.X R9, R28, R4, R29, 0x2, P5 ;  /* 0x000000041c09a211 */ /* 0x000fe400028f141d */
[----:B------:R-:W-:Y:S02]  /*cd90*/  @!P0 LEA R2, P3, R22, R0, 0x2 ;  /* 0x0000000016028211 */ /* 0x000fe400078610ff */
[----:B------:R-:W-:-:S02]  /*cda0*/  @!P1 LEA.HI.X R7, R24, R4, R25, 0x2, P6 ;  /* 0x0000000418079211 */ /* 0x000fc400030f1419 */
[----:B------:R-:W-:Y:S01]  /*cdb0*/  @!P0 LEA.HI.X R3, R22, R4, R23, 0x2, P3 ;  /* 0x0000000416038211 */ /* 0x000fe200018f1417 */
[----:B------:R-:W-:Y:S04]  /*cdc0*/  @!P2 ST.E.64 [R8.64], R102 ;  /* 0x000000660800a985 */ /* 0x000fe8000c101b08 */
[----:B------:R1:W-:Y:S04]  /*cdd0*/  @!P1 ST.E.64 [R6.64], R84 ;  /* 0x0000005406009985 */ /* 0x0003e8000c101b08 */
[----:B------:R2:W-:Y:S01]  /*cde0*/  @!P0 ST.E.64 [R2.64], R44 ;  /* 0x0000002c02008985 */ /* 0x0005e2000c101b08 */
[----:B-1----:R-:W-:-:S04]  /*cdf0*/  @!P4 LEA R6, P0, R20, R0, 0x2 ;  /* 0x000000001406c211 */ /* 0x002fc800078010ff */
[----:B------:R-:W-:-:S05]  /*ce00*/  @!P4 LEA.HI.X R7, R20, R4, R21, 0x2, P0 ;  /* 0x000000041407c211 */ /* 0x000fca00000f1415 */
[----:B------:R1:W-:Y:S01]  /*ce10*/  @!P4 ST.E.64 [R6.64], R60 ;  /* 0x0000003c0600c985 */ /* 0x0003e2000c101b08 */
[----:B--2---:R-:W-:Y:S02]  /*ce20*/  ISETP.GE.AND P5, PT, R10, c[0x0][0x3c8], PT ;  /* 0x0000f2000a007a0c */ /* 0x004fe40003fa6270 */
[----:B----4-:R-:W-:Y:S02]  /*ce30*/  ISETP.GE.AND P3, PT, R18, c[0x0][0x3c8], PT ;  /* 0x0000f20012007a0c */ /* 0x010fe40003f66270 */
[----:B---3--:R-:W-:Y:S02]  /*ce40*/  ISETP.GE.AND P0, PT, R12, c[0x0][0x3c8], PT ;  /* 0x0000f2000c007a0c */ /* 0x008fe40003f06270 */
[----:B-----5:R-:W-:Y:S02]  /*ce50*/  ISETP.GE.AND P2, PT, R16, c[0x0][0x3c8], PT ;  /* 0x0000f20010007a0c */ /* 0x020fe40003f46270 */
[----:B------:R-:W-:-:S05]  /*ce60*/  ISETP.GE.AND P1, PT, R14, c[0x0][0x3c8], PT ;  /* 0x0000f2000e007a0c */ /* 0x000fca0003f26270 */
[----:B------:R-:W-:-:S04]  /*ce70*/  @!P5 LEA R2, P6, R10, R0, 0x2 ;  /* 0x000000000a02d211 */ /* 0x000fc800078c10ff */
[----:B------:R-:W-:Y:S02]  /*ce80*/  @!P5 LEA.HI.X R3, R10, R4, R11, 0x2, P6 ;  /* 0x000000040a03d211 */ /* 0x000fe400030f140b */
[-C--:B------:R-:W-:Y:S02]  /*ce90*/  @!P3 LEA R10, P4, R18, R0.reuse, 0x2 ;  /* 0x00000000120ab211 */ /* 0x080fe400078810ff */
[-C--:B------:R-:W-:Y:S01]  /*cea0*/  @!P2 LEA R8, P6, R16, R0.reuse, 0x2 ;  /* 0x000000001008a211 */ /* 0x080fe200078c10ff */
[----:B------:R2:W-:Y:S01]  /*ceb0*/  @!P5 ST.E.64 [R2.64], R64 ;  /* 0x000000400200d985 */ /* 0x0005e2000c101b08 */
[----:B-1----:R-:W-:Y:S02]  /*cec0*/  @!P1 LEA R6, P5, R14, R0, 0x2 ;  /* 0x000000000e069211 */ /* 0x002fe400078a10ff */
[-C--:B------:R-:W-:Y:S02]  /*ced0*/  @!P3 LEA.HI.X R11, R18, R4.reuse, R19, 0x2, P4 ;  /* 0x00000004120bb211 */ /* 0x080fe400020f1413 */
[----:B------:R-:W-:-:S02]  /*cee0*/  @!P2 LEA.HI.X R9, R16, R4, R17, 0x2, P6 ;  /* 0x000000041009a211 */ /* 0x000fc400030f1411 */
[----:B------:R-:W-:Y:S01]  /*cef0*/  @!P1 LEA.HI.X R7, R14, R4, R15, 0x2, P5 ;  /* 0x000000040e079211 */ /* 0x000fe200028f140f */
[----:B------:R1:W-:Y:S04]  /*cf00*/  @!P3 ST.E.64 [R10.64], R82 ;  /* 0x000000520a00b985 */ /* 0x0003e8000c101b08 */
[----:B------:R1:W-:Y:S04]  /*cf10*/  @!P2 ST.E.64 [R8.64], R78 ;  /* 0x0000004e0800a985 */ /* 0x0003e8000c101b08 */
[----:B------:R1:W-:Y:S01]  /*cf20*/  @!P1 ST.E.64 [R6.64], R74 ;  /* 0x0000004a06009985 */ /* 0x0003e2000c101b08 */
[----:B--2---:R-:W-:-:S04]  /*cf30*/  @!P0 LEA R2, P4, R12, R0, 0x2 ;  /* 0x000000000c028211 */ /* 0x004fc800078810ff */
[----:B------:R-:W-:-:S05]  /*cf40*/  @!P0 LEA.HI.X R3, R12, R4, R13, 0x2, P4 ;  /* 0x000000040c038211 */ /* 0x000fca00020f140d */
[----:B------:R1:W-:Y:S01]  /*cf50*/  @!P0 ST.E.64 [R2.64], R54 ;  /* 0x0000003602008985 */ /* 0x0003e2000c101b08 */
[----:B------:R-:W-:-:S13]  /*cf60*/  ISETP.GE.AND P0, PT, R5, c[0x0][0x3c8], PT ;  /* 0x0000f20005007a0c */ /* 0x000fda0003f06270 */
[----:B------:R-:W-:Y:S05]  /*cf70*/  @P0 BRA `(.L_x_236) ;  /* 0x00000be000000947 */ /* 0x000fea0003800000 */
[----:B------:R-:W2:Y:S01]  /*cf80*/  LDL R12, [R1+0x70] ;  /* 0x00007000010c7983 */ /* 0x000ea20000100800 */
[----:B-1----:R-:W-:-:S04]  /*cf90*/  LEA R2, P0, R5, R0, 0x2 ;  /* 0x0000000005027211 */ /* 0x002fc800078010ff */
[----:B--2---:R-:W-:-:S05]  /*cfa0*/  LEA.HI.X R3, R5, R4, R12, 0x2, P0 ;  /* 0x0000000405037211 */ /* 0x004fca00000f140c */
[----:B------:R1:W-:Y:S01]  /*cfb0*/  ST.E.64 [R2.64], R26 ;  /* 0x0000001a02007985 */ /* 0x0003e2000c101b08 */
[----:B------:R-:W-:Y:S05]  /*cfc0*/  BRA `(.L_x_236) ;  /* 0x00000b9000007947 */ /* 0x000fea0003800000 */
.L_x_221:
[----:B------:R-:W2:Y:S01]  /*cfd0*/  LDL.LU R6, [R1] ;  /* 0x0000000001067983 */ /* 0x000ea20000300800 */
[----:B------:R-:W-:Y:S02]  /*cfe0*/  ISETP.NE.U32.AND P1, PT, RZ, c[0x0][0x508], PT ;  /* 0x00014200ff007a0c */ /* 0x000fe40003f25070 */
[----:B------:R-:W-:Y:S01]  /*cff0*/  ISETP.NE.U32.AND P3, PT, RZ, c[0x0][0x500], PT ;  /* 0x00014000ff007a0c */ /* 0x000fe20003f65070 */
[----:B------:R-:W3:Y:S01]  /*d000*/  LDL.LU R0, [R1+0x4] ;  /* 0x0000040001007983 */ /* 0x000ee20000300800 */
[----:B------:R-:W-:Y:S01]  /*d010*/  ISETP.NE.AND.EX P1, PT, RZ, c[0x0][0x50c], PT, P1 ;  /* 0x00014300ff007a0c */ /* 0x000fe20003f25310 */
[----:B------:R-:W-:Y:S01]  /*d020*/  IMAD.MOV.U32 R8, RZ, RZ, RZ ;  /* 0x000000ffff087224 */ /* 0x000fe200078e00ff */
[----:B------:R-:W-:Y:S01]  /*d030*/  ISETP.NE.AND.EX P3, PT, RZ, c[0x0][0x504], PT, P3 ;  /* 0x00014100ff007a0c */ /* 0x000fe20003f65330 */
[----:B------:R-:W-:Y:S01]  /*d040*/  IMAD.MOV.U32 R20, RZ, RZ, c[0x0][0x388] ;  /* 0x0000e200ff147624 */ /* 0x000fe200078e00ff */
[----:B------:R-:W-:-:S09]  /*d050*/  IADD3 R2, P2, R252, c[0x0][0x500], RZ ;  /* 0x00014000fc027a10 */ /* 0x000fd20007f5e0ff */
[----:B------:R-:W-:Y:S02]  /*d060*/  @P1 IADD3 R4, P0, R252, c[0x0][0x508], RZ ;  /* 0x00014200fc041a10 */ /* 0x000fe40007f1e0ff */
[C---:B--2---:R-:W-:Y:S02]  /*d070*/  IADD3.X R3, R6.reuse, c[0x0][0x504], RZ, P2, !PT ;  /* 0x0001410006037a10 */ /* 0x044fe400017fe4ff */
[----:B-1----:R-:W-:-:S03]  /*d080*/  @P1 IADD3.X R5, R6, c[0x0][0x50c], RZ, P0, !PT ;  /* 0x0001430006051a10 */ /* 0x002fc600007fe4ff */
[----:B------:R1:W5:Y:S04]  /*d090*/  @P3 LDG.E R8, [R2.64] ;  /* 0x0000000802083981 */ /* 0x000368000c1e1900 */
[----:B------:R1:W5:Y:S01]  /*d0a0*/  @P1 LDG.E R20, [R4.64] ;  /* 0x0000000804141981 */ /* 0x000362000c1e1900 */
[----:B---3--:R-:W-:-:S04]  /*d0b0*/  ISETP.NE.AND P0, PT, R0, RZ, PT ;  /* 0x000000ff0000720c */ /* 0x008fc80003f05270 */
[----:B------:R-:W-:Y:S01]  /*d0c0*/  SEL R19, R0, c[0x0][0x3d4], P0 ;  /* 0x0000f50000137a07 */ /* 0x000fe20000000000 */
[----:B------:R-:W-:Y:S05]  /*d0d0*/  @P1 BRA `(.L_x_242) ;  /* 0x0000004000001947 */ /* 0x000fea0003800000 */
[----:B------:R-:W-:Y:S05]  /*d0e0*/  @!P3 BRA `(.L_x_242) ;  /* 0x000000300000b947 */ /* 0x000fea0003800000 */
[----:B------:R2:W3:Y:S04]  /*d0f0*/  LDG.E R0, [R2.64] ;  /* 0x0000000802007981 */ /* 0x0004e8000c1e1900 */
[----:B-12---:R-:W3:Y:S02]  /*d100*/  LDG.E R2, [R2.64+0x4] ;  /* 0x0000040802027981 */ /* 0x006ee4000c1e1900 */
[----:B---3-5:R-:W-:Y:S02]  /*d110*/  IADD3 R20, -R0, R2, RZ ;  /* 0x0000000200147210 */ /* 0x028fe40007ffe1ff */
.L_x_242:
[----:B------:R-:W2:Y:S01]  /*d120*/  LDL.LU R0, [R1+0xc] ;  /* 0x00000c0001007983 */ /* 0x000ea20000300800 */
[----:B------:R-:W-:Y:S01]  /*d130*/  BSSY B0, `(.L_x_243) ;  /* 0x0000038000007945 */ /* 0x000fe20003800000 */
[----:B------:R-:W-:Y:S02]  /*d140*/  LOP3.LUT R9, R246, 0xffff, RZ, 0xc0, !PT ;  /* 0x0000fffff6097812 */ /* 0x000fe400078ec0ff */
[----:B-1----:R-:W1:Y:S01]  /*d150*/  S2R R2, SR_TID.X ;  /* 0x0000000000027919 */ /* 0x002e620000002100 */
[----:B------:R-:W-:-:S02]  /*d160*/  SEL R15, R251, RZ, !P3 ;  /* 0x000000fffb0f7207 */ /* 0x000fc40005800000 */
[----:B-----5:R-:W-:Y:S02]  /*d170*/  SHF.R.S32.HI R18, RZ, 0x1f, R8 ;  /* 0x0000001fff127819 */ /* 0x020fe40000011408 */
[----:B-1----:R-:W-:Y:S02]  /*d180*/  ISETP.GT.AND P0, PT, R2, 0x7f, PT ;  /* 0x0000007f0200780c */ /* 0x002fe40003f04270 */
[----:B--2---:R-:W-:-:S11]  /*d190*/  SEL R21, R0, RZ, !P3 ;  /* 0x000000ff00157207 */ /* 0x004fd60005800000 */
[----:B------:R-:W-:Y:S05]  /*d1a0*/  @P0 BRA `(.L_x_244) ;  /* 0x0000030000000947 */ /* 0x000fea0003800000 */
[----:B------:R-:W-:Y:S01]  /*d1b0*/  IMAD R0, R20, c[0x0][0x4e8], RZ ;  /* 0x00013a0014007a24 */ /* 0x000fe200078e02ff */
[----:B------:R-:W-:-:S04]  /*d1c0*/  LEA R14, R245, R2, 0x7 ;  /* 0x00000002f50e7211 */ /* 0x000fc800078e38ff */
[----:B------:R-:W-:-:S13]  /*d1d0*/  ISETP.GE.AND P0, PT, R14, R0, PT ;  /* 0x000000000e00720c */ /* 0x000fda0003f06270 */
[----:B------:R-:W-:Y:S05]  /*d1e0*/  @P0 BRA `(.L_x_244) ;  /* 0x000002c000000947 */ /* 0x000fea0003800000 */
[----:B------:R-:W2:Y:S01]  /*d1f0*/  LDL.LU R22, [R1+0x8] ;  /* 0x0000080001167983 */ /* 0x000ea20000300800 */
[----:B------:R-:W-:Y:S01]  /*d200*/  IMAD.MOV.U32 R0, RZ, RZ, 0x368 ;  /* 0x00000368ff007424 */ /* 0x000fe200078e00ff */
[----:B------:R-:W-:-:S04]  /*d210*/  ISETP.GT.AND P2, PT, R19, 0x1, PT ;  /* 0x000000011300780c */ /* 0x000fc80003f44270 */
[----:B------:R-:W-:-:S04]  /*d220*/  SEL R0, R0, 0x328, P2 ;  /* 0x0000032800007807 */ /* 0x000fc80001000000 */
[----:B------:R1:W3:Y:S08]  /*d230*/  LDC.64 R6, c[0x0][R0+0x170] ;  /* 0x00005c0000067b82 */ /* 0x0002f00000000a00 */
[----:B------:R1:W4:Y:S08]  /*d240*/  LDC.64 R4, c[0x0][R0+0x168] ;  /* 0x00005a0000047b82 */ /* 0x0003300000000a00 */
[----:B------:R1:W5:Y:S08]  /*d250*/  LDC.64 R12, c[0x0][R0+0x178] ;  /* 0x00005e00000c7b82 */ /* 0x0003700000000a00 */
[----:B------:R1:W2:Y:S02]  /*d260*/  LDC.64 R10, c[0x0][R0+0x160] ;  /* 0x00005800000a7b82 */ /* 0x0002a40000000a00 */
[----:B-1----:R-:W-:-:S02]  /*d270*/  IMAD.MOV.U32 R0, RZ, RZ, c[0x0][0x4e8] ;  /* 0x00013a00ff007624 */ /* 0x002fc400078e00ff */
[-C--:B---3--:R-:W-:Y:S02]  /*d280*/  IMAD R7, R7, R15.reuse, RZ ;  /* 0x0000000f07077224 */ /* 0x088fe400078e02ff */
[----:B------:R-:W-:Y:S01]  /*d290*/  IMAD.WIDE.U32 R2, R6, R15, RZ ;  /* 0x0000000f06027225 */ /* 0x000fe200078e00ff */
[----:B------:R-:W-:Y:S02]  /*d2a0*/  ISETP.NE.AND P0, PT, R0, 0x1, PT ;  /* 0x000000010000780c */ /* 0x000fe40003f05270 */
[----:B------:R-:W-:Y:S01]  /*d2b0*/  MOV R0, R14 ;  /* 0x0000000e00007202 */ /* 0x000fe20000000f00 */
[----:B------:R-:W-:Y:S02]  /*d2c0*/  IMAD R7, R6, R21, R7 ;  /* 0x0000001506077224 */ /* 0x000fe400078e0207 */
[-C--:B----4-:R-:W-:Y:S02]  /*d2d0*/  IMAD R16, R5, R9.reuse, RZ ;  /* 0x0000000905107224 */ /* 0x090fe400078e02ff */
[----:B------:R-:W-:Y:S01]  /*d2e0*/  IMAD.WIDE.U32 R4, R4, R9, RZ ;  /* 0x0000000904047225 */ /* 0x000fe200078e00ff */
[----:B------:R-:W-:-:S03]  /*d2f0*/  IADD3 R3, R3, R7, RZ ;  /* 0x0000000703037210 */ /* 0x000fc60007ffe0ff */
[----:B------:R-:W-:Y:S02]  /*d300*/  IMAD.IADD R16, R5, 0x1, R16 ;  /* 0x0000000105107824 */ /* 0x000fe400078e0210 */
[----:B------:R-:W-:-:S05]  /*d310*/  @P0 IMAD.HI.U32 R17, R14, c[0x0][0x4ec], RZ ;  /* 0x00013b000e110a27 */ /* 0x000fca00078e00ff */
[----:B------:R-:W-:Y:S02]  /*d320*/  @P0 SHF.R.U32.HI R0, RZ, c[0x0][0x4f0], R17 ;  /* 0x00013c00ff000a19 */ /* 0x000fe40000011611 */
[----:B------:R-:W-:-:S03]  /*d330*/  IADD3 R17, P1, P0, R2, R4, R8 ;  /* 0x0000000402117210 */ /* 0x000fc6000783e008 */
[----:B------:R-:W-:-:S04]  /*d340*/  IMAD.MOV R2, RZ, RZ, -R0 ;  /* 0x000000ffff027224 */ /* 0x000fc800078e0a00 */
[----:B------:R-:W-:Y:S01]  /*d350*/  IMAD R2, R2, c[0x0][0x4e8], R14 ;  /* 0x00013a0002027a24 */ /* 0x000fe200078e020e */
[----:B--2---:R-:W-:-:S05]  /*d360*/  SEL R6, R22, RZ, P2 ;  /* 0x000000ff16067207 */ /* 0x004fca0001000000 */
[-C--:B-----5:R-:W-:Y:S02]  /*d370*/  IMAD R7, R13, R6.reuse, RZ ;  /* 0x000000060d077224 */ /* 0x0a0fe400078e02ff */
[----:B------:R-:W-:Y:S01]  /*d380*/  IMAD.WIDE.U32 R4, R12, R6, RZ ;  /* 0x000000060c047225 */ /* 0x000fe200078e00ff */
[----:B------:R-:W-:Y:S02]  /*d390*/  IADD3.X R12, R3, R16, R18, P1, P0 ;  /* 0x00000010030c7210 */ /* 0x000fe40000fe0412 */
[----:B------:R-:W-:Y:S02]  /*d3a0*/  SHF.R.S32.HI R3, RZ, 0x1f, R0 ;  /* 0x0000001fff037819 */ /* 0x000fe40000011400 */
[----:B------:R-:W-:Y:S01]  /*d3b0*/  IADD3 R5, R5, R7, RZ ;  /* 0x0000000705057210 */ /* 0x000fe20007ffe0ff */
[----:B------:R-:W-:Y:S01]  /*d3c0*/  IMAD.MOV.U32 R7, RZ, RZ, c[0x0][0x4a8] ;  /* 0x00012a00ff077624 */ /* 0x000fe200078e00ff */
[----:B------:R-:W-:Y:S01]  /*d3d0*/  IADD3 R4, P1, P0, R0, R17, R4 ;  /* 0x0000001100047210 */ /* 0x000fe2000783e004 */
[----:B------:R-:W-:Y:S01]  /*d3e0*/  IMAD R0, R11, R2, RZ ;  /* 0x000000020b007224 */ /* 0x000fe200078e02ff */
[----:B------:R-:W-:-:S02]  /*d3f0*/  SHF.R.S32.HI R6, RZ, 0x1f, R2 ;  /* 0x0000001fff067819 */ /* 0x000fc40000011402 */
[----:B------:R-:W-:-:S03]  /*d400*/  IADD3.X R5, R3, R12, R5, P1, P0 ;  /* 0x0000000c03057210 */ /* 0x000fc60000fe0405 */
[C---:B------:R-:W-:Y:S02]  /*d410*/  IMAD R0, R10.reuse, R6, R0 ;  /* 0x000000060a007224 */ /* 0x040fe400078e0200 */
[----:B------:R-:W-:Y:S01]  /*d420*/  IMAD.WIDE.U32 R2, R10, R2, R4 ;  /* 0x000000020a027225 */ /* 0x000fe200078e0004 */
[----:B------:R-:W-:Y:S02]  /*d430*/  MOV R5, c[0x0][0x4ac] ;  /* 0x00012b0000057a02 */ /* 0x000fe40000000f00 */
[----:B------:R-:W-:Y:S01]  /*d440*/  SEL R4, R7, c[0x0][0x450], P2 ;  /* 0x0001140007047a07 */ /* 0x000fe20001000000 */
[----:B------:R-:W-:Y:S01]  /*d450*/  IMAD.IADD R0, R3, 0x1, R0 ;  /* 0x0000000103007824 */ /* 0x000fe200078e0200 */
[----:B------:R-:W-:Y:S02]  /*d460*/  SEL R5, R5, c[0x0][0x454], P2 ;  /* 0x0001150005057a07 */ /* 0x000fe40001000000 */
[----:B------:R-:W-:-:S04]  /*d470*/  LEA R4, P0, R2, R4, 0x2 ;  /* 0x0000000402047211 */ /* 0x000fc800078010ff */
[----:B------:R-:W-:Y:S02]  /*d480*/  LEA.HI.X R5, R2, R5, R0, 0x2, P0 ;  /* 0x0000000502057211 */ /* 0x000fe400000f1400 */
[----:B------:R-:W-:-:S05]  /*d490*/  MOV R0, 0xff800000 ;  /* 0xff80000000007802 */ /* 0x000fca0000000f00 */
[----:B------:R1:W-:Y:S02]  /*d4a0*/  STG.E [R4.64], R0 ;  /* 0x0000000004007986 */ /* 0x0003e4000c101908 */
.L_x_244:
[----:B------:R-:W-:Y:S05]  /*d4b0*/  BSYNC B0 ;  /* 0x0000000000007941 */ /* 0x000fea0003800000 */
.L_x_243:
[----:B------:R-:W-:-:S13]  /*d4c0*/  ISETP.GT.AND P0, PT, R19, 0x1, PT ;  /* 0x000000011300780c */ /* 0x000fda0003f04270 */
[----:B------:R-:W-:Y:S05]  /*d4d0*/  @P0 BRA `(.L_x_236) ;  /* 0x0000068000000947 */ /* 0x000fea0003800000 */
[----:B------:R-:W-:Y:S01]  /*d4e0*/  MOV R2, c[0x0][0x4e8] ;  /* 0x00013a0000027a02 */ /* 0x000fe20000000f00 */
[----:B-1----:R-:W-:Y:S01]  /*d4f0*/  IMAD R0, R18, c[0x0][0x3a0], RZ ;  /* 0x0000e80012007a24 */ /* 0x002fe200078e02ff */
[----:B------:R-:W-:Y:S01]  /*d500*/  LEA R4, R233, R234, 0x5 ;  /* 0x000000eae9047211 */ /* 0x000fe200078e28ff */
[----:B------:R-:W-:Y:S01]  /*d510*/  IMAD R5, R21, c[0x0][0x3f0], RZ ;  /* 0x0000fc0015057a24 */ /* 0x000fe200078e02ff */
[----:B------:R-:W-:Y:S01]  /*d520*/  ISETP.NE.AND P0, PT, R2, 0x1, PT ;  /* 0x000000010200780c */ /* 0x000fe20003f05270 */
[----:B------:R-:W-:Y:S01]  /*d530*/  IMAD.WIDE.U32 R2, R8, c[0x0][0x3a0], RZ ;  /* 0x0000e80008027a25 */ /* 0x000fe200078e00ff */
[----:B------:R-:W-:-:S03]  /*d540*/  LEA R4, R245, R4, 0x7 ;  /* 0x00000004f5047211 */ /* 0x000fc600078e38ff */
[----:B------:R-:W-:Y:S01]  /*d550*/  IMAD R8, R8, c[0x0][0x3a4], R0 ;  /* 0x0000e90008087a24 */ /* 0x000fe200078e0200 */
[----:B------:R-:W-:Y:S01]  /*d560*/  MOV R0, R4 ;  /* 0x0000000400007202 */ /* 0x000fe20000000f00 */
[----:B------:R-:W-:-:S03]  /*d570*/  IMAD R7, R15, c[0x0][0x3f4], R5 ;  /* 0x0000fd000f077a24 */ /* 0x000fc600078e0205 */
[----:B------:R-:W-:-:S03]  /*d580*/  IADD3 R3, R3, R8, RZ ;  /* 0x0000000803037210 */ /* 0x000fc60007ffe0ff */
[----:B------:R-:W-:-:S04]  /*d590*/  @P0 IMAD.HI.U32 R6, R4, c[0x0][0x4ec], RZ ;  /* 0x00013b0004060a27 */ /* 0x000fc800078e00ff */
[----:B------:R-:W-:Y:S01]  /*d5a0*/  IMAD.WIDE.U32 R2, R9, c[0x0][0x3e8], R2 ;  /* 0x0000fa0009027a25 */ /* 0x000fe200078e0002 */
[----:B------:R-:W-:-:S03]  /*d5b0*/  @P0 SHF.R.U32.HI R0, RZ, c[0x0][0x4f0], R6 ;  /* 0x00013c00ff000a19 */ /* 0x000fc60000011606 */
[----:B------:R-:W-:Y:S01]  /*d5c0*/  IMAD R3, R9, c[0x0][0x3ec], R3 ;  /* 0x0000fb0009037a24 */ /* 0x000fe200078e0203 */
[----:B------:R-:W-:Y:S02]  /*d5d0*/  SHF.R.S32.HI R6, RZ, 0x1f, R0 ;  /* 0x0000001fff067819 */ /* 0x000fe40000011400 */
[----:B------:R-:W-:Y:S01]  /*d5e0*/  IADD3 R5, -R0, RZ, RZ ;  /* 0x000000ff00057210 */ /* 0x000fe20007ffe1ff */
[----:B------:R-:W-:-:S04]  /*d5f0*/  IMAD.WIDE.U32 R2, R15, c[0x0][0x3f0], R2 ;  /* 0x0000fc000f027a25 */ /* 0x000fc800078e0002 */
[----:B------:R-:W-:Y:S01]  /*d600*/  IMAD R6, R6, c[0x0][0x3e0], RZ ;  /* 0x0000f80006067a24 */ /* 0x000fe200078e02ff */
[----:B------:R-:W-:Y:S01]  /*d610*/  IADD3 R3, R3, R7, RZ ;  /* 0x0000000703037210 */ /* 0x000fe20007ffe0ff */
[----:B------:R-:W-:Y:S02]  /*d620*/  IMAD R4, R5, c[0x0][0x4e8], R4 ;  /* 0x00013a0005047a24 */ /* 0x000fe400078e0204 */
        /* <DEDUP_REMOVED lines=12> */
.L_x_309:
[----:B------:R-:W-:Y:S05]  /*d6f0*/  BRA.DIV ~URZ, `(.L_x_246) ;  /* 0x000025427f007947 */ /* 0x000fea000b800000 */
[----:B------:R3:W4:Y:S02]  /*d700*/  SHFL.IDX PT, R0, R10, RZ, 0x181f ;  /* 0x00181fff0a007589 */ /* 0x00072400000e0000 */
.L_x_310:
[----:B------:R-:W-:Y:S01]  /*d710*/  IMAD R8, R20, c[0x0][0x4e8], RZ ;  /* 0x00013a0014087a24 */ /* 0x000fe200078e02ff */
        /* <DEDUP_REMOVED lines=10> */
[-C--:B--2---:R-:W-:Y:S02]  /*d7c0*/  @!P1 LEA.HI.X R5, R231, R9.reuse, R12, 0x1, P3 ;  /* 0x00000009e7059211 */ /* 0x084fe400018f0c0c */
[----:B------:R-:W-:-:S03]  /*d7d0*/  @!P0 LEA.HI.X R3, R235, R9, R11, 0x1, P2 ;  /* 0x00000009eb038211 */ /* 0x000fc600010f0c0b */
[----:B------:R2:W-:Y:S04]  /*d7e0*/  @!P1 ST.E.128 [R4.64], RZ ;  /* 0x000000ff04009985 */ /* 0x0005e8000c101d08 */
[----:B------:R2:W-:Y:S02]  /*d7f0*/  @!P0 ST.E.128 [R2.64], RZ ;  /* 0x000000ff02008985 */ /* 0x0005e4000c101d08 */
.L_x_248:
[----:B------:R-:W-:Y:S05]  /*d800*/  BSYNC B0 ;  /* 0x0000000000007941 */ /* 0x000fea0003800000 */
.L_x_247:
[----:B------:R-:W-:Y:S05]  /*d810*/  BRA.DIV ~URZ, `(.L_x_249) ;  /* 0x000024927f007947 */ /* 0x000fea000b800000 */
[----:B--2---:R2:W1:Y:S04]  /*d820*/  SHFL.IDX PT, R9, R7, 0x1, 0x181f ;  /* 0x00381f0007097f89 */ /* 0x00446800000e0000 */
[----:B----4-:R2:W4:Y:S02]  /*d830*/  SHFL.IDX PT, R0, R10, 0x1, 0x181f ;  /* 0x00381f000a007f89 */ /* 0x01052400000e0000 */
.L_x_311:
[----:B------:R-:W-:Y:S01]  /*d840*/  IADD3 R2, R6, 0x20, RZ ;  /* 0x0000002006027810 */ /* 0x000fe20007ffe0ff */
        /* <DEDUP_REMOVED lines=9> */
[-C--:B-1----:R-:W-:Y:S02]  /*d8e0*/  @!P1 LEA.HI.X R5, R231, R9.reuse, R12, 0x1, P3 ;  /* 0x00000009e7059211 */ /* 0x082fe400018f0c0c */
[----:B------:R-:W-:-:S03]  /*d8f0*/  @!P0 LEA.HI.X R3, R235, R9, R11, 0x1, P2 ;  /* 0x00000009eb038211 */ /* 0x000fc600010f0c0b */
[----:B------:R1:W-:Y:S04]  /*d900*/  @!P1 ST.E.128 [R4.64], RZ ;  /* 0x000000ff04009985 */ /* 0x0003e8000c101d08 */
[----:B------:R1:W-:Y:S02]  /*d910*/  @!P0 ST.E.128 [R2.64], RZ ;  /* 0x000000ff02008985 */ /* 0x0003e4000c101d08 */
.L_x_251:
[----:B------:R-:W-:Y:S05]  /*d920*/  BSYNC B0 ;  /* 0x0000000000007941 */ /* 0x000fea0003800000 */
.L_x_250:
[----:B------:R-:W-:Y:S05]  /*d930*/  BRA.DIV ~URZ, `(.L_x_252) ;  /* 0x000024427f007947 */ /* 0x000fea000b800000 */
[----:B-1----:R1:W2:Y:S02]  /*d940*/  SHFL.IDX PT, R9, R7, 0x2, 0x181f ;  /* 0x00581f0007097f89 */ /* 0x0022a400000e0000 */
.L_x_312:
[----:B------:R-:W-:Y:S05]  /*d950*/  BRA.DIV ~URZ, `(.L_x_253) ;  /* 0x000024927f007947 */ /* 0x000fea000b800000 */
[----:B----4-:R4:W1:Y:S02]  /*d960*/  SHFL.IDX PT, R0, R10, 0x2, 0x181f ;  /* 0x00581f000a007f89 */ /* 0x01086400000e0000 */
.L_x_313:
        /* <DEDUP_REMOVED lines=8> */
[-C--:B-1----:R-:W-:Y:S02]  /*d9f0*/  @!P1 LEA R4, P3, R231, R0.reuse, 0x1 ;  /* 0x00000000e7049211 */ /* 0x082fe400078608ff */
[----:B------:R-:W-:Y:S02]  /*da00*/  @!P0 LEA R2, P2, R235, R0, 0x1 ;  /* 0x00000000eb028211 */ /* 0x000fe400078408ff */
[-C--:B--2---:R-:W-:Y:S02]  /*da10*/  @!P1 LEA.HI.X R5, R231, R9.reuse, R12, 0x1, P3 ;  /* 0x00000009e7059211 */ /* 0x084fe400018f0c0c */
[----:B------:R-:W-:-:S03]  /*da20*/  @!P0 LEA.HI.X R3, R235, R9, R11, 0x1, P2 ;  /* 0x00000009eb038211 */ /* 0x000fc600010f0c0b */
[----:B------:R1:W-:Y:S04]  /*da30*/  @!P1 ST.E.128 [R4.64], RZ ;  /* 0x000000ff04009985 */ /* 0x0003e8000c101d08 */
[----:B------:R1:W-:Y:S02]  /*da40*/  @!P0 ST.E.128 [R2.64], RZ ;  /* 0x000000ff02008985 */ /* 0x0003e4000c101d08 */
.L_x_255:
[----:B------:R-:W-:Y:S05]  /*da50*/  BSYNC B0 ;  /* 0x0000000000007941 */ /* 0x000fea0003800000 */
.L_x_254:
[----:B------:R-:W-:Y:S05]  /*da60*/  BRA.DIV ~URZ, `(.L_x_256) ;  /* 0x000023f27f007947 */ /* 0x000fea000b800000 */
[----:B-12---:R-:W1:Y:S04]  /*da70*/  SHFL.IDX PT, R7, R7, 0x3, 0x181f ;  /* 0x00781f0007077f89 */ /* 0x006e6800000e0000 */
[----:B------:R2:W3:Y:S02]  /*da80*/  SHFL.IDX PT, R0, R10, 0x3, 0x181f ;  /* 0x00781f000a007f89 */ /* 0x0004e400000e0000 */
.L_x_314:
[----:B------:R-:W-:-:S04]  /*da90*/  IADD3 R6, R6, 0x60, RZ ;  /* 0x0000006006067810 */ /* 0x000fc80007ffe0ff */
[----:B------:R-:W-:-:S13]  /*daa0*/  ISETP.GE.AND P0, PT, R6, R8, PT ;  /* 0x000000080600720c */ /* 0x000fda0003f06270 */
[----:B------:R-:W-:Y:S05]  /*dab0*/  @P0 BRA `(.L_x_236) ;  /* 0x000000a000000947 */ /* 0x000fea0003800000 */
[----:B------:R-:W-:Y:S02]  /*dac0*/  ISETP.GE.AND P1, PT, R231, c[0x0][0x3c8], PT ;  /* 0x0000f200e7007a0c */ /* 0x000fe40003f26270 */
[----:B------:R-:W-:Y:S02]  /*dad0*/  ISETP.GE.AND P0, PT, R235, c[0x0][0x3c8], PT ;  /* 0x0000f200eb007a0c */ /* 0x000fe40003f06270 */
[----:B--234-:R-:W-:Y:S02]  /*dae0*/  SHF.R.S32.HI R10, RZ, 0x1f, R231 ;  /* 0x0000001fff0a7819 */ /* 0x01cfe400000114e7 */
[----:B------:R-:W-:-:S07]  /*daf0*/  SHF.R.S32.HI R9, RZ, 0x1f, R235 ;  /* 0x0000001fff097819 */ /* 0x000fce00000114eb */
[-C--:B------:R-:W-:Y:S02]  /*db00*/  @!P1 LEA R4, P3, R231, R0.reuse, 0x1 ;  /* 0x00000000e7049211 */ /* 0x080fe400078608ff */
[----:B------:R-:W-:Y:S02]  /*db10*/  @!P0 LEA R2, P2, R235, R0, 0x1 ;  /* 0x00000000eb028211 */ /* 0x000fe400078408ff */
[-C--:B-1----:R-:W-:Y:S02]  /*db20*/  @!P1 LEA.HI.X R5, R231, R7.reuse, R10, 0x1, P3 ;  /* 0x00000007e7059211 */ /* 0x082fe400018f0c0a */
[----:B------:R-:W-:-:S03]  /*db30*/  @!P0 LEA.HI.X R3, R235, R7, R9, 0x1, P2 ;  /* 0x00000007eb038211 */ /* 0x000fc600010f0c09 */
[----:B------:R1:W-:Y:S04]  /*db40*/  @!P1 ST.E.128 [R4.64], RZ ;  /* 0x000000ff04009985 */ /* 0x0003e8000c101d08 */
[----:B------:R1:W-:Y:S02]  /*db50*/  @!P0 ST.E.128 [R2.64], RZ ;  /* 0x000000ff02008985 */ /* 0x0003e4000c101d08 */
.L_x_236:
[----:B------:R-:W-:Y:S05]  /*db60*/  BSYNC B1 ;  /* 0x0000000000017941 */ /* 0x000fea0003800000 */
.L_x_220:
[----:B------:R-:W-:-:S13]  /*db70*/  ISETP.NE.AND P0, PT, RZ, UR6, PT ;  /* 0x00000006ff007c0c */ /* 0x000fda000bf05270 */
[----:B------:R-:W-:Y:S01]  /*db80*/  @P0 WARPSYNC 0xffffffff ;  /* 0xffffffff00000948 */ /* 0x000fe20003800000 */
[----:B------:R-:W-:Y:S06]  /*db90*/  @P0 BAR.SYNC.DEFER_BLOCKING 0x5, 0x100 ;  /* 0x0144000000000b1d */ /* 0x000fec0000010000 */
[----:B------:R-:W2:Y:S04]  /*dba0*/  @P0 LDS.128 R244, [0xf100] ;  /* 0x00f10000fff40984 */ /* 0x000ea80000000c00 */
[----:B------:R-:W-:Y:S06]  /*dbb0*/  @P0 BAR.ARV 0x4, 0x100 ;  /* 0x0104000000000b1d */ /* 0x000fec0000002000 */
[----:B------:R-:W-:Y:S05]  /*dbc0*/  @P0 BRA `(.L_x_257) ;  /* 0x00000ad000000947 */ /* 0x000fea0003800000 */
[----:B-1-34-:R-:W1:Y:S01]  /*dbd0*/  S2R R0, SR_TID.X ;  /* 0x0000000000007919 */ /* 0x01ae620000002100 */
[----:B------:R-:W-:Y:S01]  /*dbe0*/  IMAD.MOV.U32 R7, RZ, RZ, RZ ;  /* 0x000000ffff077224 */ /* 0x000fe200078e00ff */
[----:B-1----:R-:W-:-:S04]  /*dbf0*/  LOP3.LUT R13, R0, 0x1f, RZ, 0xc0, !PT ;  /* 0x0000001f000d7812 */ /* 0x002fc800078ec0ff */
[----:B------:R-:W-:Y:S01]  /*dc00*/  ISETP.NE.AND P5, PT, R13, 0x1f, PT ;  /* 0x0000001f0d00780c */ /* 0x000fe20003fa5270 */
[----:B------:R-:W-:Y:S10]  /*dc10*/  BRA.DIV ~URZ, `(.L_x_258) ;  /* 0x000023127f007947 */ /* 0x000ff4000b800000 */
[----:B--2---:R1:W2:Y:S02]  /*dc20*/  SHFL.IDX PT, R9, R62, RZ, 0x1f ;  /* 0x00001fff3e097589 */ /* 0x0042a400000e0000 */
.L_x_315:
[----:B------:R-:W-:Y:S05]  /*dc30*/  BRA.DIV ~URZ, `(.L_x_259) ;  /* 0x000023627f007947 */ /* 0x000fea000b800000 */
[----:B------:R3:W4:Y:S02]  /*dc40*/  SHFL.IDX PT, R8, R62, 0x1, 0x1f ;  /* 0x00201f003e087f89 */ /* 0x00072400000e0000 */
.L_x_316:
[----:B------:R-:W-:Y:S02]  /*dc50*/  IMAD.IADD R0, R247, 0x1, R13 ;  /* 0x00000001f7007824 */ /* 0x000fe400078e020d */
[----:B------:R-:W-:-:S03]  /*dc60*/  IMAD.MOV.U32 R6, RZ, RZ, RZ ;  /* 0x000000ffff067224 */ /* 0x000fc600078e00ff */
[----:B------:R-:W-:-:S13]  /*dc70*/  ISETP.GE.OR P0, PT, R0, c[0x0][0x53c], !P5 ;  /* 0x00014f0000007a0c */ /* 0x000fda0006f06670 */
[----:B------:R-:W-:Y:S01]  /*dc80*/  @!P0 IMAD.MOV.U32 R2, RZ, RZ, 0x4 ;  /* 0x00000004ff028424 */ /* 0x000fe200078e00ff */
[----:B------:R-:W-:-:S03]  /*dc90*/  @!P0 MOV R3, 0x4 ;  /* 0x0000000400038802 */ /* 0x000fc60000000f00 */
[----:B------:R-:W-:-:S04]  /*dca0*/  @!P0 IMAD.WIDE R4, R0, R2, c[0x0][0x580] ;  /* 0x0001600000048625 */ /* 0x000fc800078e0202 */
[----:B------:R-:W-:Y:S01]  /*dcb0*/  @!P0 IMAD.WIDE R2, R0, R3, c[0x0][0x578] ;  /* 0x00015e0000028625 */ /* 0x000fe200078e0203 */
[----:B------:R-:W5:Y:S04]  /*dcc0*/  @!P0 LDG.E R6, [R4.64] ;  /* 0x0000000804068981 */ /* 0x000f68000c1e1900 */
[----:B------:R-:W5:Y:S01]  /*dcd0*/  @!P0 LDG.E R7, [R2.64] ;  /* 0x0000000802078981 */ /* 0x000f62000c1e1900 */
[C---:B------:R-:W-:Y:S02]  /*dce0*/  ISETP.GE.U32.AND P4, PT, R13.reuse, 0x10, PT ;  /* 0x000000100d00780c */ /* 0x040fe40003f86070 */
[C---:B------:R-:W-:Y:S02]  /*dcf0*/  ISETP.GE.U32.AND P3, PT, R13.reuse, 0x8, PT ;  /* 0x000000080d00780c */ /* 0x040fe40003f66070 */
[----:B------:R-:W-:-:S02]  /*dd00*/  ISETP.GE.U32.AND P2, PT, R13, 0x4, PT ;  /* 0x000000040d00780c */ /* 0x000fc40003f46070 */
[C---:B------:R-:W-:Y:S02]  /*dd10*/  ISETP.GE.U32.AND P1, PT, R13.reuse, 0x2, PT ;  /* 0x000000020d00780c */ /* 0x040fe40003f26070 */
[----:B------:R-:W-:Y:S02]  /*dd20*/  ISETP.NE.AND P0, PT, R13, RZ, PT ;  /* 0x000000ff0d00720c */ /* 0x000fe40003f05270 */
[----:B------:R-:W-:Y:S01]  /*dd30*/  MOV R10, RZ ;  /* 0x000000ff000a7202 */ /* 0x000fe20000000f00 */
[----:B-----5:R-:W-:Y:S01]  /*dd40*/  IMAD R0, R7, R6, RZ ;  /* 0x0000000607007224 */ /* 0x020fe200078e02ff */
[----:B------:R-:W-:Y:S07]  /*dd50*/  BRA.DIV ~URZ, `(.L_x_260) ;  /* 0x000022b27f007947 */ /* 0x000fee000b800000 */
[----:B------:R1:W3:Y:S02]  /*dd60*/  SHFL.UP PT, R4, R0, 0x1, RZ ;  /* 0x0420000000047989 */ /* 0x0002e400000e00ff */
.L_x_317:
[----:B---3--:R-:W-:-:S04]  /*dd70*/  SEL R4, R4, RZ, P0 ;  /* 0x000000ff04047207 */ /* 0x008fc80000000000 */
[----:B-1----:R-:W-:Y:S01]  /*dd80*/  IADD3 R0, R0, R4, RZ ;  /* 0x0000000400007210 */ /* 0x002fe20007ffe0ff */
[----:B------:R-:W-:Y:S05]  /*dd90*/  BRA.DIV ~URZ, `(.L_x_261) ;  /* 0x000022b27f007947 */ /* 0x000fea000b800000 */
[----:B------:R-:W1:Y:S02]  /*dda0*/  SHFL.UP PT, R2, R0, 0x2, RZ ;  /* 0x0440000000027989 */ /* 0x000e6400000e00ff */
[----:B-1----:R-:W-:-:S05]  /*ddb0*/  SEL R2, R2, RZ, P1 ;  /* 0x000000ff02027207 */ /* 0x002fca0000800000 */
[----:B------:R-:W-:-:S05]  /*ddc0*/  IMAD.IADD R4, R0, 0x1, R2 ;  /* 0x0000000100047824 */ /* 0x000fca00078e0202 */
        /* <DEDUP_REMOVED lines=9> */
[----:B------:R1:W3:Y:S02]  /*de60*/  SHFL.IDX PT, R0, R4, 0x1f, 0x1f ;  /* 0x03e01f0004007f89 */ /* 0x0002e400000e0000 */
.L_x_318:
[----:B---3--:R-:W-:Y:S01]  /*de70*/  IMAD R0, R0, c[0x0][0x538], RZ ;  /* 0x00014e0000007a24 */ /* 0x008fe200078e02ff */
[----:B------:R-:W-:Y:S04]  /*de80*/  BSSY B1, `(.L_x_262) ;  /* 0x000007c000017945 */ /* 0x000fe80003800000 */
[----:B----4-:R-:W-:-:S04]  /*de90*/  IADD3 R8, R0, R8, RZ ;  /* 0x0000000800087210 */ /* 0x010fc80007ffe0ff */
[----:B--2---:R-:W-:-:S13]  /*dea0*/  ISETP.GT.AND P6, PT, R8, R9, PT ;  /* 0x000000090800720c */ /* 0x004fda0003fc4270 */
[----:B------:R-:W-:Y:S05]  /*deb0*/  @P6 BRA `(.L_x_263) ;  /* 0x0000024000006947 */ /* 0x000fea0003800000 */
.L_x_267:
[----:B------:R-:W-:-:S04]  /*dec0*/  IADD3 R0, R247, 0x1f, RZ ;  /* 0x0000001ff7007810 */ /* 0x000fc80007ffe0ff */
[----:B------:R-:W-:-:S13]  /*ded0*/  ISETP.GE.AND P6, PT, R0, c[0x0][0x53c], PT ;  /* 0x00014f0000007a0c */ /* 0x000fda0003fc6270 */
[----:B------:R-:W-:Y:S05]  /*dee0*/  @P6 BRA `(.L_x_264) ;  /* 0x0000071000006947 */ /* 0x000fea0003800000 */
[----:B------:R-:W-:Y:S01]  /*def0*/  MOV R247, R0 ;  /* 0x0000000000f77202 */ /* 0x000fe20000000f00 */
[----:B------:R-:W-:-:S03]  /*df00*/  CS2R R6, SRZ ;  /* 0x0000000000067805 */ /* 0x000fc6000001ff00 */
[----:B------:R-:W-:-:S04]  /*df10*/  IADD3 R0, R247, R13, RZ ;  /* 0x0000000df7007210 */ /* 0x000fc80007ffe0ff */
[----:B------:R-:W-:-:S13]  /*df20*/  ISETP.GE.OR P6, PT, R0, c[0x0][0x53c], !P5 ;  /* 0x00014f0000007a0c */ /* 0x000fda0006fc6670 */
[----:B------:R-:W-:Y:S02]  /*df30*/  @!P6 MOV R2, 0x4 ;  /* 0x000000040002e802 */ /* 0x000fe40000000f00 */
[----:B------:R-:W-:-:S03]  /*df40*/  @!P6 MOV R3, 0x4 ;  /* 0x000000040003e802 */ /* 0x000fc60000000f00 */
[----:B-1----:R-:W-:-:S04]  /*df50*/  @!P6 IMAD.WIDE R4, R0, R2, c[0x0][0x580] ;  /* 0x000160000004e625 */ /* 0x002fc800078e0202 */
[----:B------:R-:W-:Y:S01]  /*df60*/  @!P6 IMAD.WIDE R2, R0, R3, c[0x0][0x578] ;  /* 0x00015e000002e625 */ /* 0x000fe200078e0203 */
[----:B------:R-:W2:Y:S04]  /*df70*/  @!P6 LDG.E R6, [R4.64] ;  /* 0x000000080406e981 */ /* 0x000ea8000c1e1900 */
[----:B------:R-:W2:Y:S02]  /*df80*/  @!P6 LDG.E R7, [R2.64] ;  /* 0x000000080207e981 */ /* 0x000ea4000c1e1900 */
[----:B--2---:R-:W-:Y:S01]  /*df90*/  IMAD R0, R7, R6, RZ ;  /* 0x0000000607007224 */ /* 0x004fe200078e02ff */
[----:B------:R-:W-:Y:S05]  /*dfa0*/  BRA.DIV ~URZ, `(.L_x_265) ;  /* 0x000022527f007947 */ /* 0x000fea000b800000 */
[----:B------:R1:W2:Y:S02]  /*dfb0*/  SHFL.UP PT, R2, R0, 0x1, RZ ;  /* 0x0420000000027989 */ /* 0x0002a400000e00ff */
.L_x_319:
[----:B--2---:R-:W-:-:S04]  /*dfc0*/  SEL R2, R2, RZ, P0 ;  /* 0x000000ff02027207 */ /* 0x004fc80000000000 */
        /* <DEDUP_REMOVED lines=14> */
[----:B------:R1:W2:Y:S02]  /*e0b0*/  SHFL.IDX PT, R0, R4, 0x1f, 0x1f ;  /* 0x03e01f0004007f89 */ /* 0x0002a400000e0000 */
.L_x_320:
[----:B--2---:R-:W-:-:S05]  /*e0c0*/  IMAD R0, R0, c[0x0][0x538], RZ ;  /* 0x00014e0000007a24 */ /* 0x004fca00078e02ff */
[----:B------:R-:W-:-:S04]  /*e0d0*/  IADD3 R8, R0, R8, RZ ;  /* 0x0000000800087210 */ /* 0x000fc80007ffe0ff */
[----:B------:R-:W-:-:S13]  /*e0e0*/  ISETP.GT.AND P6, PT, R8, R9, PT ;  /* 0x000000090800720c */ /* 0x000fda0003fc4270 */
[----:B-1----:R-:W-:Y:S05]  /*e0f0*/  @!P6 BRA `(.L_x_267) ;  /* 0xfffffdc00000e947 */ /* 0x002fea000383ffff */
.L_x_263:
[----:B------:R-:W-:-:S05]  /*e100*/  IADD3 R8, -R0, R8, RZ ;  /* 0x0000000800087210 */ /* 0x000fca0007ffe1ff */
[----:B------:R-:W-:-:S05]  /*e110*/  IMAD R0, R4, c[0x0][0x538], R8 ;  /* 0x00014e0004007a24 */ /* 0x000fca00078e0208 */
[----:B------:R-:W-:Y:S01]  /*e120*/  ISETP.GT.AND P0, PT, R0, R9, PT ;  /* 0x000000090000720c */ /* 0x000fe20003f04270 */
[----:B------:R-:W-:-:S12]  /*e130*/  BRA.DIV ~URZ, `(.L_x_268) ;  /* 0x000022c27f007947 */ /* 0x000fd8000b800000 */
[----:B------:R-:W-:-:S04]  /*e140*/  VOTE.ANY R0, PT, !P0 ;  /* 0x0000000000007806 */ /* 0x000fc800040e0100 */
.L_x_321:
[----:B------:R2:W3:Y:S01]  /*e150*/  POPC R11, R0 ;  /* 0x00000000000b7309 */ /* 0x0004e20000000000 */
[----:B------:R-:W-:Y:S05]  /*e160*/  BRA.DIV ~URZ, `(.L_x_269) ;  /* 0x000022d27f007947 */ /* 0x000fea000b800000 */
[----:B---3--:R3:W4:Y:S04]  /*e170*/  SHFL.IDX PT, R6, R6, R11, 0x1f ;  /* 0x00001f0b06067589 */ /* 0x00872800000e0000 */
[----:B------:R3:W1:Y:S02]  /*e180*/  SHFL.IDX PT, R7, R7, R11, 0x1f ;  /* 0x00001f0b07077589 */ /* 0x00066400000e0000 */
.L_x_322:
[----:B------:R-:W-:Y:S01]  /*e190*/  ISETP.NE.AND P0, PT, R0, RZ, PT ;  /* 0x000000ff0000720c */ /* 0x000fe20003f05270 */
[----:B------:R-:W-:-:S12]  /*e1a0*/  BSSY B0, `(.L_x_270) ;  /* 0x0000005000007945 */ /* 0x000fd80003800000 */
[----:B------:R-:W-:Y:S05]  /*e1b0*/  @!P0 BRA `(.L_x_271) ;  /* 0x0000003000008947 */ /* 0x000fea0003800000 */
[----:B--2---:R-:W-:Y:S01]  /*e1c0*/  IADD3 R0, R11, -0x1, RZ ;  /* 0xffffffff0b007810 */ /* 0x004fe20007ffe0ff */
[----:B------:R-:W-:Y:S05]  /*e1d0*/  BRA.DIV ~URZ, `(.L_x_272) ;  /* 0x000023327f007947 */ /* 0x000fea000b800000 */
[----:B------:R2:W3:Y:S02]  /*e1e0*/  SHFL.IDX PT, R10, R4, R0, 0x1f ;  /* 0x00001f00040a7589 */ /* 0x0004e400000e0000 */
.L_x_271:
[----:B------:R-:W-:Y:S05]  /*e1f0*/  BSYNC B0 ;  /* 0x0000000000007941 */ /* 0x000fea0003800000 */
.L_x_270:
[-C--:B-12-4-:R-:W-:Y:S01]  /*e200*/  IABS R4, R6.reuse ;  /* 0x0000000600047213 */ /* 0x096fe20000000000 */
[----:B---3--:R-:W-:Y:S01]  /*e210*/  IMAD R244, R10, c[0x0][0x538], R8 ;  /* 0x00014e000af47a24 */ /* 0x008fe200078e0208 */
[----:B------:R-:W-:Y:S01]  /*e220*/  IABS R0, R7 ;  /* 0x0000000700007213 */ /* 0x000fe20000000000 */
[----:B------:R-:W-:Y:S01]  /*e230*/  IMAD.IADD R247, R11, 0x1, R247 ;  /* 0x000000010bf77824 */ /* 0x000fe200078e02f7 */
[----:B------:R-:W1:Y:S01]  /*e240*/  I2F.RP R2, R4 ;  /* 0x0000000400027306 */ /* 0x000e620000209400 */
[----:B------:R-:W-:Y:S02]  /*e250*/  IMAD.IADD R10, R9, 0x1, -R244 ;  /* 0x00000001090a7824 */ /* 0x000fe400078e0af4 */
[----:B------:R-:W-:Y:S01]  /*e260*/  IMAD.MOV.U32 R5, RZ, RZ, R0 ;  /* 0x000000ffff057224 */ /* 0x000fe200078e0000 */
[----:B------:R-:W-:Y:S02]  /*e270*/  IABS R0, R6 ;  /* 0x0000000600007213 */ /* 0x000fe40000000000 */
[----:B------:R-:W-:-:S02]  /*e280*/  IABS R9, R10 ;  /* 0x0000000a00097213 */ /* 0x000fc40000000000 */
[----:B------:R-:W-:Y:S01]  /*e290*/  I2F.RP R12, R5 ;  /* 0x00000005000c7306 */ /* 0x000fe20000209400 */
[----:B------:R-:W-:-:S07]  /*e2a0*/  IMAD.MOV R0, RZ, RZ, -R0 ;  /* 0x000000ffff007224 */ /* 0x000fce00078e0a00 */
[----:B-1----:R-:W1:Y:S02]  /*e2b0*/  MUFU.RCP R2, R2 ;  /* 0x0000000200027308 */ /* 0x002e640000001000 */
[----:B-1----:R-:W-:-:S06]  /*e2c0*/  IADD3 R2, R2, 0xffffffe, RZ ;  /* 0x0ffffffe02027810 */ /* 0x002fcc0007ffe0ff */
[----:B------:R-:W1:Y:S02]  /*e2d0*/  F2I.FTZ.U32.TRUNC.NTZ R3, R2 ;  /* 0x0000000200037305 */ /* 0x000e64000021f000 */
[----:B-1----:R-:W-:-:S04]  /*e2e0*/  IMAD.MOV R2, RZ, RZ, -R3 ;  /* 0x000000ffff027224 */ /* 0x002fc800078e0a03 */
[----:B------:R-:W-:Y:S01]  /*e2f0*/  IMAD R8, R2, R4, RZ ;  /* 0x0000000402087224 */ /* 0x000fe200078e02ff */
[----:B------:R-:W-:-:S05]  /*e300*/  MOV R2, RZ ;  /* 0x000000ff00027202 */ /* 0x000fca0000000f00 */
[----:B------:R-:W-:-:S04]  /*e310*/  IMAD.HI.U32 R8, R3, R8, R2 ;  /* 0x0000000803087227 */ /* 0x000fc800078e0002 */
[----:B------:R-:W-:Y:S02]  /*e320*/  IMAD.MOV.U32 R2, RZ, RZ, R9 ;  /* 0x000000ffff027224 */ /* 0x000fe400078e0009 */
[----:B------:R-:W-:Y:S02]  /*e330*/  IMAD.MOV.U32 R3, RZ, RZ, R0 ;  /* 0x000000ffff037224 */ /* 0x000fe400078e0000 */
[----:B------:R-:W-:-:S04]  /*e340*/  IMAD.HI.U32 R0, R8, R2, RZ ;  /* 0x0000000208007227 */ /* 0x000fc800078e00ff */
[----:B------:R-:W-:Y:S02]  /*e350*/  IMAD R2, R0, R3, R2 ;  /* 0x0000000300027224 */ /* 0x000fe400078e0202 */
[----:B------:R-:W1:Y:S03]  /*e360*/  MUFU.RCP R3, R12 ;  /* 0x0000000c00037308 */ /* 0x000e660000001000 */
[----:B------:R-:W-:Y:S02]  /*e370*/  ISETP.GT.U32.AND P1, PT, R4, R2, PT ;  /* 0x000000020400720c */ /* 0x000fe40003f24070 */
[----:B-1----:R-:W-:-:S11]  /*e380*/  IADD3 R3, R3, 0xffffffe, RZ ;  /* 0x0ffffffe03037810 */ /* 0x002fd60007ffe0ff */
[-C--:B------:R-:W-:Y:S02]  /*e390*/  @!P1 IADD3 R2, R2, -R4.reuse, RZ ;  /* 0x8000000402029210 */ /* 0x080fe40007ffe0ff */
[----:B------:R-:W-:Y:S01]  /*e3a0*/  @!P1 IADD3 R0, R0, 0x1, RZ ;  /* 0x0000000100009810 */ /* 0x000fe20007ffe0ff */
[----:B------:R-:W1:Y:S01]  /*e3b0*/  F2I.FTZ.U32.TRUNC.NTZ R3, R3 ;  /* 0x0000000300037305 */ /* 0x000e62000021f000 */
[----:B------:R-:W-:Y:S02]  /*e3c0*/  ISETP.GE.U32.AND P2, PT, R2, R4, PT ;  /* 0x000000040200720c */ /* 0x000fe40003f46070 */
[----:B------:R-:W-:Y:S02]  /*e3d0*/  LOP3.LUT R2, R10, R6, RZ, 0x3c, !PT ;  /* 0x000000060a027212 */ /* 0x000fe400078e3cff */
[----:B------:R-:W-:Y:S02]  /*e3e0*/  ISETP.NE.AND P1, PT, R6, RZ, PT ;  /* 0x000000ff0600720c */ /* 0x000fe40003f25270 */
[----:B------:R-:W-:-:S07]  /*e3f0*/  ISETP.GE.AND P0, PT, R2, RZ, PT ;  /* 0x000000ff0200720c */ /* 0x000fce0003f06270 */
[----:B------:R-:W-:Y:S01]  /*e400*/  @P2 IADD3 R0, R0, 0x1, RZ ;  /* 0x0000000100002810 */ /* 0x000fe20007ffe0ff */
[----:B-1----:R-:W-:-:S04]  /*e410*/  IMAD.MOV R2, RZ, RZ, -R3 ;  /* 0x000000ffff027224 */ /* 0x002fc800078e0a03 */
[----:B------:R-:W-:Y:S01]  /*e420*/  IMAD.MOV.U32 R4, RZ, RZ, R2 ;  /* 0x000000ffff047224 */ /* 0x000fe200078e0002 */
[----:B------:R-:W-:Y:S01]  /*e430*/  IABS R2, R7 ;  /* 0x0000000700027213 */ /* 0x000fe20000000000 */
[----:B------:R-:W-:Y:S01]  /*e440*/  @!P0 IMAD.MOV R0, RZ, RZ, -R0 ;  /* 0x000000ffff008224 */ /* 0x000fe200078e0a00 */
[----:B------:R-:W-:Y:S01]  /*e450*/  @!P1 LOP3.LUT R0, RZ, R6, RZ, 0x33, !PT ;  /* 0x00000006ff009212 */ /* 0x000fe200078e33ff */
[----:B------:R-:W-:Y:S01]  /*e460*/  IMAD R4, R4, R5, RZ ;  /* 0x0000000504047224 */ /* 0x000fe200078e02ff */
[----:B------:R-:W-:Y:S01]  /*e470*/  IADD3 R8, RZ, -R2, RZ ;  /* 0x80000002ff087210 */ /* 0x000fe20007ffe0ff */
[----:B------:R-:W-:Y:S01]  /*e480*/  IMAD.MOV.U32 R2, RZ, RZ, RZ ;  /* 0x000000ffff027224 */ /* 0x000fe200078e00ff */
[----:B------:R-:W-:Y:S01]  /*e490*/  IABS R9, R0 ;  /* 0x0000000000097213 */ /* 0x000fe20000000000 */
[----:B------:R-:W-:Y:S02]  /*e4a0*/  IMAD R6, R0, R6, RZ ;  /* 0x0000000600067224 */ /* 0x000fe400078e02ff */
[----:B------:R-:W-:Y:S01]  /*e4b0*/  IMAD.HI.U32 R2, R3, R4, R2 ;  /* 0x0000000403027227 */ /* 0x000fe200078e0002 */
[----:B------:R-:W-:-:S02]  /*e4c0*/  MOV R4, R8 ;  /* 0x0000000800047202 */ /* 0x000fc40000000f00 */
[----:B------:R-:W-:Y:S01]  /*e4d0*/  IADD3 R245, R10, -R6, RZ ;  /* 0x800000060af57210 */ /* 0x000fe20007ffe0ff */
[----:B------:R-:W-:-:S04]  /*e4e0*/  IMAD.MOV.U32 R3, RZ, RZ, R9 ;  /* 0x000000ffff037224 */ /* 0x000fc800078e0009 */
        /* <DEDUP_REMOVED lines=11> */
[----:B------:R-:W-:-:S04]  /*e5a0*/  @!P1 LOP3.LUT R2, RZ, R7, RZ, 0x33, !PT ;  /* 0x00000007ff029212 */ /* 0x000fc800078e33ff */
[----:B------:R-:W-:Y:S01]  /*e5b0*/  IADD3 R3, -R2, RZ, RZ ;  /* 0x000000ff02037210 */ /* 0x000fe20007ffe1ff */
[----:B------:R-:W-:-:S04]  /*e5c0*/  IMAD R2, R7, 0x1000000, R2 ;  /* 0x0100000007027824 */ /* 0x000fc800078e0202 */
[----:B------:R-:W-:-:S04]  /*e5d0*/  IMAD R0, R7, R3, R0 ;  /* 0x0000000307007224 */ /* 0x000fc800078e0200 */
[----:B------:R-:W-:Y:S01]  /*e5e0*/  IMAD R246, R0, 0x10000, R2 ;  /* 0x0001000000f67824 */ /* 0x000fe200078e0202 */
[----:B------:R-:W-:Y:S05]  /*e5f0*/  BRA `(.L_x_273) ;  /* 0x0000004000007947 */ /* 0x000fea0003800000 */
.L_x_264:
[----:B------:R-:W-:Y:S01]  /*e600*/  IMAD.MOV.U32 R244, RZ, RZ, R9 ;  /* 0x000000fffff47224 */ /* 0x000fe200078e0009 */
[----:B------:R-:W-:Y:S01]  /*e610*/  MOV R246, RZ ;  /* 0x000000ff00f67202 */ /* 0x000fe20000000f00 */
[----:B------:R-:W-:Y:S01]  /*e620*/  IMAD.MOV.U32 R245, RZ, RZ, RZ ;  /* 0x000000fffff57224 */ /* 0x000fe200078e00ff */
[----:B------:R-:W-:Y:S02]  /*e630*/  MOV R247, c[0x0][0x53c] ;  /* 0x00014f0000f77a02 */ /* 0x000fe40000000f00 */
.L_x_273:
[----:B------:R-:W-:Y:S05]  /*e640*/  BSYNC B1 ;  /* 0x0000000000017941 */ /* 0x000fea0003800000 */
.L_x_262:
[----:B------:R-:W-:Y:S01]  /*e650*/  WARPSYNC 0xffffffff ;  /* 0xffffffff00007948 */ /* 0x000fe20003800000 */
[----:B------:R-:W-:Y:S01]  /*e660*/  BAR.SYNC.DEFER_BLOCKING 0x4, 0x100 ;  /* 0x0104000000007b1d */ /* 0x000fe20000010000 */
[----:B------:R-:W-:-:S13]  /*e670*/  ISETP.NE.AND P0, PT, R13, RZ, PT ;  /* 0x000000ff0d00720c */ /* 0x000fda0003f05270 */
[----:B------:R2:W-:Y:S04]  /*e680*/  @!P0 STS.128 [0xf100], R244 ;  /* 0x00f100f4ff008388 */ /* 0x0005e80000000c00 */
[----:B------:R-:W-:Y:S06]  /*e690*/  BAR.ARV 0x5, 0x100 ;  /* 0x0144000000007b1d */ /* 0x000fec0000002000 */
.L_x_257:
[----:B--2---:R-:W-:-:S13]  /*e6a0*/  ISETP.GE.AND P0, PT, R247, c[0x0][0x53c], PT ;  /* 0x00014f00f7007a0c */ /* 0x004fda0003f06270 */
[----:B-1-34-:R-:W-:Y:S01]  /*e6b0*/  @P0 CALL.REL.NOINC `(.L_x_274) ;  /* 0x0000001000000944 */ /* 0x01afe20003c00000 */
[----:B------:R-:W-:Y:S05]  /*e6c0*/  BRA `(.L_x_275) ;  /* 0xffff300000007947 */ /* 0x000fea000383ffff */
.L_x_274:
[----:B------:R-:W-:Y:S05]  /*e6d0*/  EXIT ;  /* 0x000000000000794d */ /* 0x000fea0003800000 */
.L_x_167:
[----:B------:R-:W-:Y:S01]  /*e6e0*/  IMAD.MOV.U32 R0, RZ, RZ, R5 ;  /* 0x000000ffff007224 */ /* 0x000fe200078e0005 */
[----:B------:R-:W-:Y:S02]  /*e6f0*/  MOV R2, 0x1 ;  /* 0x0000000100027802 */ /* 0x000fe40000000f00 */
[----:B------:R-:W-:Y:S02]  /*e700*/  MOV R3, 0xe720 ;  /* 0x0000e72000037802 */ /* 0x000fe40000000f00 */
[----:B-1----:R-:W-:Y:S05]  /*e710*/  CALL.REL.NOINC `($__internal_4_$__cuda_sm70_shflsync_up_p) ;  /* 0x00001f1000007944 */ /* 0x002fea0003c00000 */
[----:B------:R-:W-:Y:S01]  /*e720*/  MOV R0, R4 ;  /* 0x0000000400007202 */ /* 0x000fe20000000f00 */
[----:B------:R-:W-:Y:S05]  /*e730*/  BRA `(.L_x_276) ;  /* 0xffff1d1000007947 */ /* 0x000fea000383ffff */
.L_x_168:
[----:B------:R-:W-:Y:S01]  /*e740*/  IMAD.MOV.U32 R0, RZ, RZ, R5 ;  /* 0x000000ffff007224 */ /* 0x000fe200078e0005 */
[----:B------:R-:W-:Y:S02]  /*e750*/  MOV R2, 0x2 ;  /* 0x0000000200027802 */ /* 0x000fe40000000f00 */
[----:B------:R-:W-:Y:S02]  /*e760*/  MOV R3, 0xe780 ;  /* 0x0000e78000037802 */ /* 0x000fe40000000f00 */
[----:B-1----:R-:W-:Y:S05]  /*e770*/  CALL.REL.NOINC `($__internal_4_$__cuda_sm70_shflsync_up_p) ;  /* 0x00001eb000007944 */ /* 0x002fea0003c00000 */
[----:B------:R-:W-:Y:S01]  /*e780*/  SEL R0, R4, RZ, P4 ;  /* 0x000000ff04007207 */ /* 0x000fe20002000000 */
[----:B------:R-:W-:Y:S01]  /*e790*/  IMAD.MOV.U32 R2, RZ, RZ, 0x4 ;  /* 0x00000004ff027424 */ /* 0x000fe200078e00ff */
[----:B------:R-:W-:-:S03]  /*e7a0*/  MOV R3, 0xe7d0 ;  /* 0x0000e7d000037802 */ /* 0x000fc60000000f00 */
[----:B------:R-:W-:Y:S02]  /*e7b0*/  IMAD.IADD R0, R5, 0x1, R0 ;  /* 0x0000000105007824 */ /* 0x000fe400078e0200 */
[----:B------:R-:W-:Y:S05]  /*e7c0*/  CALL.REL.NOINC `($__internal_4_$__cuda_sm70_shflsync_up_p) ;  /* 0x00001e6000007944 */ /* 0x000fea0003c00000 */
        /* <DEDUP_REMOVED lines=12> */
[----:B------:R-:W-:Y:S02]  /*e890*/  MOV R3, 0x1f ;  /* 0x0000001f00037802 */ /* 0x000fe40000000f00 */
[----:B------:R-:W-:Y:S01]  /*e8a0*/  MOV R2, 0xe8e0 ;  /* 0x0000e8e000027802 */ /* 0x000fe20000000f00 */
[----:B------:R-:W-:-:S04]  /*e8b0*/  IMAD.IADD R4, R0, 0x1, R4 ;  /* 0x0000000100047824 */ /* 0x000fc800078e0204 */
[----:B------:R-:W-:Y:S02]  /*e8c0*/  IMAD.MOV.U32 R37, RZ, RZ, R4 ;  /* 0x000000ffff257224 */ /* 0x000fe400078e0004 */
[----:B------:R-:W-:Y:S05]  /*e8d0*/  CALL.REL.NOINC `($__internal_3_$__cuda_sm70_shflsync_idx_p) ;  /* 0x00001d0000007944 */ /* 0x000fea0003c00000 */
[----:B------:R-:W-:Y:S01]  /*e8e0*/  MOV R0, R36 ;  /* 0x0000002400007202 */ /* 0x000fe20000000f00 */
[----:B------:R-:W-:Y:S05]  /*e8f0*/  BRA `(.L_x_277) ;  /* 0xffff1c5000007947 */ /* 0x000fea000383ffff */
.L_x_170:
[----:B------:R-:W-:Y:S02]  /*e900*/  SEL R0, RZ, 0x1, P0 ;  /* 0x00000001ff007807 */ /* 0x000fe40000000000 */
[----:B------:R-:W-:Y:S02]  /*e910*/  MOV R2, 0xe930 ;  /* 0x0000e93000027802 */ /* 0x000fe40000000f00 */
[----:B-1----:R-:W-:Y:S05]  /*e920*/  CALL.REL.NOINC `($__internal_5_$__cuda_sm70_votesync_ballot) ;  /* 0x00001d7000007944 */ /* 0x002fea0003c00000 */
[----:B------:R-:W-:Y:S05]  /*e930*/  BRA `(.L_x_278) ;  /* 0xffff1ca000007947 */ /* 0x000fea000383ffff */
.L_x_171:
[----:B------:R-:W-:Y:S01]  /*e940*/  IMAD.MOV.U32 R37, RZ, RZ, R8 ;  /* 0x000000ffff257224 */ /* 0x000fe200078e0008 */
[----:B--2---:R-:W-:Y:S01]  /*e950*/  MOV R36, R247 ;  /* 0x000000f700247202 */ /* 0x004fe20000000f00 */
[----:B------:R-:W-:Y:S01]  /*e960*/  IMAD.MOV.U32 R3, RZ, RZ, 0x1f ;  /* 0x0000001fff037424 */ /* 0x000fe200078e00ff */
[----:B------:R-:W-:Y:S02]  /*e970*/  MOV R2, 0xe990 ;  /* 0x0000e99000027802 */ /* 0x000fe40000000f00 */
[----:B-1----:R-:W-:Y:S05]  /*e980*/  CALL.REL.NOINC `($__internal_3_$__cuda_sm70_shflsync_idx_p) ;  /* 0x00001c5000007944 */ /* 0x002fea0003c00000 */
[----:B------:R-:W-:Y:S01]  /*e990*/  IMAD.MOV.U32 R11, RZ, RZ, R36 ;  /* 0x000000ffff0b7224 */ /* 0x000fe200078e0024 */
[----:B------:R-:W-:Y:S01]  /*e9a0*/  MOV R37, R7 ;  /* 0x0000000700257202 */ /* 0x000fe20000000f00 */
[----:B------:R-:W-:Y:S01]  /*e9b0*/  IMAD.MOV.U32 R6, RZ, RZ, RZ ;  /* 0x000000ffff067224 */ /* 0x000fe200078e00ff */
[----:B------:R-:W-:Y:S01]  /*e9c0*/  MOV R36, R247 ;  /* 0x000000f700247202 */ /* 0x000fe20000000f00 */
[----:B------:R-:W-:Y:S01]  /*e9d0*/  IMAD.MOV.U32 R3, RZ, RZ, 0x1f ;  /* 0x0000001fff037424 */ /* 0x000fe200078e00ff */
[----:B------:R-:W-:-:S02]  /*e9e0*/  MOV R2, 0xea00 ;  /* 0x0000ea0000027802 */ /* 0x000fc40000000f00 */
[----:B------:R-:W-:Y:S05]  /*e9f0*/  CALL.REL.NOINC `($__internal_3_$__cuda_sm70_shflsync_idx_p) ;  /* 0x00001be000007944 */ /* 0x000fea0003c00000 */
[----:B------:R-:W-:Y:S01]  /*ea00*/  MOV R10, R36 ;  /* 0x00000024000a7202 */ /* 0x000fe20000000f00 */
[----:B------:R-:W-:Y:S05]  /*ea10*/  BRA `(.L_x_279) ;  /* 0xffff1c1000007947 */ /* 0x000fea000383ffff */
.L_x_174:
[----:B------:R-:W-:Y:S01]  /*ea20*/  IMAD.MOV.U32 R37, RZ, RZ, R4 ;  /* 0x000000ffff257224 */ /* 0x000fe200078e0004 */
[----:B------:R-:W-:-:S02]  /*ea30*/  MOV R3, 0x1f ;  /* 0x0000001f00037802 */ /* 0x000fc40000000f00 */
[----:B------:R-:W-:Y:S02]  /*ea40*/  MOV R2, 0xea60 ;  /* 0x0000ea6000027802 */ /* 0x000fe40000000f00 */
[----:B-1234-:R-:W-:Y:S05]  /*ea50*/  CALL.REL.NOINC `($__internal_3_$__cuda_sm70_shflsync_idx_p) ;  /* 0x00001b8000007944 */ /* 0x01efea0003c00000 */
[----:B------:R-:W-:Y:S01]  /*ea60*/  MOV R6, R36 ;  /* 0x0000002400067202 */ /* 0x000fe20000000f00 */
[----:B------:R-:W-:Y:S05]  /*ea70*/  BRA `(.L_x_173) ;  /* 0xffff1c1000007947 */ /* 0x000fea000383ffff */
.L_x_184:
[----:B------:R-:W-:Y:S01]  /*ea80*/  IMAD.MOV.U32 R37, RZ, RZ, R15 ;  /* 0x000000ffff257224 */ /* 0x000fe200078e000f */
[----:B------:R-:W-:Y:S01]  /*ea90*/  MOV R36, 0x3 ;  /* 0x0000000300247802 */ /* 0x000fe20000000f00 */
[----:B------:R-:W-:Y:S01]  /*eaa0*/  IMAD.MOV.U32 R3, RZ, RZ, 0x181f ;  /* 0x0000181fff037424 */ /* 0x000fe200078e00ff */
[----:B------:R-:W-:Y:S02]  /*eab0*/  MOV R2, 0xead0 ;  /* 0x0000ead000027802 */ /* 0x000fe40000000f00 */
[----:B------:R-:W-:Y:S05]  /*eac0*/  CALL.REL.NOINC `($__internal_3_$__cuda_sm70_shflsync_idx_p) ;  /* 0x00001b1000007944 */ /* 0x000fea0003c00000 */
[----:B------:R-:W-:Y:S01]  /*ead0*/  IMAD.MOV.U32 R0, RZ, RZ, R36 ;  /* 0x000000ffff007224 */ /* 0x000fe200078e0024 */
[----:B------:R-:W-:Y:S01]  /*eae0*/  MOV R36, 0x3 ;  /* 0x0000000300247802 */ /* 0x000fe20000000f00 */
[----:B------:R-:W-:Y:S01]  /*eaf0*/  IMAD.MOV.U32 R37, RZ, RZ, R14 ;  /* 0x000000ffff257224 */ /* 0x000fe200078e000e */
[----:B------:R-:W-:Y:S02]  /*eb00*/  MOV R3, 0x181f ;  /* 0x0000181f00037802 */ /* 0x000fe40000000f00 */
[----:B------:R-:W-:Y:S02]  /*eb10*/  MOV R2, 0xeb30 ;  /* 0x0000eb3000027802 */ /* 0x000fe40000000f00 */
[----:B------:R-:W-:Y:S05]  /*eb20*/  CALL.REL.NOINC `($__internal_3_$__cuda_sm70_shflsync_idx_p) ;  /* 0x00001ab000007944 */ /* 0x000fea0003c00000 */
[----:B------:R-:W-:Y:S01]  /*eb30*/  MOV R2, R36 ;  /* 0x0000002400027202 */ /* 0x000fe20000000f00 */
[----:B------:R-:W-:Y:S05]  /*eb40*/  BRA `(.L_x_280) ;  /* 0xffff447000007947 */ /* 0x000fea000383ffff */
.L_x_187:
[----:B------:R-:W-:Y:S01]  /*eb50*/  IMAD.MOV.U32 R37, RZ, RZ, R0 ;  /* 0x000000ffff257224 */ /* 0x000fe200078e0000 */
[----:B------:R-:W-:Y:S01]  /*eb60*/  MOV R36, RZ ;  /* 0x000000ff00247202 */ /* 0x000fe20000000f00 */
[----:B------:R-:W-:Y:S01]  /*eb70*/  IMAD.MOV.U32 R3, RZ, RZ, 0x181f ;  /* 0x0000181fff037424 */ /* 0x000fe200078e00ff */
[----:B------:R-:W-:-:S02]  /*eb80*/  MOV R2, 0xeba0 ;  /* 0x0000eba000027802 */ /* 0x000fc40000000f00 */
[----:B------:R-:W-:Y:S05]  /*eb90*/  CALL.REL.NOINC `($__internal_3_$__cuda_sm70_shflsync_idx_p) ;  /* 0x00001a4000007944 */ /* 0x000fea0003c00000 */
[----:B------:R-:W-:Y:S01]  /*eba0*/  MOV R5, R36 ;  /* 0x0000002400057202 */ /* 0x000fe20000000f00 */
[----:B------:R-:W-:Y:S05]  /*ebb0*/  BRA `(.L_x_281) ;  /* 0xffff589000007947 */ /* 0x000fea000383ffff */
.L_x_188:
[----:B------:R-:W-:Y:S01]  /*ebc0*/  IMAD.MOV.U32 R37, RZ, RZ, R4 ;  /* 0x000000ffff257224 */ /* 0x000fe200078e0004 */
[----:B------:R-:W-:Y:S01]  /*ebd0*/  MOV R36, RZ ;  /* 0x000000ff00247202 */ /* 0x000fe20000000f00 */
[----:B------:R-:W-:Y:S01]  /*ebe0*/  IMAD.MOV.U32 R3, RZ, RZ, 0x181f ;  /* 0x0000181fff037424 */ /* 0x000fe200078e00ff */
[----:B------:R-:W-:-:S02]  /*ebf0*/  MOV R2, 0xec10 ;  /* 0x0000ec1000027802 */ /* 0x000fc40000000f00 */
[----:B-12---:R-:W-:Y:S05]  /*ec00*/  CALL.REL.NOINC `($__internal_3_$__cuda_sm70_shflsync_idx_p) ;  /* 0x000019d000007944 */ /* 0x006fea0003c00000 */
[----:B------:R-:W-:Y:S01]  /*ec10*/  MOV R2, R36 ;  /* 0x0000002400027202 */ /* 0x000fe20000000f00 */
[----:B------:R-:W-:Y:S05]  /*ec20*/  BRA `(.L_x_282) ;  /* 0xffff584000007947 */ /* 0x000fea000383ffff */
.L_x_191:
[----:B------:R-:W-:Y:S01]  /*ec30*/  IMAD.MOV.U32 R37, RZ, RZ, R0 ;  /* 0x000000ffff257224 */ /* 0x000fe200078e0000 */
[----:B------:R-:W-:Y:S01]  /*ec40*/  MOV R36, 0x1 ;  /* 0x0000000100247802 */ /* 0x000fe20000000f00 */
[----:B--2---:R-:W-:Y:S01]  /*ec50*/  IMAD.MOV.U32 R3, RZ, RZ, 0x181f ;  /* 0x0000181fff037424 */ /* 0x004fe200078e00ff */
[----:B----4-:R-:W-:-:S03]  /*ec60*/  MOV R2, 0xec80 ;  /* 0x0000ec8000027802 */ /* 0x010fc60000000f00 */
[----:B-1-3--:R-:W-:Y:S05]  /*ec70*/  CALL.REL.NOINC `($__internal_3_$__cuda_sm70_shflsync_idx_p) ;  /* 0x0000196000007944 */ /* 0x00afea0003c00000 */
[----:B------:R-:W-:Y:S01]  /*ec80*/  IMAD.MOV.U32 R5, RZ, RZ, R36 ;  /* 0x000000ffff057224 */ /* 0x000fe200078e0024 */
[----:B------:R-:W-:Y:S01]  /*ec90*/  MOV R36, 0x1 ;  /* 0x0000000100247802 */ /* 0x000fe20000000f00 */
[----:B------:R-:W-:Y:S01]  /*eca0*/  IMAD.MOV.U32 R37, RZ, RZ, R4 ;  /* 0x000000ffff257224 */ /* 0x000fe200078e0004 */
[----:B------:R-:W-:-:S02]  /*ecb0*/  MOV R3, 0x181f ;  /* 0x0000181f00037802 */ /* 0x000fc40000000f00 */
[----:B------:R-:W-:Y:S02]  /*ecc0*/  MOV R2, 0xece0 ;  /* 0x0000ece000027802 */ /* 0x000fe40000000f00 */
[----:B------:R-:W-:Y:S05]  /*ecd0*/  CALL.REL.NOINC `($__internal_3_$__cuda_sm70_shflsync_idx_p) ;  /* 0x0000190000007944 */ /* 0x000fea0003c00000 */
[----:B------:R-:W-:Y:S01]  /*ece0*/  MOV R2, R36 ;  /* 0x0000002400027202 */ /* 0x000fe20000000f00 */
[----:B------:R-:W-:Y:S05]  /*ecf0*/  BRA `(.L_x_283) ;  /* 0xffff589000007947 */ /* 0x000fea000383ffff */
.L_x_194:
[----:B------:R-:W-:Y:S01]  /*ed00*/  IMAD.MOV.U32 R37, RZ, RZ, R0 ;  /* 0x000000ffff257224 */ /* 0x000fe200078e0000 */
[----:B------:R-:W-:Y:S01]  /*ed10*/  MOV R36, 0x2 ;  /* 0x0000000200247802 */ /* 0x000fe20000000f00 */
[----:B-1----:R-:W-:Y:S01]  /*ed20*/  IMAD.MOV.U32 R3, RZ, RZ, 0x181f ;  /* 0x0000181fff037424 */ /* 0x002fe200078e00ff */
[----:B----4-:R-:W-:Y:S02]  /*ed30*/  MOV R2, 0xed50 ;  /* 0x0000ed5000027802 */ /* 0x010fe40000000f00 */
[----:B--23--:R-:W-:Y:S05]  /*ed40*/  CALL.REL.NOINC `($__internal_3_$__cuda_sm70_shflsync_idx_p) ;  /* 0x0000189000007944 */ /* 0x00cfea0003c00000 */
[----:B------:R-:W-:Y:S01]  /*ed50*/  MOV R5, R36 ;  /* 0x0000002400057202 */ /* 0x000fe20000000f00 */
[----:B------:R-:W-:Y:S05]  /*ed60*/  BRA `(.L_x_284) ;  /* 0xffff594000007947 */ /* 0x000fea000383ffff */
.L_x_195:
[----:B------:R-:W-:Y:S01]  /*ed70*/  IMAD.MOV.U32 R37, RZ, RZ, R4 ;  /* 0x000000ffff257224 */ /* 0x000fe200078e0004 */
[----:B------:R-:W-:Y:S01]  /*ed80*/  MOV R36, 0x2 ;  /* 0x0000000200247802 */ /* 0x000fe20000000f00 */
[----:B------:R-:W-:Y:S01]  /*ed90*/  IMAD.MOV.U32 R3, RZ, RZ, 0x181f ;  /* 0x0000181fff037424 */ /* 0x000fe200078e00ff */
[----:B----4-:R-:W-:Y:S02]  /*eda0*/  MOV R2, 0xedc0 ;  /* 0x0000edc000027802 */ /* 0x010fe40000000f00 */
[----:B-123--:R-:W-:Y:S05]  /*edb0*/  CALL.REL.NOINC `($__internal_3_$__cuda_sm70_shflsync_idx_p) ;  /* 0x0000182000007944 */ /* 0x00efea0003c00000 */
[----:B------:R-:W-:Y:S01]  /*edc0*/  MOV R2, R36 ;  /* 0x0000002400027202 */ /* 0x000fe20000000f00 */
[----:B------:R-:W-:Y:S05]  /*edd0*/  BRA `(.L_x_285) ;  /* 0xffff58f000007947 */ /* 0x000fea000383ffff */
.L_x_198:
[----:B------:R-:W-:Y:S01]  /*ede0*/  IMAD.MOV.U32 R37, RZ, RZ, R0 ;  /* 0x000000ffff257224 */ /* 0x000fe200078e0000 */
[----:B------:R-:W-:Y:S01]  /*edf0*/  MOV R36, 0x3 ;  /* 0x0000000300247802 */ /* 0x000fe20000000f00 */
[----:B-1----:R-:W-:Y:S01]  /*ee00*/  IMAD.MOV.U32 R3, RZ, RZ, 0x181f ;  /* 0x0000181fff037424 */ /* 0x002fe200078e00ff */
[----:B------:R-:W-:-:S03]  /*ee10*/  MOV R2, 0xee30 ;  /* 0x0000ee3000027802 */ /* 0x000fc60000000f00 */
[----:B--234-:R-:W-:Y:S05]  /*ee20*/  CALL.REL.NOINC `($__internal_3_$__cuda_sm70_shflsync_idx_p) ;  /* 0x000017b000007944 */ /* 0x01cfea0003c00000 */
        /* <DEDUP_REMOVED lines=8> */
.L_x_199:
[----:B------:R-:W-:Y:S02]  /*eeb0*/  MOV R0, 0x2 ;  /* 0x0000000200007802 */ /* 0x000fe40000000f00 */
[----:B------:R-:W-:Y:S02]  /*eec0*/  MOV R2, 0xeee0 ;  /* 0x0000eee000027802 */ /* 0x000fe40000000f00 */
[----:B------:R-:W-:Y:S05]  /*eed0*/  CALL.REL.NOINC `($__internal_2_$__cuda_sm70_shflsync_bfly_p) ;  /* 0x000016a000007944 */ /* 0x000fea0003c00000 */
[----:B------:R-:W-:Y:S05]  /*eee0*/  BRA `(.L_x_287) ;  /* 0xffff62c000007947 */ /* 0x000fea000383ffff */
.L_x_200:
[----:B------:R-:W-:Y:S02]  /*eef0*/  MOV R0, 0x1 ;  /* 0x0000000100007802 */ /* 0x000fe40000000f00 */
[----:B------:R-:W-:Y:S02]  /*ef00*/  MOV R2, 0xef20 ;  /* 0x0000ef2000027802 */ /* 0x000fe40000000f00 */
[----:B------:R-:W-:Y:S05]  /*ef10*/  CALL.REL.NOINC `($__internal_2_$__cuda_sm70_shflsync_bfly_p) ;  /* 0x0000166000007944 */ /* 0x000fea0003c00000 */
[----:B------:R-:W-:Y:S01]  /*ef20*/  FMNMX.FTZ R69, R4, R0, !PT ;  /* 0x0000000004457209 */ /* 0x000fe20007810000 */
[----:B------:R-:W-:Y:S01]  /*ef30*/  IMAD.MOV.U32 R4, RZ, RZ, R5 ;  /* 0x000000ffff047224 */ /* 0x000fe200078e0005 */
[----:B------:R-:W-:Y:S01]  /*ef40*/  MOV R2, 0xef70 ;  /* 0x0000ef7000027802 */ /* 0x000fe20000000f00 */
[----:B------:R-:W-:Y:S02]  /*ef50*/  IMAD.MOV.U32 R0, RZ, RZ, 0x2 ;  /* 0x00000002ff007424 */ /* 0x000fe400078e00ff */
[----:B------:R-:W-:Y:S05]  /*ef60*/  CALL.REL.NOINC `($__internal_2_$__cuda_sm70_shflsync_bfly_p) ;  /* 0x0000161000007944 */ /* 0x000fea0003c00000 */
[----:B------:R-:W-:Y:S01]  /*ef70*/  FMNMX.FTZ R5, R5, R0, !PT ;  /* 0x0000000005057209 */ /* 0x000fe20007810000 */
[----:B------:R-:W-:Y:S01]  /*ef80*/  IMAD.MOV.U32 R0, RZ, RZ, 0x1 ;  /* 0x00000001ff007424 */ /* 0x000fe200078e00ff */
[----:B------:R-:W-:-:S03]  /*ef90*/  MOV R2, 0xefc0 ;  /* 0x0000efc000027802 */ /* 0x000fc60000000f00 */
[----:B------:R-:W-:Y:S02]  /*efa0*/  IMAD.MOV.U32 R4, RZ, RZ, R5 ;  /* 0x000000ffff047224 */ /* 0x000fe400078e0005 */
[----:B------:R-:W-:Y:S05]  /*efb0*/  CALL.REL.NOINC `($__internal_2_$__cuda_sm70_shflsync_bfly_p) ;  /* 0x000015c000007944 */ /* 0x000fea0003c00000 */
[----:B------:R-:W-:Y:S01]  /*efc0*/  MOV R3, R0 ;  /* 0x0000000000037202 */ /* 0x000fe20000000f00 */
[----:B------:R-:W-:Y:S05]  /*efd0*/  BRA `(.L_x_288) ;  /* 0xffff624000007947 */ /* 0x000fea000383ffff */
.L_x_202:
[----:B--234-:R-:W-:Y:S01]  /*efe0*/  MOV R36, RZ ;  /* 0x000000ff00247202 */ /* 0x01cfe20000000f00 */
[----:B------:R-:W-:Y:S01]  /*eff0*/  IMAD.MOV.U32 R37, RZ, RZ, R4 ;  /* 0x000000ffff257224 */ /* 0x000fe200078e0004 */
[----:B------:R-:W-:Y:S01]  /*f000*/  MOV R2, 0xf030 ;  /* 0x0000f03000027802 */ /* 0x000fe20000000f00 */
[----:B------:R-:W-:Y:S02]  /*f010*/  IMAD.MOV.U32 R3, RZ, RZ, 0x181f ;  /* 0x0000181fff037424 */ /* 0x000fe400078e00ff */
[----:B-1----:R-:W-:Y:S05]  /*f020*/  CALL.REL.NOINC `($__internal_3_$__cuda_sm70_shflsync_idx_p) ;  /* 0x000015b000007944 */ /* 0x002fea0003c00000 */
[----:B------:R-:W-:Y:S01]  /*f030*/  MOV R0, R36 ;  /* 0x0000002400007202 */ /* 0x000fe20000000f00 */
[----:B------:R-:W-:-:S05]  /*f040*/  BRA `(.L_x_289) ;  /* 0xffff7ba000007947 */ /* 0x000fca000383ffff */
.L_x_205:
[----:B------:R-:W-:Y:S01]  /*f050*/  MOV R36, 0x3 ;  /* 0x0000000300247802 */ /* 0x000fe20000000f00 */
[----:B------:R-:W-:Y:S01]  /*f060*/  IMAD.MOV.U32 R37, RZ, RZ, R4 ;  /* 0x000000ffff257224 */ /* 0x000fe200078e0004 */
[----:B------:R-:W-:Y:S01]  /*f070*/  MOV R2, 0xf0a0 ;  /* 0x0000f0a000027802 */ /* 0x000fe20000000f00 */
[----:B------:R-:W-:Y:S02]  /*f080*/  IMAD.MOV.U32 R3, RZ, RZ, 0x181f ;  /* 0x0000181fff037424 */ /* 0x000fe400078e00ff */
[----:B-1----:R-:W-:Y:S05]  /*f090*/  CALL.REL.NOINC `($__internal_3_$__cuda_sm70_shflsync_idx_p) ;  /* 0x0000154000007944 */ /* 0x002fea0003c00000 */
[----:B------:R-:W-:Y:S01]  /*f0a0*/  MOV R3, 0x181f ;  /* 0x0000181f00037802 */ /* 0x000fe20000000f00 */
[----:B------:R-:W-:Y:S01]  /*f0b0*/  IMAD.MOV.U32 R4, RZ, RZ, R36 ;  /* 0x000000ffff047224 */ /* 0x000fe200078e0024 */
[----:B------:R-:W-:Y:S01]  /*f0c0*/  MOV R36, 0x3 ;  /* 0x0000000300247802 */ /* 0x000fe20000000f00 */
[----:B------:R-:W-:Y:S01]  /*f0d0*/  IMAD.MOV.U32 R37, RZ, RZ, R5 ;  /* 0x000000ffff257224 */ /* 0x000fe200078e0005 */
[----:B------:R-:W-:Y:S02]  /*f0e0*/  MOV R2, 0xf100 ;  /* 0x0000f10000027802 */ /* 0x000fe40000000f00 */
[----:B------:R-:W-:Y:S05]  /*f0f0*/  CALL.REL.NOINC `($__internal_3_$__cuda_sm70_shflsync_idx_p) ;  /* 0x000014e000007944 */ /* 0x000fea0003c00000 */
[----:B------:R-:W-:Y:S01]  /*f100*/  MOV R0, R36 ;  /* 0x0000002400007202 */ /* 0x000fe20000000f00 */
[----:B------:R-:W-:-:S05]  /*f110*/  BRA `(.L_x_290) ;  /* 0xffff7d8000007947 */ /* 0x000fca000383ffff */
.L_x_208:
[----:B------:R-:W-:Y:S01]  /*f120*/  MOV R36, RZ ;  /* 0x000000ff00247202 */ /* 0x000fe20000000f00 */
[----:B------:R-:W-:Y:S01]  /*f130*/  IMAD.MOV.U32 R37, RZ, RZ, R0 ;  /* 0x000000ffff257224 */ /* 0x000fe200078e0000 */
[----:B------:R-:W-:Y:S01]  /*f140*/  MOV R2, 0xf170 ;  /* 0x0000f17000027802 */ /* 0x000fe20000000f00 */
[----:B------:R-:W-:Y:S02]  /*f150*/  IMAD.MOV.U32 R3, RZ, RZ, 0x181f ;  /* 0x0000181fff037424 */ /* 0x000fe400078e00ff */
[----:B------:R-:W-:Y:S05]  /*f160*/  CALL.REL.NOINC `($__internal_3_$__cuda_sm70_shflsync_idx_p) ;  /* 0x0000147000007944 */ /* 0x000fea0003c00000 */
[----:B------:R-:W-:Y:S01]  /*f170*/  MOV R7, R36 ;  /* 0x0000002400077202 */ /* 0x000fe20000000f00 */
[----:B------:R-:W-:-:S05]  /*f180*/  BRA `(.L_x_291) ;  /* 0xffff919000007947 */ /* 0x000fca000383ffff */
.L_x_209:
[----:B------:R-:W-:Y:S01]  /*f190*/  MOV R36, RZ ;  /* 0x000000ff00247202 */ /* 0x000fe20000000f00 */
[----:B------:R-:W-:Y:S01]  /*f1a0*/  IMAD.MOV.U32 R37, RZ, RZ, R4 ;  /* 0x000000ffff257224 */ /* 0x000fe200078e0004 */
[----:B------:R-:W-:Y:S01]  /*f1b0*/  MOV R2, 0xf1e0 ;  /* 0x0000f1e000027802 */ /* 0x000fe20000000f00 */
[----:B------:R-:W-:Y:S02]  /*f1c0*/  IMAD.MOV.U32 R3, RZ, RZ, 0x181f ;  /* 0x0000181fff037424 */ /* 0x000fe400078e00ff */
[----:B-12---:R-:W-:Y:S05]  /*f1d0*/  CALL.REL.NOINC `($__internal_3_$__cuda_sm70_shflsync_idx_p) ;  /* 0x0000140000007944 */ /* 0x006fea0003c00000 */
[----:B------:R-:W-:Y:S01]  /*f1e0*/  MOV R6, R36 ;  /* 0x0000002400067202 */ /* 0x000fe20000000f00 */
[----:B------:R-:W-:-:S05]  /*f1f0*/  BRA `(.L_x_292) ;  /* 0xffff914000007947 */ /* 0x000fca000383ffff */
.L_x_210:
[----:B------:R-:W-:Y:S01]  /*f200*/  MOV R36, 0x1 ;  /* 0x0000000100247802 */ /* 0x000fe20000000f00 */
[----:B------:R-:W-:Y:S01]  /*f210*/  IMAD.MOV.U32 R37, RZ, RZ, R0 ;  /* 0x000000ffff257224 */ /* 0x000fe200078e0000 */
[----:B--2---:R-:W-:Y:S01]  /*f220*/  MOV R2, 0xf250 ;  /* 0x0000f25000027802 */ /* 0x004fe20000000f00 */
[----:B------:R-:W-:Y:S03]  /*f230*/  IMAD.MOV.U32 R3, RZ, RZ, 0x181f ;  /* 0x0000181fff037424 */ /* 0x000fe600078e00ff */
[----:B-1-3--:R-:W-:Y:S05]  /*f240*/  CALL.REL.NOINC `($__internal_3_$__cuda_sm70_shflsync_idx_p) ;  /* 0x0000139000007944 */ /* 0x00afea0003c00000 */
        /* <DEDUP_REMOVED lines=8> */
.L_x_211:
[----:B------:R-:W-:Y:S01]  /*f2d0*/  MOV R36, 0x2 ;  /* 0x0000000200247802 */ /* 0x000fe20000000f00 */
[----:B------:R-:W-:Y:S01]  /*f2e0*/  IMAD.MOV.U32 R37, RZ, RZ, R0 ;  /* 0x000000ffff257224 */ /* 0x000fe200078e0000 */
[----:B-1----:R-:W-:Y:S01]  /*f2f0*/  MOV R2, 0xf320 ;  /* 0x0000f32000027802 */ /* 0x002fe20000000f00 */
[----:B------:R-:W-:Y:S02]  /*f300*/  IMAD.MOV.U32 R3, RZ, RZ, 0x181f ;  /* 0x0000181fff037424 */ /* 0x000fe400078e00ff */
[----:B---34-:R-:W-:Y:S05]  /*f310*/  CALL.REL.NOINC `($__internal_3_$__cuda_sm70_shflsync_idx_p) ;  /* 0x000012c000007944 */ /* 0x018fea0003c00000 */
[----:B------:R-:W-:Y:S01]  /*f320*/  MOV R7, R36 ;  /* 0x0000002400077202 */ /* 0x000fe20000000f00 */
[----:B------:R-:W-:-:S05]  /*f330*/  BRA `(.L_x_294) ;  /* 0xffff92a000007947 */ /* 0x000fca000383ffff */
.L_x_212:
[----:B------:R-:W-:Y:S01]  /*f340*/  MOV R36, 0x2 ;  /* 0x0000000200247802 */ /* 0x000fe20000000f00 */
[----:B------:R-:W-:Y:S01]  /*f350*/  IMAD.MOV.U32 R37, RZ, RZ, R4 ;  /* 0x000000ffff257224 */ /* 0x000fe200078e0004 */
[----:B-1----:R-:W-:Y:S01]  /*f360*/  MOV R2, 0xf390 ;  /* 0x0000f39000027802 */ /* 0x002fe20000000f00 */
[----:B------:R-:W-:Y:S02]  /*f370*/  IMAD.MOV.U32 R3, RZ, RZ, 0x181f ;  /* 0x0000181fff037424 */ /* 0x000fe400078e00ff */
[----:B--234-:R-:W-:Y:S05]  /*f380*/  CALL.REL.NOINC `($__internal_3_$__cuda_sm70_shflsync_idx_p) ;  /* 0x0000125000007944 */ /* 0x01cfea0003c00000 */
[----:B------:R-:W-:Y:S01]  /*f390*/  MOV R6, R36 ;  /* 0x0000002400067202 */ /* 0x000fe20000000f00 */
[----:B------:R-:W-:-:S05]  /*f3a0*/  BRA `(.L_x_295) ;  /* 0xffff925000007947 */ /* 0x000fca000383ffff */
.L_x_213:
[----:B------:R-:W-:Y:S01]  /*f3b0*/  MOV R36, 0x3 ;  /* 0x0000000300247802 */ /* 0x000fe20000000f00 */
[----:B------:R-:W-:Y:S01]  /*f3c0*/  IMAD.MOV.U32 R37, RZ, RZ, R0 ;  /* 0x000000ffff257224 */ /* 0x000fe200078e0000 */
[----:B-1----:R-:W-:Y:S01]  /*f3d0*/  MOV R2, 0xf400 ;  /* 0x0000f40000027802 */ /* 0x002fe20000000f00 */
[----:B------:R-:W-:Y:S03]  /*f3e0*/  IMAD.MOV.U32 R3, RZ, RZ, 0x181f ;  /* 0x0000181fff037424 */ /* 0x000fe600078e00ff */
[----:B--2-4-:R-:W-:Y:S05]  /*f3f0*/  CALL.REL.NOINC `($__internal_3_$__cuda_sm70_shflsync_idx_p) ;  /* 0x000011e000007944 */ /* 0x014fea0003c00000 */
        /* <DEDUP_REMOVED lines=8> */
.L_x_214:
[----:B------:R-:W-:Y:S02]  /*f480*/  MOV R0, 0x2 ;  /* 0x0000000200007802 */ /* 0x000fe40000000f00 */
[----:B------:R-:W-:Y:S02]  /*f490*/  MOV R2, 0xf4b0 ;  /* 0x0000f4b000027802 */ /* 0x000fe40000000f00 */
[----:B------:R-:W-:Y:S05]  /*f4a0*/  CALL.REL.NOINC `($__internal_2_$__cuda_sm70_shflsync_bfly_p) ;  /* 0x000010d000007944 */ /* 0x000fea0003c00000 */
[----:B------:R-:W-:-:S05]  /*f4b0*/  BRA `(.L_x_297) ;  /* 0xffff976000007947 */ /* 0x000fca000383ffff */
.L_x_215:
        /* <DEDUP_REMOVED lines=10> */
[----:B------:R-:W-:Y:S02]  /*f560*/  MOV R2, 0xf580 ;  /* 0x0000f58000027802 */ /* 0x000fe40000000f00 */
[----:B------:R-:W-:Y:S05]  /*f570*/  CALL.REL.NOINC `($__internal_2_$__cuda_sm70_shflsync_bfly_p) ;  /* 0x0000100000007944 */ /* 0x000fea0003c00000 */
[----:B------:R-:W-:-:S05]  /*f580*/  BRA `(.L_x_298) ;  /* 0xffff970000007947 */ /* 0x000fca000383ffff */
.L_x_217:
[----:B------:R-:W-:Y:S01]  /*f590*/  IMAD.MOV.U32 R4, RZ, RZ, R215 ;  /* 0x000000ffff047224 */ /* 0x000fe200078e00d7 */
[----:B------:R-:W-:-:S02]  /*f5a0*/  MOV R0, 0x2 ;  /* 0x0000000200007802 */ /* 0x000fc40000000f00 */
[----:B------:R-:W-:Y:S02]  /*f5b0*/  MOV R2, 0xf5d0 ;  /* 0x0000f5d000027802 */ /* 0x000fe40000000f00 */
[----:B------:R-:W-:Y:S05]  /*f5c0*/  CALL.REL.NOINC `($__internal_2_$__cuda_sm70_shflsync_bfly_p) ;  /* 0x00000fb000007944 */ /* 0x000fea0003c00000 */
[----:B------:R-:W-:Y:S01]  /*f5d0*/  FADD.FTZ R4, R215, R0 ;  /* 0x00000000d7047221 */ /* 0x000fe20000010000 */
[----:B------:R-:W-:Y:S02]  /*f5e0*/  MOV R0, 0x1 ;  /* 0x0000000100007802 */ /* 0x000fe40000000f00 */
[----:B------:R-:W-:Y:S02]  /*f5f0*/  MOV R2, 0xf610 ;  /* 0x0000f61000027802 */ /* 0x000fe40000000f00 */
[----:B------:R-:W-:Y:S05]  /*f600*/  CALL.REL.NOINC `($__internal_2_$__cuda_sm70_shflsync_bfly_p) ;  /* 0x00000f7000007944 */ /* 0x000fea0003c00000 */
[----:B------:R-:W-:Y:S01]  /*f610*/  FADD.FTZ R5, R4, R0 ;  /* 0x0000000004057221 */ /* 0x000fe20000010000 */
[----:B------:R-:W-:Y:S02]  /*f620*/  MOV R4, R230 ;  /* 0x000000e600047202 */ /* 0x000fe40000000f00 */
[----:B------:R-:W-:Y:S02]  /*f630*/  MOV R0, 0x2 ;  /* 0x0000000200007802 */ /* 0x000fe40000000f00 */
[----:B------:R-:W-:Y:S02]  /*f640*/  MOV R2, 0xf660 ;  /* 0x0000f66000027802 */ /* 0x000fe40000000f00 */
[----:B------:R-:W-:Y:S05]  /*f650*/  CALL.REL.NOINC `($__internal_2_$__cuda_sm70_shflsync_bfly_p) ;  /* 0x00000f2000007944 */ /* 0x000fea0003c00000 */
[----:B------:R-:W-:Y:S01]  /*f660*/  FADD.FTZ R4, R230, R0 ;  /* 0x00000000e6047221 */ /* 0x000fe20000010000 */
[----:B------:R-:W-:Y:S02]  /*f670*/  MOV R0, 0x1 ;  /* 0x0000000100007802 */ /* 0x000fe40000000f00 */
[----:B------:R-:W-:-:S02]  /*f680*/  MOV R2, 0xf6a0 ;  /* 0x0000f6a000027802 */ /* 0x000fc40000000f00 */
[----:B------:R-:W-:Y:S05]  /*f690*/  CALL.REL.NOINC `($__internal_2_$__cuda_sm70_shflsync_bfly_p) ;  /* 0x00000ee000007944 */ /* 0x000fea0003c00000 */
[----:B------:R-:W-:Y:S01]  /*f6a0*/  MOV R3, R0 ;  /* 0x0000000000037202 */ /* 0x000fe20000000f00 */
[----:B------:R-:W-:Y:S05]  /*f6b0*/  BRA `(.L_x_299) ;  /* 0xffffb21000007947 */ /* 0x000fea000383ffff */
.L_x_224:
[----:B--234-:R-:W-:Y:S01]  /*f6c0*/  IMAD.MOV.U32 R37, RZ, RZ, R7 ;  /* 0x000000ffff257224 */ /* 0x01cfe200078e0007 */
[----:B------:R-:W-:Y:S01]  /*f6d0*/  MOV R36, RZ ;  /* 0x000000ff00247202 */ /* 0x000fe20000000f00 */
[----:B------:R-:W-:Y:S01]  /*f6e0*/  IMAD.MOV.U32 R3, RZ, RZ, 0x181f ;  /* 0x0000181fff037424 */ /* 0x000fe200078e00ff */
[----:B------:R-:W-:-:S02]  /*f6f0*/  MOV R2, 0xf710 ;  /* 0x0000f71000027802 */ /* 0x000fc40000000f00 */
[----:B-1----:R-:W-:Y:S05]  /*f700*/  CALL.REL.NOINC `($__internal_3_$__cuda_sm70_shflsync_idx_p) ;  /* 0x00000ed000007944 */ /* 0x002fea0003c00000 */
[----:B------:R-:W-:Y:S01]  /*f710*/  MOV R8, R36 ;  /* 0x0000002400087202 */ /* 0x000fe20000000f00 */
[----:B------:R-:W-:Y:S05]  /*f720*/  BRA `(.L_x_300) ;  /* 0xffffc56000007947 */ /* 0x000fea000383ffff */
.L_x_225:
[----:B------:R-:W-:Y:S01]  /*f730*/  IMAD.MOV.U32 R37, RZ, RZ, R9 ;  /* 0x000000ffff257224 */ /* 0x000fe200078e0009 */
[----:B------:R-:W-:Y:S01]  /*f740*/  MOV R36, RZ ;  /* 0x000000ff00247202 */ /* 0x000fe20000000f00 */
[----:B------:R-:W-:Y:S01]  /*f750*/  IMAD.MOV.U32 R3, RZ, RZ, 0x181f ;  /* 0x0000181fff037424 */ /* 0x000fe200078e00ff */
[----:B------:R-:W-:-:S02]  /*f760*/  MOV R2, 0xf780 ;  /* 0x0000f78000027802 */ /* 0x000fc40000000f00 */
[----:B-123--:R-:W-:Y:S05]  /*f770*/  CALL.REL.NOINC `($__internal_3_$__cuda_sm70_shflsync_idx_p) ;  /* 0x00000e6000007944 */ /* 0x00efea0003c00000 */
[----:B------:R-:W-:Y:S01]  /*f780*/  MOV R0, R36 ;  /* 0x0000002400007202 */ /* 0x000fe20000000f00 */
[----:B------:R-:W-:Y:S05]  /*f790*/  BRA `(.L_x_301) ;  /* 0xffffc51000007947 */ /* 0x000fea000383ffff */
.L_x_228:
[----:B------:R-:W-:Y:S01]  /*f7a0*/  IMAD.MOV.U32 R37, RZ, RZ, R7 ;  /* 0x000000ffff257224 */ /* 0x000fe200078e0007 */
[----:B------:R-:W-:Y:S01]  /*f7b0*/  MOV R36, 0x1 ;  /* 0x0000000100247802 */ /* 0x000fe20000000f00 */
[----:B--2---:R-:W-:Y:S01]  /*f7c0*/  IMAD.MOV.U32 R3, RZ, RZ, 0x181f ;  /* 0x0000181fff037424 */ /* 0x004fe200078e00ff */
[----:B------:R-:W-:-:S02]  /*f7d0*/  MOV R2, 0xf7f0 ;  /* 0x0000f7f000027802 */ /* 0x000fc40000000f00 */
[----:B-1-34-:R-:W-:Y:S05]  /*f7e0*/  CALL.REL.NOINC `($__internal_3_$__cuda_sm70_shflsync_idx_p) ;  /* 0x00000df000007944 */ /* 0x01afea0003c00000 */
        /* <DEDUP_REMOVED lines=8> */
.L_x_231:
[----:B------:R-:W-:Y:S01]  /*f870*/  IMAD.MOV.U32 R37, RZ, RZ, R7 ;  /* 0x000000ffff257224 */ /* 0x000fe200078e0007 */
[----:B------:R-:W-:Y:S01]  /*f880*/  MOV R36, 0x2 ;  /* 0x0000000200247802 */ /* 0x000fe20000000f00 */
[----:B-1----:R-:W-:Y:S01]  /*f890*/  IMAD.MOV.U32 R3, RZ, RZ, 0x181f ;  /* 0x0000181fff037424 */ /* 0x002fe200078e00ff */
[----:B------:R-:W-:Y:S02]  /*f8a0*/  MOV R2, 0xf8c0 ;  /* 0x0000f8c000027802 */ /* 0x000fe40000000f00 */
[----:B--234-:R-:W-:Y:S05]  /*f8b0*/  CALL.REL.NOINC `($__internal_3_$__cuda_sm70_shflsync_idx_p) ;  /* 0x00000d2000007944 */ /* 0x01cfea0003c00000 */
[----:B------:R-:W-:Y:S01]  /*f8c0*/  MOV R8, R36 ;  /* 0x0000002400087202 */ /* 0x000fe20000000f00 */
[----:B------:R-:W-:Y:S05]  /*f8d0*/  BRA `(.L_x_303) ;  /* 0xffffc60000007947 */ /* 0x000fea000383ffff */
.L_x_232:
[----:B------:R-:W-:Y:S01]  /*f8e0*/  IMAD.MOV.U32 R37, RZ, RZ, R9 ;  /* 0x000000ffff257224 */ /* 0x000fe200078e0009 */
[----:B------:R-:W-:Y:S01]  /*f8f0*/  MOV R36, 0x2 ;  /* 0x0000000200247802 */ /* 0x000fe20000000f00 */
[----:B-1----:R-:W-:Y:S01]  /*f900*/  IMAD.MOV.U32 R3, RZ, RZ, 0x181f ;  /* 0x0000181fff037424 */ /* 0x002fe200078e00ff */
[----:B------:R-:W-:Y:S02]  /*f910*/  MOV R2, 0xf930 ;  /* 0x0000f93000027802 */ /* 0x000fe40000000f00 */
[----:B--234-:R-:W-:Y:S05]  /*f920*/  CALL.REL.NOINC `($__internal_3_$__cuda_sm70_shflsync_idx_p) ;  /* 0x00000cb000007944 */ /* 0x01cfea0003c00000 */
[----:B------:R-:W-:Y:S01]  /*f930*/  MOV R0, R36 ;  /* 0x0000002400007202 */ /* 0x000fe20000000f00 */
[----:B------:R-:W-:Y:S05]  /*f940*/  BRA `(.L_x_304) ;  /* 0xffffc5b000007947 */ /* 0x000fea000383ffff */
.L_x_235:
[----:B------:R-:W-:Y:S01]  /*f950*/  IMAD.MOV.U32 R37, RZ, RZ, R7 ;  /* 0x000000ffff257224 */ /* 0x000fe200078e0007 */
[----:B------:R-:W-:Y:S01]  /*f960*/  MOV R36, 0x3 ;  /* 0x0000000300247802 */ /* 0x000fe20000000f00 */
[----:B-1----:R-:W-:Y:S01]  /*f970*/  IMAD.MOV.U32 R3, RZ, RZ, 0x181f ;  /* 0x0000181fff037424 */ /* 0x002fe200078e00ff */
[----:B------:R-:W-:-:S02]  /*f980*/  MOV R2, 0xf9a0 ;  /* 0x0000f9a000027802 */ /* 0x000fc40000000f00 */
        /* <DEDUP_REMOVED lines=9> */
.L_x_237:
[----:B------:R-:W-:Y:S01]  /*fa20*/  IMAD.MOV.U32 R37, RZ, RZ, R5 ;  /* 0x000000ffff257224 */ /* 0x000fe200078e0005 */
[----:B------:R-:W-:Y:S01]  /*fa30*/  MOV R36, RZ ;  /* 0x000000ff00247202 */ /* 0x000fe20000000f00 */
[----:B------:R-:W-:Y:S01]  /*fa40*/  IMAD.MOV.U32 R3, RZ, RZ, 0x1c1f ;  /* 0x00001c1fff037424 */ /* 0x000fe200078e00ff */
[----:B------:R-:W-:Y:S02]  /*fa50*/  MOV R2, 0xfa70 ;  /* 0x0000fa7000027802 */ /* 0x000fe40000000f00 */
[----:B------:R-:W-:Y:S05]  /*fa60*/  CALL.REL.NOINC `($__internal_3_$__cuda_sm70_shflsync_idx_p) ;  /* 0x00000b7000007944 */ /* 0x000fea0003c00000 */
[----:B------:R-:W-:Y:S01]  /*fa70*/  MOV R4, R36 ;  /* 0x0000002400047202 */ /* 0x000fe20000000f00 */
[----:B------:R-:W-:Y:S05]  /*fa80*/  BRA `(.L_x_306) ;  /* 0xffffc89000007947 */ /* 0x000fea000383ffff */
.L_x_238:
[----:B------:R-:W-:Y:S01]  /*fa90*/  IMAD.MOV.U32 R37, RZ, RZ, R12 ;  /* 0x000000ffff257224 */ /* 0x000fe200078e000c */
[----:B------:R-:W-:Y:S01]  /*faa0*/  MOV R36, RZ ;  /* 0x000000ff00247202 */ /* 0x000fe20000000f00 */
[----:B------:R-:W-:Y:S01]  /*fab0*/  IMAD.MOV.U32 R3, RZ, RZ, 0x1c1f ;  /* 0x00001c1fff037424 */ /* 0x000fe200078e00ff */
[----:B------:R-:W-:Y:S02]  /*fac0*/  MOV R2, 0xfae0 ;  /* 0x0000fae000027802 */ /* 0x000fe40000000f00 */
[----:B-12---:R-:W-:Y:S05]  /*fad0*/  CALL.REL.NOINC `($__internal_3_$__cuda_sm70_shflsync_idx_p) ;  /* 0x00000b0000007944 */ /* 0x006fea0003c00000 */
[----:B------:R-:W-:Y:S01]  /*fae0*/  MOV R0, R36 ;  /* 0x0000002400007202 */ /* 0x000fe20000000f00 */
[----:B------:R-:W-:Y:S05]  /*faf0*/  BRA `(.L_x_307) ;  /* 0xffffc84000007947 */ /* 0x000fea000383ffff */
.L_x_241:
        /* <DEDUP_REMOVED lines=13> */
.L_x_245:
[----:B------:R-:W-:Y:S01]  /*fbd0*/  IMAD.MOV.U32 R37, RZ, RZ, R7 ;  /* 0x000000ffff257224 */ /* 0x000fe200078e0007 */
[----:B------:R-:W-:Y:S01]  /*fbe0*/  MOV R36, RZ ;  /* 0x000000ff00247202 */ /* 0x000fe20000000f00 */
[----:B------:R-:W-:Y:S01]  /*fbf0*/  IMAD.MOV.U32 R3, RZ, RZ, 0x181f ;  /* 0x0000181fff037424 */ /* 0x000fe200078e00ff */
[----:B------:R-:W-:Y:S02]  /*fc00*/  MOV R2, 0xfc20 ;  /* 0x0000fc2000027802 */ /* 0x000fe40000000f00 */
[----:B------:R-:W-:Y:S05]  /*fc10*/  CALL.REL.NOINC `($__internal_3_$__cuda_sm70_shflsync_idx_p) ;  /* 0x000009c000007944 */ /* 0x000fea0003c00000 */
[----:B------:R-:W-:Y:S01]  /*fc20*/  MOV R9, R36 ;  /* 0x0000002400097202 */ /* 0x000fe20000000f00 */
[----:B------:R-:W-:Y:S05]  /*fc30*/  BRA `(.L_x_309) ;  /* 0xffffdab000007947 */ /* 0x000fea000383ffff */
.L_x_246:
[----:B------:R-:W-:Y:S01]  /*fc40*/  IMAD.MOV.U32 R37, RZ, RZ, R10 ;  /* 0x000000ffff257224 */ /* 0x000fe200078e000a */
[----:B------:R-:W-:Y:S01]  /*fc50*/  MOV R36, RZ ;  /* 0x000000ff00247202 */ /* 0x000fe20000000f00 */
[----:B------:R-:W-:Y:S01]  /*fc60*/  IMAD.MOV.U32 R3, RZ, RZ, 0x181f ;  /* 0x0000181fff037424 */ /* 0x000fe200078e00ff */
[----:B------:R-:W-:Y:S02]  /*fc70*/  MOV R2, 0xfc90 ;  /* 0x0000fc9000027802 */ /* 0x000fe40000000f00 */
[----:B-12---:R-:W-:Y:S05]  /*fc80*/  CALL.REL.NOINC `($__internal_3_$__cuda_sm70_shflsync_idx_p) ;  /* 0x0000095000007944 */ /* 0x006fea0003c00000 */
[----:B------:R-:W-:Y:S01]  /*fc90*/  MOV R0, R36 ;  /* 0x0000002400007202 */ /* 0x000fe20000000f00 */
[----:B------:R-:W-:Y:S05]  /*fca0*/  BRA `(.L_x_310) ;  /* 0xffffda6000007947 */ /* 0x000fea000383ffff */
.L_x_249:
        /* <DEDUP_REMOVED lines=13> */
.L_x_252:
[----:B------:R-:W-:Y:S01]  /*fd80*/  IMAD.MOV.U32 R37, RZ, RZ, R7 ;  /* 0x000000ffff257224 */ /* 0x000fe200078e0007 */
[----:B------:R-:W-:Y:S01]  /*fd90*/  MOV R36, 0x2 ;  /* 0x0000000200247802 */ /* 0x000fe20000000f00 */
[----:B-1----:R-:W-:Y:S01]  /*fda0*/  IMAD.MOV.U32 R3, RZ, RZ, 0x181f ;  /* 0x0000181fff037424 */ /* 0x002fe200078e00ff */
[----:B------:R-:W-:Y:S02]  /*fdb0*/  MOV R2, 0xfdd0 ;  /* 0x0000fdd000027802 */ /* 0x000fe40000000f00 */
[----:B--234-:R-:W-:Y:S05]  /*fdc0*/  CALL.REL.NOINC `($__internal_3_$__cuda_sm70_shflsync_idx_p) ;  /* 0x0000081000007944 */ /* 0x01cfea0003c00000 */
[----:B------:R-:W-:Y:S01]  /*fdd0*/  MOV R9, R36 ;  /* 0x0000002400097202 */ /* 0x000fe20000000f00 */
[----:B------:R-:W-:Y:S05]  /*fde0*/  BRA `(.L_x_312) ;  /* 0xffffdb6000007947 */ /* 0x000fea000383ffff */
.L_x_253:
[----:B------:R-:W-:Y:S01]  /*fdf0*/  IMAD.MOV.U32 R37, RZ, RZ, R10 ;  /* 0x000000ffff257224 */ /* 0x000fe200078e000a */
[----:B------:R-:W-:Y:S01]  /*fe00*/  MOV R36, 0x2 ;  /* 0x0000000200247802 */ /* 0x000fe20000000f00 */
[----:B------:R-:W-:Y:S01]  /*fe10*/  IMAD.MOV.U32 R3, RZ, RZ, 0x181f ;  /* 0x0000181fff037424 */ /* 0x000fe200078e00ff */
[----:B------:R-:W-:Y:S02]  /*fe20*/  MOV R2, 0xfe40 ;  /* 0x0000fe4000027802 */ /* 0x000fe40000000f00 */
[----:B-1234-:R-:W-:Y:S05]  /*fe30*/  CALL.REL.NOINC `($__internal_3_$__cuda_sm70_shflsync_idx_p) ;  /* 0x000007a000007944 */ /* 0x01efea0003c00000 */
[----:B------:R-:W-:Y:S01]  /*fe40*/  MOV R0, R36 ;  /* 0x0000002400007202 */ /* 0x000fe20000000f00 */
[----:B------:R-:W-:Y:S05]  /*fe50*/  BRA `(.L_x_313) ;  /* 0xffffdb1000007947 */ /* 0x000fea000383ffff */
.L_x_256:
        /* <DEDUP_REMOVED lines=13> */
.L_x_258:
[----:B------:R-:W-:Y:S01]  /*ff30*/  IMAD.MOV.U32 R37, RZ, RZ, R62 ;  /* 0x000000ffff257224 */ /* 0x000fe200078e003e */
[----:B------:R-:W-:Y:S01]  /*ff40*/  MOV R36, RZ ;  /* 0x000000ff00247202 */ /* 0x000fe20000000f00 */
[----:B------:R-:W-:Y:S01]  /*ff50*/  IMAD.MOV.U32 R3, RZ, RZ, 0x1f ;  /* 0x0000001fff037424 */ /* 0x000fe200078e00ff */
[----:B------:R-:W-:Y:S02]  /*ff60*/  MOV R2, 0xff80 ;  /* 0x0000ff8000027802 */ /* 0x000fe40000000f00 */
[----:B--2---:R-:W-:Y:S05]  /*ff70*/  CALL.REL.NOINC `($__internal_3_$__cuda_sm70_shflsync_idx_p) ;  /* 0x0000066000007944 */ /* 0x004fea0003c00000 */
[----:B------:R-:W-:Y:S01]  /*ff80*/  MOV R9, R36 ;  /* 0x0000002400097202 */ /* 0x000fe20000000f00 */
[----:B------:R-:W-:Y:S05]  /*ff90*/  BRA `(.L_x_315) ;  /* 0xffffdc9000007947 */ /* 0x000fea000383ffff */
.L_x_259:
[----:B------:R-:W-:Y:S01]  /*ffa0*/  IMAD.MOV.U32 R37, RZ, RZ, R62 ;  /* 0x000000ffff257224 */ /* 0x000fe200078e003e */
[----:B------:R-:W-:Y:S01]  /*ffb0*/  MOV R36, 0x1 ;  /* 0x0000000100247802 */ /* 0x000fe20000000f00 */
[----:B------:R-:W-:Y:S01]  /*ffc0*/  IMAD.MOV.U32 R3, RZ, RZ, 0x1f ;  /* 0x0000001fff037424 */ /* 0x000fe200078e00ff */
[----:B------:R-:W-:Y:S02]  /*ffd0*/  MOV R2, 0xfff0 ;  /* 0x0000fff000027802 */ /* 0x000fe40000000f00 */
[----:B-12---:R-:W-:Y:S05]  /*ffe0*/  CALL.REL.NOINC `($__internal_3_$__cuda_sm70_shflsync_idx_p) ;  /* 0x000005f000007944 */ /* 0x006fea0003c00000 */
[----:B------:R-:W-:Y:S01]  /*fff0*/  MOV R8, R36 ;  /* 0x0000002400087202 */ /* 0x000fe20000000f00 */
[----:B------:R-:W-:Y:S05]  /*10000*/  BRA `(.L_x_316) ;  /* 0xffffdc4000007947 */ /* 0x000fea000383ffff */
.L_x_260:
[----:B------:R-:W-:Y:S02]  /*10010*/  MOV R2, 0x1 ;  /* 0x0000000100027802 */ /* 0x000fe40000000f00 */
[----:B------:R-:W-:-:S02]  /*10020*/  MOV R3, 0x10040 ;  /* 0x0001004000037802 */ /* 0x000fc40000000f00 */
[----:B-1234-:R-:W-:Y:S05]  /*10030*/  CALL.REL.NOINC `($__internal_4_$__cuda_sm70_shflsync_up_p) ;  /* 0x000005f000007944 */ /* 0x01efea0003c00000 */
[----:B------:R-:W-:Y:S05]  /*10040*/  BRA `(.L_x_317) ;  /* 0xffffdd2000007947 */ /* 0x000fea000383ffff */
.L_x_261:
[----:B------:R-:W-:Y:S02]  /*10050*/  MOV R2, 0x2 ;  /* 0x0000000200027802 */ /* 0x000fe40000000f00 */
[----:B------:R-:W-:-:S02]  /*10060*/  MOV R3, 0x10080 ;  /* 0x0001008000037802 */ /* 0x000fc40000000f00 */
[----:B--2-4-:R-:W-:Y:S05]  /*10070*/  CALL.REL.NOINC `($__internal_4_$__cuda_sm70_shflsync_up_p) ;  /* 0x000005b000007944 */ /* 0x014fea0003c00000 */
        /* <DEDUP_REMOVED lines=24> */
.L_x_265:
[----:B------:R-:W-:Y:S02]  /*10200*/  MOV R2, 0x1 ;  /* 0x0000000100027802 */ /* 0x000fe40000000f00 */
[----:B------:R-:W-:Y:S02]  /*10210*/  MOV R3, 0x10230 ;  /* 0x0001023000037802 */ /* 0x000fe40000000f00 */
[----:B------:R-:W-:Y:S05]  /*10220*/  CALL.REL.NOINC `($__internal_4_$__cuda_sm70_shflsync_up_p) ;  /* 0x0000040000007944 */ /* 0x000fea0003c00000 */
[----:B------:R-:W-:Y:S01]  /*10230*/  MOV R2, R4 ;  /* 0x0000000400027202 */ /* 0x000fe20000000f00 */
[----:B------:R-:W-:Y:S05]  /*10240*/  BRA `(.L_x_319) ;  /* 0xffffdd7000007947 */ /* 0x000fea000383ffff */
.L_x_266:
[----:B------:R-:W-:Y:S02]  /*10250*/  MOV R2, 0x2 ;  /* 0x0000000200027802 */ /* 0x000fe40000000f00 */
[----:B------:R-:W-:Y:S02]  /*10260*/  MOV R3, 0x10280 ;  /* 0x0001028000037802 */ /* 0x000fe40000000f00 */
        /* <DEDUP_REMOVED lines=25> */
.L_x_268:
[----:B------:R-:W-:Y:S02]  /*10400*/  SEL R0, RZ, 0x1, P0 ;  /* 0x00000001ff007807 */ /* 0x000fe40000000000 */
[----:B------:R-:W-:Y:S02]  /*10410*/  MOV R2, 0x10430 ;  /* 0x0001043000027802 */ /* 0x000fe40000000f00 */
[----:B-1----:R-:W-:Y:S05]  /*10420*/  CALL.REL.NOINC `($__internal_5_$__cuda_sm70_votesync_ballot) ;  /* 0x0000027000007944 */ /* 0x002fea0003c00000 */
[----:B------:R-:W-:Y:S05]  /*10430*/  BRA `(.L_x_321) ;  /* 0xffffdd1000007947 */ /* 0x000fea000383ffff */
.L_x_269:
[----:B------:R-:W-:Y:S01]  /*10440*/  IMAD.MOV.U32 R37, RZ, RZ, R6 ;  /* 0x000000ffff257224 */ /* 0x000fe200078e0006 */
[----:B---3--:R-:W-:Y:S01]  /*10450*/  MOV R36, R11 ;  /* 0x0000000b00247202 */ /* 0x008fe20000000f00 */
[----:B------:R-:W-:Y:S01]  /*10460*/  IMAD.MOV.U32 R3, RZ, RZ, 0x1f ;  /* 0x0000001fff037424 */ /* 0x000fe200078e00ff */
[----:B------:R-:W-:Y:S02]  /*10470*/  MOV R2, 0x10490 ;  /* 0x0001049000027802 */ /* 0x000fe40000000f00 */
[----:B-12---:R-:W-:Y:S05]  /*10480*/  CALL.REL.NOINC `($__internal_3_$__cuda_sm70_shflsync_idx_p) ;  /* 0x0000015000007944 */ /* 0x006fea0003c00000 */
[----:B------:R-:W-:Y:S01]  /*10490*/  IMAD.MOV.U32 R6, RZ, RZ, R36 ;  /* 0x000000ffff067224 */ /* 0x000fe200078e0024 */
[----:B------:R-:W-:Y:S01]  /*104a0*/  MOV R36, R11 ;  /* 0x0000000b00247202 */ /* 0x000fe20000000f00 */
[----:B------:R-:W-:Y:S01]  /*104b0*/  IMAD.MOV.U32 R37, RZ, RZ, R7 ;  /* 0x000000ffff257224 */ /* 0x000fe200078e0007 */
[----:B------:R-:W-:Y:S02]  /*104c0*/  MOV R3, 0x1f ;  /* 0x0000001f00037802 */ /* 0x000fe40000000f00 */
[----:B------:R-:W-:-:S02]  /*104d0*/  MOV R2, 0x104f0 ;  /* 0x000104f000027802 */ /* 0x000fc40000000f00 */
[----:B------:R-:W-:Y:S05]  /*104e0*/  CALL.REL.NOINC `($__internal_3_$__cuda_sm70_shflsync_idx_p) ;  /* 0x000000f000007944 */ /* 0x000fea0003c00000 */
[----:B------:R-:W-:Y:S01]  /*104f0*/  MOV R7, R36 ;  /* 0x0000002400077202 */ /* 0x000fe20000000f00 */
[----:B------:R-:W-:Y:S05]  /*10500*/  BRA `(.L_x_322) ;  /* 0xffffdc8000007947 */ /* 0x000fea000383ffff */
.L_x_272:
[----:B------:R-:W-:Y:S01]  /*10510*/  IMAD.MOV.U32 R37, RZ, RZ, R4 ;  /* 0x000000ffff257224 */ /* 0x000fe200078e0004 */
[----:B------:R-:W-:Y:S01]  /*10520*/  MOV R36, R0 ;  /* 0x0000000000247202 */ /* 0x000fe20000000f00 */
[----:B------:R-:W-:Y:S01]  /*10530*/  IMAD.MOV.U32 R3, RZ, RZ, 0x1f ;  /* 0x0000001fff037424 */ /* 0x000fe200078e00ff */
[----:B------:R-:W-:-:S02]  /*10540*/  MOV R2, 0x10560 ;  /* 0x0001056000027802 */ /* 0x000fc40000000f00 */
[----:B-1-34-:R-:W-:Y:S05]  /*10550*/  CALL.REL.NOINC `($__internal_3_$__cuda_sm70_shflsync_idx_p) ;  /* 0x0000008000007944 */ /* 0x01afea0003c00000 */
[----:B------:R-:W-:Y:S01]  /*10560*/  MOV R10, R36 ;  /* 0x00000024000a7202 */ /* 0x000fe20000000f00 */
[----:B------:R-:W-:Y:S05]  /*10570*/  BRA `(.L_x_271) ;  /* 0xffffdc7000007947 */ /* 0x000fea000383ffff */
        .weak           $__internal_2_$__cuda_sm70_shflsync_bfly_p
        .type           $__internal_2_$__cuda_sm70_shflsync_bfly_p,@function
        .size           $__internal_2_$__cuda_sm70_shflsync_bfly_p,($__internal_3_$__cuda_sm70_shflsync_idx_p - $__internal_2_$__cuda_sm70_shflsync_bfly_p)
$__internal_2_$__cuda_sm70_shflsync_bfly_p:
[----:B------:R-:W-:Y:S02]  /*10580*/  MOV R35, 0xffffffff ;  /* 0xffffffff00237802 */ /* 0x000fe40000000f00 */
[----:B------:R-:W-:-:S02]  /*10590*/  MOV R3, 0x1f ;  /* 0x0000001f00037802 */ /* 0x000fc40000000f00 */
[----:B------:R-:W-:Y:S04]  /*105a0*/  WARPSYNC R35 ;  /* 0x0000002300007348 */ /* 0x000fe80003800000 */
[----:B------:R1:W2:Y:S02]  /*105b0*/  SHFL.BFLY PT, R0, R4, R0, R3 ;  /* 0x0c00000004007389 */ /* 0x0002a400000e0003 */
[----:B-1----:R-:W-:-:S04]  /*105c0*/  MOV R3, 0x0 ;  /* 0x0000000000037802 */ /* 0x002fc80000000f00 */
[----:B--2---:R-:W-:Y:S05]  /*105d0*/  RET.REL.NODEC R2 `(_ZN7cutlass13device_kernelIN5flash19enable_sm80_to_sm89INS1_16FlashAttnFwdSm80INS1_25CollectiveMainloopFwdSm80ILi8ELi1ELb1EN4cute5tupleIJNS5_1CILi128EEENS7_ILi112EEES8_EEELi128ENS_6half_tEfNS_4arch4Sm80ELb0ELb0ELb1ELb1ELb1ELb0ELb1ELb1EEENS1_21CollectiveEpilogueFwdINS6_IJS8_S8_S9_EEENS6_IJNS7_ILi1EEESH_SH_EEESB_SD_Li256ELb1ELb1ELb1ELb0EEENS1_36VarlenDynamicPersistentTileSchedulerILi128ELi112ELi256ELi256ELb1ELb1ELb0ELb0ELb1ELb1EEEEEEEEEvNT_6ParamsE) ;  /* 0xfffefa2002007950 */ /* 0x004fea0003c3ffff */
        .weak           $__internal_3_$__cuda_sm70_shflsync_idx_p
        .type           $__internal_3_$__cuda_sm70_shflsync_idx_p,@function
        .size           $__internal_3_$__cuda_sm70_shflsync_idx_p,($__internal_4_$__cuda_sm70_shflsync_up_p - $__internal_3_$__cuda_sm70_shflsync_idx_p)
$__internal_3_$__cuda_sm70_shflsync_idx_p:
[----:B------:R-:W-:-:S04]  /*105e0*/  MOV R208, 0xffffffff ;  /* 0xffffffff00d07802 */ /* 0x000fc80000000f00 */
[----:B------:R-:W-:Y:S04]  /*105f0*/  WARPSYNC R208 ;  /* 0x000000d000007348 */ /* 0x000fe80003800000 */
[----:B------:R1:W2:Y:S02]  /*10600*/  SHFL.IDX PT, R36, R37, R36, R3 ;  /* 0x0000002425247389 */ /* 0x0002a400000e0003 */
[----:B-1----:R-:W-:-:S04]  /*10610*/  MOV R3, 0x0 ;  /* 0x0000000000037802 */ /* 0x002fc80000000f00 */
[----:B--2---:R-:W-:Y:S05]  /*10620*/  RET.REL.NODEC R2 `(_ZN7cutlass13device_kernelIN5flash19enable_sm80_to_sm89INS1_16FlashAttnFwdSm80INS1_25CollectiveMainloopFwdSm80ILi8ELi1ELb1EN4cute5tupleIJNS5_1CILi128EEENS7_ILi112EEES8_EEELi128ENS_6half_tEfNS_4arch4Sm80ELb0ELb0ELb1ELb1ELb1ELb0ELb1ELb1EEENS1_21CollectiveEpilogueFwdINS6_IJS8_S8_S9_EEENS6_IJNS7_ILi1EEESH_SH_EEESB_SD_Li256ELb1ELb1ELb1ELb0EEENS1_36VarlenDynamicPersistentTileSchedulerILi128ELi112ELi256ELi256ELb1ELb1ELb0ELb0ELb1ELb1EEEEEEEEEvNT_6ParamsE) ;  /* 0xfffef9d002007950 */ /* 0x004fea0003c3ffff */
        .weak           $__internal_4_$__cuda_sm70_shflsync_up_p
        .type           $__internal_4_$__cuda_sm70_shflsync_up_p,@function
        .size           $__internal_4_$__cuda_sm70_shflsync_up_p,($__internal_5_$__cuda_sm70_votesync_ballot - $__internal_4_$__cuda_sm70_shflsync_up_p)
$__internal_4_$__cuda_sm70_shflsync_up_p:
[----:B------:R-:W-:Y:S02]  /*10630*/  IMAD.MOV.U32 R4, RZ, RZ, RZ ;  /* 0x000000ffff047224 */ /* 0x000fe400078e00ff */
[----:B------:R-:W-:-:S04]  /*10640*/  IMAD.MOV.U32 R11, RZ, RZ, -0x1 ;  /* 0xffffffffff0b7424 */ /* 0x000fc800078e00ff */
[----:B------:R-:W-:Y:S04]  /*10650*/  WARPSYNC R11 ;  /* 0x0000000b00007348 */ /* 0x000fe80003800000 */
[----:B------:R1:W2:Y:S02]  /*10660*/  SHFL.UP PT, R4, R0, R2, R4 ;  /* 0x0400000200047389 */ /* 0x0002a400000e0004 */
[----:B-1----:R-:W-:Y:S02]  /*10670*/  MOV R2, R3 ;  /* 0x0000000300027202 */ /* 0x002fe40000000f00 */
[----:B------:R-:W-:-:S04]  /*10680*/  MOV R3, 0x0 ;  /* 0x0000000000037802 */ /* 0x000fc80000000f00 */
[----:B--2---:R-:W-:Y:S05]  /*10690*/  RET.REL.NODEC R2 `(_ZN7cutlass13device_kernelIN5flash19enable_sm80_to_sm89INS1_16FlashAttnFwdSm80INS1_25CollectiveMainloopFwdSm80ILi8ELi1ELb1EN4cute5tupleIJNS5_1CILi128EEENS7_ILi112EEES8_EEELi128ENS_6half_tEfNS_4arch4Sm80ELb0ELb0ELb1ELb1ELb1ELb0ELb1ELb1EEENS1_21CollectiveEpilogueFwdINS6_IJS8_S8_S9_EEENS6_IJNS7_ILi1EEESH_SH_EEESB_SD_Li256ELb1ELb1ELb1ELb0EEENS1_36VarlenDynamicPersistentTileSchedulerILi128ELi112ELi256ELi256ELb1ELb1ELb0ELb0ELb1ELb1EEEEEEEEEvNT_6ParamsE) ;  /* 0xfffef96002007950 */ /* 0x004fea0003c3ffff */
        .weak           $__internal_5_$__cuda_sm70_votesync_ballot
        .type           $__internal_5_$__cuda_sm70_votesync_ballot,@function
        .size           $__internal_5_$__cuda_sm70_votesync_ballot,(.L_x_1790 - $__internal_5_$__cuda_sm70_votesync_ballot)
$__internal_5_$__cuda_sm70_votesync_ballot:
[----:B------:R-:W-:Y:S01]  /*106a0*/  ISETP.NE.U32.AND P0, PT, R0, 0x1, PT ;  /* 0x000000010000780c */ /* 0x000fe20003f05070 */
[----:B------:R-:W-:-:S04]  /*106b0*/  IMAD.MOV.U32 R3, RZ, RZ, -0x1 ;  /* 0xffffffffff037424 */ /* 0x000fc800078e00ff */
[----:B------:R-:W-:Y:S08]  /*106c0*/  WARPSYNC R3 ;  /* 0x0000000300007348 */ /* 0x000ff00003800000 */
[----:B------:R-:W-:-:S04]  /*106d0*/  VOTE.ANY R0, PT, !P0 ;  /* 0x0000000000007806 */ /* 0x000fc800040e0100 */
[----:B------:R-:W-:Y:S01]  /*106e0*/  LOP3.LUT R0, R0, R3, RZ, 0xc0, !PT ;  /* 0x0000000300007212 */ /* 0x000fe200078ec0ff */
[----:B------:R-:W-:-:S04]  /*106f0*/  IMAD.MOV.U32 R3, RZ, RZ, 0x0 ;  /* 0x00000000ff037424 */ /* 0x000fc800078e00ff */
[----:B------:R-:W-:Y:S05]  /*10700*/  RET.REL.NODEC R2 `(_ZN7cutlass13device_kernelIN5flash19enable_sm80_to_sm89INS1_16FlashAttnFwdSm80INS1_25CollectiveMainloopFwdSm80ILi8ELi1ELb1EN4cute5tupleIJNS5_1CILi128EEENS7_ILi112EEES8_EEELi128ENS_6half_tEfNS_4arch4Sm80ELb0ELb0ELb1ELb1ELb1ELb0ELb1ELb1EEENS1_21CollectiveEpilogueFwdINS6_IJS8_S8_S9_EEENS6_IJNS7_ILi1EEESH_SH_EEESB_SD_Li256ELb1ELb1ELb1ELb0EEENS1_36VarlenDynamicPersistentTileSchedulerILi128ELi112ELi256ELi256ELb1ELb1ELb0ELb0ELb1ELb1EEEEEEEEEvNT_6ParamsE) ;  /* 0xfffef8f002007950 */ /* 0x000fea0003c3ffff */
.L_x_323:
        /* <DEDUP_REMOVED lines=15> */
.L_x_1790:


//--------------------- .text._ZN7cutlass13device_kernelIN5flash19enable_sm80_to_sm89INS1_16FlashAttnFwdSm80INS1_25CollectiveMainloopFwdSm80ILi8ELi1ELb1EN4cute5tupleIJNS5_1CILi128EEENS7_ILi112EEES8_EEELi128ENS_6half_tEfNS_4arch4Sm80ELb0ELb0ELb1ELb1ELb1ELb1ELb1ELb1EEENS1_21CollectiveEpilogueFwdINS6_IJS8_S8_S9_EEENS6_IJNS7_ILi1EEESH_SH_EEESB_SD_Li256ELb1ELb1ELb1ELb0EEENS1_36VarlenDynamicPersistentTileSchedulerILi128ELi112ELi256ELi256ELb1ELb1ELb0ELb0ELb1ELb1EEEEEEEEEvNT_6ParamsE --------------------------
	.section	.text._ZN7cutlass13device_kernelIN5flash19enable_sm80_to_sm89INS1_16FlashAttnFwdSm80INS1_25CollectiveMainloopFwdSm80ILi8ELi1ELb1EN4cute5tupleIJNS5_1CILi128EEENS7_ILi112EEES8_EEELi128ENS_6half_tEfNS_4arch4Sm80ELb0ELb0ELb1ELb1ELb1ELb1ELb1ELb1EEENS1_21CollectiveEpilogueFwdINS6_IJS8_S8_S9_EEENS6_IJNS7_ILi1EEESH_SH_EEESB_SD_Li256ELb1ELb1ELb1ELb0EEENS1_36VarlenDynamicPersistentTileSchedulerILi128ELi112ELi256ELi256ELb1ELb1ELb0ELb0ELb1ELb1EEEEEEEEEvNT_6ParamsE,"ax",@progbits
	.sectioninfo	@"SHI_REGISTERS=255"
	.align	128
.text._ZN7cutlass13device_kernelIN5flash19enable_sm80_to_sm89INS1_16FlashAttnFwdSm80INS1_25CollectiveMainloopFwdSm80ILi8ELi1ELb1EN4cute5tupleIJNS5_1CILi128EEENS7_ILi112EEES8_EEELi128ENS_6half_tEfNS_4arch4Sm80ELb0ELb0ELb1ELb1ELb1ELb1ELb1ELb1EEENS1_21CollectiveEpilogueFwdINS6_IJS8_S8_S9_EEENS6_IJNS7_ILi1EEESH_SH_EEESB_SD_Li256ELb1ELb1ELb1ELb0EEENS1_36VarlenDynamicPersistentTileSchedulerILi128ELi112ELi256ELi256ELb1ELb1ELb0ELb0ELb1ELb1EEEEEEEEEvNT_6ParamsE:
        .type           _ZN7cutlass13device_kernelIN5flash19enable_sm80_to_sm89INS1_16FlashAttnFwdSm80INS1_25CollectiveMainloopFwdSm80ILi8ELi1ELb1EN4cute5tupleIJNS5_1CILi128EEENS7_ILi112EEES8_EEELi128ENS_6half_tEfNS_4arch4Sm80ELb0ELb0ELb1ELb1ELb1ELb1ELb1ELb1EEENS1_21CollectiveEpilogueFwdINS6_IJS8_S8_S9_EEENS6_IJNS7_ILi1EEESH_SH_EEESB_SD_Li256ELb1ELb1ELb1ELb0EEENS1_36VarlenDynamicPersistentTileSchedulerILi128ELi112ELi256ELi256ELb1ELb1ELb0ELb0ELb1ELb1EEEEEEEEEvNT_6ParamsE,@function
        .size           _ZN7cutlass13device_kernelIN5flash19enable_sm80_to_sm89INS1_16FlashAttnFwdSm80INS1_25CollectiveMainloopFwdSm80ILi8ELi1ELb1EN4cute5tupleIJNS5_1CILi128EEENS7_ILi112EEES8_EEELi128ENS_6half_tEfNS_4arch4Sm80ELb0ELb0ELb1ELb1ELb1ELb1ELb1ELb1EEENS1_21CollectiveEpilogueFwdINS6_IJS8_S8_S9_EEENS6_IJNS7_ILi1EEESH_SH_EEESB_SD_Li256ELb1ELb1ELb1ELb0EEENS1_36VarlenDynamicPersistentTileSchedulerILi128ELi112ELi256ELi256ELb1ELb1ELb0ELb0ELb1ELb1EEEEEEEEEvNT_6ParamsE,(.L_x_1795 - _ZN7cutlass13device_kernelIN5flash19enable_sm80_to_sm89INS1_16FlashAttnFwdSm80INS1_25CollectiveMainloopFwdSm80ILi8ELi1ELb1EN4cute5tupleIJNS5_1CILi128EEENS7_ILi112EEES8_EEELi128ENS_6half_tEfNS_4arch4Sm80ELb0ELb0ELb1ELb1ELb1ELb1ELb1ELb1EEENS1_21CollectiveEpilogueFwdINS6_IJS8_S8_S9_EEENS6_IJNS7_ILi1EEESH_SH_EEESB_SD_Li256ELb1ELb1ELb1ELb0EEENS1_36VarlenDynamicPersistentTileSchedulerILi128ELi112ELi256ELi256ELb1ELb1ELb0ELb0ELb1ELb1EEEEEEEEEvNT_6ParamsE)
        .other          _ZN7cutlass13device_kernelIN5flash19enable_sm80_to_sm89INS1_16FlashAttnFwdSm80INS1_25CollectiveMainloopFwdSm80ILi8ELi1ELb1EN4cute5tupleIJNS5_1CILi128EEENS7_ILi112EEES8_EEELi128ENS_6half_tEfNS_4arch4Sm80ELb0ELb0ELb1ELb1ELb1ELb1ELb1ELb1EEENS1_21CollectiveEpilogueFwdINS6_IJS8_S8_S9_EEENS6_IJNS7_ILi1EEESH_SH_EEESB_SD_Li256ELb1ELb1ELb1ELb0EEENS1_36VarlenDynamicPersistentTileSchedulerILi128ELi112ELi256ELi256ELb1ELb1ELb0ELb0ELb1ELb1EEEEEEEEEvNT_6ParamsE,@"STO_CUDA_ENTRY STV_DEFAULT"
_ZN7cutlass13device_kernelIN5flash19enable_sm80_to_sm89INS1_16FlashAttnFwdSm80INS1_25CollectiveMainloopFwdSm80ILi8ELi1ELb1EN4cute5tupleIJNS5_1CILi128EEENS7_ILi112EEES8_EEELi128ENS_6half_tEfNS_4arch4Sm80ELb0ELb0ELb1ELb1ELb1ELb1ELb1ELb1EEENS1_21CollectiveEpilogueFwdINS6_IJS8_S8_S9_EEENS6_IJNS7_ILi1EEESH_SH_EEESB_SD_Li256ELb1ELb1ELb1ELb0EEENS1_36VarlenDynamicPersistentTileSchedulerILi128ELi112ELi256ELi256ELb1ELb1ELb0ELb0ELb1ELb1EEEEEEEEEvNT_6ParamsE:
[----:B------:R-:W-:-:S03]  /*0000*/  MOV R1, c[0x0][0x28] ;  /* 0x00000a0000017a02 */ /* 0x000fc60000000f00 */
[----:B------:R-:W1:Y:S01]  /*0010*/  S2R R2, SR_TID.X ;  /* 0x0000000000027919 */ /* 0x000e620000002100 */
[----:B------:R-:W-:Y:S01]  /*0020*/  IADD3 R1, R1, -0x108, RZ ;  /* 0xfffffef801017810 */ /* 0x000fe20007ffe0ff */
[----:B------:R-:W-:Y:S01]  /*0030*/  ULDC.64 UR8, c[0x0][0x118] ;  /* 0x0000460000087ab9 */ /* 0x000fe20000000a00 */
[----:B-1----:R-:W-:-:S06]  /*0040*/  SHF.R.U32.HI R0, RZ, 0x5, R2 ;  /* 0x00000005ff007819 */ /* 0x002fcc0000011602 */
[----:B------:R-:W1:Y:S02]  /*0050*/  SHFL.IDX PT, R0, R0, RZ, 0x1f ;  /* 0x00001fff00007589 */ /* 0x000e6400000e0000 */
[----:B-1----:R-:W1:Y:S02]  /*0060*/  R2UR UR7, R0 ;  /* 0x00000000000773c2 */ /* 0x002e6400000e0000 */
[----:B-1----:R-:W-:-:S13]  /*0070*/  ISETP.NE.AND P0, PT, RZ, UR7, PT ;  /* 0x00000007ff007c0c */ /* 0x002fda000bf05270 */
[----:B------:R-:W-:Y:S06]  /*0080*/  @P0 BAR.SYNC.DEFER_BLOCKING 0x5, 0x100 ;  /* 0x0144000000000b1d */ /* 0x000fec0000010000 */
[----:B------:R-:W1:Y:S04]  /*0090*/  @P0 LDS.128 R4, [0xf100] ;  /* 0x00f10000ff040984 */ /* 0x000e680000000c00 */
[----:B-1----:R1:W-:Y:S04]  /*00a0*/  @P0 STL.64 [R1+0x20], R4 ;  /* 0x0000200401000387 */ /* 0x0023e80000100a00 */
[----:B------:R1:W-:Y:S04]  /*00b0*/  @P0 STL.64 [R1+0x28], R6 ;  /* 0x0000280601000387 */ /* 0x0003e80000100a00 */
[----:B------:R-:W-:Y:S06]  /*00c0*/  @P0 BAR.ARV 0x4, 0x100 ;  /* 0x0104000000000b1d */ /* 0x000fec0000002000 */
[----:B------:R-:W-:Y:S05]  /*00d0*/  @P0 BRA `(.L_x_324) ;  /* 0x00000b1000000947 */ /* 0x000fea0003800000 */
[----:B------:R-:W-:Y:S01]  /*00e0*/  LOP3.LUT R14, R2, 0x1f, RZ, 0xc0, !PT ;  /* 0x0000001f020e7812 */ /* 0x000fe200078ec0ff */
[----:B------:R-:W-:Y:S01]  /*00f0*/  CS2R R8, SRZ ;  /* 0x0000000000087805 */ /* 0x000fe2000001ff00 */
[----:B-1----:R-:W-:-:S02]  /*0100*/  IMAD.MOV.U32 R7, RZ, RZ, RZ ;  /* 0x000000ffff077224 */ /* 0x002fc400078e00ff */
        /* <DEDUP_REMOVED lines=9> */
[----:B------:R-:W1:Y:S01]  /*01a0*/  S2UR UR4, SR_CTAID.X ;  /* 0x00000000000479c3 */ /* 0x000e620000002500 */
        /* <DEDUP_REMOVED lines=23> */
[----:B-1----:R-:W-:-:S13]  /*0320*/  ISETP.GT.AND P0, PT, R6, UR4, PT ;  /* 0x0000000406007c0c */ /* 0x002fda000bf04270 */
[----:B------:R-:W-:Y:S05]  /*0330*/  @P0 BRA `(.L_x_325) ;  /* 0x0000027000000947 */ /* 0x000fea0003800000 */
[----:B------:R-:W-:Y:S02]  /*0340*/  MOV R6, R0 ;  /* 0x0000000000067202 */ /* 0x000fe40000000f00 */
[----:B------:R-:W-:-:S04]  /*0350*/  MOV R9, RZ ;  /* 0x000000ff00097202 */ /* 0x000fc80000000f00 */
.L_x_329:
        /* <DEDUP_REMOVED lines=16> */
[----:B------:R1:W2:Y:S02]  /*0460*/  SHFL.UP PT, R0, R2, 0x1, RZ ;  /* 0x0420000002007989 */ /* 0x0002a400000e00ff */
.L_x_518:
        /* <DEDUP_REMOVED lines=16> */
.L_x_519:
[----:B--2---:R-:W-:-:S05]  /*0570*/  IMAD R0, R0, c[0x0][0x538], RZ ;  /* 0x00014e0000007a24 */ /* 0x004fca00078e02ff */
[----:B------:R-:W-:-:S04]  /*0580*/  IADD3 R6, R0, R6, RZ ;  /* 0x0000000600067210 */ /* 0x000fc80007ffe0ff */
[----:B------:R-:W-:-:S13]  /*0590*/  ISETP.GT.AND P0, PT, R6, UR4, PT ;  /* 0x0000000406007c0c */ /* 0x000fda000bf04270 */
[----:B-1----:R-:W-:Y:S05]  /*05a0*/  @!P0 BRA `(.L_x_329) ;  /* 0xfffffdb000008947 */ /* 0x002fea000383ffff */
.L_x_325:
[----:B------:R-:W-:-:S05]  /*05b0*/  IADD3 R12, -R0, R6, RZ ;  /* 0x00000006000c7210 */ /* 0x000fca0007ffe1ff */
[----:B------:R-:W-:-:S05]  /*05c0*/  IMAD R0, R4, c[0x0][0x538], R12 ;  /* 0x00014e0004007a24 */ /* 0x000fca00078e020c */
[----:B------:R-:W-:Y:S01]  /*05d0*/  ISETP.GT.AND P0, PT, R0, UR4, PT ;  /* 0x0000000400007c0c */ /* 0x000fe2000bf04270 */
[----:B------:R-:W-:-:S12]  /*05e0*/  BRA.DIV ~URZ, `(.L_x_330) ;  /* 0x000194f27f007947 */ /* 0x000fd8000b800000 */
[----:B------:R-:W-:-:S04]  /*05f0*/  VOTE.ANY R5, PT, !P0 ;  /* 0x0000000000057806 */ /* 0x000fc800040e0100 */
.L_x_520:
[----:B------:R1:W2:Y:S01]  /*0600*/  POPC R13, R5 ;  /* 0x00000005000d7309 */ /* 0x0002a20000000000 */
[----:B------:R-:W-:Y:S05]  /*0610*/  BRA.DIV ~URZ, `(.L_x_331) ;  /* 0x000195027f007947 */ /* 0x000fea000b800000 */
[----:B--2---:R2:W3:Y:S01]  /*0620*/  SHFL.IDX PT, R11, R8, R13, 0x1f ;  /* 0x00001f0d080b7589 */ /* 0x0044e200000e0000 */
[----:B------:R-:W-:-:S03]  /*0630*/  MOV R6, RZ ;  /* 0x000000ff00067202 */ /* 0x000fc60000000f00 */
[----:B------:R2:W4:Y:S04]  /*0640*/  SHFL.IDX PT, R10, R7, R13, 0x1f ;  /* 0x00001f0d070a7589 */ /* 0x00052800000e0000 */
.L_x_521:
[----:B------:R-:W-:Y:S01]  /*0650*/  ISETP.NE.AND P0, PT, R5, RZ, PT ;  /* 0x000000ff0500720c */ /* 0x000fe20003f05270 */
[----:B------:R-:W-:-:S12]  /*0660*/  BSSY B0, `(.L_x_332) ;  /* 0x0000005000007945 */ /* 0x000fd80003800000 */
[----:B------:R-:W-:Y:S05]  /*0670*/  @!P0 BRA `(.L_x_333) ;  /* 0x0000003000008947 */ /* 0x000fea0003800000 */
[----:B------:R-:W-:Y:S01]  /*0680*/  IADD3 R44, R13, -0x1, RZ ;  /* 0xffffffff0d2c7810 */ /* 0x000fe20007ffe0ff */
[----:B------:R-:W-:Y:S05]  /*0690*/  BRA.DIV ~URZ, `(.L_x_334) ;  /* 0x000195627f007947 */ /* 0x000fea000b800000 */
[----:B------:R1:W2:Y:S02]  /*06a0*/  SHFL.IDX PT, R6, R4, R44, 0x1f ;  /* 0x00001f2c04067589 */ /* 0x0002a400000e0000 */
.L_x_333:
[----:B------:R-:W-:Y:S05]  /*06b0*/  BSYNC B0 ;  /* 0x0000000000007941 */ /* 0x000fea0003800000 */
.L_x_332:
[----:B---3--:R-:W-:Y:S01]  /*06c0*/  IABS R0, R11 ;  /* 0x0000000b00007213 */ /* 0x008fe20000000000 */
[----:B-12---:R-:W-:-:S04]  /*06d0*/  IMAD R4, R6, c[0x0][0x538], R12 ;  /* 0x00014e0006047a24 */ /* 0x006fc800078e020c */
[----:B------:R-:W-:Y:S01]  /*06e0*/  IMAD.MOV.U32 R5, RZ, RZ, R0 ;  /* 0x000000ffff057224 */ /* 0x000fe200078e0000 */
[----:B----4-:R-:W-:Y:S01]  /*06f0*/  IABS R0, R10 ;  /* 0x0000000a00007213 */ /* 0x010fe20000000000 */
[----:B------:R1:W-:Y:S01]  /*0700*/  STL [R1+0x20], R4 ;  /* 0x0000200401007387 */ /* 0x0003e20000100800 */
[----:B------:R-:W-:Y:S01]  /*0710*/  IADD3 R12, -R4, UR4, RZ ;  /* 0x00000004040c7c10 */ /* 0x000fe2000fffe1ff */
[----:B------:R-:W2:Y:S02]  /*0720*/  I2F.RP R2, R5 ;  /* 0x0000000500027306 */ /* 0x000ea40000209400 */
[----:B------:R-:W-:Y:S01]  /*0730*/  IMAD.MOV.U32 R7, RZ, RZ, R0 ;  /* 0x000000ffff077224 */ /* 0x000fe200078e0000 */
[----:B------:R-:W-:Y:S02]  /*0740*/  IABS R6, R12 ;  /* 0x0000000c00067213 */ /* 0x000fe40000000000 */
[----:B------:R-:W-:-:S03]  /*0750*/  IABS R0, R11 ;  /* 0x0000000b00007213 */ /* 0x000fc60000000000 */
[----:B------:R-:W-:Y:S01]  /*0760*/  I2F.RP R8, R7 ;  /* 0x0000000700087306 */ /* 0x000fe20000209400 */
[----:B------:R-:W-:-:S07]  /*0770*/  IADD3 R0, RZ, -R0, RZ ;  /* 0x80000000ff007210 */ /* 0x000fce0007ffe0ff */
[----:B--2---:R-:W2:Y:S02]  /*0780*/  MUFU.RCP R2, R2 ;  /* 0x0000000200027308 */ /* 0x004ea40000001000 */
[----:B--2---:R-:W-:-:S06]  /*0790*/  IADD3 R2, R2, 0xffffffe, RZ ;  /* 0x0ffffffe02027810 */ /* 0x004fcc0007ffe0ff */
[----:B------:R-:W2:Y:S02]  /*07a0*/  F2I.FTZ.U32.TRUNC.NTZ R3, R2 ;  /* 0x0000000200037305 */ /* 0x000ea4000021f000 */
[----:B--2---:R-:W-:-:S04]  /*07b0*/  IMAD.MOV R2, RZ, RZ, -R3 ;  /* 0x000000ffff027224 */ /* 0x004fc800078e0a03 */
[----:B-1----:R-:W-:Y:S02]  /*07c0*/  IMAD R4, R2, R5, RZ ;  /* 0x0000000502047224 */ /* 0x002fe400078e02ff */
        /* <DEDUP_REMOVED lines=45> */
[----:B------:R-:W-:Y:S02]  /*0aa0*/  IMAD R2, R10, R2, R4 ;  /* 0x000000020a027224 */ /* 0x000fe400078e0204 */
[----:B------:R-:W-:Y:S02]  /*0ab0*/  IMAD.IADD R4, R13, 0x1, R9 ;  /* 0x000000010d047824 */ /* 0x000fe400078e0209 */
[----:B------:R-:W-:-:S03]  /*0ac0*/  IMAD R0, R2, 0x10000, R0 ;  /* 0x0001000002007824 */ /* 0x000fc600078e0200 */
[----:B------:R1:W-:Y:S04]  /*0ad0*/  STL [R1+0x2c], R4 ;  /* 0x00002c0401007387 */ /* 0x0003e80000100800 */
[----:B------:R1:W-:Y:S04]  /*0ae0*/  STL [R1+0x28], R0 ;  /* 0x0000280001007387 */ /* 0x0003e80000100800 */
[----:B------:R1:W-:Y:S01]  /*0af0*/  STL [R1+0x24], R3 ;  /* 0x0000240301007387 */ /* 0x0003e20000100800 */
[----:B------:R-:W-:Y:S05]  /*0b00*/  BRA `(.L_x_335) ;  /* 0x0000006000007947 */ /* 0x000fea0003800000 */
.L_x_326:
[----:B------:R-:W-:Y:S01]  /*0b10*/  MOV R0, UR4 ;  /* 0x0000000400007c02 */ /* 0x000fe20008000f00 */
[----:B------:R-:W-:Y:S04]  /*0b20*/  STL [R1+0x24], RZ ;  /* 0x000024ff01007387 */ /* 0x000fe80000100800 */
[----:B------:R-:W-:Y:S04]  /*0b30*/  STL [R1+0x28], RZ ;  /* 0x000028ff01007387 */ /* 0x000fe80000100800 */
[----:B------:R1:W-:Y:S02]  /*0b40*/  STL [R1+0x20], R0 ;  /* 0x0000200001007387 */ /* 0x0003e40000100800 */
[----:B-1----:R-:W-:-:S05]  /*0b50*/  MOV R0, c[0x0][0x53c] ;  /* 0x00014f0000007a02 */ /* 0x002fca0000000f00 */
[----:B------:R1:W-:Y:S02]  /*0b60*/  STL [R1+0x2c], R0 ;  /* 0x00002c0001007387 */ /* 0x0003e40000100800 */
.L_x_335:
[----:B-1----:R-:W2:Y:S04]  /*0b70*/  LDL R4, [R1+0x20] ;  /* 0x0000200001047983 */ /* 0x002ea80000100800 */
[----:B------:R-:W2:Y:S04]  /*0b80*/  LDL R5, [R1+0x24] ;  /* 0x0000240001057983 */ /* 0x000ea80000100800 */
[----:B------:R-:W2:Y:S04]  /*0b90*/  LDL R6, [R1+0x28] ;  /* 0x0000280001067983 */ /* 0x000ea80000100800 */
[----:B------:R-:W2:Y:S01]  /*0ba0*/  LDL R7, [R1+0x2c] ;  /* 0x00002c0001077983 */ /* 0x000ea20000100800 */
[----:B------:R-:W-:Y:S01]  /*0bb0*/  ISETP.NE.AND P0, PT, R14, RZ, PT ;  /* 0x000000ff0e00720c */ /* 0x000fe20003f05270 */
[----:B------:R-:W-:-:S12]  /*0bc0*/  WARPSYNC 0xffffffff ;  /* 0xffffffff00007948 */ /* 0x000fd80003800000 */
[----:B--2---:R1:W-:Y:S04]  /*0bd0*/  @!P0 STS.128 [0xf100], R4 ;  /* 0x00f10004ff008388 */ /* 0x0043e80000000c00 */
[----:B------:R-:W-:Y:S06]  /*0be0*/  BAR.ARV 0x5, 0x100 ;  /* 0x0144000000007b1d */ /* 0x000fec0000002000 */
.L_x_324:
[----:B------:R-:W2:Y:S02]  /*0bf0*/  LDL R0, [R1+0x2c] ;  /* 0x00002c0001007983 */ /* 0x000ea40000100800 */
[----:B--2---:R-:W-:-:S13]  /*0c00*/  ISETP.GE.AND P0, PT, R0, c[0x0][0x53c], PT ;  /* 0x00014f0000007a0c */ /* 0x004fda0003f06270 */
[----:B------:R-:W-:Y:S05]  /*0c10*/  @P0 EXIT ;  /* 0x000000000000094d */ /* 0x000fea0003800000 */
[----:B------:R-:W2:Y:S01]  /*0c20*/  S2R R15, SR_TID.X ;  /* 0x00000000000f7919 */ /* 0x000ea20000002100 */
[----:B------:R-:W-:Y:S01]  /*0c30*/  IMAD.MOV.U32 R19, RZ, RZ, 0x20 ;  /* 0x00000020ff137424 */ /* 0x000fe200078e00ff */
[----:B------:R-:W-:Y:S01]  /*0c40*/  ULDC UR4, c[0x0][0x2ac] ;  /* 0x0000ab0000047ab9 */ /* 0x000fe20000000800 */
[----:B------:R-:W-:Y:S01]  /*0c50*/  IMAD.MOV.U32 R18, RZ, RZ, 0x40 ;  /* 0x00000040ff127424 */ /* 0x000fe200078e00ff */
[----:B------:R-:W-:Y:S02]  /*0c60*/  ULDC UR6, c[0x0][0x1d0] ;  /* 0x0000740000067ab9 */ /* 0x000fe40000000800 */
[----:B------:R-:W-:Y:S01]  /*0c70*/  UIMAD UR6, UR4, UR6, URZ ;  /* 0x00000006040672a4 */ /* 0x000fe2000f8e023f */
[----:B--2---:R-:W-:-:S04]  /*0c80*/  SHF.R.S32.HI R14, RZ, 0x1f, R15 ;  /* 0x0000001fff0e7819 */ /* 0x004fc8000001140f */
[CC--:B------:R-:W-:Y:S02]  /*0c90*/  LEA.HI R2, R14.reuse, R15.reuse, RZ, 0x4 ;  /* 0x0000000f0e027211 */ /* 0x0c0fe400078f20ff */
[----:B-1----:R-:W-:Y:S02]  /*0ca0*/  LEA.HI R7, R14, R15, RZ, 0x2 ;  /* 0x0000000f0e077211 */ /* 0x002fe400078f10ff */
[C---:B------:R-:W-:Y:S02]  /*0cb0*/  LOP3.LUT R0, R2.reuse, 0xfffffff0, RZ, 0xc0, !PT ;  /* 0xfffffff002007812 */ /* 0x040fe400078ec0ff */
[----:B------:R-:W-:Y:S02]  /*0cc0*/  SHF.R.S32.HI R4, RZ, 0x4, R2 ;  /* 0x00000004ff047819 */ /* 0x000fe40000011402 */
[----:B------:R-:W-:Y:S01]  /*0cd0*/  SHF.R.S32.HI R8, RZ, 0x2, R7 ;  /* 0x00000002ff087819 */ /* 0x000fe20000011407 */
[----:B------:R-:W-:Y:S01]  /*0ce0*/  IMAD.IADD R0, R15, 0x1, -R0 ;  /* 0x000000010f007824 */ /* 0x000fe200078e0a00 */
[----:B------:R-:W-:-:S02]  /*0cf0*/  LEA.HI R2, R2, R4, RZ, 0x1 ;  /* 0x0000000402027211 */ /* 0x000fc400078f08ff */
[----:B------:R-:W-:Y:S02]  /*0d00*/  SHF.R.S32.HI R5, RZ, 0x1f, R7 ;  /* 0x0000001fff057819 */ /* 0x000fe40000011407 */
[----:B------:R-:W-:Y:S02]  /*0d10*/  SHF.R.S32.HI R6, RZ, 0x1f, R0 ;  /* 0x0000001fff067819 */ /* 0x000fe40000011400 */
[----:B------:R-:W-:Y:S02]  /*0d20*/  LOP3.LUT R3, R2, 0xfffffffe, RZ, 0xc0, !PT ;  /* 0xfffffffe02037812 */ /* 0x000fe400078ec0ff */
[----:B------:R-:W-:Y:S02]  /*0d30*/  LEA.HI R2, R5, R8, RZ, 0x3 ;  /* 0x0000000805027211 */ /* 0x000fe400078f18ff */
[----:B------:R-:W-:Y:S01]  /*0d40*/  LEA.HI R12, R6, R0, RZ, 0x3 ;  /* 0x00000000060c7211 */ /* 0x000fe200078f18ff */
[----:B------:R-:W-:Y:S01]  /*0d50*/  IMAD.IADD R11, R4, 0x1, -R3 ;  /* 0x00000001040b7824 */ /* 0x000fe200078e0a03 */
[----:B------:R-:W-:-:S02]  /*0d60*/  LEA.HI R81, R14, R15, RZ, 0x3 ;  /* 0x0000000f0e517211 */ /* 0x000fc400078f18ff */
[----:B------:R-:W-:Y:S02]  /*0d70*/  LOP3.LUT R2, R2, 0xfffffff8, RZ, 0xc0, !PT ;  /* 0xfffffff802027812 */ /* 0x000fe400078ec0ff */
[----:B------:R-:W-:Y:S02]  /*0d80*/  LOP3.LUT R3, R12, 0xfffffff8, RZ, 0xc0, !PT ;  /* 0xfffffff80c037812 */ /* 0x000fe400078ec0ff */
[----:B------:R-:W-:Y:S01]  /*0d90*/  LOP3.LUT R4, R81, 0xfffffff8, RZ, 0xc0, !PT ;  /* 0xfffffff851047812 */ /* 0x000fe200078ec0ff */
[----:B------:R-:W-:Y:S01]  /*0da0*/  IMAD.IADD R6, R8, 0x1, -R2 ;  /* 0x0000000108067824 */ /* 0x000fe200078e0a02 */
[----:B------:R-:W-:Y:S01]  /*0db0*/  LEA.HI R5, R14, R15, RZ, 0x5 ;  /* 0x0000000f0e057211 */ /* 0x000fe200078f28ff */
[----:B------:R-:W-:Y:S01]  /*0dc0*/  IMAD.IADD R9, R0, 0x1, -R3 ;  /* 0x0000000100097824 */ /* 0x000fe200078e0a03 */
[----:B------:R-:W-:Y:S01]  /*0dd0*/  LOP3.LUT R3, R7, 0xfffffffc, RZ, 0xc0, !PT ;  /* 0xfffffffc07037812 */ /* 0x000fe200078ec0ff */
[----:B------:R-:W-:Y:S01]  /*0de0*/  IMAD.IADD R82, R15, 0x1, -R4 ;  /* 0x000000010f527824 */ /* 0x000fe200078e0a04 */
[----:B------:R-:W-:-:S02]  /*0df0*/  SHF.R.S32.HI R0, RZ, 0x5, R5 ;  /* 0x00000005ff007819 */ /* 0x000fc40000011405 */
[----:B------:R-:W-:Y:S01]  /*0e00*/  SHF.R.S32.HI R2, RZ, 0x1f, R5 ;  /* 0x0000001fff027819 */ /* 0x000fe20000011405 */
[----:B------:R-:W-:Y:S01]  /*0e10*/  IMAD.SHL.U32 R7, R82, 0x40, RZ ;  /* 0x0000004052077824 */ /* 0x000fe200078e00ff */
[----:B------:R-:W-:Y:S01]  /*0e20*/  LOP3.LUT R4, R5, 0xffffffe0, RZ, 0xc0, !PT ;  /* 0xffffffe005047812 */ /* 0x000fe200078ec0ff */
[----:B------:R-:W-:Y:S01]  /*0e30*/  IMAD.SHL.U32 R16, R0, 0x400, RZ ;  /* 0x0000040000107824 */ /* 0x000fe200078e00ff */
[----:B------:R-:W-:Y:S01]  /*0e40*/  LEA.HI R5, R2, R0, RZ, 0x3 ;  /* 0x0000000002057211 */ /* 0x000fe200078f18ff */
[----:B------:R-:W-:Y:S01]  /*0e50*/  IMAD.IADD R2, R15, 0x1, -R3 ;  /* 0x000000010f027824 */ /* 0x000fe200078e0a03 */
[----:B------:R-:W-:Y:S01]  /*0e60*/  LOP3.LUT R3, R7, 0x1c0, RZ, 0xc0, !PT ;  /* 0x000001c007037812 */ /* 0x000fe200078ec0ff */
[----:B------:R-:W-:Y:S01]  /*0e70*/  IMAD.IADD R27, R15, 0x1, -R4 ;  /* 0x000000010f1b7824 */ /* 0x000fe200078e0a04 */
[----:B------:R-:W-:Y:S01]  /*0e80*/  LOP3.LUT R5, R5, 0xffffff8, RZ, 0xc0, !PT ;  /* 0x0ffffff805057812 */ /* 0x000fe200078ec0ff */
[----:B------:R-:W-:Y:S01]  /*0e90*/  IMAD.SHL.U32 R76, R82, 0x8, RZ ;  /* 0x00000008524c7824 */ /* 0x000fe200078e00ff */
[----:B------:R-:W-:Y:S01]  /*0ea0*/  LEA.HI R4, R2, R2, RZ, 0x1 ;  /* 0x0000000202047211 */ /* 0x000fe200078f08ff */
[----:B------:R-:W-:Y:S01]  /*0eb0*/  IMAD.SHL.U32 R78, R82, 0x4, RZ ;  /* 0x00000004524e7824 */ /* 0x000fe200078e00ff */
[----:B------:R-:W-:Y:S01]  /*0ec0*/  LOP3.LUT R8, R3, 0x8, R81, 0xf8, !PT ;  /* 0x0000000803087812 */ /* 0x000fe200078ef851 */
[----:B------:R-:W-:Y:S01]  /*0ed0*/  IMAD.IADD R10, R0, 0x1, -R5 ;  /* 0x00000001000a7824 */ /* 0x000fe200078e0a05 */
[----:B------:R-:W-:Y:S01]  /*0ee0*/  SHF.R.U32.HI R7, RZ, 0x3, R3 ;  /* 0x00000003ff077819 */ /* 0x000fe20000011603 */
[----:B------:R-:W-:Y:S01]  /*0ef0*/  IMAD.SHL.U32 R0, R6, 0x40, RZ ;  /* 0x0000004006007824 */ /* 0x000fe200078e00ff */
[----:B------:R-:W-:Y:S01]  /*0f00*/  LOP3.LUT R3, R4, 0x1ffffffe, RZ, 0xc0, !PT ;  /* 0x1ffffffe04037812 */ /* 0x000fe200078ec0ff */
[----:B------:R-:W-:Y:S01]  /*0f10*/  IMAD.SHL.U32 R5, R11, 0x8, RZ ;  /* 0x000000080b057824 */ /* 0x000fe200078e00ff */
[----:B------:R-:W-:Y:S01]  /*0f20*/  LOP3.LUT R8, R8, R7, RZ, 0x3c, !PT ;  /* 0x0000000708087212 */ /* 0x000fe200078e3cff */
[----:B------:R-:W-:Y:S01]  /*0f30*/  IMAD R7, R2, 0x2, R16 ;  /* 0x0000000202077824 */ /* 0x000fe200078e0210 */
[----:B------:R-:W-:Y:S01]  /*0f40*/  LOP3.LUT R0, R0, 0x1c0, RZ, 0xc0, !PT ;  /* 0x000001c000007812 */ /* 0x000fe200078ec0ff */
[----:B------:R-:W-:Y:S01]  /*0f50*/  IMAD.IADD R17, R2, 0x1, -R3 ;  /* 0x0000000102117824 */ /* 0x000fe200078e0a03 */
[----:B------:R-:W-:Y:S01]  /*0f60*/  SHF.R.S32.HI R4, RZ, 0x1f, R27 ;  /* 0x0000001fff047819 */ /* 0x000fe2000001141b */
[----:B------:R-:W-:Y:S01]  /*0f70*/  IMAD.SHL.U32 R3, R9, 0x40, RZ ;  /* 0x0000004009037824 */ /* 0x000fe200078e00ff */
[----:B------:R-:W-:-:S02]  /*0f80*/  LEA.HI R2, R0, R0, RZ, 0x1d ;  /* 0x0000000000027211 */ /* 0x000fc400078fe8ff */
[C---:B------:R-:W-:Y:S02]  /*0f90*/  R2P PR, R6.reuse, 0x6 ;  /* 0x0000000606007804 */ /* 0x040fe40000000000 */
[----:B------:R-:W-:Y:S01]  /*0fa0*/  LOP3.LUT R0, R3, 0x1c0, RZ, 0xc0, !PT ;  /* 0x000001c003007812 */ /* 0x000fe200078ec0ff */
[----:B------:R-:W-:Y:S01]  /*0fb0*/  IMAD.IADD R2, R7, 0x1, R2 ;  /* 0x0000000107027824 */ /* 0x000fe200078e0202 */
[----:B------:R-:W-:Y:S02]  /*0fc0*/  LOP3.LUT R6, R6, 0x1, RZ, 0xc0, !PT ;  /* 0x0000000106067812 */ /* 0x000fe400078ec0ff */
[----:B------:R-:W-:Y:S01]  /*0fd0*/  LOP3.LUT R3, R0, 0x8, R5, 0xf8, !PT ;  /* 0x0000000800037812 */ /* 0x000fe200078ef805 */
[----:B------:R-:W-:Y:S01]  /*0fe0*/  IMAD.SHL.U32 R21, R2, 0x2, RZ ;  /* 0x0000000202157824 */ /* 0x000fe200078e00ff */
[----:B------:R-:W-:Y:S01]  /*0ff0*/  SHF.R.U32.HI R0, RZ, 0x3, R0 ;  /* 0x00000003ff007819 */ /* 0x000fe20000011600 */
[----:B------:R-:W-:Y:S01]  /*1000*/  IMAD.SHL.U32 R2, R12, 0x40, RZ ;  /* 0x000000400c027824 */ /* 0x000fe200078e00ff */
[----:B------:R-:W-:-:S02]  /*1010*/  LEA.HI R13, R4, R27, RZ, 0x2 ;  /* 0x0000001b040d7211 */ /* 0x000fc400078f10ff */
[----:B------:R-:W-:Y:S02]  /*1020*/  LOP3.LUT R0, R3, R0, RZ, 0x3c, !PT ;  /* 0x0000000003007212 */ /* 0x000fe400078e3cff */
[----:B------:R-:W-:Y:S02]  /*1030*/  SHF.R.S32.HI R81, RZ, 0x3, R81 ;  /* 0x00000003ff517819 */ /* 0x000fe40000011451 */
[----:B------:R-:W-:Y:S02]  /*1040*/  LOP3.LUT R5, R0, 0xfffffe00, R2, 0xf8, !PT ;  /* 0xfffffe0000057812 */ /* 0x000fe400078ef802 */
[----:B------:R-:W-:Y:S02]  /*1050*/  LEA.HI R0, R14, R15, RZ, 0x6 ;  /* 0x0000000f0e007211 */ /* 0x000fe400078f30ff */
[----:B------:R-:W-:Y:S01]  /*1060*/  ISETP.NE.U32.AND P0, PT, R6, 0x1, PT ;  /* 0x000000010600780c */ /* 0x000fe20003f05070 */
[----:B------:R-:W-:Y:S01]  /*1070*/  IMAD R6, R11, 0x200, R8 ;  /* 0x000002000b067824 */ /* 0x000fe200078e0208 */
[----:B------:R-:W-:Y:S01]  /*1080*/  SHF.R.S32.HI R4, RZ, 0x2, R13 ;  /* 0x00000002ff047819 */ /* 0x000fe2000001140d */
[----:B------:R-:W-:Y:S01]  /*1090*/  IMAD.SHL.U32 R0, R0, 0x8, RZ ;  /* 0x0000000800007824 */ /* 0x000fe200078e00ff */
[----:B------:R-:W-:-:S02]  /*10a0*/  IADD3 R15, R81, 0x20, RZ ;  /* 0x00000020510f7810 */ /* 0x000fc40007ffe0ff */
[C---:B------:R-:W-:Y:S01]  /*10b0*/  IADD3 R22, R81.reuse, 0x40, RZ ;  /* 0x0000004051167810 */ /* 0x040fe20007ffe0ff */
[----:B------:R-:W-:Y:S01]  /*10c0*/  IMAD R25, R10, 0x10, R4 ;  /* 0x000000100a197824 */ /* 0x000fe200078e0204 */
[----:B------:R-:W-:Y:S01]  /*10d0*/  LOP3.LUT R7, R0, 0xfffffe00, RZ, 0xc0, !PT ;  /* 0xfffffe0000077812 */ /* 0x000fe200078ec0ff */
[C---:B------:R-:W-:Y:S01]  /*10e0*/  IMAD.SHL.U32 R0, R81.reuse, 0x40, RZ ;  /* 0x0000004051007824 */ /* 0x040fe200078e00ff */
[----:B------:R-:W-:Y:S01]  /*10f0*/  IADD3 R12, R81, 0x60, RZ ;  /* 0x00000060510c7810 */ /* 0x000fe20007ffe0ff */
[----:B------:R-:W-:Y:S01]  /*1100*/  IMAD.SHL.U32 R4, R15, 0x40, RZ ;  /* 0x000000400f047824 */ /* 0x000fe200078e00ff */
[C---:B------:R-:W-:Y:S01]  /*1110*/  LOP3.LUT P4, RZ, R9.reuse, 0x2, RZ, 0xc0, !PT ;  /* 0x0000000209ff7812 */ /* 0x040fe2000788c0ff */
[----:B------:R1:W-:Y:S01]  /*1120*/  STL [R1+0xfc], R25 ;  /* 0x0000fc1901007387 */ /* 0x0003e20000100800 */
[----:B------:R-:W-:Y:S02]  /*1130*/  LOP3.LUT P3, RZ, R9, 0x4, RZ, 0xc0, !PT ;  /* 0x0000000409ff7812 */ /* 0x000fe4000786c0ff */
[----:B------:R-:W-:Y:S01]  /*1140*/  SHF.R.S32.HI R9, RZ, 0x1f, R15 ;  /* 0x0000001fff097819 */ /* 0x000fe2000001140f */
[----:B------:R-:W-:Y:S01]  /*1150*/  STL [R1+0x88], R21 ;  /* 0x0000881501007387 */ /* 0x000fe20000100800 */
[----:B------:R-:W-:-:S02]  /*1160*/  IADD3 R3, R21, 0x80, RZ ;  /* 0x0000008015037810 */ /* 0x000fc40007ffe0ff */
[--C-:B------:R-:W-:Y:S01]  /*1170*/  SHF.R.S32.HI R2, RZ, 0x1f, R81.reuse ;  /* 0x0000001fff027819 */ /* 0x100fe20000011451 */
[----:B------:R-:W-:Y:S01]  /*1180*/  IMAD.SHL.U32 R2, R12, 0x40, RZ ;  /* 0x000000400c027824 */ /* 0x000fe200078e00ff */
[----:B------:R-:W-:Y:S02]  /*1190*/  SHF.R.S32.HI R8, RZ, 0x1f, R22 ;  /* 0x0000001fff087819 */ /* 0x000fe40000011416 */
[----:B------:R-:W-:Y:S02]  /*11a0*/  SHF.R.S32.HI R10, RZ, 0x1f, R12 ;  /* 0x0000001fff0a7819 */ /* 0x000fe4000001140c */
[----:B------:R-:W-:Y:S01]  /*11b0*/  LOP3.LUT R11, R0, 0x1c0, RZ, 0xc0, !PT ;  /* 0x000001c0000b7812 */ /* 0x000fe200078ec0ff */
[----:B------:R-:W-:Y:S01]  /*11c0*/  IMAD R0, R82, 0x20, R81 ;  /* 0x0000002052007824 */ /* 0x000fe200078e0251 */
[----:B------:R-:W-:Y:S02]  /*11d0*/  IADD3 R20, R21, 0x70, RZ ;  /* 0x0000007015147810 */ /* 0x000fe40007ffe0ff */
[----:B------:R-:W-:-:S02]  /*11e0*/  LEA.HI R9, R9, R15, RZ, 0x3 ;  /* 0x0000000f09097211 */ /* 0x000fc400078f18ff */
[----:B------:R-:W-:Y:S01]  /*11f0*/  @P0 IADD3 R20, R3, 0x10, RZ ;  /* 0x0000001003140810 */ /* 0x000fe20007ffe0ff */
[----:B------:R-:W-:Y:S01]  /*1200*/  IMAD.SHL.U32 R3, R22, 0x40, RZ ;  /* 0x0000004016037824 */ /* 0x000fe200078e00ff */
[----:B------:R-:W-:Y:S02]  /*1210*/  LOP3.LUT R15, R4, 0x1c0, RZ, 0xc0, !PT ;  /* 0x000001c0040f7812 */ /* 0x000fe400078ec0ff */
[----:B------:R-:W-:Y:S01]  /*1220*/  LEA.HI R8, R8, R22, RZ, 0x3 ;  /* 0x0000001608087211 */ /* 0x000fe200078f18ff */
[----:B------:R-:W-:Y:S01]  /*1230*/  STL [R1+0x8c], R20 ;  /* 0x00008c1401007387 */ /* 0x000fe20000100800 */
[----:B------:R-:W-:Y:S02]  /*1240*/  LEA.HI R4, R10, R12, RZ, 0x3 ;  /* 0x0000000c0a047211 */ /* 0x000fe400078f18ff */
[----:B------:R-:W-:Y:S02]  /*1250*/  LOP3.LUT R10, R11, 0x38, R76, 0xf8, !PT ;  /* 0x000000380b0a7812 */ /* 0x000fe400078ef84c */
[----:B------:R-:W-:Y:S01]  /*1260*/  SHF.R.U32.HI R22, RZ, 0x3, R11 ;  /* 0x00000003ff167819 */ /* 0x000fe2000001160b */
[----:B------:R-:W-:Y:S01]  /*1270*/  IMAD.SHL.U32 R4, R4, 0x40, RZ ;  /* 0x0000004004047824 */ /* 0x000fe200078e00ff */
[----:B------:R-:W-:Y:S01]  /*1280*/  LOP3.LUT R12, R2, 0x1c0, RZ, 0xc0, !PT ;  /* 0x000001c0020c7812 */ /* 0x000fe200078ec0ff */
[----:B------:R-:W-:Y:S01]  /*1290*/  IMAD.SHL.U32 R2, R9, 0x40, RZ ;  /* 0x0000004009027824 */ /* 0x000fe200078e00ff */
[----:B------:R-:W-:-:S02]  /*12a0*/  IADD3 R80, R78, 0x20, RZ ;  /* 0x000000204e507810 */ /* 0x000fc40007ffe0ff */
[----:B------:R-:W-:Y:S02]  /*12b0*/  LOP3.LUT R26, R10, R22, RZ, 0x3c, !PT ;  /* 0x000000160a1a7212 */ /* 0x000fe400078e3cff */
[--C-:B------:R-:W-:Y:S02]  /*12c0*/  LOP3.LUT R9, R15, 0x38, R76.reuse, 0xf8, !PT ;  /* 0x000000380f097812 */ /* 0x100fe400078ef84c */
[----:B------:R-:W-:Y:S01]  /*12d0*/  SHF.R.U32.HI R24, RZ, 0x3, R15 ;  /* 0x00000003ff187819 */ /* 0x000fe2000001160f */
[----:B------:R-:W-:Y:S01]  /*12e0*/  STL [R1+0xf8], R26 ;  /* 0x0000f81a01007387 */ /* 0x000fe20000100800 */
[----:B------:R-:W-:Y:S02]  /*12f0*/  LOP3.LUT R15, R12, 0x38, R76, 0xf8, !PT ;  /* 0x000000380c0f7812 */ /* 0x000fe400078ef84c */
[----:B------:R-:W-:Y:S01]  /*1300*/  SHF.R.U32.HI R22, RZ, 0x3, R12 ;  /* 0x00000003ff167819 */ /* 0x000fe2000001160c */
[----:B------:R-:W-:Y:S01]  /*1310*/  IMAD.SHL.U32 R12, R80, 0x2, RZ ;  /* 0x00000002500c7824 */ /* 0x000fe200078e00ff */
[----:B------:R-:W-:-:S02]  /*1320*/  LOP3.LUT R11, R13, 0x7ffffffc, RZ, 0xc0, !PT ;  /* 0x7ffffffc0d0b7812 */ /* 0x000fc400078ec0ff */
[----:B------:R-:W-:Y:S01]  /*1330*/  LOP3.LUT R14, R3, 0x1c0, RZ, 0xc0, !PT ;  /* 0x000001c0030e7812 */ /* 0x000fe200078ec0ff */
[----:B------:R-:W-:Y:S01]  /*1340*/  IMAD.SHL.U32 R3, R8, 0x40, RZ ;  /* 0x0000004008037824 */ /* 0x000fe200078e00ff */
[----:B------:R2:W-:Y:S01]  /*1350*/  STL [R1+0xf4], R12 ;  /* 0x0000f40c01007387 */ /* 0x0005e20000100800 */
[----:B------:R-:W-:Y:S01]  /*1360*/  IMAD.IADD R11, R27, 0x1, -R11 ;  /* 0x000000011b0b7824 */ /* 0x000fe200078e0a0b */
[----:B------:R-:W-:Y:S02]  /*1370*/  LOP3.LUT R10, R14, 0x38, R76, 0xf8, !PT ;  /* 0x000000380e0a7812 */ /* 0x000fe400078ef84c */
[----:B------:R-:W-:Y:S01]  /*1380*/  SHF.R.U32.HI R23, RZ, 0x3, R14 ;  /* 0x00000003ff177819 */ /* 0x000fe2000001160e */
[----:B------:R-:W-:Y:S01]  /*1390*/  IMAD.SHL.U32 R30, R11, 0x2, RZ ;  /* 0x000000020b1e7824 */ /* 0x000fe200078e00ff */
[----:B------:R-:W-:Y:S02]  /*13a0*/  SHF.R.S32.HI R8, RZ, 0x1f, R80 ;  /* 0x0000001fff087819 */ /* 0x000fe40000011450 */
[----:B------:R-:W-:Y:S01]  /*13b0*/  LOP3.LUT R13, R3, 0xfffffe00, RZ, 0xc0, !PT ;  /* 0xfffffe00030d7812 */ /* 0x000fe200078ec0ff */
[----:B------:R-:W-:Y:S01]  /*13c0*/  IMAD R3, R17, 0x8, R25 ;  /* 0x0000000811037824 */ /* 0x000fe200078e0219 */
[----:B------:R-:W-:-:S02]  /*13d0*/  LOP3.LUT R14, R4, 0xfffffe00, RZ, 0xc0, !PT ;  /* 0xfffffe00040e7812 */ /* 0x000fc400078ec0ff */
[----:B------:R-:W-:Y:S02]  /*13e0*/  LOP3.LUT R10, R13, R10, R23, 0xf6, !PT ;  /* 0x0000000a0d0a7212 */ /* 0x000fe400078ef617 */
[----:B------:R-:W-:Y:S02]  /*13f0*/  LEA R200, R6, 0x8100, 0x1 ;  /* 0x0000810006c87811 */ /* 0x000fe400078e08ff */
[----:B------:R-:W-:Y:S02]  /*1400*/  LEA R10, R10, 0x100, 0x1 ;  /* 0x000001000a0a7811 */ /* 0x000fe400078e08ff */
[C---:B------:R-:W-:Y:S02]  /*1410*/  IADD3 R29, R30.reuse, 0x8, RZ ;  /* 0x000000081e1d7810 */ /* 0x040fe40007ffe0ff */
[C---:B------:R-:W-:Y:S02]  /*1420*/  IADD3 R28, R30.reuse, 0x10, RZ ;  /* 0x000000101e1c7810 */ /* 0x040fe40007ffe0ff */
[----:B------:R-:W-:-:S02]  /*1430*/  IADD3 R27, R30, 0x18, RZ ;  /* 0x000000181e1b7810 */ /* 0x000fc40007ffe0ff */
[----:B-1----:R-:W-:Y:S02]  /*1440*/  IADD3 R25, R30, 0x28, RZ ;  /* 0x000000281e197810 */ /* 0x002fe40007ffe0ff */
[----:B--2---:R-:W-:Y:S02]  /*1450*/  LOP3.LUT R12, R2, 0xfffffe00, RZ, 0xc0, !PT ;  /* 0xfffffe00020c7812 */ /* 0x004fe400078ec0ff */
[----:B------:R-:W-:Y:S02]  /*1460*/  SHF.L.U64.HI R2, R80, 0x1, R8 ;  /* 0x0000000150027819 */ /* 0x000fe40000010208 */
[----:B------:R-:W-:Y:S02]  /*1470*/  LOP3.LUT R11, R12, R9, R24, 0xf6, !PT ;  /* 0x000000090c0b7212 */ /* 0x000fe400078ef618 */
[----:B------:R-:W-:Y:S01]  /*1480*/  LOP3.LUT R9, R14, R15, R22, 0xf6, !PT ;  /* 0x0000000f0e097212 */ /* 0x000fe200078ef616 */
[----:B------:R1:W-:Y:S01]  /*1490*/  STL [R1+0xf0], R2 ;  /* 0x0000f00201007387 */ /* 0x0003e20000100800 */
[----:B------:R-:W-:-:S02]  /*14a0*/  LEA R11, R11, 0x100, 0x1 ;  /* 0x000001000b0b7811 */ /* 0x000fc400078e08ff */
[----:B------:R-:W-:Y:S01]  /*14b0*/  LEA R6, R9, 0x100, 0x1 ;  /* 0x0000010009067811 */ /* 0x000fe200078e08ff */
[----:B------:R2:W-:Y:S01]  /*14c0*/  STL [R1+0x100], R3 ;  /* 0x0001000301007387 */ /* 0x0005e20000100800 */
[C---:B------:R-:W-:Y:S02]  /*14d0*/  IADD3 R24, R30.reuse, 0x30, RZ ;  /* 0x000000301e187810 */ /* 0x040fe40007ffe0ff */
[C---:B------:R-:W-:Y:S01]  /*14e0*/  IADD3 R23, R30.reuse, 0x38, RZ ;  /* 0x000000381e177810 */ /* 0x040fe20007ffe0ff */
[----:B------:R-:W-:Y:S01]  /*14f0*/  STL [R1+0x84], R30 ;  /* 0x0000841e01007387 */ /* 0x000fe20000100800 */
[----:B------:R-:W-:Y:S02]  /*1500*/  SEL R4, R19, 0xffffffe0, !P1 ;  /* 0xffffffe013047807 */ /* 0x000fe40004800000 */
[----:B------:R-:W-:Y:S01]  /*1510*/  IADD3 R22, R30, 0x40, RZ ;  /* 0x000000401e167810 */ /* 0x000fe20007ffe0ff */
[----:B------:R3:W-:Y:S01]  /*1520*/  STL [R1+0xec], R11 ;  /* 0x0000ec0b01007387 */ /* 0x0007e20000100800 */
[----:B------:R-:W-:-:S02]  /*1530*/  SEL R8, R18, 0xffffffc0, !P2 ;  /* 0xffffffc012087807 */ /* 0x000fc40005000000 */
[C---:B------:R-:W-:Y:S01]  /*1540*/  IADD3 R17, R30.reuse, 0x58, RZ ;  /* 0x000000581e117810 */ /* 0x040fe20007ffe0ff */
[----:B------:R4:W-:Y:S01]  /*1550*/  STL [R1+0xe8], R10 ;  /* 0x0000e80a01007387 */ /* 0x0009e20000100800 */
[----:B------:R-:W-:Y:S02]  /*1560*/  IADD3 R15, R30, 0x60, RZ ;  /* 0x000000601e0f7810 */ /* 0x000fe40007ffe0ff */
[----:B------:R-:W-:Y:S01]  /*1570*/  SHF.R.S32.HI R9, RZ, 0x1f, R29 ;  /* 0x0000001fff097819 */ /* 0x000fe2000001141d */
[----:B------:R5:W-:Y:S01]  /*1580*/  STL [R1+0xe4], R6 ;  /* 0x0000e40601007387 */ /* 0x000be20000100800 */
[----:B------:R-:W-:Y:S02]  /*1590*/  LEA R201, R5, 0x100, 0x1 ;  /* 0x0000010005c97811 */ /* 0x000fe400078e08ff */
[----:B------:R-:W-:Y:S01]  /*15a0*/  IADD3 R212, R76, 0x40, RZ ;  /* 0x000000404cd47810 */ /* 0x000fe20007ffe0ff */
[----:B------:R-:W-:Y:S01]  /*15b0*/  STL [R1+0x80], R29 ;  /* 0x0000801d01007387 */ /* 0x000fe20000100800 */
[----:B-1----:R-:W-:-:S02]  /*15c0*/  LOP3.LUT R2, R26, R7, RZ, 0xfc, !PT ;  /* 0x000000071a027212 */ /* 0x002fc400078efcff */
[----:B------:R-:W-:Y:S01]  /*15d0*/  IADD3 R26, R30, 0x20, RZ ;  /* 0x000000201e1a7810 */ /* 0x000fe20007ffe0ff */
[----:B------:R1:W-:Y:S01]  /*15e0*/  STL [R1+0x7c], R28 ;  /* 0x00007c1c01007387 */ /* 0x0003e20000100800 */
[----:B--2---:R-:W-:Y:S01]  /*15f0*/  SEL R3, R19, 0xffffffe0, !P4 ;  /* 0xffffffe013037807 */ /* 0x004fe20006000000 */
[----:B------:R-:W-:Y:S01]  /*1600*/  IMAD.SHL.U32 R215, R2, 0x2, RZ ;  /* 0x0000000202d77824 */ /* 0x000fe200078e00ff */
[----:B------:R-:W-:Y:S01]  /*1610*/  SEL R2, R18, 0xffffffc0, !P3 ;  /* 0xffffffc012027807 */ /* 0x000fe20005800000 */
[----:B------:R-:W-:Y:S01]  /*1620*/  STL [R1+0x78], R27 ;  /* 0x0000781b01007387 */ /* 0x000fe20000100800 */
[C---:B------:R-:W-:Y:S01]  /*1630*/  IADD3 R19, R30.reuse, 0x48, RZ ;  /* 0x000000481e137810 */ /* 0x040fe20007ffe0ff */
[--C-:B------:R-:W-:Y:S01]  /*1640*/  IMAD.IADD R202, R3, 0x1, R201.reuse ;  /* 0x0000000103ca7824 */ /* 0x100fe200078e02c9 */
[C---:B------:R-:W-:Y:S01]  /*1650*/  IADD3 R18, R30.reuse, 0x50, RZ ;  /* 0x000000501e127810 */ /* 0x040fe20007ffe0ff */
[----:B------:R2:W-:Y:S01]  /*1660*/  STL [R1+0x74], R26 ;  /* 0x0000741a01007387 */ /* 0x0005e20000100800 */
[----:B---3--:R-:W-:Y:S01]  /*1670*/  IADD3 R11, R30, 0x68, RZ ;  /* 0x000000681e0b7810 */ /* 0x008fe20007ffe0ff */
[----:B------:R-:W-:Y:S01]  /*1680*/  IMAD.IADD R204, R2, 0x1, R201 ;  /* 0x0000000102cc7824 */ /* 0x000fe200078e02c9 */
[----:B------:R-:W-:Y:S01]  /*1690*/  IADD3 R220, -R81, 0x70, RZ ;  /* 0x0000007051dc7810 */ /* 0x000fe20007ffe1ff */
[----:B------:R3:W-:Y:S01]  /*16a0*/  STL [R1+0x70], R25 ;  /* 0x0000701901007387 */ /* 0x0007e20000100800 */
[----:B----4-:R-:W-:Y:S01]  /*16b0*/  IADD3 R10, R30, 0x70, RZ ;  /* 0x000000701e0a7810 */ /* 0x010fe20007ffe0ff */
[----:B------:R-:W-:Y:S01]  /*16c0*/  IMAD.IADD R203, R2, 0x1, R202 ;  /* 0x0000000102cb7824 */ /* 0x000fe200078e02ca */
[----:B------:R-:W-:Y:S01]  /*16d0*/  SHF.R.S32.HI R77, RZ, 0x1f, R76 ;  /* 0x0000001fff4d7819 */ /* 0x000fe2000001144c */
[----:B------:R-:W-:Y:S01]  /*16e0*/  STL [R1+0x6c], R24 ;  /* 0x00006c1801007387 */ /* 0x000fe20000100800 */
[----:B-----5:R-:W-:-:S02]  /*16f0*/  IADD3 R6, R30, 0x78, RZ ;  /* 0x000000781e067810 */ /* 0x020fc40007ffe0ff */
[----:B------:R-:W-:Y:S01]  /*1700*/  SHF.R.S32.HI R230, RZ, 0x1f, R212 ;  /* 0x0000001fffe67819 */ /* 0x000fe200000114d4 */
[----:B------:R4:W-:Y:S04]  /*1710*/  STL [R1+0x68], R23 ;  /* 0x0000681701007387 */ /* 0x0009e80000100800 */
[----:B------:R5:W-:Y:S01]  /*1720*/  STL [R1+0x64], R22 ;  /* 0x0000641601007387 */ /* 0x000be20000100800 */
[----:B-1----:R-:W-:-:S03]  /*1730*/  SHF.R.S32.HI R28, RZ, 0x1f, R28 ;  /* 0x0000001fff1c7819 */ /* 0x002fc6000001141c */
[----:B------:R-:W-:Y:S04]  /*1740*/  STL [R1+0x60], R19 ;  /* 0x0000601301007387 */ /* 0x000fe80000100800 */
[----:B------:R1:W-:Y:S01]  /*1750*/  STL [R1+0x5c], R18 ;  /* 0x00005c1201007387 */ /* 0x0003e20000100800 */
[----:B--2---:R-:W-:-:S03]  /*1760*/  SHF.R.S32.HI R26, RZ, 0x1f, R26 ;  /* 0x0000001fff1a7819 */ /* 0x004fc6000001141a */
[----:B------:R2:W-:Y:S01]  /*1770*/  STL [R1+0x58], R17 ;  /* 0x0000581101007387 */ /* 0x0005e20000100800 */
[----:B---3--:R-:W-:-:S03]  /*1780*/  SHF.R.S32.HI R25, RZ, 0x1f, R25 ;  /* 0x0000001fff197819 */ /* 0x008fc60000011419 */
[----:B------:R-:W-:Y:S04]  /*1790*/  STL [R1+0x54], R15 ;  /* 0x0000540f01007387 */ /* 0x000fe80000100800 */
[----:B------:R3:W-:Y:S01]  /*17a0*/  STL [R1+0x50], R11 ;  /* 0x0000500b01007387 */ /* 0x0007e20000100800 */
[----:B----4-:R-:W-:-:S03]  /*17b0*/  SHF.R.S32.HI R23, RZ, 0x1f, R23 ;  /* 0x0000001fff177819 */ /* 0x010fc60000011417 */
[----:B------:R4:W-:Y:S01]  /*17c0*/  STL [R1+0xe0], R9 ;  /* 0x0000e00901007387 */ /* 0x0009e20000100800 */
[----:B-----5:R-:W-:-:S03]  /*17d0*/  SHF.R.S32.HI R22, RZ, 0x1f, R22 ;  /* 0x0000001fff167819 */ /* 0x020fc60000011416 */
[----:B------:R5:W-:Y:S04]  /*17e0*/  STL [R1+0x4c], R10 ;  /* 0x00004c0a01007387 */ /* 0x000be80000100800 */
[----:B------:R-:W-:Y:S01]  /*17f0*/  STL [R1+0xdc], R28 ;  /* 0x0000dc1c01007387 */ /* 0x000fe20000100800 */
[----:B-1----:R-:W-:-:S03]  /*1800*/  SHF.R.S32.HI R18, RZ, 0x1f, R18 ;  /* 0x0000001fff127819 */ /* 0x002fc60000011412 */
[----:B------:R-:W-:Y:S01]  /*1810*/  STL [R1+0x48], R6 ;  /* 0x0000480601007387 */ /* 0x000fe20000100800 */
[----:B--2---:R-:W-:Y:S02]  /*1820*/  SHF.R.S32.HI R17, RZ, 0x1f, R17 ;  /* 0x0000001fff117819 */ /* 0x004fe40000011411 */
[----:B---3--:R-:W-:Y:S02]  /*1830*/  SHF.R.S32.HI R11, RZ, 0x1f, R11 ;  /* 0x0000001fff0b7819 */ /* 0x008fe4000001140b */
[----:B----4-:R-:W-:Y:S02]  /*1840*/  SHF.R.S32.HI R9, RZ, 0x1f, R27 ;  /* 0x0000001fff097819 */ /* 0x010fe4000001141b */
[----:B-----5:R-:W-:-:S03]  /*1850*/  SHF.R.S32.HI R10, RZ, 0x1f, R10 ;  /* 0x0000001fff0a7819 */ /* 0x020fc6000001140a */
[----:B------:R1:W-:Y:S04]  /*1860*/  STL [R1+0xd8], R9 ;  /* 0x0000d80901007387 */ /* 0x0003e80000100800 */
        /* <DEDUP_REMOVED lines=14> */
[----:B-1----:R-:W-:Y:S02]  /*1950*/  IMAD.IADD R9, R21, 0x1, R4 ;  /* 0x0000000115097824 */ /* 0x002fe400078e0204 */
[----:B------:R-:W-:Y:S01]  /*1960*/  IMAD.IADD R4, R4, 0x1, R20 ;  /* 0x0000000104047824 */ /* 0x000fe200078e0214 */
[----:B--2---:R-:W-:Y:S01]  /*1970*/  SHF.R.S32.HI R11, RZ, 0x1f, R6 ;  /* 0x0000001fff0b7819 */ /* 0x004fe20000011406 */
[----:B------:R-:W-:-:S02]  /*1980*/  IMAD.IADD R6, R5, 0x1, R16 ;  /* 0x0000000105067824 */ /* 0x000fc400078e0210 */
[----:B------:R-:W-:Y:S02]  /*1990*/  IMAD.IADD R5, R8, 0x1, R20 ;  /* 0x0000000108057824 */ /* 0x000fe400078e0214 */
[----:B------:R-:W-:Y:S01]  /*19a0*/  STL [R1+0xa8], R11 ;  /* 0x0000a80b01007387 */ /* 0x000fe20000100800 */
[----:B---3--:R-:W-:Y:S01]  /*19b0*/  IMAD.IADD R10, R21, 0x1, R8 ;  /* 0x00000001150a7824 */ /* 0x008fe200078e0208 */
[----:B------:R-:W-:Y:S02]  /*19c0*/  LEA R206, R6, 0x100, 0x1 ;  /* 0x0000010006ce7811 */ /* 0x000fe400078e08ff */
[----:B------:R1:W-:Y:S03]  /*19d0*/  STL [R1+0x94], R9 ;  /* 0x0000940901007387 */ /* 0x0003e60000100800 */
[C---:B------:R-:W-:Y:S01]  /*19e0*/  IMAD.IADD R207, R206.reuse, 0x1, R3 ;  /* 0x00000001cecf7824 */ /* 0x040fe200078e0203 */
[----:B------:R-:W-:Y:S01]  /*19f0*/  STL [R1+0xa4], R10 ;  /* 0x0000a40a01007387 */ /* 0x000fe20000100800 */
[----:B------:R-:W-:-:S02]  /*1a00*/  IMAD.IADD R209, R206, 0x1, R2 ;  /* 0x00000001ced17824 */ /* 0x000fc400078e0202 */
[----:B------:R-:W-:Y:S02]  /*1a10*/  IMAD.IADD R208, R207, 0x1, R2 ;  /* 0x00000001cfd07824 */ /* 0x000fe400078e0202 */
[----:B-1----:R-:W-:-:S05]  /*1a20*/  IMAD.IADD R9, R8, 0x1, R9 ;  /* 0x0000000108097824 */ /* 0x002fca00078e0209 */
[----:B------:R-:W-:Y:S04]  /*1a30*/  STL [R1+0xa0], R9 ;  /* 0x0000a00901007387 */ /* 0x000fe80000100800 */
[----:B------:R1:W-:Y:S04]  /*1a40*/  STL [R1+0x90], R4 ;  /* 0x0000900401007387 */ /* 0x0003e80000100800 */
[----:B------:R2:W-:Y:S01]  /*1a50*/  STL [R1+0x9c], R5 ;  /* 0x00009c0501007387 */ /* 0x0005e20000100800 */
[----:B-1----:R-:W-:-:S05]  /*1a60*/  IMAD.IADD R4, R4, 0x1, R8 ;  /* 0x0000000104047824 */ /* 0x002fca00078e0208 */
[----:B------:R2:W-:Y:S02]  /*1a70*/  STL [R1+0x98], R4 ;  /* 0x0000980401007387 */ /* 0x0005e40000100800 */
.L_x_517:
[----:B------:R-:W3:Y:S01]  /*1a80*/  LDL R3, [R1+0x2c] ;  /* 0x00002c0001037983 */ /* 0x000ee20000100800 */
[----:B------:R-:W-:Y:S01]  /*1a90*/  IMAD.MOV.U32 R2, RZ, RZ, 0x4 ;  /* 0x00000004ff027424 */ /* 0x000fe200078e00ff */
[----:B------:R-:W-:-:S04]  /*1aa0*/  ISETP.NE.U32.AND P0, PT, RZ, c[0x0][0x370], PT ;  /* 0x0000dc00ff007a0c */ /* 0x000fc80003f05070 */
[----:B------:R-:W-:Y:S01]  /*1ab0*/  ISETP.NE.AND.EX P1, PT, RZ, c[0x0][0x374], PT, P0 ;  /* 0x0000dd00ff007a0c */ /* 0x000fe20003f25300 */
[----:B---3--:R-:W-:-:S05]  /*1ac0*/  IMAD.WIDE R2, R3, R2, c[0x0][0x588] ;  /* 0x0001620003027625 */ /* 0x008fca00078e0202 */
[----:B------:R-:W3:Y:S01]  /*1ad0*/  LDG.E R33, [R2.64] ;  /* 0x0000000802217981 */ /* 0x000ee2000c1e1900 */
[----:B------:R-:W-:Y:S01]  /*1ae0*/  ISETP.NE.U32.AND P4, PT, RZ, c[0x0][0x360], PT ;  /* 0x0000d800ff007a0c */ /* 0x000fe20003f85070 */
[----:B------:R-:W-:Y:S01]  /*1af0*/  IMAD.MOV.U32 R11, RZ, RZ, RZ ;  /* 0x000000ffff0b7224 */ /* 0x000fe200078e00ff */
[----:B------:R-:W-:Y:S02]  /*1b00*/  ISETP.NE.U32.AND P3, PT, RZ, c[0x0][0x348], PT ;  /* 0x0000d200ff007a0c */ /* 0x000fe40003f65070 */
[----:B------:R-:W-:Y:S02]  /*1b10*/  ISETP.NE.AND.EX P4, PT, RZ, c[0x0][0x364], PT, P4 ;  /* 0x0000d900ff007a0c */ /* 0x000fe40003f85340 */
[----:B------:R-:W-:Y:S02]  /*1b20*/  ISETP.NE.U32.AND P5, PT, RZ, c[0x0][0x350], PT ;  /* 0x0000d400ff007a0c */ /* 0x000fe40003fa5070 */
[----:B------:R-:W-:Y:S02]  /*1b30*/  ISETP.NE.U32.AND P6, PT, RZ, c[0x0][0x358], PT ;  /* 0x0000d600ff007a0c */ /* 0x000fe40003fc5070 */
[----:B------:R-:W-:-:S02]  /*1b40*/  ISETP.NE.AND.EX P3, PT, RZ, c[0x0][0x34c], PT, P3 ;  /* 0x0000d300ff007a0c */ /* 0x000fc40003f65330 */
[----:B------:R-:W-:Y:S02]  /*1b50*/  ISETP.NE.AND.EX P5, PT, RZ, c[0x0][0x354], PT, P5 ;  /* 0x0000d500ff007a0c */ /* 0x000fe40003fa5350 */
[----:B------:R-:W-:Y:S01]  /*1b60*/  ISETP.NE.AND.EX P6, PT, RZ, c[0x0][0x35c], PT, P6 ;  /* 0x0000d700ff007a0c */ /* 0x000fe20003fc5360 */
[----:B------:R-:W-:Y:S02]  /*1b70*/  IMAD.MOV.U32 R146, RZ, RZ, RZ ;  /* 0x000000ffff927224 */ /* 0x000fe400078e00ff */
[----:B------:R-:W-:Y:S02]  /*1b80*/  IMAD.MOV.U32 R18, RZ, RZ, RZ ;  /* 0x000000ffff127224 */ /* 0x000fe400078e00ff */
[----:B------:R-:W-:Y:S01]  /*1b90*/  IMAD.MOV.U32 R17, RZ, RZ, RZ ;  /* 0x000000ffff117224 */ /* 0x000fe200078e00ff */
[----:B---3--:R-:W-:Y:S01]  /*1ba0*/  SHF.R.S32.HI R34, RZ, 0x1f, R33 ;  /* 0x0000001fff227819 */ /* 0x008fe20000011421 */
[C---:B------:R-:W-:Y:S01]  /*1bb0*/  IMAD.SHL.U32 R19, R33.reuse, 0x4, RZ ;  /* 0x0000000421137824 */ /* 0x040fe200078e00ff */
[C---:B--2---:R-:W-:Y:S01]  /*1bc0*/  @P1 LEA R4, P0, R33.reuse, c[0x0][0x370], 0x2 ;  /* 0x0000dc0021041a11 */ /* 0x044fe200078010ff */
[----:B------:R1:W-:Y:S01]  /*1bd0*/  STL [R1+0x38], R33 ;  /* 0x0000382101007387 */ /* 0x0003e20000100800 */
[----:B------:R-:W-:-:S02]  /*1be0*/  SHF.L.U64.HI R22, R33, 0x2, R34 ;  /* 0x0000000221167819 */ /* 0x000fc40000010222 */
[----:B------:R-:W-:Y:S01]  /*1bf0*/  @P1 LEA.HI.X R5, R33, c[0x0][0x374], R34, 0x2, P0 ;  /* 0x0000dd0021051a11 */ /* 0x000fe200000f1422 */
[----:B------:R1:W-:Y:S01]  /*1c00*/  STL [R1+0x3c], R34 ;  /* 0x00003c2201007387 */ /* 0x0003e20000100800 */
[----:B------:R-:W-:-:S03]  /*1c10*/  @P4 IADD3 R2, P0, R19, c[0x0][0x360], RZ ;  /* 0x0000d80013024a10 */ /* 0x000fc60007f1e0ff */
[----:B------:R2:W3:Y:S01]  /*1c20*/  @P1 LDG.E R11, [R4.64] ;  /* 0x00000008040b1981 */ /* 0x0004e2000c1e1900 */
[C---:B------:R-:W-:Y:S02]  /*1c30*/  @P4 IADD3.X R3, R22.reuse, c[0x0][0x364], RZ, P0, !PT ;  /* 0x0000d90016034a10 */ /* 0x040fe400007fe4ff */
[----:B------:R-:W-:Y:S01]  /*1c40*/  IADD3 R8, P2, R19, c[0x0][0x348], RZ ;  /* 0x0000d20013087a10 */ /* 0x000fe20007f5e0ff */
[----:B------:R1:W-:Y:S04]  /*1c50*/  STL [R1+0x30], R19 ;  /* 0x0000301301007387 */ /* 0x0003e80000100800 */
[----:B------:R4:W5:Y:S01]  /*1c60*/  @P4 LDG.E R153, [R2.64] ;  /* 0x0000000802994981 */ /* 0x000962000c1e1900 */
[----:B------:R-:W-:-:S03]  /*1c70*/  IADD3.X R9, R22, c[0x0][0x34c], RZ, P2, !PT ;  /* 0x0000d30016097a10 */ /* 0x000fc600017fe4ff */
[----:B------:R1:W-:Y:S04]  /*1c80*/  STL [R1+0x34], R22 ;  /* 0x0000341601007387 */ /* 0x0003e80000100800 */
[----:B------:R1:W5:Y:S01]  /*1c90*/  @P3 LDG.E R146, [R8.64] ;  /* 0x0000000808923981 */ /* 0x000362000c1e1900 */
[----:B--2---:R-:W-:-:S04]  /*1ca0*/  IADD3 R4, P1, R19, c[0x0][0x350], RZ ;  /* 0x0000d40013047a10 */ /* 0x004fc80007f3e0ff */
[----:B------:R-:W-:Y:S02]  /*1cb0*/  IADD3.X R5, R22, c[0x0][0x354], RZ, P1, !PT ;  /* 0x0000d50016057a10 */ /* 0x000fe40000ffe4ff */
[----:B----4-:R-:W-:-:S03]  /*1cc0*/  IADD3 R2, P0, R19, c[0x0][0x358], RZ ;  /* 0x0000d60013027a10 */ /* 0x010fc60007f1e0ff */
[----:B------:R1:W5:Y:S01]  /*1cd0*/  @P5 LDG.E R18, [R4.64] ;  /* 0x0000000804125981 */ /* 0x000362000c1e1900 */
[----:B------:R-:W-:-:S05]  /*1ce0*/  IADD3.X R3, R22, c[0x0][0x35c], RZ, P0, !PT ;  /* 0x0000d70016037a10 */ /* 0x000fca00007fe4ff */
[----:B------:R1:W5:Y:S01]  /*1cf0*/  @P6 LDG.E R17, [R2.64] ;  /* 0x0000000802116981 */ /* 0x000362000c1e1900 */
[----:B------:R-:W-:Y:S03]  /*1d00*/  YIELD ;  /* 0x0000000000007946 */ /* 0x000fe60003800000 */
[----:B---3--:R1:W-:Y:S01]  /*1d10*/  STL [R1+0x1c], R11 ;  /* 0x00001c0b01007387 */ /* 0x0083e20000100800 */
[----:B------:R-:W-:Y:S05]  /*1d20*/  @P4 BRA `(.L_x_336) ;  /* 0x0000005000004947 */ /* 0x000fea0003800000 */
[----:B-----5:R-:W-:Y:S01]  /*1d30*/  MOV R153, c[0x0][0x168] ;  /* 0x00005a0000997a02 */ /* 0x020fe20000000f00 */
[----:B------:R-:W-:Y:S05]  /*1d40*/  @!P3 BRA `(.L_x_336) ;  /* 0x000000300000b947 */ /* 0x000fea0003800000 */
[----:B------:R-:W2:Y:S04]  /*1d50*/  LDG.E R10, [R8.64] ;  /* 0x00000008080a7981 */ /* 0x000ea8000c1e1900 */
[----:B------:R-:W2:Y:S02]  /*1d60*/  LDG.E R6, [R8.64+0x4] ;  /* 0x0000040808067981 */ /* 0x000ea4000c1e1900 */
[----:B--2---:R-:W-:-:S02]  /*1d70*/  IADD3 R153, -R10, R6, RZ ;  /* 0x000000060a997210 */ /* 0x004fc40007ffe1ff */
.L_x_336:
[----:B------:R-:W-:-:S04]  /*1d80*/  ISETP.NE.U32.AND P0, PT, RZ, c[0x0][0x368], PT ;  /* 0x0000da00ff007a0c */ /* 0x000fc80003f05070 */
[----:B------:R-:W-:-:S13]  /*1d90*/  ISETP.NE.AND.EX P0, PT, RZ, c[0x0][0x36c], PT, P0 ;  /* 0x0000db00ff007a0c */ /* 0x000fda0003f05300 */
[----:B------:R-:W-:Y:S05]  /*1da0*/  @!P0 BRA `(.L_x_337) ;  /* 0x0000004000008947 */ /* 0x000fea0003800000 */
[----:B-1----:R-:W-:-:S04]  /*1db0*/  IADD3 R4, P0, R19, c[0x0][0x368], RZ ;  /* 0x0000da0013047a10 */ /* 0x002fc80007f1e0ff */
[----:B------:R-:W-:-:S05]  /*1dc0*/  IADD3.X R5, R22, c[0x0][0x36c], RZ, P0, !PT ;  /* 0x0000db0016057a10 */ /* 0x000fca00007fe4ff */
[----:B------:R1:W5:Y:S01]  /*1dd0*/  LDG.E R16, [R4.64] ;  /* 0x0000000804107981 */ /* 0x000362000c1e1900 */
[----:B------:R-:W-:Y:S05]  /*1de0*/  BRA `(.L_x_338) ;  /* 0x0000005000007947 */ /* 0x000fea0003800000 */
.L_x_337:
[----:B------:R-:W-:Y:S01]  /*1df0*/  MOV R16, UR6 ;  /* 0x0000000600107c02 */ /* 0x000fe20008000f00 */
[----:B------:R-:W-:Y:S05]  /*1e00*/  @!P5 BRA `(.L_x_338) ;  /* 0x000000300000d947 */ /* 0x000fea0003800000 */
[----:B------:R2:W3:Y:S04]  /*1e10*/  LDG.E R6, [R4.64] ;  /* 0x0000000804067981 */ /* 0x0004e8000c1e1900 */
[----:B-12---:R-:W3:Y:S02]  /*1e20*/  LDG.E R4, [R4.64+0x4] ;  /* 0x0000040804047981 */ /* 0x006ee4000c1e1900 */
[----:B---3--:R-:W-:Y:S02]  /*1e30*/  IADD3 R16, -R6, R4, RZ ;  /* 0x0000000406107210 */ /* 0x008fe40007ffe1ff */
.L_x_338:
[----:B------:R-:W2:Y:S04]  /*1e40*/  LDL R21, [R1+0x28] ;  /* 0x0000280001157983 */ /* 0x000ea80000100800 */
[----:B-1----:R1:W3:Y:S04]  /*1e50*/  @P6 LDG.E R5, [R2.64] ;  /* 0x0000000802056981 */ /* 0x0022e8000c1e1900 */
[----:B------:R1:W3:Y:S01]  /*1e60*/  @P6 LDG.E R4, [R2.64+0x4] ;  /* 0x0000040802046981 */ /* 0x0002e2000c1e1900 */
[----:B------:R-:W-:Y:S01]  /*1e70*/  ISETP.NE.U32.AND P0, PT, RZ, c[0x0][0x378], PT ;  /* 0x0000de00ff007a0c */ /* 0x000fe20003f05070 */
[----:B-----5:R-:W-:-:S03]  /*1e80*/  IMAD.MOV.U32 R137, RZ, RZ, R16 ;  /* 0x000000ffff897224 */ /* 0x020fc600078e0010 */
[----:B------:R-:W-:-:S13]  /*1e90*/  ISETP.NE.AND.EX P1, PT, RZ, c[0x0][0x37c], PT, P0 ;  /* 0x0000df00ff007a0c */ /* 0x000fda0003f25300 */
[----:B-1----:R-:W-:-:S04]  /*1ea0*/  @P1 IADD3 R2, P0, R19, c[0x0][0x378], RZ ;  /* 0x0000de0013021a10 */ /* 0x002fc80007f1e0ff */
[----:B------:R-:W-:-:S05]  /*1eb0*/  @P1 IADD3.X R3, R22, c[0x0][0x37c], RZ, P0, !PT ;  /* 0x0000df0016031a10 */ /* 0x000fca00007fe4ff */
[----:B------:R1:W5:Y:S01]  /*1ec0*/  @P1 LDG.E R137, [R2.64] ;  /* 0x0000000802891981 */ /* 0x000362000c1e1900 */
[----:B------:R-:W-:Y:S01]  /*1ed0*/  IMAD.IADD R6, R16, 0x1, -R11 ;  /* 0x0000000110067824 */ /* 0x000fe200078e0a0b */
[----:B------:R-:W-:Y:S01]  /*1ee0*/  BSSY B0, `(.L_x_339) ;  /* 0x0000033000007945 */ /* 0x000fe20003800000 */
[----:B-1----:R-:W-:Y:S01]  /*1ef0*/  IMAD.MOV.U32 R2, RZ, RZ, c[0x0][0x228] ;  /* 0x00008a00ff027624 */ /* 0x002fe200078e00ff */
[----:B--2---:R-:W-:-:S04]  /*1f00*/  LOP3.LUT R3, R21, 0xff000000, RZ, 0xc0, !PT ;  /* 0xff00000015037812 */ /* 0x004fc800078ec0ff */
[----:B------:R-:W-:Y:S01]  /*1f10*/  SHF.R.U32.HI R3, RZ, 0x8, R3 ;  /* 0x00000008ff037819 */ /* 0x000fe20000011603 */
[----:B---3--:R-:W-:Y:S01]  /*1f20*/  @P6 IMAD.IADD R2, R4, 0x1, -R5 ;  /* 0x0000000104026824 */ /* 0x008fe200078e0a05 */
[----:B------:R-:W-:-:S03]  /*1f30*/  LOP3.LUT R4, R21, 0xff0000, RZ, 0xc0, !PT ;  /* 0x00ff000015047812 */ /* 0x000fc600078ec0ff */
[----:B------:R-:W-:Y:S01]  /*1f40*/  IMAD.IADD R144, R6, 0x1, R2 ;  /* 0x0000000106907824 */ /* 0x000fe200078e0202 */
[----:B------:R-:W-:Y:S01]  /*1f50*/  LEA.HI R8, R4, R3, RZ, 0x10 ;  /* 0x0000000304087211 */ /* 0x000fe200078f80ff */
[----:B------:R-:W-:-:S03]  /*1f60*/  IMAD.MOV.U32 R4, RZ, RZ, RZ ;  /* 0x000000ffff047224 */ /* 0x000fc600078e00ff */
[----:B------:R-:W-:Y:S02]  /*1f70*/  SHF.R.U32.HI R9, RZ, 0x10, R8 ;  /* 0x00000010ff097819 */ /* 0x000fe40000011608 */
[----:B------:R-:W-:Y:S02]  /*1f80*/  LOP3.LUT R23, R8, 0xff, RZ, 0xc0, !PT ;  /* 0x000000ff08177812 */ /* 0x000fe400078ec0ff */
[C---:B------:R-:W-:Y:S01]  /*1f90*/  IADD3 R5, R144.reuse, 0x6f, RZ ;  /* 0x0000006f90057810 */ /* 0x040fe20007ffe0ff */
[----:B------:R1:W-:Y:S01]  /*1fa0*/  STL [R1+0x40], R9 ;  /* 0x0000400901007387 */ /* 0x0003e20000100800 */
[----:B------:R-:W-:Y:S02]  /*1fb0*/  ISETP.GE.AND P0, PT, R144, 0x1, PT ;  /* 0x000000019000780c */ /* 0x000fe40003f06270 */
[----:B------:R-:W-:Y:S01]  /*1fc0*/  ISETP.NE.AND P1, PT, R9, RZ, PT ;  /* 0x000000ff0900720c */ /* 0x000fe20003f25270 */
[----:B------:R1:W-:Y:S01]  /*1fd0*/  STL [R1+0x44], R23 ;  /* 0x0000441701007387 */ /* 0x0003e20000100800 */
[----:B------:R-:W-:-:S02]  /*1fe0*/  IMAD.HI R3, R5, -0x6db6db6d, R4 ;  /* 0x9249249305037827 */ /* 0x000fc400078e0204 */
[----:B------:R-:W-:-:S03]  /*1ff0*/  SEL R136, R9, c[0x0][0x338], P1 ;  /* 0x0000ce0009887a07 */ /* 0x000fc60000800000 */
[----:B------:R-:W-:-:S04]  /*2000*/  SHF.R.U32.HI R4, RZ, 0x1f, R3 ;  /* 0x0000001fff047819 */ /* 0x000fc80000011603 */
[----:B------:R-:W-:Y:S01]  /*2010*/  LEA.HI.SX32 R145, R3, R4, 0x1a ;  /* 0x0000000403917211 */ /* 0x000fe200078fd2ff */
[----:B------:R-:W-:Y:S01]  /*2020*/  IMAD.MOV.U32 R3, RZ, RZ, RZ ;  /* 0x000000ffff037224 */ /* 0x000fe200078e00ff */
[----:B------:R-:W-:Y:S05]  /*2030*/  @!P0 BRA `(.L_x_340) ;  /* 0x000001d000008947 */ /* 0x000fea0003800000 */
[----:B------:R-:W-:Y:S01]  /*2040*/  IABS R3, R136 ;  /* 0x0000008800037213 */ /* 0x000fe20000000000 */
[----:B------:R-:W-:Y:S01]  /*2050*/  IMAD.MOV.U32 R8, RZ, RZ, RZ ;  /* 0x000000ffff087224 */ /* 0x000fe200078e00ff */
[----:B------:R-:W-:-:S03]  /*2060*/  IADD3 R10, R145, -0x1, R136 ;  /* 0xffffffff910a7810 */ /* 0x000fc60007ffe088 */
[----:B------:R-:W-:Y:S01]  /*2070*/  IMAD.MOV.U32 R4, RZ, RZ, R3 ;  /* 0x000000ffff047224 */ /* 0x000fe200078e0003 */
[----:B------:R-:W-:-:S03]  /*2080*/  IABS R15, R10 ;  /* 0x0000000a000f7213 */ /* 0x000fc60000000000 */
[----:B------:R-:W2:Y:S08]  /*2090*/  I2F.RP R3, R4 ;  /* 0x0000000400037306 */ /* 0x000eb00000209400 */
        /* <DEDUP_REMOVED lines=23> */
.L_x_340:
[----:B------:R-:W-:Y:S05]  /*2210*/  BSYNC B0 ;  /* 0x0000000000007941 */ /* 0x000fea0003800000 */
.L_x_339:
[----:B------:R-:W2:Y:S01]  /*2220*/  LDL R10, [R1+0xf8] ;  /* 0x0000f800010a7983 */ /* 0x000ea20000100800 */
[----:B------:R-:W-:-:S04]  /*2230*/  IMAD R4, R23, R3, RZ ;  /* 0x0000000317047224 */ /* 0x000fc800078e02ff */
[C---:B------:R-:W-:Y:S02]  /*2240*/  IMAD.IADD R3, R4.reuse, 0x1, R3 ;  /* 0x0000000104037824 */ /* 0x040fe400078e0203 */
[----:B------:R-:W-:-:S03]  /*2250*/  IMAD R4, R4, 0x70, -R6 ;  /* 0x0000007004047824 */ /* 0x000fc600078e0a06 */
[----:B------:R-:W-:Y:S02]  /*2260*/  IMNMX R3, R145, R3, PT ;  /* 0x0000000391037217 */ /* 0x000fe40003800200 */
[----:B------:R-:W-:-:S03]  /*2270*/  IMNMX R4, RZ, R4, !PT ;  /* 0x00000004ff047217 */ /* 0x000fc60007800200 */
[----:B------:R-:W-:-:S05]  /*2280*/  IMAD R3, R3, 0x70, -R6 ;  /* 0x0000007003037824 */ /* 0x000fca00078e0a06 */
[----:B------:R-:W-:-:S04]  /*2290*/  IMNMX R3, R3, R2, PT ;  /* 0x0000000203037217 */ /* 0x000fc80003800200 */
[----:B------:R-:W-:Y:S02]  /*22a0*/  ISETP.GT.AND P0, PT, R3, R4, PT ;  /* 0x000000040300720c */ /* 0x000fe40003f04270 */
[----:B------:R-:W-:-:S05]  /*22b0*/  SHF.R.U32.HI R4, RZ, 0x4, R4 ;  /* 0x00000004ff047819 */ /* 0x000fca0000011604 */
[----:B-1----:R-:W-:-:S04]  /*22c0*/  IMAD.WIDE.U32 R8, R4, 0x24924925, RZ ;  /* 0x2492492504087825 */ /* 0x002fc800078e00ff */
[----:B------:R-:W-:Y:S02]  /*22d0*/  IMAD.MOV.U32 R115, RZ, RZ, R9 ;  /* 0x000000ffff737224 */ /* 0x000fe400078e0009 */
[----:B------:R-:W-:Y:S01]  /*22e0*/  @P0 IADD3 R5, R3, 0x6f, RZ ;  /* 0x0000006f03050810 */ /* 0x000fe20007ffe0ff */
[----:B------:R-:W-:Y:S02]  /*22f0*/  @P0 IMAD.MOV.U32 R4, RZ, RZ, RZ ;  /* 0x000000ffff040224 */ /* 0x000fe400078e00ff */
[----:B------:R-:W-:Y:S02]  /*2300*/  MOV R3, R115 ;  /* 0x0000007300037202 */ /* 0x000fe40000000f00 */
[----:B------:R-:W-:-:S05]  /*2310*/  @P0 IMAD.HI R4, R5, -0x6db6db6d, R4 ;  /* 0x9249249305040827 */ /* 0x000fca00078e0204 */
[----:B------:R-:W-:-:S04]  /*2320*/  @P0 SHF.R.U32.HI R5, RZ, 0x1f, R4 ;  /* 0x0000001fff050819 */ /* 0x000fc80000011604 */
[----:B------:R-:W-:-:S04]  /*2330*/  @P0 LEA.HI.SX32 R3, R4, R5, 0x1a ;  /* 0x0000000504030211 */ /* 0x000fc800078fd2ff */
[----:B------:R-:W-:Y:S01]  /*2340*/  ISETP.GT.AND P0, PT, R3, R115, PT ;  /* 0x000000730300720c */ /* 0x000fe20003f04270 */
[----:B--2---:R-:W-:-:S05]  /*2350*/  IMAD.IADD R4, R7, 0x1, R10 ;  /* 0x0000000107047824 */ /* 0x004fca00078e020a */
[----:B------:R-:W-:-:S07]  /*2360*/  SHF.L.U32 R213, R4, 0x1, RZ ;  /* 0x0000000104d57819 */ /* 0x000fce00000006ff */
[----:B------:R-:W-:Y:S05]  /*2370*/  @!P0 BRA `(.L_x_341) ;  /* 0x0000717000008947 */ /* 0x000fea0003800000 */
[----:B------:R-:W-:-:S04]  /*2380*/  ISETP.NE.U32.AND P0, PT, RZ, c[0x0][0x340], PT ;  /* 0x0000d000ff007a0c */ /* 0x000fc80003f05070 */
[----:B------:R-:W-:-:S13]  /*2390*/  ISETP.NE.AND.EX P4, PT, RZ, c[0x0][0x344], PT, P0 ;  /* 0x0000d100ff007a0c */ /* 0x000fda0003f85300 */
[----:B------:R-:W-:Y:S02]  /*23a0*/  @P4 IADD3 R4, P0, R19, c[0x0][0x340], RZ ;  /* 0x0000d00013044a10 */ /* 0x000fe40007f1e0ff */
[----:B------:R-:W-:Y:S02]  /*23b0*/  SHF.R.S32.HI R19, RZ, 0x1f, R81 ;  /* 0x0000001fff137819 */ /* 0x000fe40000011451 */
[----:B------:R-:W-:-:S05]  /*23c0*/  @P4 IADD3.X R5, R22, c[0x0][0x344], RZ, P0, !PT ;  /* 0x0000d10016054a10 */ /* 0x000fca00007fe4ff */
[----:B------:R1:W2:Y:S01]  /*23d0*/  @P4 LDG.E R28, [R4.64] ;  /* 0x00000008041c4981 */ /* 0x0002a2000c1e1900 */
[----:B------:R-:W-:Y:S01]  /*23e0*/  IADD3 R116, P0, R81, R17, RZ ;  /* 0x0000001151747210 */ /* 0x000fe20007f1e0ff */
[----:B------:R-:W-:Y:S01]  /*23f0*/  IMAD.MOV.U32 R140, RZ, RZ, 0x70 ;  /* 0x00000070ff8c7424 */ /* 0x000fe200078e00ff */
[----:B------:R-:W-:Y:S01]  /*2400*/  IADD3 R41, R3, -0x1, RZ ;  /* 0xffffffff03297810 */ /* 0x000fe20007ffe0ff */
[----:B------:R-:W-:Y:S01]  /*2410*/  IMAD.MOV.U32 R32, RZ, RZ, c[0x0][0x238] ;  /* 0x00008e00ff207624 */ /* 0x000fe200078e00ff */
[----:B------:R-:W-:Y:S01]  /*2420*/  LEA.HI.X.SX32 R117, R17, R19, 0x1, P0 ;  /* 0x0000001311757211 */ /* 0x000fe200000f0eff */
[C---:B------:R-:W-:Y:S01]  /*2430*/  IMAD R154, R140.reuse, c[0x0][0x23c], RZ ;  /* 0x00008f008c9a7a24 */ /* 0x040fe200078e02ff */
[----:B------:R-:W-:Y:S01]  /*2440*/  LOP3.LUT R31, R21, 0xffff, RZ, 0xc0, !PT ;  /* 0x0000ffff151f7812 */ /* 0x000fe200078ec0ff */
[----:B------:R-:W-:Y:S01]  /*2450*/  IMAD.WIDE.U32 R138, R140, c[0x0][0x238], RZ ;  /* 0x00008e008c8a7a25 */ /* 0x000fe200078e00ff */
[----:B------:R-:W-:Y:S01]  /*2460*/  SEL R29, R34, RZ, !P6 ;  /* 0x000000ff221d7207 */ /* 0x000fe20007000000 */
[----:B------:R-:W-:Y:S01]  /*2470*/  ULDC UR5, c[0x0][0x23c] ;  /* 0x00008f0000057ab9 */ /* 0x000fe20000000800 */
[----:B------:R-:W-:Y:S01]  /*2480*/  SEL R30, R33, RZ, !P6 ;  /* 0x000000ff211e7207 */ /* 0x000fe20007000000 */
[----:B------:R-:W-:Y:S01]  /*2490*/  IMAD R6, R117, c[0x0][0x238], RZ ;  /* 0x00008e0075067a24 */ /* 0x000fe200078e02ff */
[----:B------:R-:W-:Y:S01]  /*24a0*/  IADD3 R154, R139, R154, RZ ;  /* 0x0000009a8b9a7210 */ /* 0x000fe20007ffe0ff */
[----:B------:R-:W-:Y:S01]  /*24b0*/  IMAD R3, R29, c[0x0][0x248], RZ ;  /* 0x000092001d037a24 */ /* 0x000fe200078e02ff */
[----:B------:R-:W-:Y:S01]  /*24c0*/  ISETP.GE.AND P6, PT, R76, c[0x0][0x1d4], PT ;  /* 0x000075004c007a0c */ /* 0x000fe20003fc6270 */
[----:B------:R-:W-:Y:S01]  /*24d0*/  IMAD R6, R116, c[0x0][0x23c], R6 ;  /* 0x00008f0074067a24 */ /* 0x000fe200078e0206 */
[----:B------:R-:W-:Y:S01]  /*24e0*/  ISETP.GE.AND P5, PT, R212, c[0x0][0x1d4], PT ;  /* 0x00007500d4007a0c */ /* 0x000fe20003fa6270 */
[C---:B------:R-:W-:Y:S01]  /*24f0*/  IMAD.SHL.U32 R163, R32.reuse, 0x20, RZ ;  /* 0x0000002020a37824 */ /* 0x040fe200078e00ff */
[----:B------:R-:W-:Y:S01]  /*2500*/  MOV R152, 0x5 ;  /* 0x0000000500987802 */ /* 0x000fe20000000f00 */
[C---:B------:R-:W-:Y:S01]  /*2510*/  IMAD.WIDE.U32 R10, R32.reuse, 0x40, RZ ;  /* 0x00000040200a7825 */ /* 0x040fe200078e00ff */
[----:B------:R-:W-:Y:S01]  /*2520*/  USHF.L.U32 UR12, UR5, 0x6, URZ ;  /* 0x00000006050c7899 */ /* 0x000fe2000800063f */
[----:B------:R-:W-:Y:S01]  /*2530*/  SHF.R.S32.HI R79, RZ, 0x1f, R78 ;  /* 0x0000001fff4f7819 */ /* 0x000fe2000001144e */
[----:B------:R-:W-:Y:S01]  /*2540*/  UIMAD UR5, UR5, 0x60, URZ ;  /* 0x00000060050578a4 */ /* 0x000fe2000f8e023f */
[----:B------:R-:W-:Y:S01]  /*2550*/  SHF.L.U64.HI R158, R32, R152, c[0x0][0x23c] ;  /* 0x00008f00209e7619 */ /* 0x000fe20000010298 */
[----:B-1----:R-:W-:Y:S01]  /*2560*/  IMAD.WIDE.U32 R4, R116, c[0x0][0x238], R76 ;  /* 0x00008e0074047a25 */ /* 0x002fe200078e004c */
[----:B------:R-:W-:-:S02]  /*2570*/  IADD3 R135, R16, R18, RZ ;  /* 0x0000001210877210 */ /* 0x000fc40007ffe0ff */
[----:B------:R-:W-:Y:S01]  /*2580*/  LOP3.LUT R234, R234, 0xfffffffb, RZ, 0xc0, !PT ;  /* 0xfffffffbeaea7812 */ /* 0x000fe200078ec0ff */
[----:B------:R-:W-:Y:S01]  /*2590*/  IMAD.WIDE.U32 R16, R81, c[0x0][0x290], R76 ;  /* 0x0000a40051107a25 */ /* 0x000fe200078e004c */
[----:B------:R-:W-:Y:S02]  /*25a0*/  IADD3 R5, R5, R6, RZ ;  /* 0x0000000605057210 */ /* 0x000fe40007ffe0ff */
[----:B------:R-:W-:Y:S01]  /*25b0*/  @P6 LOP3.LUT R234, R234, 0x4, RZ, 0xfc, !PT ;  /* 0x00000004eaea6812 */ /* 0x000fe200078efcff */
[----:B------:R-:W-:Y:S01]  /*25c0*/  IMAD R6, R41, -0x70, R2 ;  /* 0xffffff9029067824 */ /* 0x000fe200078e0202 */
[----:B------:R-:W-:Y:S01]  /*25d0*/  MOV R147, c[0x0][0x280] ;  /* 0x0000a00000937a02 */ /* 0x000fe20000000f00 */
[C---:B------:R-:W-:Y:S01]  /*25e0*/  IMAD.WIDE.U32 R4, R31.reuse, c[0x0][0x240], R4 ;  /* 0x000090001f047a25 */ /* 0x040fe200078e0004 */
[----:B------:R-:W-:Y:S02]  /*25f0*/  LOP3.LUT R234, R234, 0xfffffffd, RZ, 0xc0, !PT ;  /* 0xfffffffdeaea7812 */ /* 0x000fe400078ec0ff */
[----:B------:R-:W-:Y:S01]  /*2600*/  IMNMX R8, R6, 0x70, PT ;  /* 0x0000007006087817 */ /* 0x000fe20003800200 */
[----:B------:R-:W-:Y:S01]  /*2610*/  IMAD R5, R31, c[0x0][0x244], R5 ;  /* 0x000091001f057a24 */ /* 0x000fe200078e0205 */
[----:B------:R-:W-:Y:S01]  /*2620*/  SHF.L.U64.HI R151, R147, R152, c[0x0][0x284] ;  /* 0x0000a10093977619 */ /* 0x000fe20000010298 */
[----:B------:R-:W-:Y:S01]  /*2630*/  IMAD R6, R30, c[0x0][0x24c], R3 ;  /* 0x000093001e067a24 */ /* 0x000fe200078e0203 */
[----:B------:R-:W-:Y:S01]  /*2640*/  @P5 LOP3.LUT R234, R234, 0x2, RZ, 0xfc, !PT ;  /* 0x00000002eaea5812 */ /* 0x000fe200078efcff */
[----:B------:R-:W-:-:S02]  /*2650*/  IMAD.IADD R3, R8, 0x1, -R81 ;  /* 0x0000000108037824 */ /* 0x000fc400078e0a51 */
[----:B------:R-:W-:Y:S01]  /*2660*/  IMAD.WIDE.U32 R120, R30, c[0x0][0x248], R4 ;  /* 0x000092001e787a25 */ /* 0x000fe200078e0004 */
[----:B------:R-:W-:Y:S02]  /*2670*/  SHF.R.S32.HI R5, RZ, 0x1f, R41 ;  /* 0x0000001fff057819 */ /* 0x000fe40000011429 */
[----:B------:R-:W-:Y:S01]  /*2680*/  ISETP.GE.AND P3, PT, R3, 0x1, PT ;  /* 0x000000010300780c */ /* 0x000fe20003f66270 */
[----:B------:R-:W-:Y:S01]  /*2690*/  IMAD R4, R154, R41, RZ ;  /* 0x000000299a047224 */ /* 0x000fe200078e02ff */
[----:B------:R-:W-:Y:S01]  /*26a0*/  IADD3 R119, R121, R6, RZ ;  /* 0x0000000679777210 */ /* 0x000fe20007ffe0ff */
[----:B------:R-:W-:Y:S01]  /*26b0*/  IMAD.MOV.U32 R118, RZ, RZ, R120 ;  /* 0x000000ffff767224 */ /* 0x000fe200078e0078 */
[----:B------:R-:W-:Y:S01]  /*26c0*/  ISETP.GE.AND P2, PT, R3, 0x21, PT ;  /* 0x000000210300780c */ /* 0x000fe20003f46270 */
[-C--:B------:R-:W-:Y:S01]  /*26d0*/  IMAD R6, R5, R138.reuse, R4 ;  /* 0x0000008a05067224 */ /* 0x080fe200078e0204 */
[----:B------:R-:W-:Y:S01]  /*26e0*/  ISETP.GE.AND P1, PT, R3, 0x41, PT ;  /* 0x000000410300780c */ /* 0x000fe20003f26270 */
[----:B------:R-:W-:-:S04]  /*26f0*/  IMAD.WIDE.U32 R4, R41, R138, R118 ;  /* 0x0000008a29047225 */ /* 0x000fc800078e0076 */
[----:B------:R-:W-:Y:S01]  /*2700*/  IMAD.WIDE.U32 R26, R81, c[0x0][0x290], R78 ;  /* 0x0000a400511a7a25 */ /* 0x000fe200078e004e */
[----:B------:R-:W-:Y:S02]  /*2710*/  IADD3 R5, R5, R6, RZ ;  /* 0x0000000605057210 */ /* 0x000fe40007ffe0ff */
[----:B------:R-:W-:Y:S01]  /*2720*/  @P3 LEA R8, P0, R4, c[0x0][0x220], 0x1 ;  /* 0x0000880004083a11 */ /* 0x000fe200078008ff */
[----:B------:R-:W-:-:S03]  /*2730*/  IMAD.WIDE.U32 R148, R32, 0x60, RZ ;  /* 0x0000006020947825 */ /* 0x000fc600078e00ff */
[----:B------:R-:W-:Y:S01]  /*2740*/  @P3 LEA.HI.X R9, R4, c[0x0][0x224], R5, 0x1, P0 ;  /* 0x0000890004093a11 */ /* 0x000fe200000f0c05 */
[C---:B------:R-:W-:Y:S01]  /*2750*/  IMAD R155, R140.reuse, c[0x0][0x284], RZ ;  /* 0x0000a1008c9b7a24 */ /* 0x040fe200078e02ff */
[----:B------:R-:W-:Y:S01]  /*2760*/  ISETP.GT.AND P0, PT, R3, 0x60, PT ;  /* 0x000000600300780c */ /* 0x000fe20003f04270 */
[----:B------:R-:W-:Y:S01]  /*2770*/  IMAD R3, R19, c[0x0][0x280], RZ ;  /* 0x0000a00013037a24 */ /* 0x000fe200078e02ff */
[----:B------:R-:W-:Y:S01]  /*2780*/  IADD3 R157, R149, UR5, RZ ;  /* 0x00000005959d7c10 */ /* 0x000fe2000fffe0ff */
[----:B------:R-:W-:Y:S01]  /*2790*/  @!PT LDS RZ, [RZ] ;  /* 0x00000000fffff984 */ /* 0x000fe20000000800 */
[----:B------:R-:W-:Y:S01]  /*27a0*/  @!PT LDS RZ, [RZ] ;  /* 0x00000000fffff984 */ /* 0x000fe20000000800 */
[----:B------:R-:W-:Y:S01]  /*27b0*/  @!PT LDS RZ, [RZ] ;  /* 0x00000000fffff984 */ /* 0x000fe20000000800 */
[----:B------:R1:W-:Y:S01]  /*27c0*/  @P3 LDGSTS.E.BYPASS.LTC128B.128 [R213+0x8100], [R8.64], !P6 ;  /* 0x0810000008d53fae */ /* 0x0003e2000f101d48 */
[C---:B------:R-:W-:Y:S02]  /*27d0*/  IMAD R156, R140.reuse, c[0x0][0x294], RZ ;  /* 0x0000a5008c9c7a24 */ /* 0x040fe400078e02ff */
[----:B------:R-:W-:Y:S01]  /*27e0*/  IMAD R15, R81, c[0x0][0x284], R3 ;  /* 0x0000a100510f7a24 */ /* 0x000fe200078e0203 */
[----:B------:R1:W-:Y:S01]  /*27f0*/  @P3 LDGSTS.E.BYPASS.LTC128B.128 [R213+0xb900], [R8.64+0x80], !P5 ;  /* 0x0b90008008d53fae */ /* 0x0003e2000e901d48 */
[----:B------:R-:W-:Y:S01]  /*2800*/  @P2 IADD3 R3, P3, R163, R4, RZ ;  /* 0x00000004a3032210 */ /* 0x000fe20007f7e0ff */
[----:B------:R-:W-:-:S03]  /*2810*/  IMAD.WIDE.U32 R142, R140, c[0x0][0x280], RZ ;  /* 0x0000a0008c8e7a25 */ /* 0x000fc600078e00ff */
[----:B------:R-:W-:Y:S01]  /*2820*/  @P2 IADD3.X R6, R5, R158, RZ, P3, !PT ;  /* 0x0000009e05062210 */ /* 0x000fe20001ffe4ff */
[----:B------:R-:W-:Y:S01]  /*2830*/  IMAD.MOV.U32 R160, RZ, RZ, c[0x0][0x290] ;  /* 0x0000a400ffa07624 */ /* 0x000fe200078e00ff */
[----:B------:R-:W-:Y:S01]  /*2840*/  @P2 LEA R22, P3, R3, c[0x0][0x220], 0x1 ;  /* 0x0000880003162a11 */ /* 0x000fe200078608ff */
[----:B------:R-:W-:-:S03]  /*2850*/  IMAD.WIDE.U32 R140, R140, c[0x0][0x290], RZ ;  /* 0x0000a4008c8c7a25 */ /* 0x000fc600078e00ff */
[----:B------:R-:W-:Y:S01]  /*2860*/  @P2 LEA.HI.X R23, R3, c[0x0][0x224], R6, 0x1, P3 ;  /* 0x0000890003172a11 */ /* 0x000fe200018f0c06 */
[----:B------:R-:W-:Y:S01]  /*2870*/  IMAD R3, R19, c[0x0][0x290], RZ ;  /* 0x0000a40013037a24 */ /* 0x000fe200078e02ff */
[----:B------:R-:W-:Y:S01]  /*2880*/  @P1 IADD3 R6, P3, R4, R10, RZ ;  /* 0x0000000a04061210 */ /* 0x000fe20007f7e0ff */
[C---:B------:R-:W-:Y:S01]  /*2890*/  IMAD.WIDE.U32 R18, R81.reuse, c[0x0][0x280], R78 ;  /* 0x0000a00051127a25 */ /* 0x040fe200078e004e */
[C---:B------:R-:W-:Y:S01]  /*28a0*/  SHF.L.U64.HI R152, R160.reuse, R152, c[0x0][0x294] ;  /* 0x0000a500a0987619 */ /* 0x040fe20000010298 */
[----:B------:R3:W-:Y:S01]  /*28b0*/  @P2 LDGSTS.E.BYPASS.LTC128B.128 [R215+0x9100], [R22.64], !P6 ;  /* 0x0910000016d72fae */ /* 0x0007e2000f101d48 */
[----:B------:R-:W-:Y:S01]  /*28c0*/  SHF.L.U32 R162, R160, 0x5, RZ ;  /* 0x00000005a0a27819 */ /* 0x000fe200000006ff */
[----:B------:R-:W-:Y:S01]  /*28d0*/  IMAD R3, R81, c[0x0][0x294], R3 ;  /* 0x0000a50051037a24 */ /* 0x000fe200078e0203 */
[----:B------:R-:W-:Y:S01]  /*28e0*/  IADD3 R156, R141, R156, RZ ;  /* 0x0000009c8d9c7210 */ /* 0x000fe20007ffe0ff */
[----:B------:R-:W-:Y:S01]  /*28f0*/  IMAD.IADD R21, R19, 0x1, R15 ;  /* 0x0000000113157824 */ /* 0x000fe200078e020f */
[----:B------:R3:W-:Y:S01]  /*2900*/  @P2 LDGSTS.E.BYPASS.LTC128B.128 [R215+0xc900], [R22.64+0x80], !P5 ;  /* 0x0c90008016d72fae */ /* 0x0007e2000e901d48 */
[----:B------:R-:W-:Y:S01]  /*2910*/  IMAD.MOV.U32 R20, RZ, RZ, R18 ;  /* 0x000000ffff147224 */ /* 0x000fe200078e0012 */
[----:B------:R-:W-:Y:S01]  /*2920*/  IADD3 R17, R3, R17, RZ ;  /* 0x0000001103117210 */ /* 0x000fe20007ffe0ff */
[----:B------:R-:W-:Y:S01]  /*2930*/  IMAD.WIDE.U32 R126, R31, c[0x0][0x1e8], RZ ;  /* 0x00007a001f7e7a25 */ /* 0x000fe200078e00ff */
[----:B------:R-:W-:-:S02]  /*2940*/  IADD3 R19, R27, R3, RZ ;  /* 0x000000031b137210 */ /* 0x000fc40007ffe0ff */
[----:B------:R-:W-:Y:S01]  /*2950*/  MOV R18, R26 ;  /* 0x0000001a00127202 */ /* 0x000fe20000000f00 */
[----:B-1----:R-:W-:-:S04]  /*2960*/  IMAD.WIDE.U32 R8, R81, c[0x0][0x280], R76 ;  /* 0x0000a00051087a25 */ /* 0x002fc800078e004c */
[----:B------:R-:W-:Y:S01]  /*2970*/  IMAD.MOV.U32 R24, RZ, RZ, R8 ;  /* 0x000000ffff187224 */ /* 0x000fe200078e0008 */
[----:B------:R-:W-:Y:S01]  /*2980*/  @P1 IADD3.X R8, R5, UR12, R11, P3, !PT ;  /* 0x0000000c05081c10 */ /* 0x000fe20009ffe40b */
[----:B------:R-:W-:Y:S01]  /*2990*/  @P0 IMAD.WIDE.U32 R4, R32, 0x60, R4 ;  /* 0x0000006020040825 */ /* 0x000fe200078e0004 */
[----:B------:R-:W-:-:S03]  /*29a0*/  @P1 LEA R10, P3, R6, c[0x0][0x220], 0x1 ;  /* 0x00008800060a1a11 */ /* 0x000fc600078608ff */
[----:B------:R-:W-:Y:S01]  /*29b0*/  IMAD.IADD R25, R15, 0x1, R9 ;  /* 0x000000010f197824 */ /* 0x000fe200078e0209 */
[----:B------:R-:W-:Y:S01]  /*29c0*/  @P1 LEA.HI.X R11, R6, c[0x0][0x224], R8, 0x1, P3 ;  /* 0x00008900060b1a11 */ /* 0x000fe200018f0c08 */
[----:B-----5:R-:W-:Y:S01]  /*29d0*/  IMAD.WIDE.U32 R104, R137, c[0x0][0x290], R16 ;  /* 0x0000a40089687a25 */ /* 0x020fe200078e0010 */
[----:B------:R-:W-:Y:S02]  /*29e0*/  @P0 IADD3 R3, R5, UR5, RZ ;  /* 0x0000000505030c10 */ /* 0x000fe4000fffe0ff */
[C---:B------:R-:W-:Y:S01]  /*29f0*/  @P0 LEA R8, P3, R4.reuse, c[0x0][0x220], 0x1 ;  /* 0x0000880004080a11 */ /* 0x040fe200078608ff */
[----:B------:R3:W-:Y:S01]  /*2a00*/  @P1 LDGSTS.E.BYPASS.LTC128B.128 [R215+0xa100], [R10.64], !P6 ;  /* 0x0a1000000ad71fae */ /* 0x0007e2000f101d48 */
[----:B------:R-:W-:Y:S02]  /*2a10*/  IMAD.WIDE.U32 R100, R137, c[0x0][0x290], R18 ;  /* 0x0000a40089647a25 */ /* 0x000fe400078e0012 */
[----:B------:R-:W-:Y:S01]  /*2a20*/  @P0 LEA.HI.X R9, R4, c[0x0][0x224], R3, 0x1, P3 ;  /* 0x0000890004090a11 */ /* 0x000fe200018f0c03 */
[----:B------:R3:W-:Y:S01]  /*2a30*/  @P1 LDGSTS.E.BYPASS.LTC128B.128 [R215+0xd900], [R10.64+0x80], !P5 ;  /* 0x0d9000800ad71fae */ /* 0x0007e2000e901d48 */
[----:B------:R-:W-:Y:S01]  /*2a40*/  SHF.R.S32.HI R4, RZ, 0x1f, R137 ;  /* 0x0000001fff047819 */ /* 0x000fe20000011489 */
[----:B------:R-:W-:-:S02]  /*2a50*/  IMAD.MOV.U32 R3, RZ, RZ, c[0x0][0x27c] ;  /* 0x00009f00ff037624 */ /* 0x000fc400078e00ff */
[----:B------:R3:W-:Y:S01]  /*2a60*/  @P0 LDGSTS.E.BYPASS.LTC128B.128 [R215+0xb100], [R8.64], !P6 ;  /* 0x0b10000008d70fae */ /* 0x0007e2000f101d48 */
[----:B------:R-:W-:Y:S02]  /*2a70*/  IMAD.WIDE.U32 R124, R31, c[0x0][0x210], RZ ;  /* 0x000084001f7c7a25 */ /* 0x000fe400078e00ff */
[----:B------:R-:W-:Y:S01]  /*2a80*/  SHF.L.U32 R83, R3, 0x1, RZ ;  /* 0x0000000103537819 */ /* 0x000fe200000006ff */
[----:B------:R3:W-:Y:S01]  /*2a90*/  @P0 LDGSTS.E.BYPASS.LTC128B.128 [R215+0xe900], [R8.64+0x80], !P5 ;  /* 0x0e90008008d70fae */ /* 0x0007e2000e901d48 */
[C---:B------:R-:W-:Y:S02]  /*2aa0*/  IMAD R5, R4.reuse, c[0x0][0x290], RZ ;  /* 0x0000a40004057a24 */ /* 0x040fe400078e02ff */
[----:B------:R-:W-:Y:S01]  /*2ab0*/  IMAD R6, R4, c[0x0][0x280], RZ ;  /* 0x0000a00004067a24 */ /* 0x000fe200078e02ff */
[----:B------:R-:W0:Y:S01]  /*2ac0*/  LDGDEPBAR ;  /* 0x00000000000079af */ /* 0x000e220000000000 */
[C---:B------:R-:W-:Y:S01]  /*2ad0*/  IMAD R3, R137.reuse, c[0x0][0x294], R5 ;  /* 0x0000a50089037a24 */ /* 0x040fe200078e0205 */
[----:B------:R-:W-:Y:S01]  /*2ae0*/  WARPSYNC 0xffffffff ;  /* 0xffffffff00007948 */ /* 0x000fe20003800000 */
[----:B------:R-:W-:-:S02]  /*2af0*/  IMAD R4, R137, c[0x0][0x284], R6 ;  /* 0x0000a10089047a24 */ /* 0x000fc400078e0206 */
[----:B------:R-:W-:Y:S01]  /*2b00*/  IMAD.WIDE.U32 R106, R137, c[0x0][0x280], R24 ;  /* 0x0000a000896a7a25 */ /* 0x000fe200078e0018 */
[----:B------:R-:W-:Y:S02]  /*2b10*/  IADD3 R111, R3, R105, RZ ;  /* 0x00000069036f7210 */ /* 0x000fe40007ffe0ff */
[----:B------:R-:W-:Y:S01]  /*2b20*/  IADD3 R109, R101, R3, RZ ;  /* 0x00000003656d7210 */ /* 0x000fe20007ffe0ff */
[----:B------:R-:W-:-:S04]  /*2b30*/  IMAD.WIDE.U32 R102, R137, c[0x0][0x280], R20 ;  /* 0x0000a00089667a25 */ /* 0x000fc800078e0014 */
[----:B------:R-:W-:Y:S02]  /*2b40*/  IMAD.SHL.U32 R161, R147, 0x20, RZ ;  /* 0x0000002093a17824 */ /* 0x000fe400078e00ff */
[----:B------:R-:W-:Y:S02]  /*2b50*/  IMAD.IADD R155, R143, 0x1, R155 ;  /* 0x000000018f9b7824 */ /* 0x000fe400078e029b */
[C---:B------:R-:W-:Y:S02]  /*2b60*/  IMAD R134, R31.reuse, c[0x0][0x1ec], R127 ;  /* 0x00007b001f867a24 */ /* 0x040fe400078e027f */
[----:B------:R-:W-:Y:S02]  /*2b70*/  IMAD R133, R31, c[0x0][0x214], R125 ;  /* 0x000085001f857a24 */ /* 0x000fe400078e027d */
[----:B------:R-:W-:Y:S02]  /*2b80*/  IMAD.IADD R112, R4, 0x1, R107 ;  /* 0x0000000104707824 */ /* 0x000fe400078e026b */
[----:B------:R-:W-:Y:S01]  /*2b90*/  IMAD.IADD R110, R103, 0x1, R4 ;  /* 0x00000001676e7824 */ /* 0x000fe200078e0204 */
[----:B--2---:R-:W-:Y:S01]  /*2ba0*/  @P4 SHF.R.S32.HI R5, RZ, 0x1f, R28 ;  /* 0x0000001fff054819 */ /* 0x004fe2000001141c */
[----:B------:R-:W-:Y:S01]  /*2bb0*/  @!P4 IMAD.MOV.U32 R5, RZ, RZ, R34 ;  /* 0x000000ffff05c224 */ /* 0x000fe200078e0022 */
[----:B------:R-:W-:-:S03]  /*2bc0*/  @!P4 MOV R28, R33 ;  /* 0x00000021001cc202 */ /* 0x000fc60000000f00 */
[----:B------:R-:W-:Y:S02]  /*2bd0*/  IMAD R5, R5, c[0x0][0x2b0], RZ ;  /* 0x0000ac0005057a24 */ /* 0x000fe400078e02ff */
[----:B------:R-:W-:-:S04]  /*2be0*/  IMAD.WIDE.U32 R122, R28, c[0x0][0x2b0], RZ ;  /* 0x0000ac001c7a7a25 */ /* 0x000fc800078e00ff */
[----:B------:R-:W-:-:S05]  /*2bf0*/  IMAD R5, R28, c[0x0][0x2b4], R5 ;  /* 0x0000ad001c057a24 */ /* 0x000fca00078e0205 */
[----:B------:R-:W-:Y:S02]  /*2c00*/  IADD3 R132, R123, R5, RZ ;  /* 0x000000057b847210 */ /* 0x000fe40007ffe0ff */
[----:B---3--:R-:W-:Y:S01]  /*2c10*/  ISETP.GE.AND P2, PT, R76, c[0x0][0x27c], PT ;  /* 0x00009f004c007a0c */ /* 0x008fe20003f46270 */
[----:B------:R-:W-:Y:S01]  /*2c20*/  IMAD.WIDE.U32 R4, R31, c[0x0][0x260], R76 ;  /* 0x000098001f047a25 */ /* 0x000fe200078e004c */
[----:B------:R-:W-:Y:S01]  /*2c30*/  IADD3 R11, R81, 0x20, RZ ;  /* 0x00000020510b7810 */ /* 0x000fe20007ffe0ff */
[----:B------:R-:W-:Y:S01]  /*2c40*/  BAR.SYNC.DEFER_BLOCKING 0x0 ;  /* 0x0000000000007b1d */ /* 0x000fe20000010000 */
[----:B------:R-:W-:Y:S01]  /*2c50*/  SEL R3, RZ, c[0x0][0x27c], !P2 ;  /* 0x00009f00ff037a07 */ /* 0x000fe20005000000 */
[----:B------:R-:W-:Y:S01]  /*2c60*/  IMAD R9, R31, c[0x0][0x264], R5 ;  /* 0x000099001f097a24 */ /* 0x000fe200078e0205 */
[C---:B------:R-:W-:Y:S01]  /*2c70*/  IADD3 R23, R81.reuse, 0x40, RZ ;  /* 0x0000004051177810 */ /* 0x040fe20007ffe0ff */
[----:B------:R-:W-:Y:S01]  /*2c80*/  IMAD.SHL.U32 R22, R81, 0x40, RZ ;  /* 0x0000004051167824 */ /* 0x000fe200078e00ff */
[----:B------:R-:W-:Y:S01]  /*2c90*/  LOP3.LUT R234, R234, 0xffffffef, RZ, 0xc0, !PT ;  /* 0xffffffefeaea7812 */ /* 0x000fe200078ec0ff */
[----:B------:R-:W-:Y:S01]  /*2ca0*/  IMAD.IADD R3, R76, 0x1, R3 ;  /* 0x000000014c037824 */ /* 0x000fe200078e0203 */
[----:B------:R-:W-:Y:S01]  /*2cb0*/  UMOV UR12, 0x60 ;  /* 0x00000060000c7882 */ /* 0x000fe20000000000 */
[----:B------:R-:W-:Y:S01]  /*2cc0*/  IMAD.SHL.U32 R11, R11, 0x40, RZ ;  /* 0x000000400b0b7824 */ /* 0x000fe200078e00ff */
[----:B------:R-:W-:Y:S01]  /*2cd0*/  LOP3.LUT R22, R22, 0x1c0, RZ, 0xc0, !PT ;  /* 0x000001c016167812 */ /* 0x000fe200078ec0ff */
[----:B------:R-:W-:Y:S01]  /*2ce0*/  IMAD.MOV.U32 R8, RZ, RZ, R4 ;  /* 0x000000ffff087224 */ /* 0x000fe200078e0004 */
[----:B------:R-:W-:Y:S01]  /*2cf0*/  SHF.R.S32.HI R5, RZ, 0x1f, R3 ;  /* 0x0000001fff057819 */ /* 0x000fe20000011403 */
[----:B------:R-:W-:Y:S01]  /*2d00*/  IMAD R6, R29, c[0x0][0x268], RZ ;  /* 0x00009a001d067a24 */ /* 0x000fe200078e02ff */
[----:B------:R-:W-:Y:S01]  /*2d10*/  LOP3.LUT R11, R11, 0x1c0, RZ, 0xc0, !PT ;  /* 0x000001c00b0b7812 */ /* 0x000fe200078ec0ff */
[C---:B------:R-:W-:Y:S01]  /*2d20*/  IMAD.WIDE.U32 R98, R30.reuse, c[0x0][0x268], R8 ;  /* 0x00009a001e627a25 */ /* 0x040fe200078e0008 */
[CC--:B------:R-:W-:Y:S01]  /*2d30*/  LEA.HI R10, R5.reuse, R3.reuse, RZ, 0x6 ;  /* 0x00000003050a7211 */ /* 0x0c0fe200078f30ff */
[----:B------:R-:W-:Y:S01]  /*2d40*/  ULDC.64 UR4, c[0x0][0x280] ;  /* 0x0000a00000047ab9 */ /* 0x000fe20000000a00 */
[----:B------:R-:W-:Y:S01]  /*2d50*/  LEA.HI R3, R5, R3, RZ, 0x3 ;  /* 0x0000000305037211 */ /* 0x000fe200078f18ff */
[----:B------:R-:W-:Y:S01]  /*2d60*/  IMAD.SHL.U32 R23, R23, 0x40, RZ ;  /* 0x0000004017177824 */ /* 0x000fe200078e00ff */
[----:B------:R-:W-:Y:S01]  /*2d70*/  SHF.R.S32.HI R4, RZ, 0x6, R10 ;  /* 0x00000006ff047819 */ /* 0x000fe2000001140a */
[----:B------:R-:W-:Y:S01]  /*2d80*/  IMAD R15, R30, c[0x0][0x26c], R6 ;  /* 0x00009b001e0f7a24 */ /* 0x000fe200078e0206 */
[--C-:B------:R-:W-:Y:S01]  /*2d90*/  LOP3.LUT R5, R22, 0x38, R3.reuse, 0xf8, !PT ;  /* 0x0000003816057812 */ /* 0x100fe200078ef803 */
[----:B------:R-:W-:Y:S01]  /*2da0*/  IMAD.SHL.U32 R22, R81, 0x40, RZ ;  /* 0x0000004051167824 */ /* 0x000fe200078e00ff */
[----:B------:R-:W-:Y:S01]  /*2db0*/  LOP3.LUT R8, R11, 0x38, R3, 0xf8, !PT ;  /* 0x000000380b087812 */ /* 0x000fe200078ef803 */
[C---:B------:R-:W-:Y:S01]  /*2dc0*/  IMAD R10, R4.reuse, 0x1c00, R7 ;  /* 0x00001c00040a7824 */ /* 0x040fe200078e0207 */
[----:B------:R-:W-:Y:S01]  /*2dd0*/  IADD3 R11, R81, 0x20, RZ ;  /* 0x00000020510b7810 */ /* 0x000fe20007ffe0ff */
[----:B------:R-:W-:Y:S01]  /*2de0*/  IMAD R6, R4, 0x1c00, R12 ;  /* 0x00001c0004067824 */ /* 0x000fe200078e020c */
[----:B------:R-:W-:Y:S01]  /*2df0*/  LOP3.LUT R22, R22, 0x1c0, RZ, 0xc0, !PT ;  /* 0x000001c016167812 */ /* 0x000fe200078ec0ff */
[----:B------:R-:W-:Y:S01]  /*2e00*/  IMAD.MOV.U32 R166, RZ, RZ, c[0x0][0x2b8] ;  /* 0x0000ae00ffa67624 */ /* 0x000fe200078e00ff */
[----:B------:R-:W-:Y:S01]  /*2e10*/  LOP3.LUT R23, R23, 0x1c0, RZ, 0xc0, !PT ;  /* 0x000001c017177812 */ /* 0x000fe200078ec0ff */
[----:B------:R-:W-:Y:S01]  /*2e20*/  IMAD.SHL.U32 R11, R11, 0x40, RZ ;  /* 0x000000400b0b7824 */ /* 0x000fe200078e00ff */
[----:B------:R-:W-:Y:S01]  /*2e30*/  SHF.R.U32.HI R22, RZ, 0x3, R22 ;  /* 0x00000003ff167819 */ /* 0x000fe20000011616 */
[----:B------:R-:W-:Y:S01]  /*2e40*/  IMAD.MOV.U32 R165, RZ, RZ, c[0x0][0x27c] ;  /* 0x00009f00ffa57624 */ /* 0x000fe200078e00ff */
[----:B------:R-:W-:Y:S01]  /*2e50*/  ISETP.NE.AND P1, PT, R166, 0x1, PT ;  /* 0x00000001a600780c */ /* 0x000fe20003f25270 */
[----:B------:R-:W-:Y:S01]  /*2e60*/  IMAD.MOV.U32 R150, RZ, RZ, 0x6 ;  /* 0x00000006ff967424 */ /* 0x000fe200078e00ff */
[----:B------:R-:W-:Y:S01]  /*2e70*/  LOP3.LUT R11, R11, 0x1c0, RZ, 0xc0, !PT ;  /* 0x000001c00b0b7812 */ /* 0x000fe200078ec0ff */
[----:B------:R-:W-:Y:S01]  /*2e80*/  UIMAD.WIDE.U32 UR10, UR4, 0x60, URZ ;  /* 0x00000060040a78a5 */ /* 0x000fe2000f8e003f */
[----:B------:R-:W-:Y:S01]  /*2e90*/  LOP3.LUT R9, R5, R22, RZ, 0x3c, !PT ;  /* 0x0000001605097212 */ /* 0x000fe200078e3cff */
[----:B------:R-:W-:Y:S01]  /*2ea0*/  UIMAD UR13, UR12, UR5, URZ ;  /* 0x000000050c0d72a4 */ /* 0x000fe2000f8e023f */
[----:B------:R-:W-:Y:S01]  /*2eb0*/  IADD3 R22, R81, 0x60, RZ ;  /* 0x0000006051167810 */ /* 0x000fe20007ffe0ff */
[----:B------:R-:W-:Y:S01]  /*2ec0*/  IMAD.SHL.U32 R159, R147, 0x40, RZ ;  /* 0x00000040939f7824 */ /* 0x000fe200078e00ff */
[----:B------:R-:W-:Y:S01]  /*2ed0*/  SHF.R.U32.HI R11, RZ, 0x3, R11 ;  /* 0x00000003ff0b7819 */ /* 0x000fe2000001160b */
[----:B------:R-:W-:Y:S01]  /*2ee0*/  ULDC.64 UR4, c[0x0][0x290] ;  /* 0x0000a40000047ab9 */ /* 0x000fe20000000a00 */
[----:B------:R-:W-:Y:S01]  /*2ef0*/  ISETP.GE.AND P0, PT, R165, 0x1, PT ;  /* 0x00000001a500780c */ /* 0x000fe20003f06270 */
[----:B------:R-:W-:Y:S01]  /*2f00*/  IMAD.SHL.U32 R22, R22, 0x40, RZ ;  /* 0x0000004016167824 */ /* 0x000fe200078e00ff */
[----:B------:R-:W-:Y:S01]  /*2f10*/  LOP3.LUT R5, R8, R11, RZ, 0x3c, !PT ;  /* 0x0000000b08057212 */ /* 0x000fe200078e3cff */
[----:B------:R-:W-:Y:S01]  /*2f20*/  IMAD.IADD R11, R10, 0x1, R9 ;  /* 0x000000010a0b7824 */ /* 0x000fe200078e0209 */
[----:B------:R-:W-:Y:S01]  /*2f30*/  LOP3.LUT R234, R234, 0xfffffff7, RZ, 0xc0, !PT ;  /* 0xfffffff7eaea7812 */ /* 0x000fe200078ec0ff */
[----:B------:R-:W-:Y:S01]  /*2f40*/  IMAD R9, R4, 0x1c00, R13 ;  /* 0x00001c0004097824 */ /* 0x000fe200078e020d */
[----:B------:R-:W-:Y:S01]  /*2f50*/  LOP3.LUT R22, R22, 0x1c0, RZ, 0xc0, !PT ;  /* 0x000001c016167812 */ /* 0x000fe200078ec0ff */
[----:B------:R-:W-:Y:S01]  /*2f60*/  IMAD.IADD R10, R6, 0x1, R5 ;  /* 0x00000001060a7824 */ /* 0x000fe200078e0205 */
[--C-:B------:R-:W-:Y:S01]  /*2f70*/  LOP3.LUT R5, R23, 0x38, R3.reuse, 0xf8, !PT ;  /* 0x0000003817057812 */ /* 0x100fe200078ef803 */
[----:B------:R-:W-:Y:S01]  /*2f80*/  UIMAD.WIDE.U32 UR16, UR4, 0x60, URZ ;  /* 0x00000060041078a5 */ /* 0x000fe2000f8e003f */
[C---:B------:R-:W-:Y:S01]  /*2f90*/  IADD3 R23, R81.reuse, 0x40, RZ ;  /* 0x0000004051177810 */ /* 0x040fe20007ffe0ff */
[----:B------:R-:W-:Y:S01]  /*2fa0*/  UIMAD UR5, UR12, UR5, URZ ;  /* 0x000000050c0572a4 */ /* 0x000fe2000f8e023f */
[----:B------:R-:W-:Y:S01]  /*2fb0*/  LOP3.LUT R6, R22, 0x38, R3, 0xf8, !PT ;  /* 0x0000003816067812 */ /* 0x000fe200078ef803 */
[----:B------:R-:W-:Y:S01]  /*2fc0*/  ULDC UR4, c[0x0][0x238] ;  /* 0x00008e0000047ab9 */ /* 0x000fe20000000800 */
[----:B------:R-:W-:Y:S01]  /*2fd0*/  IADD3 R22, R81, 0x60, RZ ;  /* 0x0000006051167810 */ /* 0x000fe20007ffe0ff */
[----:B------:R-:W-:Y:S01]  /*2fe0*/  IMAD.SHL.U32 R23, R23, 0x40, RZ ;  /* 0x0000004017177824 */ /* 0x000fe200078e00ff */
[----:B------:R-:W-:Y:S01]  /*2ff0*/  LOP3.LUT R94, R3, 0xfffffff8, RZ, 0xc0, !PT ;  /* 0xfffffff8035e7812 */ /* 0x000fe200078ec0ff */
[----:B------:R-:W-:Y:S01]  /*3000*/  UMOV UR12, 0x6 ;  /* 0x00000006000c7882 */ /* 0x000fe20000000000 */
[----:B------:R-:W-:Y:S01]  /*3010*/  @P1 LOP3.LUT R234, R234, 0x8, RZ, 0xfc, !PT ;  /* 0x00000008eaea1812 */ /* 0x000fe200078efcff */
[----:B------:R-:W-:Y:S01]  /*3020*/  IMAD.SHL.U32 R22, R22, 0x40, RZ ;  /* 0x0000004016167824 */ /* 0x000fe200078e00ff */
[----:B------:R-:W-:Y:S01]  /*3030*/  LOP3.LUT R23, R23, 0x1c0, RZ, 0xc0, !PT ;  /* 0x000001c017177812 */ /* 0x000fe200078ec0ff */
[----:B------:R-:W-:Y:S01]  /*3040*/  ULDC UR15, c[0x0][0x23c] ;  /* 0x00008f00000f7ab9 */ /* 0x000fe20000000800 */
[----:B------:R-:W-:Y:S01]  /*3050*/  SHF.L.U64.HI R147, R147, R150, c[0x0][0x284] ;  /* 0x0000a10093937619 */ /* 0x000fe20000010296 */
[----:B------:R-:W-:Y:S01]  /*3060*/  IMAD.SHL.U32 R164, R32, 0x40, RZ ;  /* 0x0000004020a47824 */ /* 0x000fe200078e00ff */
[----:B------:R-:W-:Y:S01]  /*3070*/  LOP3.LUT R22, R22, 0x1c0, RZ, 0xc0, !PT ;  /* 0x000001c016167812 */ /* 0x000fe200078ec0ff */
[----:B------:R-:W-:Y:S01]  /*3080*/  IMAD.IADD R97, R99, 0x1, R15 ;  /* 0x0000000163617824 */ /* 0x000fe200078e020f */
[----:B------:R-:W-:Y:S01]  /*3090*/  SHF.R.U32.HI R23, RZ, 0x3, R23 ;  /* 0x00000003ff177819 */ /* 0x000fe20000011617 */
[----:B------:R-:W-:Y:S01]  /*30a0*/  IMAD.SHL.U32 R131, R11, 0x2, RZ ;  /* 0x000000020b837824 */ /* 0x000fe200078e00ff */
[----:B------:R-:W-:Y:S01]  /*30b0*/  SHF.R.U32.HI R22, RZ, 0x3, R22 ;  /* 0x00000003ff167819 */ /* 0x000fe20000011616 */
[----:B------:R-:W-:Y:S01]  /*30c0*/  IMAD.SHL.U32 R130, R10, 0x2, RZ ;  /* 0x000000020a827824 */ /* 0x000fe200078e00ff */
[----:B------:R-:W-:Y:S01]  /*30d0*/  LOP3.LUT R8, R5, R23, RZ, 0x3c, !PT ;  /* 0x0000001705087212 */ /* 0x000fe200078e3cff */
[----:B------:R-:W-:Y:S01]  /*30e0*/  IMAD R5, R4, 0x1c00, R14 ;  /* 0x00001c0004057824 */ /* 0x000fe200078e020e */
[----:B------:R-:W-:Y:S01]  /*30f0*/  LOP3.LUT R4, R6, R22, RZ, 0x3c, !PT ;  /* 0x0000001606047212 */ /* 0x000fe200078e3cff */
[----:B------:R-:W-:Y:S01]  /*3100*/  USHF.L.U64.HI UR15, UR4, UR12, UR15 ;  /* 0x0000000c040f7299 */ /* 0x000fe2000801020f */
[----:B------:R-:W-:Y:S01]  /*3110*/  SHF.L.U64.HI R150, R160, R150, c[0x0][0x294] ;  /* 0x0000a500a0967619 */ /* 0x000fe20000010296 */
[----:B------:R-:W-:Y:S01]  /*3120*/  IMAD.IADD R6, R9, 0x1, R8 ;  /* 0x0000000109067824 */ /* 0x000fe200078e0208 */
[----:B------:R-:W-:Y:S01]  /*3130*/  ISETP.GE.AND P6, PT, R76, c[0x0][0x1d4], PT ;  /* 0x000075004c007a0c */ /* 0x000fe20003fc6270 */
[----:B------:R-:W-:Y:S01]  /*3140*/  IMAD.IADD R4, R5, 0x1, R4 ;  /* 0x0000000105047824 */ /* 0x000fe200078e0204 */
[----:B------:R-:W-:Y:S01]  /*3150*/  SHF.R.S32.HI R74, RZ, 0x3, R3 ;  /* 0x00000003ff4a7819 */ /* 0x000fe20000011403 */
[----:B------:R-:W-:Y:S01]  /*3160*/  IMAD.SHL.U32 R160, R160, 0x40, RZ ;  /* 0x00000040a0a07824 */ /* 0x000fe200078e00ff */
[----:B------:R-:W-:Y:S01]  /*3170*/  SHF.R.S32.HI R108, RZ, 0x1f, R94 ;  /* 0x0000001fff6c7819 */ /* 0x000fe2000001145e */
[----:B------:R-:W-:Y:S01]  /*3180*/  IMAD.SHL.U32 R129, R6, 0x2, RZ ;  /* 0x0000000206817824 */ /* 0x000fe200078e00ff */
[----:B------:R-:W-:Y:S01]  /*3190*/  @P0 LOP3.LUT R234, R234, 0x10, RZ, 0xfc, !PT ;  /* 0x00000010eaea0812 */ /* 0x000fe200078efcff */
[----:B------:R-:W-:Y:S01]  /*31a0*/  IMAD.SHL.U32 R128, R4, 0x2, RZ ;  /* 0x0000000204807824 */ /* 0x000fe200078e00ff */
[----:B------:R-:W-:-:S02]  /*31b0*/  UIADD3 UR13, UR11, UR13, URZ ;  /* 0x0000000d0b0d7290 */ /* 0x000fc4000fffe03f */
[----:B------:R-:W-:Y:S02]  /*31c0*/  UIADD3 UR14, UR17, UR5, URZ ;  /* 0x00000005110e7290 */ /* 0x000fe4000fffe03f */
[----:B------:R-:W-:Y:S02]  /*31d0*/  ULDC.U8 UR4, c[0x0][0x298] ;  /* 0x0000a60000047ab9 */ /* 0x000fe40000000000 */
.L_x_390:
[----:B----4-:R-:W-:Y:S01]  /*31e0*/  IMAD R3, R41, 0x70, R0 ;  /* 0x0000007029037824 */ /* 0x010fe200078e0200 */
[----:B------:R-:W-:Y:S01]  /*31f0*/  ISETP.NE.AND P1, PT, R166, 0x1, PT ;  /* 0x00000001a600780c */ /* 0x000fe20003f25270 */
[----:B------:R-:W-:Y:S01]  /*3200*/  IMAD.MOV.U32 R95, RZ, RZ, RZ ;  /* 0x000000ffff5f7224 */ /* 0x000fe200078e00ff */
[----:B------:R-:W-:Y:S04]  /*3210*/  DEPBAR.LE SB0, 0x0 ;  /* 0x000080000000791a */ /* 0x000fe80000000000 */
[----:B------:R-:W-:Y:S01]  /*3220*/  ISETP.GE.AND P0, PT, R3, R2, PT ;  /* 0x000000020300720c */ /* 0x000fe20003f06270 */
[----:B------:R-:W-:Y:S01]  /*3230*/  IMAD.IADD R3, R135, 0x1, R3 ;  /* 0x0000000187037824 */ /* 0x000fe200078e0203 */
[----:B------:R-:W-:Y:S01]  /*3240*/  WARPSYNC 0xffffffff ;  /* 0xffffffff00007948 */ /* 0x000fe20003800000 */
[----:B------:R-:W-:Y:S01]  /*3250*/  ISETP.GE.AND P3, PT, R165, 0x1, PT ;  /* 0x00000001a500780c */ /* 0x000fe20003f66270 */
[----:B------:R-:W-:Y:S01]  /*3260*/  BSSY B2, `(.L_x_342) ;  /* 0x000056a000027945 */ /* 0x000fe20003800000 */
[----:B-1----:R-:W-:Y:S01]  /*3270*/  IMAD.MOV.U32 R4, RZ, RZ, R3 ;  /* 0x000000ffff047224 */ /* 0x002fe200078e0003 */
[----:B------:R-:W-:Y:S01]  /*3280*/  ISETP.GT.OR P0, PT, R0, 0x6f, P0 ;  /* 0x0000006f0000780c */ /* 0x000fe20000704670 */
[----:B------:R-:W-:Y:S05]  /*3290*/  @P1 IMAD.HI.U32 R5, R3, c[0x0][0x2bc], RZ ;  /* 0x0000af0003051a27 */ /* 0x000fea00078e00ff */
[----:B------:R-:W-:Y:S07]  /*32a0*/  @P1 SHF.R.U32.HI R4, RZ, c[0x0][0x2c0], R5 ;  /* 0x0000b000ff041a19 */ /* 0x000fee0000011605 */
[C---:B------:R-:W-:Y:S04]  /*32b0*/  @!P0 IADD3 R5, P1, R4.reuse, R122, RZ ;  /* 0x0000007a04058210 */ /* 0x040fe80007f3e0ff */
[----:B------:R-:W-:Y:S01]  /*32c0*/  @!P0 LEA.HI.X.SX32 R6, R4, R132, 0x1, P1 ;  /* 0x0000008404068211 */ /* 0x000fe200008f0eff */
[----:B------:R-:W-:Y:S01]  /*32d0*/  IMAD.MOV R4, RZ, RZ, -R4 ;  /* 0x000000ffff047224 */ /* 0x000fe200078e0a04 */
[C---:B------:R-:W-:Y:S03]  /*32e0*/  @!P0 LEA R8, P1, R5.reuse, c[0x0][0x2a0], 0x2 ;  /* 0x0000a80005088a11 */ /* 0x040fe600078210ff */
[----:B------:R-:W-:Y:S01]  /*32f0*/  IMAD R96, R4, c[0x0][0x2b8], R3 ;  /* 0x0000ae0004607a24 */ /* 0x000fe200078e0203 */
[----:B------:R-:W-:Y:S03]  /*3300*/  @!P0 LEA.HI.X R9, R5, c[0x0][0x2a4], R6, 0x2, P1 ;  /* 0x0000a90005098a11 */ /* 0x000fe600008f1406 */
[C---:B------:R-:W-:Y:S01]  /*3310*/  IMAD.WIDE.U32 R4, R96.reuse, c[0x0][0x1e0], RZ ;  /* 0x0000780060047a25 */ /* 0x040fe200078e00ff */
[----:B------:R-:W-:Y:S01]  /*3320*/  SHF.R.S32.HI R113, RZ, 0x1f, R96 ;  /* 0x0000001fff717819 */ /* 0x000fe20000011460 */
[----:B------:R-:W2:Y:S04]  /*3330*/  @!P0 LDG.E R95, [R8.64] ;  /* 0x00000008085f8981 */ /* 0x000ea8000c1e1900 */
[----:B------:R-:W-:Y:S01]  /*3340*/  IMAD R3, R113, c[0x0][0x1e0], RZ ;  /* 0x0000780071037a24 */ /* 0x000fe200078e02ff */
[----:B------:R-:W-:Y:S03]  /*3350*/  BAR.SYNC.DEFER_BLOCKING 0x0 ;  /* 0x0000000000007b1d */ /* 0x000fe60000010000 */
[----:B------:R-:W-:Y:S04]  /*3360*/  IMAD R3, R96, c[0x0][0x1e4], R3 ;  /* 0x0000790060037a24 */ /* 0x000fe800078e0203 */
[----:B------:R-:W-:Y:S01]  /*3370*/  IMAD.IADD R5, R5, 0x1, R3 ;  /* 0x0000000105057824 */ /* 0x000fe200078e0203 */
[----:B--2---:R-:W-:Y:S03]  /*3380*/  SHF.R.S32.HI R114, RZ, 0x1f, R95 ;  /* 0x0000001fff727819 */ /* 0x004fe6000001145f */
[C---:B------:R-:W-:Y:S04]  /*3390*/  IMAD.WIDE.U32 R4, R95.reuse, c[0x0][0x1f0], R4 ;  /* 0x00007c005f047a25 */ /* 0x040fe800078e0004 */
[----:B------:R-:W-:Y:S01]  /*33a0*/  IMAD R6, R114, c[0x0][0x1f0], RZ ;  /* 0x00007c0072067a24 */ /* 0x000fe200078e02ff */
[----:B------:R-:W-:Y:S03]  /*33b0*/  IADD3 R3, P0, R126, R4, RZ ;  /* 0x000000047e037210 */ /* 0x000fe60007f1e0ff */
[----:B------:R-:W-:Y:S05]  /*33c0*/  IMAD R6, R95, c[0x0][0x1f4], R6 ;  /* 0x00007d005f067a24 */ /* 0x000fea00078e0206 */
[----:B------:R-:W-:Y:S02]  /*33d0*/  IADD3.X R4, R134, R5, R6, P0, !PT ;  /* 0x0000000586047210 */ /* 0x000fe400007fe406 */
[C---:B---3--:R-:W-:Y:S04]  /*33e0*/  LEA R92, P0, R3.reuse, c[0x0][0x1c8], 0x1 ;  /* 0x00007200035c7a11 */ /* 0x048fe800078008ff */
[----:B------:R-:W-:Y:S01]  /*33f0*/  LEA.HI.X R91, R3, c[0x0][0x1cc], R4, 0x1, P0 ;  /* 0x00007300035b7a11 */ /* 0x000fe200000f0c04 */
[----:B------:R-:W-:-:S05]  /*3400*/  @!P3 BRA `(.L_x_343) ;  /* 0x000050d00000b947 */ /* 0x000fca0003800000 */
[-C--:B------:R-:W-:Y:S01]  /*3410*/  IMAD R5, R155, R41.reuse, RZ ;  /* 0x000000299b057224 */ /* 0x080fe200078e02ff */
[----:B------:R-:W-:Y:S01]  /*3420*/  ISETP.NE.AND P0, PT, RZ, UR4, PT ;  /* 0x00000004ff007c0c */ /* 0x000fe2000bf05270 */
[-C--:B------:R-:W-:Y:S01]  /*3430*/  IMAD R4, R156, R41.reuse, RZ ;  /* 0x000000299c047224 */ /* 0x080fe200078e02ff */
[----:B------:R-:W-:Y:S01]  /*3440*/  SHF.R.S32.HI R3, RZ, 0x1f, R41 ;  /* 0x0000001fff037819 */ /* 0x000fe20000011429 */
[----:B------:R-:W-:Y:S04]  /*3450*/  IMAD.WIDE.U32 R44, R142, R41, RZ ;  /* 0x000000298e2c7225 */ /* 0x000fe800078e00ff */
[C---:B------:R-:W-:Y:S02]  /*3460*/  IMAD R5, R3.reuse, R142, R5 ;  /* 0x0000008e03057224 */ /* 0x040fe400078e0205 */
[----:B------:R-:W-:Y:S02]  /*3470*/  IMAD R4, R3, R140, R4 ;  /* 0x0000008c03047224 */ /* 0x000fe400078e0204 */
[----:B------:R-:W-:Y:S01]  /*3480*/  IMAD R3, R41, -0x70, R2 ;  /* 0xffffff9029037824 */ /* 0x000fe200078e0202 */
[----:B------:R-:W-:Y:S01]  /*3490*/  IADD3 R37, R45, R5, RZ ;  /* 0x000000052d257210 */ /* 0x000fe20007ffe0ff */
[----:B------:R-:W-:Y:S03]  /*34a0*/  IMAD.WIDE.U32 R38, R140, R41, RZ ;  /* 0x000000298c267225 */ /* 0x000fe600078e00ff */
[----:B------:R-:W-:Y:S02]  /*34b0*/  IMNMX R90, R3, 0x70, PT ;  /* 0x00000070035a7817 */ /* 0x000fe40003800200 */
[----:B------:R-:W-:Y:S01]  /*34c0*/  IADD3 R68, R39, R4, RZ ;  /* 0x0000000427447210 */ /* 0x000fe20007ffe0ff */
[----:B------:R-:W-:-:S05]  /*34d0*/  @!P0 BRA `(.L_x_344) ;  /* 0x0000285000008947 */ /* 0x000fca0003800000 */
[----:B------:R-:W-:Y:S01]  /*34e0*/  ISETP.GE.AND P4, PT, R81, R90, PT ;  /* 0x0000005a5100720c */ /* 0x000fe20003f86270 */
[----:B------:R-:W-:Y:S01]  /*34f0*/  BSSY B0, `(.L_x_345) ;  /* 0x000001b000007945 */ /* 0x000fe20003800000 */
[----:B------:R-:W-:Y:S01]  /*3500*/  CS2R R50, SRZ ;  /* 0x0000000000327805 */ /* 0x000fe2000001ff00 */
[----:B------:R-:W-:Y:S01]  /*3510*/  CS2R R46, SRZ ;  /* 0x00000000002e7805 */ /* 0x000fe2000001ff00 */
[----:B------:R-:W-:Y:S01]  /*3520*/  CS2R R42, SRZ ;  /* 0x00000000002a7805 */ /* 0x000fe2000001ff00 */
[----:B------:R-:W-:Y:S01]  /*3530*/  CS2R R8, SRZ ;  /* 0x0000000000087805 */ /* 0x000fe2000001ff00 */
[----:B------:R-:W-:Y:S07]  /*3540*/  CS2R R4, SRZ ;  /* 0x0000000000047805 */ /* 0x000fee000001ff00 */
[----:B------:R-:W-:-:S05]  /*3550*/  @P4 BRA `(.L_x_346) ;  /* 0x0000014000004947 */ /* 0x000fca0003800000 */
[----:B------:R-:W-:Y:S01]  /*3560*/  IADD3 R3, P0, R102, R44, RZ ;  /* 0x0000002c66037210 */ /* 0x000fe20007f1e0ff */
[----:B------:R-:W-:Y:S01]  /*3570*/  CS2R R42, SRZ ;  /* 0x00000000002a7805 */ /* 0x000fe2000001ff00 */
[----:B------:R-:W-:Y:S01]  /*3580*/  CS2R R46, SRZ ;  /* 0x00000000002e7805 */ /* 0x000fe2000001ff00 */
[----:B------:R-:W-:Y:S02]  /*3590*/  CS2R R8, SRZ ;  /* 0x0000000000087805 */ /* 0x000fe4000001ff00 */
[----:B------:R-:W-:Y:S01]  /*35a0*/  IMAD.X R5, R37, 0x1, R110, P0 ;  /* 0x0000000125057824 */ /* 0x000fe200000e066e */
[----:B------:R-:W-:Y:S05]  /*35b0*/  IADD3 R4, P0, R100, R38, RZ ;  /* 0x0000002664047210 */ /* 0x000fea0007f1e0ff */
[----:B------:R-:W-:Y:S01]  /*35c0*/  IMAD.X R6, R68, 0x1, R109, P0 ;  /* 0x0000000144067824 */ /* 0x000fe200000e066d */
[C---:B------:R-:W-:Y:S04]  /*35d0*/  LEA R16, P0, R3.reuse, c[0x0][0x270], 0x1 ;  /* 0x00009c0003107a11 */ /* 0x040fe800078008ff */
[----:B------:R-:W-:Y:S02]  /*35e0*/  LEA.HI.X R17, R3, c[0x0][0x274], R5, 0x1, P0 ;  /* 0x00009d0003117a11 */ /* 0x000fe400000f0c05 */
[C---:B------:R-:W-:Y:S04]  /*35f0*/  LEA R10, P0, R4.reuse, c[0x0][0x288], 0x1 ;  /* 0x0000a200040a7a11 */ /* 0x040fe800078008ff */
[----:B------:R-:W-:Y:S02]  /*3600*/  LEA.HI.X R11, R4, c[0x0][0x28c], R6, 0x1, P0 ;  /* 0x0000a300040b7a11 */ /* 0x000fe400000f0c06 */
[----:B------:R-:W-:Y:S01]  /*3610*/  ISETP.GE.AND P0, PT, R78, c[0x0][0x27c], PT ;  /* 0x00009f004e007a0c */ /* 0x000fe20003f06270 */
[----:B------:R-:W-:Y:S11]  /*3620*/  CS2R R4, SRZ ;  /* 0x0000000000047805 */ /* 0x000ff6000001ff00 */
[----:B------:R-:W-:Y:S01]  /*3630*/  @!UPT UIADD3 URZ, URZ, URZ, URZ ;  /* 0x0000003f3f3ff290 */ /* 0x000fe2000fffe03f */
[----:B------:R1:W5:Y:S04]  /*3640*/  @!P0 LDG.E.64 R42, [R16.64] ;  /* 0x00000008102a8981 */ /* 0x000368000c1e1b00 */
[----:B------:R1:W5:Y:S01]  /*3650*/  @!P0 LDG.E.64 R4, [R10.64] ;  /* 0x000000080a048981 */ /* 0x000362000c1e1b00 */
[----:B------:R-:W-:Y:S11]  /*3660*/  ISETP.GE.AND P0, PT, R80, c[0x0][0x27c], PT ;  /* 0x00009f0050007a0c */ /* 0x000ff60003f06270 */
[----:B------:R-:W-:Y:S02]  /*3670*/  @!UPT UIADD3 URZ, URZ, URZ, URZ ;  /* 0x0000003f3f3ff290 */ /* 0x000fe4000fffe03f */
[----:B------:R1:W5:Y:S04]  /*3680*/  @!P0 LDG.E.64 R46, [R16.64+0x40] ;  /* 0x00004008102e8981 */ /* 0x000368000c1e1b00 */
[----:B------:R1:W5:Y:S02]  /*3690*/  @!P0 LDG.E.64 R8, [R10.64+0x40] ;  /* 0x000040080a088981 */ /* 0x000364000c1e1b00 */
.L_x_346:
[----:B------:R-:W-:Y:S05]  /*36a0*/  BSYNC B0 ;  /* 0x0000000000007941 */ /* 0x000fea0003800000 */
.L_x_345:
[----:B-1----:R-:W-:Y:S01]  /*36b0*/  IADD3 R16, R81, 0x20, RZ ;  /* 0x0000002051107810 */ /* 0x002fe20007ffe0ff */
[----:B-----5:R-:W-:Y:S01]  /*36c0*/  IMAD.MOV.U32 R11, RZ, RZ, R46 ;  /* 0x000000ffff0b7224 */ /* 0x020fe200078e002e */
[----:B------:R-:W-:Y:S01]  /*36d0*/  LOP3.LUT R234, R234, 0xfffffffe, RZ, 0xc0, !PT ;  /* 0xfffffffeeaea7812 */ /* 0x000fe200078ec0ff */
[----:B------:R-:W-:Y:S01]  /*36e0*/  IMAD.MOV.U32 R10, RZ, RZ, R47 ;  /* 0x000000ffff0a7224 */ /* 0x000fe200078e002f */
[----:B------:R-:W-:Y:S01]  /*36f0*/  ISETP.GE.AND P0, PT, R16, R90, PT ;  /* 0x0000005a1000720c */ /* 0x000fe20003f06270 */
[----:B------:R-:W-:Y:S01]  /*3700*/  IMAD.MOV.U32 R6, RZ, RZ, R42 ;  /* 0x000000ffff067224 */ /* 0x000fe200078e002a */
[----:B------:R-:W-:Y:S01]  /*3710*/  BSSY B0, `(.L_x_347) ;  /* 0x0000024000007945 */ /* 0x000fe20003800000 */
[----:B------:R-:W-:Y:S01]  /*3720*/  IMAD.MOV.U32 R3, RZ, RZ, R43 ;  /* 0x000000ffff037224 */ /* 0x000fe200078e002b */
[----:B------:R-:W-:Y:S01]  /*3730*/  PRMT R61, R10, 0x7610, R61 ;  /* 0x000076100a3d7816 */ /* 0x000fe2000000003d */
[----:B------:R-:W-:Y:S01]  /*3740*/  IMAD.MOV.U32 R10, RZ, RZ, R9 ;  /* 0x000000ffff0a7224 */ /* 0x000fe200078e0009 */
[----:B------:R-:W-:Y:S01]  /*3750*/  PRMT R40, R6, 0x7610, R40 ;  /* 0x0000761006287816 */ /* 0x000fe20000000028 */
[----:B------:R-:W-:Y:S01]  /*3760*/  IMAD.MOV.U32 R6, RZ, RZ, R4 ;  /* 0x000000ffff067224 */ /* 0x000fe200078e0004 */
[----:B------:R-:W-:Y:S01]  /*3770*/  PRMT R60, R3, 0x5410, R11 ;  /* 0x00005410033c7816 */ /* 0x000fe2000000000b */
[----:B------:R-:W-:Y:S01]  /*3780*/  IMAD.MOV.U32 R11, RZ, RZ, R8 ;  /* 0x000000ffff0b7224 */ /* 0x000fe200078e0008 */
[----:B------:R-:W-:Y:S01]  /*3790*/  CS2R R48, SRZ ;  /* 0x0000000000307805 */ /* 0x000fe2000001ff00 */
[----:B------:R-:W-:Y:S01]  /*37a0*/  IMAD.MOV.U32 R3, RZ, RZ, R5 ;  /* 0x000000ffff037224 */ /* 0x000fe200078e0005 */
[----:B------:R-:W-:Y:S01]  /*37b0*/  CS2R R22, SRZ ;  /* 0x0000000000167805 */ /* 0x000fe2000001ff00 */
[----:B------:R-:W-:Y:S01]  /*37c0*/  @P0 LOP3.LUT R234, R234, 0x1, RZ, 0xfc, !PT ;  /* 0x00000001eaea0812 */ /* 0x000fe200078efcff */
[----:B------:R-:W-:Y:S01]  /*37d0*/  CS2R R20, SRZ ;  /* 0x0000000000147805 */ /* 0x000fe2000001ff00 */
[----:B------:R-:W-:Y:S02]  /*37e0*/  PRMT R32, R11, 0x5410, R10 ;  /* 0x000054100b207816 */ /* 0x000fe4000000000a */
[----:B------:R-:W-:Y:S01]  /*37f0*/  PRMT R15, R6, 0x5410, R3 ;  /* 0x00005410060f7816 */ /* 0x000fe20000000003 */
[----:B------:R-:W-:-:S05]  /*3800*/  @P0 BRA `(.L_x_348) ;  /* 0x0000014000000947 */ /* 0x000fca0003800000 */
[----:B------:R-:W-:Y:S01]  /*3810*/  IADD3 R3, P1, P0, R102, R44, R161 ;  /* 0x0000002c66037210 */ /* 0x000fe2000783e0a1 */
[----:B------:R-:W-:Y:S01]  /*3820*/  CS2R R48, SRZ ;  /* 0x0000000000307805 */ /* 0x000fe2000001ff00 */
[----:B------:R-:W-:Y:S01]  /*3830*/  CS2R R20, SRZ ;  /* 0x0000000000147805 */ /* 0x000fe2000001ff00 */
[----:B------:R-:W-:Y:S01]  /*3840*/  CS2R R50, SRZ ;  /* 0x0000000000327805 */ /* 0x000fe2000001ff00 */
[----:B------:R-:W-:Y:S01]  /*3850*/  IADD3.X R10, R110, R37, R151, P1, P0 ;  /* 0x000000256e0a7210 */ /* 0x000fe20000fe0497 */
[----:B------:R-:W-:Y:S01]  /*3860*/  CS2R R22, SRZ ;  /* 0x0000000000167805 */ /* 0x000fe2000001ff00 */
[----:B------:R-:W-:Y:S04]  /*3870*/  IADD3 R6, P1, P0, R100, R38, R162 ;  /* 0x0000002664067210 */ /* 0x000fe8000783e0a2 */
[----:B------:R-:W-:Y:S02]  /*3880*/  IADD3.X R11, R109, R68, R152, P1, P0 ;  /* 0x000000446d0b7210 */ /* 0x000fe40000fe0498 */
[C---:B------:R-:W-:Y:S04]  /*3890*/  LEA R16, P0, R3.reuse, c[0x0][0x270], 0x1 ;  /* 0x00009c0003107a11 */ /* 0x040fe800078008ff */
[----:B------:R-:W-:Y:S02]  /*38a0*/  LEA.HI.X R17, R3, c[0x0][0x274], R10, 0x1, P0 ;  /* 0x00009d0003117a11 */ /* 0x000fe400000f0c0a */
[C---:B------:R-:W-:Y:S04]  /*38b0*/  LEA R10, P0, R6.reuse, c[0x0][0x288], 0x1 ;  /* 0x0000a200060a7a11 */ /* 0x040fe800078008ff */
[----:B------:R-:W-:Y:S02]  /*38c0*/  LEA.HI.X R11, R6, c[0x0][0x28c], R11, 0x1, P0 ;  /* 0x0000a300060b7a11 */ /* 0x000fe400000f0c0b */
[----:B------:R-:W-:Y:S11]  /*38d0*/  ISETP.GE.AND P0, PT, R78, c[0x0][0x27c], PT ;  /* 0x00009f004e007a0c */ /* 0x000ff60003f06270 */
[----:B------:R-:W-:Y:S02]  /*38e0*/  @!UPT UIADD3 URZ, URZ, URZ, URZ ;  /* 0x0000003f3f3ff290 */ /* 0x000fe4000fffe03f */
[----:B------:R1:W5:Y:S04]  /*38f0*/  @!P0 LDG.E.64 R48, [R16.64] ;  /* 0x0000000810308981 */ /* 0x000368000c1e1b00 */
[----:B------:R1:W5:Y:S01]  /*3900*/  @!P0 LDG.E.64 R20, [R10.64] ;  /* 0x000000080a148981 */ /* 0x000362000c1e1b00 */
[----:B------:R-:W-:Y:S11]  /*3910*/  ISETP.GE.AND P0, PT, R80, c[0x0][0x27c], PT ;  /* 0x00009f0050007a0c */ /* 0x000ff60003f06270 */
[----:B------:R-:W-:Y:S02]  /*3920*/  @!UPT UIADD3 URZ, URZ, URZ, URZ ;  /* 0x0000003f3f3ff290 */ /* 0x000fe4000fffe03f */
[----:B------:R1:W5:Y:S04]  /*3930*/  @!P0 LDG.E.64 R50, [R16.64+0x40] ;  /* 0x0000400810328981 */ /* 0x000368000c1e1b00 */
[----:B------:R1:W5:Y:S02]  /*3940*/  @!P0 LDG.E.64 R22, [R10.64+0x40] ;  /* 0x000040080a168981 */ /* 0x000364000c1e1b00 */
.L_x_348:
[----:B------:R-:W-:Y:S05]  /*3950*/  BSYNC B0 ;  /* 0x0000000000007941 */ /* 0x000fea0003800000 */
.L_x_347:
[----:B-1----:R-:W-:Y:S01]  /*3960*/  IADD3 R16, R81, 0x40, RZ ;  /* 0x0000004051107810 */ /* 0x002fe20007ffe0ff */
[----:B-----5:R-:W-:Y:S01]  /*3970*/  IMAD.MOV.U32 R10, RZ, RZ, R51 ;  /* 0x000000ffff0a7224 */ /* 0x020fe200078e0033 */
[----:B------:R-:W-:Y:S01]  /*3980*/  BSSY B0, `(.L_x_349) ;  /* 0x0000028000007945 */ /* 0x000fe20003800000 */
[----:B------:R-:W-:Y:S01]  /*3990*/  IMAD.MOV.U32 R6, RZ, RZ, R48 ;  /* 0x000000ffff067224 */ /* 0x000fe200078e0030 */
[----:B------:R-:W-:Y:S01]  /*39a0*/  ISETP.GE.AND P5, PT, R16, R90, PT ;  /* 0x0000005a1000720c */ /* 0x000fe20003fa6270 */
[----:B------:R-:W-:Y:S01]  /*39b0*/  IMAD.MOV.U32 R11, RZ, RZ, R50 ;  /* 0x000000ffff0b7224 */ /* 0x000fe200078e0032 */
[----:B------:R-:W-:Y:S01]  /*39c0*/  PRMT R63, R10, 0x7610, R63 ;  /* 0x000076100a3f7816 */ /* 0x000fe2000000003f */
[----:B------:R-:W-:Y:S01]  /*39d0*/  IMAD.MOV.U32 R3, RZ, RZ, R49 ;  /* 0x000000ffff037224 */ /* 0x000fe200078e0031 */
[----:B------:R-:W-:Y:S01]  /*39e0*/  PRMT R61, R61, 0x5410, R6 ;  /* 0x000054103d3d7816 */ /* 0x000fe20000000006 */
[----:B------:R-:W-:Y:S01]  /*39f0*/  IMAD.MOV.U32 R10, RZ, RZ, R23 ;  /* 0x000000ffff0a7224 */ /* 0x000fe200078e0017 */
[----:B------:R-:W-:Y:S01]  /*3a00*/  CS2R R58, SRZ ;  /* 0x00000000003a7805 */ /* 0x000fe2000001ff00 */
[----:B------:R-:W-:Y:S01]  /*3a10*/  IMAD.MOV.U32 R6, RZ, RZ, R20 ;  /* 0x000000ffff067224 */ /* 0x000fe200078e0014 */
[----:B------:R-:W-:Y:S01]  /*3a20*/  PRMT R62, R3, 0x5410, R11 ;  /* 0x00005410033e7816 */ /* 0x000fe2000000000b */
[----:B------:R-:W-:Y:S01]  /*3a30*/  CS2R R54, SRZ ;  /* 0x0000000000367805 */ /* 0x000fe2000001ff00 */
[----:B------:R-:W-:Y:S01]  /*3a40*/  MOV R11, R22 ;  /* 0x00000016000b7202 */ /* 0x000fe20000000f00 */
[----:B------:R-:W-:Y:S01]  /*3a50*/  CS2R R52, SRZ ;  /* 0x0000000000347805 */ /* 0x000fe2000001ff00 */
[----:B------:R-:W-:Y:S01]  /*3a60*/  MOV R3, R21 ;  /* 0x0000001500037202 */ /* 0x000fe20000000f00 */
[----:B------:R-:W-:Y:S01]  /*3a70*/  CS2R R26, SRZ ;  /* 0x00000000001a7805 */ /* 0x000fe2000001ff00 */
[----:B------:R-:W-:Y:S01]  /*3a80*/  PRMT R34, R11, 0x5410, R10 ;  /* 0x000054100b227816 */ /* 0x000fe2000000000a */
[----:B------:R-:W-:Y:S01]  /*3a90*/  CS2R R24, SRZ ;  /* 0x0000000000187805 */ /* 0x000fe2000001ff00 */
        /* <DEDUP_REMOVED lines=22> */
.L_x_350:
[----:B------:R-:W-:Y:S05]  /*3c00*/  BSYNC B0 ;  /* 0x0000000000007941 */ /* 0x000fea0003800000 */
.L_x_349:
        /* <DEDUP_REMOVED lines=16> */
[----:B------:R-:W-:Y:S02]  /*3d10*/  MOV R3, R25 ;  /* 0x0000001900037202 */ /* 0x000fe40000000f00 */
[----:B------:R-:W-:Y:S02]  /*3d20*/  PRMT R36, R11, 0x5410, R10 ;  /* 0x000054100b247816 */ /* 0x000fe4000000000a */
[----:B------:R-:W-:Y:S01]  /*3d30*/  PRMT R35, R6, 0x5410, R3 ;  /* 0x0000541006237816 */ /* 0x000fe20000000003 */
[----:B------:R-:W-:-:S05]  /*3d40*/  @P3 BRA `(.L_x_352) ;  /* 0x0000014000003947 */ /* 0x000fca0003800000 */
[----:B------:R-:W-:Y:S01]  /*3d50*/  IADD3 R6, P1, P0, R102, UR10, R44 ;  /* 0x0000000a66067c10 */ /* 0x000fe2000f83e02c */
[----:B------:R-:W-:Y:S01]  /*3d60*/  CS2R R56, SRZ ;  /* 0x0000000000387805 */ /* 0x000fe2000001ff00 */
[----:B------:R-:W-:Y:S01]  /*3d70*/  CS2R R28, SRZ ;  /* 0x00000000001c7805 */ /* 0x000fe2000001ff00 */
[----:B------:R-:W-:Y:S01]  /*3d80*/  CS2R R58, SRZ ;  /* 0x00000000003a7805 */ /* 0x000fe2000001ff00 */
[----:B------:R-:W-:Y:S01]  /*3d90*/  IADD3.X R10, R110, UR13, R37, P1, P0 ;  /* 0x0000000d6e0a7c10 */ /* 0x000fe20008fe0425 */
[----:B------:R-:W-:Y:S01]  /*3da0*/  CS2R R30, SRZ ;  /* 0x00000000001e7805 */ /* 0x000fe2000001ff00 */
[----:B------:R-:W-:Y:S04]  /*3db0*/  IADD3 R3, P1, P0, R100, UR16, R38 ;  /* 0x0000001064037c10 */ /* 0x000fe8000f83e026 */
[----:B------:R-:W-:Y:S02]  /*3dc0*/  IADD3.X R11, R109, UR14, R68, P1, P0 ;  /* 0x0000000e6d0b7c10 */ /* 0x000fe40008fe0444 */
        /* <DEDUP_REMOVED lines=12> */
.L_x_352:
[----:B------:R-:W-:Y:S05]  /*3e90*/  BSYNC B0 ;  /* 0x0000000000007941 */ /* 0x000fea0003800000 */
.L_x_351:
[----:B-----5:R-:W-:Y:S01]  /*3ea0*/  MOV R6, R56 ;  /* 0x0000003800067202 */ /* 0x020fe20000000f00 */
[----:B------:R2:W3:Y:S01]  /*3eb0*/  SHFL.IDX PT, R71, R91, RZ, 0x181f ;  /* 0x00181fff5b477589 */ /* 0x0004e200000e0000 */
[----:B-1----:R-:W-:Y:S01]  /*3ec0*/  IMAD.MOV.U32 R11, RZ, RZ, R58 ;  /* 0x000000ffff0b7224 */ /* 0x002fe200078e003a */
[----:B------:R-:W-:Y:S01]  /*3ed0*/  BSSY B1, `(.L_x_353) ;  /* 0x0000080000017945 */ /* 0x000fe20003800000 */
[----:B------:R-:W-:Y:S01]  /*3ee0*/  PRMT R65, R65, 0x5410, R6 ;  /* 0x0000541041417816 */ /* 0x000fe20000000006 */
[----:B------:R-:W-:Y:S02]  /*3ef0*/  IMAD.MOV.U32 R3, RZ, RZ, R57 ;  /* 0x000000ffff037224 */ /* 0x000fe400078e0039 */
[----:B------:R2:W1:Y:S01]  /*3f00*/  SHFL.IDX PT, R70, R92, RZ, 0x181f ;  /* 0x00181fff5c467589 */ /* 0x00046200000e0000 */
[----:B------:R-:W-:Y:S02]  /*3f10*/  IMAD.MOV.U32 R10, RZ, RZ, R59 ;  /* 0x000000ffff0a7224 */ /* 0x000fe400078e003b */
[----:B------:R-:W-:Y:S01]  /*3f20*/  PRMT R66, R3, 0x5410, R11 ;  /* 0x0000541003427816 */ /* 0x000fe2000000000b */
[----:B------:R-:W-:Y:S01]  /*3f30*/  IMAD.MOV.U32 R11, RZ, RZ, R30 ;  /* 0x000000ffff0b7224 */ /* 0x000fe200078e001e */
[----:B------:R-:W-:Y:S01]  /*3f40*/  MOV R3, R29 ;  /* 0x0000001d00037202 */ /* 0x000fe20000000f00 */
[----:B------:R-:W-:Y:S01]  /*3f50*/  IMAD.MOV.U32 R6, RZ, RZ, R28 ;  /* 0x000000ffff067224 */ /* 0x000fe200078e001c */
[----:B------:R-:W-:Y:S02]  /*3f60*/  PRMT R67, R10, 0x7610, R67 ;  /* 0x000076100a437816 */ /* 0x000fe40000000043 */
[----:B------:R-:W-:Y:S02]  /*3f70*/  MOV R10, R31 ;  /* 0x0000001f000a7202 */ /* 0x000fe40000000f00 */
[----:B------:R-:W-:Y:S02]  /*3f80*/  PRMT R37, R6, 0x5410, R3 ;  /* 0x0000541006257816 */ /* 0x000fe40000000003 */
[----:B------:R-:W-:Y:S01]  /*3f90*/  PRMT R38, R11, 0x5410, R10 ;  /* 0x000054100b267816 */ /* 0x000fe2000000000a */
[----:B------:R-:W-:-:S05]  /*3fa0*/  @P4 BRA `(.L_x_354) ;  /* 0x0000072000004947 */ /* 0x000fca0003800000 */
[----:B------:R-:W-:Y:S01]  /*3fb0*/  BSSY B0, `(.L_x_355) ;  /* 0x0000038000007945 */ /* 0x000fe20003800000 */
[----:B------:R-:W-:-:S05]  /*3fc0*/  @P6 BRA `(.L_x_356) ;  /* 0x0000036000006947 */ /* 0x000fca0003800000 */
[C---:B-1----:R-:W-:Y:S01]  /*3fd0*/  LEA R68, P0, R76.reuse, R70, 0x1 ;  /* 0x000000464c447211 */ /* 0x042fe200078008ff */
[----:B------:R-:W1:Y:S03]  /*3fe0*/  LDS.128 R16, [R213+0x8100] ;  /* 0x00810000d5107984 */ /* 0x000e660000000c00 */
[----:B---3--:R-:W-:Y:S02]  /*3ff0*/  LEA.HI.X R69, R76, R71, R77, 0x1, P0 ;  /* 0x000000474c457211 */ /* 0x008fe400000f0c4d */
[----:B------:R-:W-:Y:S11]  /*4000*/  ISETP.GE.AND P0, PT, R78, c[0x0][0x27c], PT ;  /* 0x00009f004e007a0c */ /* 0x000ff60003f06270 */
[----:B------:R-:W-:Y:S02]  /*4010*/  @!UPT UIADD3 URZ, URZ, URZ, URZ ;  /* 0x0000003f3f3ff290 */ /* 0x000fe4000fffe03f */
[----:B------:R-:W-:Y:S01]  /*4020*/  @!P0 HADD2.F32 R3, -RZ, R15.H0_H0 ;  /* 0x2000000fff038230 */ /* 0x000fe20000004100 */
[--C-:B------:R-:W-:Y:S01]  /*4030*/  @!P0 SHF.R.U64 R10, R4, 0x10, R5.reuse ;  /* 0x00000010040a8819 */ /* 0x100fe20000001205 */
[----:B------:R-:W-:Y:S01]  /*4040*/  @!P0 HADD2.F32 R40, -RZ, R40.H0_H0 ;  /* 0x20000028ff288230 */ /* 0x000fe20000004100 */
[----:B------:R-:W-:Y:S02]  /*4050*/  @!P0 SHF.R.U32.HI R11, RZ, 0x10, R5 ;  /* 0x00000010ff0b8819 */ /* 0x000fe40000011605 */
[--C-:B------:R-:W-:Y:S02]  /*4060*/  @!P0 SHF.R.U64 R44, R42, 0x10, R43.reuse ;  /* 0x000000102a2c8819 */ /* 0x100fe4000000122b */
[----:B------:R-:W-:Y:S05]  /*4070*/  @!P0 SHF.R.U32.HI R45, RZ, 0x10, R43 ;  /* 0x00000010ff2d8819 */ /* 0x000fea000001162b */
[----:B------:R-:W-:Y:S01]  /*4080*/  @!P0 HADD2.F32 R45, -RZ, R45.H0_H0 ;  /* 0x2000002dff2d8230 */ /* 0x000fe20000004100 */
[----:B-1----:R-:W-:Y:S02]  /*4090*/  @!P0 MOV R6, R16 ;  /* 0x0000001000068202 */ /* 0x002fe40000000f00 */
[----:B------:R-:W-:Y:S03]  /*40a0*/  @!P0 MOV R5, R17 ;  /* 0x0000001100058202 */ /* 0x000fe60000000f00 */
[--C-:B------:R-:W-:Y:S02]  /*40b0*/  @!P0 HADD2.F32 R39, -RZ, R6.reuse.H1_H1 ;  /* 0x30000006ff278230 */ /* 0x100fe40000004100 */
[----:B------:R-:W-:Y:S02]  /*40c0*/  @!P0 HADD2.F32 R4, -RZ, R6.H0_H0 ;  /* 0x20000006ff048230 */ /* 0x000fe40000004100 */
[----:B------:R-:W-:Y:S01]  /*40d0*/  @!P0 HADD2.F32 R6, -RZ, R10.H0_H0 ;  /* 0x2000000aff068230 */ /* 0x000fe20000004100 */
[CC--:B------:R-:W-:Y:S01]  /*40e0*/  @!P0 FMUL.FTZ R43, R39.reuse, R3.reuse ;  /* 0x00000003272b8220 */ /* 0x0c0fe20000410000 */
[--C-:B------:R-:W-:Y:S01]  /*40f0*/  @!P0 HADD2.F32 R42, -RZ, R5.reuse.H1_H1 ;  /* 0x30000005ff2a8230 */ /* 0x100fe20000004100 */
[C---:B------:R-:W-:Y:S01]  /*4100*/  @!P0 FMUL.FTZ R3, R4.reuse, R3 ;  /* 0x0000000304038220 */ /* 0x040fe20000410000 */
[----:B------:R-:W-:Y:S01]  /*4110*/  @!P0 HADD2.F32 R5, -RZ, R5.H0_H0 ;  /* 0x20000005ff058230 */ /* 0x000fe20000004100 */
[----:B------:R-:W-:Y:S01]  /*4120*/  @!P0 FFMA.FTZ R75, R4, R40, -R43 ;  /* 0x00000028044b8223 */ /* 0x000fe2000001082b */
[----:B------:R-:W-:Y:S01]  /*4130*/  @!P0 MOV R10, R18 ;  /* 0x00000012000a8202 */ /* 0x000fe20000000f00 */
[----:B------:R-:W-:Y:S01]  /*4140*/  @!P0 FFMA.FTZ R3, R39, R40, R3 ;  /* 0x0000002827038223 */ /* 0x000fe20000010003 */
[----:B------:R-:W-:Y:S01]  /*4150*/  @!P0 HADD2.F32 R43, -RZ, R44.H0_H0 ;  /* 0x2000002cff2b8230 */ /* 0x000fe20000004100 */
[CC--:B------:R-:W-:Y:S01]  /*4160*/  @!P0 FMUL.FTZ R44, R42.reuse, R6.reuse ;  /* 0x000000062a2c8220 */ /* 0x0c0fe20000410000 */
[----:B------:R-:W-:Y:S01]  /*4170*/  @!P0 HADD2.F32 R40, -RZ, R60.H0_H0 ;  /* 0x2000003cff288230 */ /* 0x000fe20000004100 */
[C---:B------:R-:W-:Y:S01]  /*4180*/  @!P0 FMUL.FTZ R4, R5.reuse, R6 ;  /* 0x0000000605048220 */ /* 0x040fe20000410000 */
[----:B------:R-:W-:Y:S01]  /*4190*/  @!P0 MOV R6, R19 ;  /* 0x0000001300068202 */ /* 0x000fe20000000f00 */
[-C--:B------:R-:W-:Y:S01]  /*41a0*/  @!P0 FFMA.FTZ R73, R5, R43.reuse, -R44 ;  /* 0x0000002b05498223 */ /* 0x080fe2000001082c */
[--C-:B------:R-:W-:Y:S01]  /*41b0*/  @!P0 HADD2.F32 R39, -RZ, R10.reuse.H1_H1 ;  /* 0x3000000aff278230 */ /* 0x100fe20000004100 */
[----:B------:R-:W-:Y:S01]  /*41c0*/  @!P0 FFMA.FTZ R4, R42, R43, R4 ;  /* 0x0000002b2a048223 */ /* 0x000fe20000010004 */
[----:B------:R-:W-:Y:S02]  /*41d0*/  @!P0 HADD2.F32 R5, -RZ, R15.H1_H1 ;  /* 0x3000000fff058230 */ /* 0x000fe40000004100 */
[----:B------:R-:W-:Y:S02]  /*41e0*/  @!P0 HADD2.F32 R15, -RZ, R11.H0_H0 ;  /* 0x2000000bff0f8230 */ /* 0x000fe40000004100 */
[----:B------:R-:W-:Y:S01]  /*41f0*/  @!P0 F2FP.PACK_AB R4, R4, R73 ;  /* 0x000000490404823e */ /* 0x000fe200000000ff */
[----:B------:R-:W-:Y:S02]  /*4200*/  @!P0 HADD2.F32 R11, -RZ, R10.H0_H0 ;  /* 0x2000000aff0b8230 */ /* 0x000fe40000004100 */
[--C-:B------:R-:W-:Y:S01]  /*4210*/  @!P0 HADD2.F32 R10, -RZ, R6.reuse.H0_H0 ;  /* 0x20000006ff0a8230 */ /* 0x100fe20000004100 */
[----:B------:R-:W-:Y:S01]  /*4220*/  @!P0 MOV R17, R4 ;  /* 0x0000000400118202 */ /* 0x000fe20000000f00 */
[----:B------:R-:W-:Y:S01]  /*4230*/  @!P0 HADD2.F32 R44, -RZ, R6.H1_H1 ;  /* 0x30000006ff2c8230 */ /* 0x000fe20000004100 */
[-C--:B------:R-:W-:Y:S02]  /*4240*/  @!P0 FMUL.FTZ R6, R39, R5.reuse ;  /* 0x0000000527068220 */ /* 0x080fe40000410000 */
[C---:B------:R-:W-:Y:S02]  /*4250*/  @!P0 FMUL.FTZ R5, R11.reuse, R5 ;  /* 0x000000050b058220 */ /* 0x040fe40000410000 */
[-C--:B------:R-:W-:Y:S02]  /*4260*/  @!P0 FFMA.FTZ R11, R11, R40.reuse, -R6 ;  /* 0x000000280b0b8223 */ /* 0x080fe40000010806 */
[-C--:B------:R-:W-:Y:S02]  /*4270*/  @!P0 FMUL.FTZ R6, R10, R15.reuse ;  /* 0x0000000f0a068220 */ /* 0x080fe40000410000 */
[----:B------:R-:W-:Y:S02]  /*4280*/  @!P0 FMUL.FTZ R72, R44, R15 ;  /* 0x0000000f2c488220 */ /* 0x000fe40000410000 */
[----:B------:R-:W-:Y:S02]  /*4290*/  @!P0 FFMA.FTZ R5, R39, R40, R5 ;  /* 0x0000002827058223 */ /* 0x000fe40000010005 */
[----:B------:R-:W-:Y:S01]  /*42a0*/  @!P0 FFMA.FTZ R72, R10, R45, -R72 ;  /* 0x0000002d0a488223 */ /* 0x000fe20000010848 */
[----:B------:R-:W-:Y:S01]  /*42b0*/  @!P0 F2FP.PACK_AB R10, R3, R75 ;  /* 0x0000004b030a823e */ /* 0x000fe200000000ff */
[----:B------:R-:W-:Y:S01]  /*42c0*/  @!P0 FFMA.FTZ R6, R44, R45, R6 ;  /* 0x0000002d2c068223 */ /* 0x000fe20000010006 */
[----:B------:R-:W-:Y:S02]  /*42d0*/  @!P0 F2FP.PACK_AB R5, R5, R11 ;  /* 0x0000000b0505823e */ /* 0x000fe400000000ff */
[----:B------:R-:W-:Y:S02]  /*42e0*/  @!P0 MOV R16, R10 ;  /* 0x0000000a00108202 */ /* 0x000fe40000000f00 */
[----:B------:R-:W-:Y:S02]  /*42f0*/  @!P0 F2FP.PACK_AB R3, R6, R72 ;  /* 0x000000480603823e */ /* 0x000fe400000000ff */
[----:B------:R-:W-:Y:S02]  /*4300*/  @!P0 MOV R18, R5 ;  /* 0x0000000500128202 */ /* 0x000fe40000000f00 */
[----:B------:R-:W-:Y:S05]  /*4310*/  @!P0 MOV R19, R3 ;  /* 0x0000000300138202 */ /* 0x000fea0000000f00 */
[----:B------:R1:W-:Y:S02]  /*4320*/  ST.E.128 [R68.64], R16 ;  /* 0x0000001044007985 */ /* 0x0003e4000c101d08 */
.L_x_356:
[----:B------:R-:W-:Y:S05]  /*4330*/  BSYNC B0 ;  /* 0x0000000000007941 */ /* 0x000fea0003800000 */
.L_x_355:
[----:B------:R-:W-:Y:S11]  /*4340*/  ISETP.GE.AND P0, PT, R212, c[0x0][0x1d4], PT ;  /* 0x00007500d4007a0c */ /* 0x000ff60003f06270 */
[----:B------:R-:W-:Y:S02]  /*4350*/  @!UPT UIADD3 URZ, URZ, URZ, URZ ;  /* 0x0000003f3f3ff290 */ /* 0x000fe4000fffe03f */
[----:B------:R-:W-:-:S05]  /*4360*/  @P0 BRA `(.L_x_354) ;  /* 0x0000036000000947 */ /* 0x000fca0003800000 */
[C---:B-1----:R-:W-:Y:S01]  /*4370*/  LEA R44, P0, R212.reuse, R70, 0x1 ;  /* 0x00000046d42c7211 */ /* 0x042fe200078008ff */
[----:B------:R-:W1:Y:S03]  /*4380*/  LDS.128 R16, [R213+0xb900] ;  /* 0x00b90000d5107984 */ /* 0x000e660000000c00 */
[----:B---3--:R-:W-:Y:S02]  /*4390*/  LEA.HI.X R45, R212, R71, R230, 0x1, P0 ;  /* 0x00000047d42d7211 */ /* 0x008fe400000f0ce6 */
[----:B------:R-:W-:Y:S11]  /*43a0*/  ISETP.GE.AND P0, PT, R80, c[0x0][0x27c], PT ;  /* 0x00009f0050007a0c */ /* 0x000ff60003f06270 */
[----:B------:R-:W-:Y:S02]  /*43b0*/  @!UPT UIADD3 URZ, URZ, URZ, URZ ;  /* 0x0000003f3f3ff290 */ /* 0x000fe4000fffe03f */
[----:B------:R-:W-:Y:S01]  /*43c0*/  @!P0 HADD2.F32 R3, -RZ, R32.H0_H0 ;  /* 0x20000020ff038230 */ /* 0x000fe20000004100 */
[----:B------:R-:W-:Y:S01]  /*43d0*/  @!P0 SHF.R.U64 R6, R8, 0x10, R9 ;  /* 0x0000001008068819 */ /* 0x000fe20000001209 */
[----:B------:R-:W-:Y:S01]  /*43e0*/  @!P0 HADD2.F32 R10, -RZ, R60.H1_H1 ;  /* 0x3000003cff0a8230 */ /* 0x000fe20000004100 */
[--C-:B------:R-:W-:Y:S02]  /*43f0*/  @!P0 SHF.R.U64 R15, R46, 0x10, R47.reuse ;  /* 0x000000102e0f8819 */ /* 0x100fe4000000122f */
[----:B------:R-:W-:Y:S01]  /*4400*/  @!P0 SHF.R.U32.HI R42, RZ, 0x10, R47 ;  /* 0x00000010ff2a8819 */ /* 0x000fe2000001162f */
[----:B------:R-:W-:Y:S01]  /*4410*/  @!P0 HADD2.F32 R6, -RZ, R6.H0_H0 ;  /* 0x20000006ff068230 */ /* 0x000fe20000004100 */
[----:B------:R-:W-:Y:S01]  /*4420*/  @!P0 SHF.R.U32.HI R9, RZ, 0x10, R9 ;  /* 0x00000010ff098819 */ /* 0x000fe20000011609 */
[----:B------:R-:W-:Y:S02]  /*4430*/  @!P0 HADD2.F32 R15, -RZ, R15.H0_H0 ;  /* 0x2000000fff0f8230 */ /* 0x000fe40000004100 */
[----:B------:R-:W-:Y:S01]  /*4440*/  @!P0 HADD2.F32 R42, -RZ, R42.H0_H0 ;  /* 0x2000002aff2a8230 */ /* 0x000fe20000004100 */
[----:B-1----:R-:W-:Y:S02]  /*4450*/  @!P0 MOV R4, R16 ;  /* 0x0000001000048202 */ /* 0x002fe40000000f00 */
[----:B------:R-:W-:Y:S03]  /*4460*/  @!P0 MOV R5, R17 ;  /* 0x0000001100058202 */ /* 0x000fe60000000f00 */
[--C-:B------:R-:W-:Y:S02]  /*4470*/  @!P0 HADD2.F32 R8, -RZ, R4.reuse.H1_H1 ;  /* 0x30000004ff088230 */ /* 0x100fe40000004100 */
[----:B------:R-:W-:Y:S02]  /*4480*/  @!P0 HADD2.F32 R4, -RZ, R4.H0_H0 ;  /* 0x20000004ff048230 */ /* 0x000fe40000004100 */
[--C-:B------:R-:W-:Y:S01]  /*4490*/  @!P0 HADD2.F32 R11, -RZ, R5.reuse.H1_H1 ;  /* 0x30000005ff0b8230 */ /* 0x100fe20000004100 */
[-C--:B------:R-:W-:Y:S01]  /*44a0*/  @!P0 FMUL.FTZ R39, R8, R3.reuse ;  /* 0x0000000308278220 */ /* 0x080fe20000410000 */
[----:B------:R-:W-:Y:S01]  /*44b0*/  @!P0 HADD2.F32 R5, -RZ, R5.H0_H0 ;  /* 0x20000005ff058230 */ /* 0x000fe20000004100 */
[C---:B------:R-:W-:Y:S02]  /*44c0*/  @!P0 FMUL.FTZ R3, R4.reuse, R3 ;  /* 0x0000000304038220 */ /* 0x040fe40000410000 */
[-C--:B------:R-:W-:Y:S02]  /*44d0*/  @!P0 FFMA.FTZ R47, R4, R10.reuse, -R39 ;  /* 0x0000000a042f8223 */ /* 0x080fe40000010827 */
[----:B------:R-:W-:Y:S01]  /*44e0*/  @!P0 FFMA.FTZ R3, R8, R10, R3 ;  /* 0x0000000a08038223 */ /* 0x000fe20000010003 */
[----:B------:R-:W-:Y:S01]  /*44f0*/  @!P0 MOV R8, R18 ;  /* 0x0000001200088202 */ /* 0x000fe20000000f00 */
[-C--:B------:R-:W-:Y:S01]  /*4500*/  @!P0 FMUL.FTZ R39, R11, R6.reuse ;  /* 0x000000060b278220 */ /* 0x080fe20000410000 */
[----:B------:R-:W-:Y:S01]  /*4510*/  @!P0 HADD2.F32 R10, -RZ, R9.H0_H0 ;  /* 0x20000009ff0a8230 */ /* 0x000fe20000004100 */
[C---:B------:R-:W-:Y:S01]  /*4520*/  @!P0 FMUL.FTZ R4, R5.reuse, R6 ;  /* 0x0000000605048220 */ /* 0x040fe20000410000 */
[----:B------:R-:W-:Y:S01]  /*4530*/  @!P0 MOV R6, R19 ;  /* 0x0000001300068202 */ /* 0x000fe20000000f00 */
[-C--:B------:R-:W-:Y:S01]  /*4540*/  @!P0 FFMA.FTZ R46, R5, R15.reuse, -R39 ;  /* 0x0000000f052e8223 */ /* 0x080fe20000010827 */
[----:B------:R-:W-:Y:S01]  /*4550*/  @!P0 HADD2.F32 R5, -RZ, R32.H1_H1 ;  /* 0x30000020ff058230 */ /* 0x000fe20000004100 */
[----:B------:R-:W-:Y:S01]  /*4560*/  @!P0 FFMA.FTZ R4, R11, R15, R4 ;  /* 0x0000000f0b048223 */ /* 0x000fe20000010004 */
[--C-:B------:R-:W-:Y:S02]  /*4570*/  @!P0 HADD2.F32 R32, -RZ, R8.reuse.H1_H1 ;  /* 0x30000008ff208230 */ /* 0x100fe40000004100 */
[----:B------:R-:W-:Y:S02]  /*4580*/  @!P0 HADD2.F32 R9, -RZ, R8.H0_H0 ;  /* 0x20000008ff098230 */ /* 0x000fe40000004100 */
[----:B------:R-:W-:Y:S01]  /*4590*/  @!P0 F2FP.PACK_AB R4, R4, R46 ;  /* 0x0000002e0404823e */ /* 0x000fe200000000ff */
[--C-:B------:R-:W-:Y:S02]  /*45a0*/  @!P0 HADD2.F32 R8, -RZ, R6.reuse.H0_H0 ;  /* 0x20000006ff088230 */ /* 0x100fe40000004100 */
[----:B------:R-:W-:Y:S01]  /*45b0*/  @!P0 HADD2.F32 R39, -RZ, R61.H0_H0 ;  /* 0x2000003dff278230 */ /* 0x000fe20000004100 */
        /* <DEDUP_REMOVED lines=8> */
[-C--:B------:R-:W-:Y:S01]  /*4640*/  @!P0 FFMA.FTZ R43, R8, R42.reuse, -R43 ;  /* 0x0000002a082b8223 */ /* 0x080fe2000001082b */
        /* <DEDUP_REMOVED lines=8> */
.L_x_354:
[----:B------:R-:W-:Y:S05]  /*46d0*/  BSYNC B1 ;  /* 0x0000000000017941 */ /* 0x000fea0003800000 */
.L_x_353:
[----:B-1----:R1:W4:Y:S01]  /*46e0*/  SHFL.IDX PT, R44, R91, 0x1, 0x181f ;  /* 0x00381f005b2c7f89 */ /* 0x00232200000e0000 */
[----:B------:R-:W-:Y:S01]  /*46f0*/  LOP3.LUT P0, RZ, R234, 0x1, RZ, 0xc0, !PT ;  /* 0x00000001eaff7812 */ /* 0x000fe2000780c0ff */
[----:B------:R-:W-:Y:S02]  /*4700*/  BSSY B1, `(.L_x_357) ;  /* 0x0000075000017945 */ /* 0x000fe40003800000 */
[----:B------:R1:W2:Y:S10]  /*4710*/  SHFL.IDX PT, R40, R92, 0x1, 0x181f ;  /* 0x00381f005c287f89 */ /* 0x0002b400000e0000 */
[----:B------:R-:W-:-:S05]  /*4720*/  @P0 BRA `(.L_x_358) ;  /* 0x0000072000000947 */ /* 0x000fca0003800000 */
[----:B------:R-:W-:Y:S01]  /*4730*/  BSSY B0, `(.L_x_359) ;  /* 0x0000038000007945 */ /* 0x000fe20003800000 */
[----:B------:R-:W-:-:S05]  /*4740*/  @P6 BRA `(.L_x_360) ;  /* 0x0000036000006947 */ /* 0x000fca0003800000 */
[C---:B--2---:R-:W-:Y:S01]  /*4750*/  LEA R42, P0, R76.reuse, R40, 0x1 ;  /* 0x000000284c2a7211 */ /* 0x044fe200078008ff */
[----:B------:R-:W2:Y:S03]  /*4760*/  LDS.128 R8, [R213+0x9100] ;  /* 0x00910000d5087984 */ /* 0x000ea60000000c00 */
[----:B----4-:R-:W-:Y:S02]  /*4770*/  LEA.HI.X R43, R76, R44, R77, 0x1, P0 ;  /* 0x0000002c4c2b7211 */ /* 0x010fe400000f0c4d */
[----:B------:R-:W-:Y:S11]  /*4780*/  ISETP.GE.AND P0, PT, R78, c[0x0][0x27c], PT ;  /* 0x00009f004e007a0c */ /* 0x000ff60003f06270 */
[----:B------:R-:W-:Y:S02]  /*4790*/  @!UPT UIADD3 URZ, URZ, URZ, URZ ;  /* 0x0000003f3f3ff290 */ /* 0x000fe4000fffe03f */
[----:B------:R-:W-:Y:S01]  /*47a0*/  @!P0 HADD2.F32 R3, -RZ, R33.H0_H0 ;  /* 0x20000021ff038230 */ /* 0x000fe20000004100 */
[----:B------:R-:W-:Y:S01]  /*47b0*/  @!P0 SHF.R.U64 R6, R20, 0x10, R21 ;  /* 0x0000001014068819 */ /* 0x000fe20000001215 */
[----:B------:R-:W-:Y:S01]  /*47c0*/  @!P0 HADD2.F32 R17, -RZ, R61.H1_H1 ;  /* 0x3000003dff118230 */ /* 0x000fe20000004100 */
[----:B------:R-:W-:Y:S02]  /*47d0*/  @!P0 SHF.R.U64 R19, R48, 0x10, R49 ;  /* 0x0000001030138819 */ /* 0x000fe40000001231 */
[----:B------:R-:W-:Y:S01]  /*47e0*/  @!P0 SHF.R.U32.HI R16, RZ, 0x10, R21 ;  /* 0x00000010ff108819 */ /* 0x000fe20000011615 */
[----:B------:R-:W-:Y:S01]  /*47f0*/  @!P0 HADD2.F32 R6, -RZ, R6.H0_H0 ;  /* 0x20000006ff068230 */ /* 0x000fe20000004100 */
[----:B------:R-:W-:Y:S01]  /*4800*/  @!P0 SHF.R.U32.HI R39, RZ, 0x10, R49 ;  /* 0x00000010ff278819 */ /* 0x000fe20000011631 */
[----:B------:R-:W-:Y:S02]  /*4810*/  @!P0 HADD2.F32 R19, -RZ, R19.H0_H0 ;  /* 0x20000013ff138230 */ /* 0x000fe40000004100 */
[----:B------:R-:W-:Y:S01]  /*4820*/  @!P0 HADD2.F32 R21, -RZ, R62.H0_H0 ;  /* 0x2000003eff158230 */ /* 0x000fe20000004100 */
[----:B--2---:R-:W-:Y:S02]  /*4830*/  @!P0 MOV R4, R8 ;  /* 0x0000000800048202 */ /* 0x004fe40000000f00 */
[----:B------:R-:W-:Y:S03]  /*4840*/  @!P0 MOV R5, R9 ;  /* 0x0000000900058202 */ /* 0x000fe60000000f00 */
[--C-:B------:R-:W-:Y:S02]  /*4850*/  @!P0 HADD2.F32 R15, -RZ, R4.reuse.H1_H1 ;  /* 0x30000004ff0f8230 */ /* 0x100fe40000004100 */
[----:B------:R-:W-:Y:S02]  /*4860*/  @!P0 HADD2.F32 R4, -RZ, R4.H0_H0 ;  /* 0x20000004ff048230 */ /* 0x000fe40000004100 */
[--C-:B------:R-:W-:Y:S01]  /*4870*/  @!P0 HADD2.F32 R18, -RZ, R5.reuse.H1_H1 ;  /* 0x30000005ff128230 */ /* 0x100fe20000004100 */
[CC--:B------:R-:W-:Y:S01]  /*4880*/  @!P0 FMUL.FTZ R20, R15.reuse, R3.reuse ;  /* 0x000000030f148220 */ /* 0x0c0fe20000410000 */
[----:B------:R-:W-:Y:S01]  /*4890*/  @!P0 HADD2.F32 R5, -RZ, R5.H0_H0 ;  /* 0x20000005ff058230 */ /* 0x000fe20000004100 */
[C---:B------:R-:W-:Y:S02]  /*48a0*/  @!P0 FMUL.FTZ R3, R4.reuse, R3 ;  /* 0x0000000304038220 */ /* 0x040fe40000410000 */
[-C--:B------:R-:W-:Y:S02]  /*48b0*/  @!P0 FFMA.FTZ R46, R4, R17.reuse, -R20 ;  /* 0x00000011042e8223 */ /* 0x080fe40000010814 */
[----:B------:R-:W-:Y:S01]  /*48c0*/  @!P0 FFMA.FTZ R3, R15, R17, R3 ;  /* 0x000000110f038223 */ /* 0x000fe20000010003 */
[----:B------:R-:W-:Y:S01]  /*48d0*/  @!P0 MOV R15, R10 ;  /* 0x0000000a000f8202 */ /* 0x000fe20000000f00 */
[CC--:B------:R-:W-:Y:S01]  /*48e0*/  @!P0 FMUL.FTZ R20, R18.reuse, R6.reuse ;  /* 0x0000000612148220 */ /* 0x0c0fe20000410000 */
[----:B------:R-:W-:Y:S01]  /*48f0*/  @!P0 HADD2.F32 R17, -RZ, R16.H0_H0 ;  /* 0x20000010ff118230 */ /* 0x000fe20000004100 */
[C---:B------:R-:W-:Y:S01]  /*4900*/  @!P0 FMUL.FTZ R4, R5.reuse, R6 ;  /* 0x0000000605048220 */ /* 0x040fe20000410000 */
[----:B------:R-:W-:Y:S01]  /*4910*/  @!P0 MOV R6, R11 ;  /* 0x0000000b00068202 */ /* 0x000fe20000000f00 */
[-C--:B------:R-:W-:Y:S01]  /*4920*/  @!P0 FFMA.FTZ R45, R5, R19.reuse, -R20 ;  /* 0x00000013052d8223 */ /* 0x080fe20000010814 */
[----:B------:R-:W-:Y:S01]  /*4930*/  @!P0 HADD2.F32 R20, -RZ, R15.H1_H1 ;  /* 0x3000000fff148230 */ /* 0x000fe20000004100 */
[----:B------:R-:W-:Y:S01]  /*4940*/  @!P0 FFMA.FTZ R4, R18, R19, R4 ;  /* 0x0000001312048223 */ /* 0x000fe20000010004 */
[----:B------:R-:W-:Y:S02]  /*4950*/  @!P0 HADD2.F32 R5, -RZ, R33.H1_H1 ;  /* 0x30000021ff058230 */ /* 0x000fe40000004100 */
[----:B------:R-:W-:Y:S02]  /*4960*/  @!P0 HADD2.F32 R16, -RZ, R15.H0_H0 ;  /* 0x2000000fff108230 */ /* 0x000fe40000004100 */
[----:B------:R-:W-:Y:S01]  /*4970*/  @!P0 F2FP.PACK_AB R4, R4, R45 ;  /* 0x0000002d0404823e */ /* 0x000fe200000000ff */
[--C-:B------:R-:W-:Y:S02]  /*4980*/  @!P0 HADD2.F32 R15, -RZ, R6.reuse.H0_H0 ;  /* 0x20000006ff0f8230 */ /* 0x100fe40000004100 */
[----:B------:R-:W-:Y:S01]  /*4990*/  @!P0 HADD2.F32 R32, -RZ, R6.H1_H1 ;  /* 0x30000006ff208230 */ /* 0x000fe20000004100 */
[-C--:B------:R-:W-:Y:S01]  /*49a0*/  @!P0 FMUL.FTZ R6, R20, R5.reuse ;  /* 0x0000000514068220 */ /* 0x080fe20000410000 */
[----:B------:R-:W-:Y:S01]  /*49b0*/  @!P0 MOV R9, R4 ;  /* 0x0000000400098202 */ /* 0x000fe20000000f00 */
[C---:B------:R-:W-:Y:S01]  /*49c0*/  @!P0 FMUL.FTZ R5, R16.reuse, R5 ;  /* 0x0000000510058220 */ /* 0x040fe20000410000 */
[----:B------:R-:W-:Y:S01]  /*49d0*/  @!P0 HADD2.F32 R33, -RZ, R39.H0_H0 ;  /* 0x20000027ff218230 */ /* 0x000fe20000004100 */
[----:B------:R-:W-:Y:S02]  /*49e0*/  @!P0 FFMA.FTZ R16, R16, R21, -R6 ;  /* 0x0000001510108223 */ /* 0x000fe40000010806 */
[CC--:B------:R-:W-:Y:S02]  /*49f0*/  @!P0 FMUL.FTZ R6, R15.reuse, R17.reuse ;  /* 0x000000110f068220 */ /* 0x0c0fe40000410000 */
        /* <DEDUP_REMOVED lines=11> */
.L_x_360:
[----:B------:R-:W-:Y:S05]  /*4ab0*/  BSYNC B0 ;  /* 0x0000000000007941 */ /* 0x000fea0003800000 */
.L_x_359:
[----:B------:R-:W-:Y:S11]  /*4ac0*/  ISETP.GE.AND P0, PT, R212, c[0x0][0x1d4], PT ;  /* 0x00007500d4007a0c */ /* 0x000ff60003f06270 */
[----:B------:R-:W-:Y:S02]  /*4ad0*/  @!UPT UIADD3 URZ, URZ, URZ, URZ ;  /* 0x0000003f3f3ff290 */ /* 0x000fe4000fffe03f */
        /* <DEDUP_REMOVED lines=9> */
[----:B------:R-:W-:Y:S01]  /*4b70*/  @!P0 SHF.R.U64 R19, R50, 0x10, R51 ;  /* 0x0000001032138819 */ /* 0x000fe20000001233 */
[----:B------:R-:W-:Y:S01]  /*4b80*/  @!P0 HADD2.F32 R21, -RZ, R63.H0_H0 ;  /* 0x2000003fff158230 */ /* 0x000fe20000004100 */
[----:B------:R-:W-:Y:S01]  /*4b90*/  @!P0 SHF.R.U32.HI R16, RZ, 0x10, R23 ;  /* 0x00000010ff108819 */ /* 0x000fe20000011617 */
[----:B------:R-:W-:Y:S01]  /*4ba0*/  @!P0 HADD2.F32 R6, -RZ, R6.H0_H0 ;  /* 0x20000006ff068230 */ /* 0x000fe20000004100 */
[----:B------:R-:W-:Y:S01]  /*4bb0*/  @!P0 SHF.R.U32.HI R23, RZ, 0x10, R51 ;  /* 0x00000010ff178819 */ /* 0x000fe20000011633 */
[----:B------:R-:W-:Y:S04]  /*4bc0*/  @!P0 HADD2.F32 R19, -RZ, R19.H0_H0 ;  /* 0x20000013ff138230 */ /* 0x000fe80000004100 */
        /* <DEDUP_REMOVED lines=26> */
[C---:B------:R-:W-:Y:S02]  /*4d70*/  @!P0 FMUL.FTZ R5, R16.reuse, R5 ;  /* 0x0000000510058220 */ /* 0x040fe40000410000 */
        /* <DEDUP_REMOVED lines=13> */
.L_x_358:
[----:B------:R-:W-:Y:S05]  /*4e50*/  BSYNC B1 ;  /* 0x0000000000017941 */ /* 0x000fea0003800000 */
.L_x_357:
[----:B------:R1:W4:Y:S01]  /*4e60*/  SHFL.IDX PT, R39, R91, 0x2, 0x181f ;  /* 0x00581f005b277f89 */ /* 0x00032200000e0000 */
[----:B------:R-:W-:Y:S03]  /*4e70*/  BSSY B1, `(.L_x_361) ;  /* 0x0000075000017945 */ /* 0x000fe60003800000 */
[----:B------:R1:W3:Y:S01]  /*4e80*/  SHFL.IDX PT, R34, R92, 0x2, 0x181f ;  /* 0x00581f005c227f89 */ /* 0x0002e200000e0000 */
[----:B------:R-:W-:-:S05]  /*4e90*/  @P5 BRA `(.L_x_362) ;  /* 0x0000072000005947 */ /* 0x000fca0003800000 */
[----:B------:R-:W-:Y:S01]  /*4ea0*/  BSSY B0, `(.L_x_363) ;  /* 0x0000038000007945 */ /* 0x000fe20003800000 */
[----:B------:R-:W-:-:S05]  /*4eb0*/  @P6 BRA `(.L_x_364) ;  /* 0x0000036000006947 */ /* 0x000fca0003800000 */
[C---:B--23--:R-:W-:Y:S01]  /*4ec0*/  LEA R32, P0, R76.reuse, R34, 0x1 ;  /* 0x000000224c207211 */ /* 0x04cfe200078008ff */
        /* <DEDUP_REMOVED lines=53> */
.L_x_364:
[----:B------:R-:W-:Y:S05]  /*5220*/  BSYNC B0 ;  /* 0x0000000000007941 */ /* 0x000fea0003800000 */
.L_x_363:
[----:B------:R-:W-:Y:S11]  /*5230*/  ISETP.GE.AND P0, PT, R212, c[0x0][0x1d4], PT ;  /* 0x00007500d4007a0c */ /* 0x000ff60003f06270 */
[----:B------:R-:W-:Y:S02]  /*5240*/  @!UPT UIADD3 URZ, URZ, URZ, URZ ;  /* 0x0000003f3f3ff290 */ /* 0x000fe4000fffe03f */
[----:B------:R-:W-:-:S05]  /*5250*/  @P0 BRA `(.L_x_362) ;  /* 0x0000036000000947 */ /* 0x000fca0003800000 */
[C---:B---3--:R-:W-:Y:S01]  /*5260*/  LEA R24, P0, R212.reuse, R34, 0x1 ;  /* 0x00000022d4187211 */ /* 0x048fe200078008ff */
[----:B--2---:R-:W2:Y:S03]  /*5270*/  LDS.128 R8, [R213+0xd900] ;  /* 0x00d90000d5087984 */ /* 0x004ea60000000c00 */
        /* <DEDUP_REMOVED lines=52> */
.L_x_362:
[----:B------:R-:W-:Y:S05]  /*55c0*/  BSYNC B1 ;  /* 0x0000000000017941 */ /* 0x000fea0003800000 */
.L_x_361:
[----:B--2---:R2:W1:Y:S04]  /*55d0*/  SHFL.IDX PT, R32, R91, 0x3, 0x181f ;  /* 0x00781f005b207f89 */ /* 0x00446800000e0000 */
[----:B------:R2:W4:Y:S01]  /*55e0*/  SHFL.IDX PT, R27, R92, 0x3, 0x181f ;  /* 0x00781f005c1b7f89 */ /* 0x00052200000e0000 */
[----:B------:R-:W-:-:S05]  /*55f0*/  @P3 BRA `(.L_x_365) ;  /* 0x0000330000003947 */ /* 0x000fca0003800000 */
[----:B------:R-:W-:Y:S01]  /*5600*/  BSSY B0, `(.L_x_366) ;  /* 0x0000038000007945 */ /* 0x000fe20003800000 */
[----:B------:R-:W-:-:S05]  /*5610*/  @P6 BRA `(.L_x_367) ;  /* 0x0000036000006947 */ /* 0x000fca0003800000 */
[C---:B----4-:R-:W-:Y:S01]  /*5620*/  LEA R24, P0, R76.reuse, R27, 0x1 ;  /* 0x0000001b4c187211 */ /* 0x050fe200078008ff */
[----:B------:R-:W4:Y:S03]  /*5630*/  LDS.128 R8, [R213+0xb100] ;  /* 0x00b10000d5087984 */ /* 0x000f260000000c00 */
[----:B-1----:R-:W-:Y:S02]  /*5640*/  LEA.HI.X R25, R76, R32, R77, 0x1, P0 ;  /* 0x000000204c197211 */ /* 0x002fe400000f0c4d */
        /* <DEDUP_REMOVED lines=12> */
[----:B----4-:R-:W-:Y:S02]  /*5710*/  @!P0 MOV R4, R8 ;  /* 0x0000000800048202 */ /* 0x010fe40000000f00 */
        /* <DEDUP_REMOVED lines=38> */
.L_x_367:
[----:B------:R-:W-:Y:S05]  /*5980*/  BSYNC B0 ;  /* 0x0000000000007941 */ /* 0x000fea0003800000 */
.L_x_366:
[----:B------:R-:W-:Y:S11]  /*5990*/  ISETP.GE.AND P0, PT, R212, c[0x0][0x1d4], PT ;  /* 0x00007500d4007a0c */ /* 0x000ff60003f06270 */
[----:B------:R-:W-:Y:S02]  /*59a0*/  @!UPT UIADD3 URZ, URZ, URZ, URZ ;  /* 0x0000003f3f3ff290 */ /* 0x000fe4000fffe03f */
[----:B------:R-:W-:-:S05]  /*59b0*/  @P0 BRA `(.L_x_365) ;  /* 0x00002f4000000947 */ /* 0x000fca0003800000 */
[C---:B----4-:R-:W-:Y:S01]  /*59c0*/  LEA R26, P0, R212.reuse, R27, 0x1 ;  /* 0x0000001bd41a7211 */ /* 0x050fe200078008ff */
[----:B-1----:R-:W1:Y:S03]  /*59d0*/  LDS.128 R8, [R213+0xe900] ;  /* 0x00e90000d5087984 */ /* 0x002e660000000c00 */
[----:B------:R-:W-:Y:S02]  /*59e0*/  LEA.HI.X R27, R212, R32, R230, 0x1, P0 ;  /* 0x00000020d41b7211 */ /* 0x000fe400000f0ce6 */
        /* <DEDUP_REMOVED lines=12> */
[----:B-1----:R-:W-:Y:S02]  /*5ab0*/  @!P0 MOV R4, R8 ;  /* 0x0000000800048202 */ /* 0x002fe40000000f00 */
        /* <DEDUP_REMOVED lines=37> */
[----:B------:R1:W-:Y:S01]  /*5d10*/  ST.E.128 [R26.64], R8 ;  /* 0x000000081a007985 */ /* 0x0003e2000c101d08 */
[----:B------:R-:W-:-:S05]  /*5d20*/  BRA `(.L_x_365) ;  /* 0x00002bd000007947 */ /* 0x000fca0003800000 */
.L_x_344:
[C---:B------:R-:W-:Y:S01]  /*5d30*/  IADD3 R169, R81.reuse, 0x20, RZ ;  /* 0x0000002051a97810 */ /* 0x040fe20007ffe0ff */
[----:B------:R-:W-:Y:S01]  /*5d40*/  CS2R R62, SRZ ;  /* 0x00000000003e7805 */ /* 0x000fe2000001ff00 */
[----:B------:R-:W-:Y:S01]  /*5d50*/  IADD3 R168, R81, 0x40, RZ ;  /* 0x0000004051a87810 */ /* 0x000fe20007ffe0ff */
[----:B------:R-:W-:Y:S01]  /*5d60*/  CS2R R60, SRZ ;  /* 0x00000000003c7805 */ /* 0x000fe2000001ff00 */
[----:B------:R-:W-:Y:S01]  /*5d70*/  ISETP.GE.AND P3, PT, R169, R90, PT ;  /* 0x0000005aa900720c */ /* 0x000fe20003f66270 */
[----:B------:R-:W-:Y:S01]  /*5d80*/  CS2R R66, SRZ ;  /* 0x0000000000427805 */ /* 0x000fe2000001ff00 */
[----:B------:R-:W-:Y:S01]  /*5d90*/  IADD3 R167, R81, 0x60, RZ ;  /* 0x0000006051a77810 */ /* 0x000fe20007ffe0ff */
[----:B------:R-:W-:Y:S01]  /*5da0*/  CS2R R64, SRZ ;  /* 0x0000000000407805 */ /* 0x000fe2000001ff00 */
[----:B------:R-:W-:Y:S01]  /*5db0*/  ISETP.GE.OR P3, PT, R76, c[0x0][0x27c], P3 ;  /* 0x00009f004c007a0c */ /* 0x000fe20001f66670 */
[----:B------:R-:W-:Y:S01]  /*5dc0*/  CS2R R34, SRZ ;  /* 0x0000000000227805 */ /* 0x000fe2000001ff00 */
[----:B------:R-:W-:Y:S01]  /*5dd0*/  IADD3 R75, -R83, c[0x0][0x1d4], RZ ;  /* 0x00007500534b7a10 */ /* 0x000fe20007ffe1ff */
[----:B------:R-:W-:Y:S01]  /*5de0*/  CS2R R32, SRZ ;  /* 0x0000000000207805 */ /* 0x000fe2000001ff00 */
[----:B------:R-:W-:Y:S01]  /*5df0*/  CS2R R58, SRZ ;  /* 0x00000000003a7805 */ /* 0x000fe2000001ff00 */
[----:B------:R-:W-:Y:S01]  /*5e00*/  CS2R R56, SRZ ;  /* 0x0000000000387805 */ /* 0x000fe2000001ff00 */
[----:B------:R-:W-:Y:S01]  /*5e10*/  CS2R R30, SRZ ;  /* 0x00000000001e7805 */ /* 0x000fe2000001ff00 */
[----:B------:R-:W-:Y:S01]  /*5e20*/  CS2R R28, SRZ ;  /* 0x00000000001c7805 */ /* 0x000fe2000001ff00 */
[----:B------:R-:W-:Y:S01]  /*5e30*/  CS2R R46, SRZ ;  /* 0x00000000002e7805 */ /* 0x000fe2000001ff00 */
[----:B------:R1:W2:Y:S01]  /*5e40*/  SHFL.IDX PT, R85, R91, RZ, 0x181f ;  /* 0x00181fff5b557589 */ /* 0x0002a200000e0000 */
[----:B------:R-:W-:Y:S03]  /*5e50*/  BSSY B0, `(.L_x_368) ;  /* 0x00000e1000007945 */ /* 0x000fe60003800000 */
[----:B------:R-:W-:Y:S04]  /*5e60*/  @!P3 IADD3 R3, P1, P0, R106, R44, R161 ;  /* 0x0000002c6a03b210 */ /* 0x000fe8000783e0a1 */
[----:B------:R-:W-:Y:S01]  /*5e70*/  @!P3 IADD3.X R4, R112, R37, R151, P1, P0 ;  /* 0x000000257004b210 */ /* 0x000fe20000fe0497 */
[----:B------:R1:W3:Y:S01]  /*5e80*/  SHFL.IDX PT, R84, R92, RZ, 0x181f ;  /* 0x00181fff5c547589 */ /* 0x0002e200000e0000 */
[----:B------:R-:W-:Y:S04]  /*5e90*/  @!P3 IADD3 R5, P1, P0, R104, R38, R162 ;  /* 0x000000266805b210 */ /* 0x000fe8000783e0a2 */
[C---:B------:R-:W-:Y:S02]  /*5ea0*/  @!P3 IADD3.X R10, R111.reuse, R68, R152, P1, P0 ;  /* 0x000000446f0ab210 */ /* 0x040fe40000fe0498 */
[----:B------:R-:W-:Y:S04]  /*5eb0*/  ISETP.GE.AND P1, PT, R168, R90, PT ;  /* 0x0000005aa800720c */ /* 0x000fe80003f26270 */
[----:B------:R-:W-:Y:S11]  /*5ec0*/  ISETP.GE.OR P1, PT, R76, c[0x0][0x27c], P1 ;  /* 0x00009f004c007a0c */ /* 0x000ff60000f26670 */
[----:B------:R-:W-:Y:S02]  /*5ed0*/  @!UPT UIADD3 URZ, URZ, URZ, URZ ;  /* 0x0000003f3f3ff290 */ /* 0x000fe4000fffe03f */
[----:B------:R-:W-:Y:S04]  /*5ee0*/  @!P1 IADD3 R6, P4, P0, R106, R159, R44 ;  /* 0x0000009f6a069210 */ /* 0x000fe8000789e02c */
[--C-:B------:R-:W-:Y:S02]  /*5ef0*/  @!P1 IADD3.X R17, R112, R147, R37.reuse, P4, P0 ;  /* 0x0000009370119210 */ /* 0x100fe400027e0425 */
[----:B------:R-:W-:Y:S04]  /*5f00*/  @!P1 IADD3 R11, P4, P0, R104, R160, R38 ;  /* 0x000000a0680b9210 */ /* 0x000fe8000789e026 */
[----:B------:R-:W-:Y:S02]  /*5f10*/  @!P1 IADD3.X R18, R111, R150, R68, P4, P0 ;  /* 0x000000966f129210 */ /* 0x000fe400027e0444 */
[-C--:B------:R-:W-:Y:S04]  /*5f20*/  ISETP.GE.AND P0, PT, R167, R90.reuse, PT ;  /* 0x0000005aa700720c */ /* 0x080fe80003f06270 */
[----:B------:R-:W-:Y:S11]  /*5f30*/  ISETP.GE.OR P0, PT, R76, c[0x0][0x27c], P0 ;  /* 0x00009f004c007a0c */ /* 0x000ff60000706670 */
[----:B------:R-:W-:Y:S02]  /*5f40*/  @!UPT UIADD3 URZ, URZ, URZ, URZ ;  /* 0x0000003f3f3ff290 */ /* 0x000fe4000fffe03f */
[----:B------:R-:W-:Y:S04]  /*5f50*/  @!P0 IADD3 R15, P5, P4, R106, UR10, R44 ;  /* 0x0000000a6a0f8c10 */ /* 0x000fe8000fcbe02c */
[----:B------:R-:W-:Y:S02]  /*5f60*/  @!P0 IADD3.X R19, R112, UR13, R37, P5, P4 ;  /* 0x0000000d70138c10 */ /* 0x000fe4000afe8425 */
[----:B------:R-:W-:Y:S04]  /*5f70*/  @!P0 IADD3 R16, P5, P4, R104, UR16, R38 ;  /* 0x0000001068108c10 */ /* 0x000fe8000fcbe026 */
[----:B------:R-:W-:Y:S02]  /*5f80*/  @!P0 IADD3.X R23, R111, UR14, R68, P5, P4 ;  /* 0x0000000e6f178c10 */ /* 0x000fe4000afe8444 */
[C---:B------:R-:W-:Y:S04]  /*5f90*/  @!P3 LEA R8, P4, R3.reuse, c[0x0][0x270], 0x1 ;  /* 0x00009c000308ba11 */ /* 0x040fe800078808ff */
[----:B------:R-:W-:Y:S02]  /*5fa0*/  @!P3 LEA.HI.X R9, R3, c[0x0][0x274], R4, 0x1, P4 ;  /* 0x00009d000309ba11 */ /* 0x000fe400020f0c04 */
[C---:B------:R-:W-:Y:S03]  /*5fb0*/  @!P3 LEA R4, P4, R5.reuse, c[0x0][0x288], 0x1 ;  /* 0x0000a2000504ba11 */ /* 0x040fe600078808ff */
[----:B------:R4:W2:Y:S01]  /*5fc0*/  @!P3 LDG.E.128 R56, [R8.64] ;  /* 0x000000080838b981 */ /* 0x0008a2000c1e1d00 */
[----:B------:R-:W-:Y:S02]  /*5fd0*/  @!P3 LEA.HI.X R5, R5, c[0x0][0x28c], R10, 0x1, P4 ;  /* 0x0000a3000505ba11 */ /* 0x000fe400020f0c0a */
[C---:B------:R-:W-:Y:S04]  /*5fe0*/  @!P1 LEA R20, P4, R6.reuse, c[0x0][0x270], 0x1 ;  /* 0x00009c0006149a11 */ /* 0x040fe800078808ff */
[----:B------:R-:W-:Y:S02]  /*5ff0*/  @!P1 LEA.HI.X R21, R6, c[0x0][0x274], R17, 0x1, P4 ;  /* 0x00009d0006159a11 */ /* 0x000fe400020f0c11 */
[C---:B------:R-:W-:Y:S03]  /*6000*/  @!P1 LEA R10, P4, R11.reuse, c[0x0][0x288], 0x1 ;  /* 0x0000a2000b0a9a11 */ /* 0x040fe600078808ff */
[----:B------:R1:W3:Y:S01]  /*6010*/  @!P1 LDG.E.128 R60, [R20.64] ;  /* 0x00000008143c9981 */ /* 0x0002e2000c1e1d00 */
[----:B------:R-:W-:Y:S02]  /*6020*/  @!P1 LEA.HI.X R11, R11, c[0x0][0x28c], R18, 0x1, P4 ;  /* 0x0000a3000b0b9a11 */ /* 0x000fe400020f0c12 */
[C---:B------:R-:W-:Y:S04]  /*6030*/  @!P0 LEA R24, P4, R15.reuse, c[0x0][0x270], 0x1 ;  /* 0x00009c000f188a11 */ /* 0x040fe800078808ff */
[----:B------:R-:W-:Y:S01]  /*6040*/  @!P0 LEA.HI.X R25, R15, c[0x0][0x274], R19, 0x1, P4 ;  /* 0x00009d000f198a11 */ /* 0x000fe200020f0c13 */
[----:B------:R1:W3:Y:S01]  /*6050*/  @!P1 LDG.E.128 R28, [R10.64] ;  /* 0x000000080a1c9981 */ /* 0x0002e2000c1e1d00 */
[C---:B------:R-:W-:Y:S01]  /*6060*/  @!P0 LEA R22, P4, R16.reuse, c[0x0][0x288], 0x1 ;  /* 0x0000a20010168a11 */ /* 0x040fe200078808ff */
[----:B------:R-:W-:Y:S03]  /*6070*/  CS2R R18, SRZ ;  /* 0x0000000000127805 */ /* 0x000fe6000001ff00 */
[----:B------:R-:W-:Y:S01]  /*6080*/  @!P0 LEA.HI.X R23, R16, c[0x0][0x28c], R23, 0x1, P4 ;  /* 0x0000a30010178a11 */ /* 0x000fe200020f0c17 */
[----:B----4-:R-:W-:Y:S01]  /*6090*/  CS2R R8, SRZ ;  /* 0x0000000000087805 */ /* 0x010fe2000001ff00 */
[----:B------:R-:W-:Y:S01]  /*60a0*/  CS2R R16, SRZ ;  /* 0x0000000000107805 */ /* 0x000fe2000001ff00 */
[----:B------:R-:W4:Y:S08]  /*60b0*/  @!P0 LDG.E.128 R64, [R24.64] ;  /* 0x0000000818408981 */ /* 0x000f30000c1e1d00 */
[----:B------:R1:W3:Y:S08]  /*60c0*/  @!P3 LDG.E.128 R16, [R4.64] ;  /* 0x000000080410b981 */ /* 0x0002f0000c1e1d00 */
[----:B------:R-:W4:Y:S01]  /*60d0*/  @!P0 LDG.E.128 R32, [R22.64] ;  /* 0x0000000816208981 */ /* 0x000f22000c1e1d00 */
[----:B------:R-:W-:Y:S01]  /*60e0*/  ISETP.GE.AND P0, PT, R81, R90, PT ;  /* 0x0000005a5100720c */ /* 0x000fe20003f06270 */
[----:B-1----:R-:W-:Y:S03]  /*60f0*/  CS2R R10, SRZ ;  /* 0x00000000000a7805 */ /* 0x002fe6000001ff00 */
[----:B------:R-:W-:Y:S11]  /*6100*/  ISETP.GE.OR P0, PT, R76, c[0x0][0x27c], P0 ;  /* 0x00009f004c007a0c */ /* 0x000ff60000706670 */
[----:B------:R-:W-:Y:S02]  /*6110*/  @!UPT UIADD3 URZ, URZ, URZ, URZ ;  /* 0x0000003f3f3ff290 */ /* 0x000fe4000fffe03f */
[----:B------:R-:W-:Y:S02]  /*6120*/  @!P0 IADD3 R3, P1, R106, R44, RZ ;  /* 0x0000002c6a038210 */ /* 0x000fe40007f3e0ff */
[----:B------:R-:W-:Y:S03]  /*6130*/  CS2R R44, SRZ ;  /* 0x00000000002c7805 */ /* 0x000fe6000001ff00 */
[----:B------:R-:W-:Y:S01]  /*6140*/  @!P0 IMAD.X R4, R37, 0x1, R112, P1 ;  /* 0x0000000125048824 */ /* 0x000fe200008e0670 */
[C---:B------:R-:W-:Y:S04]  /*6150*/  @!P0 LEA R20, P1, R3.reuse, c[0x0][0x270], 0x1 ;  /* 0x00009c0003148a11 */ /* 0x040fe800078208ff */
[----:B------:R-:W-:Y:S02]  /*6160*/  @!P0 LEA.HI.X R21, R3, c[0x0][0x274], R4, 0x1, P1 ;  /* 0x00009d0003158a11 */ /* 0x000fe400008f0c04 */
[----:B------:R-:W-:Y:S03]  /*6170*/  @!P0 IADD3 R3, P1, R104, R38, RZ ;  /* 0x0000002668038210 */ /* 0x000fe60007f3e0ff */
[----:B------:R1:W5:Y:S02]  /*6180*/  @!P0 LDG.E.128 R44, [R20.64] ;  /* 0x00000008142c8981 */ /* 0x000364000c1e1d00 */
[----:B------:R-:W-:Y:S01]  /*6190*/  @!P0 IMAD.X R5, R68, 0x1, R111, P1 ;  /* 0x0000000144058824 */ /* 0x000fe200008e066f */
[C---:B------:R-:W-:Y:S04]  /*61a0*/  @!P0 LEA R4, P1, R3.reuse, c[0x0][0x288], 0x1 ;  /* 0x0000a20003048a11 */ /* 0x040fe800078208ff */
[----:B------:R-:W-:Y:S02]  /*61b0*/  @!P0 LEA.HI.X R5, R3, c[0x0][0x28c], R5, 0x1, P1 ;  /* 0x0000a30003058a11 */ /* 0x000fe400008f0c05 */
[----:B------:R-:W-:Y:S03]  /*61c0*/  ISETP.GE.AND P1, PT, R76, c[0x0][0x27c], PT ;  /* 0x00009f004c007a0c */ /* 0x000fe60003f26270 */
[----:B------:R1:W5:Y:S01]  /*61d0*/  @!P0 LDG.E.128 R8, [R4.64] ;  /* 0x0000000804088981 */ /* 0x000362000c1e1d00 */
[----:B------:R-:W-:Y:S01]  /*61e0*/  ISETP.GE.OR P0, PT, R81, R90, P6 ;  /* 0x0000005a5100720c */ /* 0x000fe20003706670 */
[----:B--2---:R-:W-:Y:S02]  /*61f0*/  IMAD.MOV.U32 R6, RZ, RZ, R58 ;  /* 0x000000ffff067224 */ /* 0x004fe400078e003a */
[----:B-1----:R-:W-:Y:S02]  /*6200*/  IMAD.MOV.U32 R5, RZ, RZ, R59 ;  /* 0x000000ffff057224 */ /* 0x002fe400078e003b */
[----:B------:R-:W-:Y:S02]  /*6210*/  IMAD.MOV.U32 R4, RZ, RZ, R56 ;  /* 0x000000ffff047224 */ /* 0x000fe400078e0038 */
[----:B------:R-:W-:Y:S01]  /*6220*/  IMAD.MOV.U32 R3, RZ, RZ, R57 ;  /* 0x000000ffff037224 */ /* 0x000fe200078e0039 */
[----:B------:R-:W-:Y:S04]  /*6230*/  PRMT R69, R5, 0x5410, R6 ;  /* 0x0000541005457816 */ /* 0x000fe80000000006 */
[----:B------:R-:W-:Y:S01]  /*6240*/  PRMT R68, R4, 0x5410, R3 ;  /* 0x0000541004447816 */ /* 0x000fe20000000003 */
[----:B---3--:R-:W-:Y:S02]  /*6250*/  IMAD.MOV.U32 R6, RZ, RZ, R18 ;  /* 0x000000ffff067224 */ /* 0x008fe400078e0012 */
[----:B------:R-:W-:Y:S02]  /*6260*/  IMAD.MOV.U32 R5, RZ, RZ, R19 ;  /* 0x000000ffff057224 */ /* 0x000fe400078e0013 */
[----:B------:R-:W-:Y:S02]  /*6270*/  IMAD.MOV.U32 R4, RZ, RZ, R16 ;  /* 0x000000ffff047224 */ /* 0x000fe400078e0010 */
[----:B------:R-:W-:Y:S01]  /*6280*/  IMAD.MOV.U32 R3, RZ, RZ, R17 ;  /* 0x000000ffff037224 */ /* 0x000fe200078e0011 */
[----:B------:R-:W-:Y:S01]  /*6290*/  PRMT R36, R5, 0x5410, R6 ;  /* 0x0000541005247816 */ /* 0x000fe20000000006 */
        /* <DEDUP_REMOVED lines=12> */
[----:B----4-:R-:W-:Y:S02]  /*6360*/  IMAD.MOV.U32 R6, RZ, RZ, R66 ;  /* 0x000000ffff067224 */ /* 0x010fe400078e0042 */
        /* <DEDUP_REMOVED lines=10> */
[----:B------:R-:W-:Y:S04]  /*6410*/  PRMT R40, R5, 0x5410, R6 ;  /* 0x0000541005287816 */ /* 0x000fe80000000006 */
[----:B------:R-:W-:Y:S01]  /*6420*/  PRMT R39, R3, 0x5410, R4 ;  /* 0x0000541003277816 */ /* 0x000fe20000000004 */
[----:B------:R-:W-:-:S05]  /*6430*/  @P0 BRA `(.L_x_369) ;  /* 0x0000082000000947 */ /* 0x000fca0003800000 */
[----:B------:R-:W-:Y:S01]  /*6440*/  IMAD.SHL.U32 R26, R81, 0x40, RZ ;  /* 0x00000040511a7824 */ /* 0x000fe200078e00ff */
[----:B------:R-:W-:Y:S01]  /*6450*/  SEL R3, R83, R75, !P2 ;  /* 0x0000004b53037207 */ /* 0x000fe20005000000 */
[----:B-----5:R-:W-:Y:S01]  /*6460*/  IMAD.MOV.U32 R15, RZ, RZ, R9 ;  /* 0x000000ffff0f7224 */ /* 0x020fe200078e0009 */
[----:B------:R-:W-:Y:S01]  /*6470*/  SHF.L.U32 R42, R81, 0x6, RZ ;  /* 0x00000006512a7819 */ /* 0x000fe200000006ff */
[----:B------:R-:W1:Y:S01]  /*6480*/  LDS.128 R20, [R131+0x8100] ;  /* 0x0081000083147984 */ /* 0x000e620000000c00 */
[----:B------:R-:W-:Y:S02]  /*6490*/  SHF.R.S32.HI R4, RZ, 0x1f, R3 ;  /* 0x0000001fff047819 */ /* 0x000fe40000011403 */
[----:B------:R-:W-:Y:S02]  /*64a0*/  LOP3.LUT R42, R42, 0x1c0, RZ, 0xc0, !PT ;  /* 0x000001c02a2a7812 */ /* 0x000fe400078ec0ff */
[----:B------:R-:W-:Y:S02]  /*64b0*/  LEA.HI R3, R4, R3, RZ, 0x4 ;  /* 0x0000000304037211 */ /* 0x000fe400078f20ff */
[----:B------:R-:W-:Y:S02]  /*64c0*/  LOP3.LUT R26, R26, 0x1c0, RZ, 0xc0, !PT ;  /* 0x000001c01a1a7812 */ /* 0x000fe400078ec0ff */
[----:B------:R-:W-:Y:S02]  /*64d0*/  LEA.HI.SX32 R3, R3, R74, 0x1c ;  /* 0x0000004a03037211 */ /* 0x000fe400078fe2ff */
[----:B------:R-:W-:Y:S02]  /*64e0*/  SHF.R.U32.HI R26, RZ, 0x3, R26 ;  /* 0x00000003ff1a7819 */ /* 0x000fe4000001161a */
[----:B------:R-:W-:Y:S02]  /*64f0*/  SHF.R.S32.HI R4, RZ, 0x1f, R3 ;  /* 0x0000001fff047819 */ /* 0x000fe40000011403 */
[----:B------:R-:W-:Y:S02]  /*6500*/  SHF.L.U32 R88, R3, 0x3, RZ ;  /* 0x0000000303587819 */ /* 0x000fe400000006ff */
[----:B------:R-:W-:Y:S02]  /*6510*/  LEA.HI R4, R4, R3, RZ, 0x3 ;  /* 0x0000000304047211 */ /* 0x000fe400078f18ff */
[----:B------:R-:W-:Y:S02]  /*6520*/  @!P1 SHF.R.U32.HI R50, RZ, 0x10, R47 ;  /* 0x00000010ff329819 */ /* 0x000fe4000001162f */
[----:B------:R-:W-:Y:S02]  /*6530*/  SHF.R.S32.HI R3, RZ, 0x3, R4 ;  /* 0x00000003ff037819 */ /* 0x000fe40000011404 */
[----:B------:R-:W-:Y:S02]  /*6540*/  LOP3.LUT R4, R42, 0x38, R88, 0xf8, !PT ;  /* 0x000000382a047812 */ /* 0x000fe400078ef858 */
[----:B------:R-:W-:Y:S01]  /*6550*/  MOV R25, R44 ;  /* 0x0000002c00197202 */ /* 0x000fe20000000f00 */
[----:B------:R-:W-:Y:S01]  /*6560*/  IMAD R3, R3, 0x1c00, R7 ;  /* 0x00001c0003037824 */ /* 0x000fe200078e0207 */
[----:B------:R-:W-:Y:S02]  /*6570*/  LOP3.LUT R4, R4, R26, RZ, 0x3c, !PT ;  /* 0x0000001a04047212 */ /* 0x000fe400078e3cff */
[----:B------:R-:W-:Y:S02]  /*6580*/  @!P1 SHF.R.U32.HI R26, RZ, 0x10, R9 ;  /* 0x00000010ff1a9819 */ /* 0x000fe40000011609 */
[--C-:B------:R-:W-:Y:S01]  /*6590*/  @!P1 SHF.R.U64 R43, R44, 0x10, R45.reuse ;  /* 0x000000102c2b9819 */ /* 0x100fe2000000122d */
[----:B------:R-:W-:Y:S01]  /*65a0*/  IMAD.IADD R3, R3, 0x1, R4 ;  /* 0x0000000103037824 */ /* 0x000fe200078e0204 */
[----:B------:R-:W-:Y:S02]  /*65b0*/  MOV R44, R45 ;  /* 0x0000002d002c7202 */ /* 0x000fe40000000f00 */
[----:B------:R-:W-:Y:S02]  /*65c0*/  @!P1 SHF.R.U32.HI R49, RZ, 0x10, R45 ;  /* 0x00000010ff319819 */ /* 0x000fe4000001162d */
[----:B------:R-:W-:Y:S01]  /*65d0*/  SHF.L.U32 R3, R3, 0x1, RZ ;  /* 0x0000000103037819 */ /* 0x000fe200000006ff */
[----:B-1----:R-:W-:Y:S04]  /*65e0*/  @!P1 IMAD.MOV.U32 R6, RZ, RZ, R20 ;  /* 0x000000ffff069224 */ /* 0x002fe800078e0014 */
[----:B------:R1:W2:Y:S01]  /*65f0*/  LDS.128 R52, [R3+0x8100] ;  /* 0x0081000003347984 */ /* 0x0002a20000000c00 */
[--C-:B------:R-:W-:Y:S02]  /*6600*/  @!P1 HADD2.F32 R5, -RZ, R6.reuse.H0_H0 ;  /* 0x20000006ff059230 */ /* 0x100fe40000004100 */
[----:B------:R-:W-:Y:S01]  /*6610*/  @!P1 HADD2.F32 R6, -RZ, R6.H1_H1 ;  /* 0x30000006ff069230 */ /* 0x000fe20000004100 */
[----:B-1----:R-:W-:Y:S01]  /*6620*/  IMAD.MOV.U32 R3, RZ, RZ, R8 ;  /* 0x000000ffff037224 */ /* 0x002fe200078e0008 */
[----:B------:R-:W-:Y:S01]  /*6630*/  @!P1 SHF.R.U64 R8, R8, 0x10, R9 ;  /* 0x0000001008089819 */ /* 0x000fe20000001209 */
[----:B------:R-:W-:Y:S01]  /*6640*/  @!P1 HADD2.F32 R9, -RZ, R25.H0_H0 ;  /* 0x20000019ff099230 */ /* 0x000fe20000004100 */
[----:B------:R-:W-:Y:S02]  /*6650*/  @!P1 MOV R25, R21 ;  /* 0x0000001500199202 */ /* 0x000fe40000000f00 */
[----:B------:R-:W-:Y:S05]  /*6660*/  @!P1 HADD2.F32 R4, -RZ, R3.H0_H0 ;  /* 0x20000003ff049230 */ /* 0x000fea0000004100 */
[C---:B------:R-:W-:Y:S02]  /*6670*/  @!P1 FMUL.FTZ R3, R5.reuse, R4 ;  /* 0x0000000405039220 */ /* 0x040fe40000410000 */
[----:B--2---:R-:W-:Y:S01]  /*6680*/  @!P1 IMAD.MOV.U32 R48, RZ, RZ, R53 ;  /* 0x000000ffff309224 */ /* 0x004fe200078e0035 */
[----:B------:R-:W-:Y:S05]  /*6690*/  @!P1 MOV R42, R52 ;  /* 0x00000034002a9202 */ /* 0x000fea0000000f00 */
[----:B------:R-:W-:Y:S05]  /*66a0*/  @!P1 HADD2.F32 R24, -RZ, R42.H0_H0 ;  /* 0x2000002aff189230 */ /* 0x000fea0000004100 */
[C---:B------:R-:W-:Y:S02]  /*66b0*/  @!P1 FMUL.FTZ R4, R24.reuse, R4 ;  /* 0x0000000418049220 */ /* 0x040fe40000410000 */
[-C--:B------:R-:W-:Y:S01]  /*66c0*/  @!P1 FFMA.FTZ R3, R24, R9.reuse, R3 ;  /* 0x0000000918039223 */ /* 0x080fe20000010003 */
[----:B------:R-:W-:Y:S01]  /*66d0*/  @!P1 HADD2.F32 R24, -RZ, R48.H0_H0 ;  /* 0x20000030ff189230 */ /* 0x000fe20000004100 */
[----:B------:R-:W-:Y:S01]  /*66e0*/  @!P1 FFMA.FTZ R93, R5, R9, -R4 ;  /* 0x00000009055d9223 */ /* 0x000fe20000010804 */
[----:B------:R-:W-:Y:S02]  /*66f0*/  @!P1 HADD2.F32 R4, -RZ, R8.H0_H0 ;  /* 0x20000008ff049230 */ /* 0x000fe40000004100 */
[----:B------:R-:W-:Y:S02]  /*6700*/  @!P1 HADD2.F32 R9, -RZ, R42.H1_H1 ;  /* 0x3000002aff099230 */ /* 0x000fe40000004100 */
[----:B------:R-:W-:Y:S02]  /*6710*/  @!P1 HADD2.F32 R5, -RZ, R15.H0_H0 ;  /* 0x2000000fff059230 */ /* 0x000fe40000004100 */
[----:B------:R-:W-:Y:S01]  /*6720*/  @!P1 HADD2.F32 R8, -RZ, R25.H0_H0 ;  /* 0x20000019ff089230 */ /* 0x000fe20000004100 */
[CC--:B------:R-:W-:Y:S01]  /*6730*/  @!P1 FMUL.FTZ R45, R9.reuse, R4.reuse ;  /* 0x00000004092d9220 */ /* 0x0c0fe20000410000 */
[----:B------:R-:W-:Y:S01]  /*6740*/  @!P1 HADD2.F32 R15, -RZ, R43.H0_H0 ;  /* 0x2000002bff0f9230 */ /* 0x000fe20000004100 */
[----:B------:R-:W-:Y:S01]  /*6750*/  @!P1 FMUL.FTZ R4, R6, R4 ;  /* 0x0000000406049220 */ /* 0x000fe20000410000 */
[----:B------:R-:W-:Y:S01]  /*6760*/  @!P1 HADD2.F32 R42, -RZ, R44.H0_H0 ;  /* 0x2000002cff2a9230 */ /* 0x000fe20000004100 */
[-C--:B------:R-:W-:Y:S02]  /*6770*/  @!P1 FMUL.FTZ R43, R24, R5.reuse ;  /* 0x00000005182b9220 */ /* 0x080fe40000410000 */
[----:B------:R-:W-:Y:S02]  /*6780*/  @!P1 FMUL.FTZ R5, R8, R5 ;  /* 0x0000000508059220 */ /* 0x000fe40000410000 */
[-C--:B------:R-:W-:Y:S02]  /*6790*/  @!P1 FFMA.FTZ R4, R9, R15.reuse, R4 ;  /* 0x0000000f09049223 */ /* 0x080fe40000010004 */
[----:B------:R-:W-:Y:S01]  /*67a0*/  @!P1 FFMA.FTZ R86, R6, R15, -R45 ;  /* 0x0000000f06569223 */ /* 0x000fe2000001082d */
[----:B------:R-:W-:Y:S01]  /*67b0*/  @!P1 MOV R45, R54 ;  /* 0x00000036002d9202 */ /* 0x000fe20000000f00 */
[----:B------:R-:W-:Y:S01]  /*67c0*/  IMAD.MOV.U32 R6, RZ, RZ, R10 ;  /* 0x000000ffff067224 */ /* 0x000fe200078e000a */
[----:B------:R-:W-:Y:S01]  /*67d0*/  @!P1 MOV R15, R22 ;  /* 0x00000016000f9202 */ /* 0x000fe20000000f00 */
[-C--:B------:R-:W-:Y:S01]  /*67e0*/  @!P1 FFMA.FTZ R87, R8, R42.reuse, -R43 ;  /* 0x0000002a08579223 */ /* 0x080fe2000001082b */
[----:B------:R-:W-:Y:S01]  /*67f0*/  @!P1 F2FP.PACK_AB R86, R86, R93 ;  /* 0x0000005d5656923e */ /* 0x000fe200000000ff */
[----:B------:R-:W-:Y:S01]  /*6800*/  @!P1 FFMA.FTZ R5, R24, R42, R5 ;  /* 0x0000002a18059223 */ /* 0x000fe20000010005 */
[----:B------:R-:W-:Y:S01]  /*6810*/  @!P1 SHF.R.U64 R8, R10, 0x10, R11 ;  /* 0x000000100a089819 */ /* 0x000fe2000000120b */
[----:B------:R-:W-:Y:S01]  /*6820*/  IMAD.MOV.U32 R24, RZ, RZ, R46 ;  /* 0x000000ffff187224 */ /* 0x000fe200078e002e */
[----:B------:R-:W-:Y:S01]  /*6830*/  @!P1 HADD2.F32 R43, -RZ, R45.H0_H0 ;  /* 0x2000002dff2b9230 */ /* 0x000fe20000004100 */
[----:B------:R-:W-:Y:S01]  /*6840*/  @!P1 IMAD.MOV.U32 R20, RZ, RZ, R86 ;  /* 0x000000ffff149224 */ /* 0x000fe200078e0056 */
[----:B------:R-:W-:Y:S01]  /*6850*/  @!P1 SHF.R.U64 R10, R46, 0x10, R47 ;  /* 0x000000102e0a9819 */ /* 0x000fe2000000122f */
[----:B------:R-:W-:Y:S02]  /*6860*/  @!P1 HADD2.F32 R9, -RZ, R15.H0_H0 ;  /* 0x2000000fff099230 */ /* 0x000fe40000004100 */
[----:B------:R-:W-:Y:S02]  /*6870*/  @!P1 HADD2.F32 R6, -RZ, R6.H0_H0 ;  /* 0x20000006ff069230 */ /* 0x000fe40000004100 */
[----:B------:R-:W-:Y:S02]  /*6880*/  @!P1 HADD2.F32 R44, -RZ, R24.H0_H0 ;  /* 0x20000018ff2c9230 */ /* 0x000fe40000004100 */
[----:B------:R-:W-:Y:S01]  /*6890*/  @!P1 HADD2.F32 R45, -RZ, R45.H1_H1 ;  /* 0x3000002dff2d9230 */ /* 0x000fe20000004100 */
[-C--:B------:R-:W-:Y:S01]  /*68a0*/  @!P1 FMUL.FTZ R42, R43, R6.reuse ;  /* 0x000000062b2a9220 */ /* 0x080fe20000410000 */
[----:B------:R-:W-:Y:S01]  /*68b0*/  @!P1 HADD2.F32 R24, -RZ, R8.H0_H0 ;  /* 0x20000008ff189230 */ /* 0x000fe20000004100 */
[C---:B------:R-:W-:Y:S01]  /*68c0*/  @!P1 FMUL.FTZ R8, R9.reuse, R6 ;  /* 0x0000000609089220 */ /* 0x040fe20000410000 */
[----:B------:R-:W-:Y:S01]  /*68d0*/  @!P1 HADD2.F32 R6, -RZ, R15.H1_H1 ;  /* 0x3000000fff069230 */ /* 0x000fe20000004100 */
[----:B------:R-:W-:Y:S01]  /*68e0*/  @!P1 FFMA.FTZ R89, R9, R44, -R42 ;  /* 0x0000002c09599223 */ /* 0x000fe2000001082a */
[----:B------:R-:W-:Y:S01]  /*68f0*/  @!P1 HADD2.F32 R46, -RZ, R10.H0_H0 ;  /* 0x2000000aff2e9230 */ /* 0x000fe20000004100 */
[-C--:B------:R-:W-:Y:S01]  /*6900*/  @!P1 FMUL.FTZ R15, R45, R24.reuse ;  /* 0x000000182d0f9220 */ /* 0x080fe20000410000 */
[----:B------:R-:W-:Y:S01]  /*6910*/  @!P1 HADD2.F32 R10, -RZ, R26.H0_H0 ;  /* 0x2000001aff0a9230 */ /* 0x000fe20000004100 */
[C---:B------:R-:W-:Y:S01]  /*6920*/  @!P1 FMUL.FTZ R9, R6.reuse, R24 ;  /* 0x0000001806099220 */ /* 0x040fe20000410000 */
[----:B------:R-:W-:Y:S01]  /*6930*/  @!P1 HADD2.F32 R26, -RZ, R48.H1_H1 ;  /* 0x30000030ff1a9230 */ /* 0x000fe20000004100 */
[----:B------:R-:W-:Y:S01]  /*6940*/  @!P1 FFMA.FTZ R51, R6, R46, -R15 ;  /* 0x0000002e06339223 */ /* 0x000fe2000001080f */
[----:B------:R-:W-:Y:S01]  /*6950*/  @!P1 HADD2.F32 R42, -RZ, R49.H0_H0 ;  /* 0x20000031ff2a9230 */ /* 0x000fe20000004100 */
[----:B------:R-:W-:Y:S01]  /*6960*/  @!P1 IMAD.MOV.U32 R48, RZ, RZ, R55 ;  /* 0x000000ffff309224 */ /* 0x000fe200078e0037 */
[----:B------:R-:W-:Y:S01]  /*6970*/  @!P1 HADD2.F32 R6, -RZ, R25.H1_H1 ;  /* 0x30000019ff069230 */ /* 0x000fe20000004100 */
[----:B------:R-:W-:Y:S01]  /*6980*/  @!P1 FMUL.FTZ R15, R26, R10 ;  /* 0x0000000a1a0f9220 */ /* 0x000fe20000410000 */
[----:B------:R-:W-:Y:S01]  /*6990*/  @!P1 SHF.R.U32.HI R24, RZ, 0x10, R11 ;  /* 0x00000010ff189819 */ /* 0x000fe2000001160b */
[----:B------:R-:W-:Y:S01]  /*69a0*/  IMAD.MOV.U32 R49, RZ, RZ, R47 ;  /* 0x000000ffff317224 */ /* 0x000fe200078e002f */
[----:B------:R-:W-:Y:S01]  /*69b0*/  @!P1 F2FP.PACK_AB R89, R51, R89 ;  /* 0x000000593359923e */ /* 0x000fe200000000ff */
[C---:B------:R-:W-:Y:S01]  /*69c0*/  @!P1 FFMA.FTZ R25, R6.reuse, R42, -R15 ;  /* 0x0000002a06199223 */ /* 0x040fe2000001080f */
[----:B------:R-:W-:Y:S01]  /*69d0*/  MOV R15, R11 ;  /* 0x0000000b000f7202 */ /* 0x000fe20000000f00 */
[----:B------:R-:W-:Y:S01]  /*69e0*/  @!P1 FMUL.FTZ R6, R6, R10 ;  /* 0x0000000a06069220 */ /* 0x000fe20000410000 */
[----:B------:R-:W-:Y:S01]  /*69f0*/  @!P1 HADD2.F32 R47, -RZ, R49.H0_H0 ;  /* 0x20000031ff2f9230 */ /* 0x000fe20000004100 */
[----:B------:R-:W-:Y:S01]  /*6a00*/  @!P1 IMAD.MOV.U32 R22, RZ, RZ, R89 ;  /* 0x000000ffff169224 */ /* 0x000fe200078e0059 */
[----:B------:R-:W-:Y:S01]  /*6a10*/  @!P1 F2FP.PACK_AB R87, R25, R87 ;  /* 0x000000571957923e */ /* 0x000fe200000000ff */
[----:B------:R-:W-:Y:S01]  /*6a20*/  @!P1 HADD2.F32 R10, -RZ, R15.H0_H0 ;  /* 0x2000000fff0a9230 */ /* 0x000fe20000004100 */
[----:B------:R-:W-:Y:S01]  /*6a30*/  @!P1 MOV R15, R23 ;  /* 0x00000017000f9202 */ /* 0x000fe20000000f00 */
[----:B------:R-:W-:Y:S01]  /*6a40*/  @!P1 FFMA.FTZ R6, R26, R42, R6 ;  /* 0x0000002a1a069223 */ /* 0x000fe20000010006 */
[----:B------:R-:W-:Y:S01]  /*6a50*/  @!P1 MOV R21, R87 ;  /* 0x0000005700159202 */ /* 0x000fe20000000f00 */
[----:B------:R-:W-:Y:S01]  /*6a60*/  @!P1 FFMA.FTZ R8, R43, R44, R8 ;  /* 0x0000002c2b089223 */ /* 0x000fe20000010008 */
[----:B------:R-:W-:Y:S01]  /*6a70*/  @!P1 HADD2.F32 R25, -RZ, R48.H0_H0 ;  /* 0x20000030ff199230 */ /* 0x000fe20000004100 */
[----:B------:R-:W-:Y:S01]  /*6a80*/  @!P1 FFMA.FTZ R9, R45, R46, R9 ;  /* 0x0000002e2d099223 */ /* 0x000fe20000010009 */
[----:B------:R-:W-:Y:S01]  /*6a90*/  @!P1 F2FP.PACK_AB R5, R6, R5 ;  /* 0x000000050605923e */ /* 0x000fe200000000ff */
[--C-:B------:R-:W-:Y:S02]  /*6aa0*/  @!P1 HADD2.F32 R11, -RZ, R15.reuse.H0_H0 ;  /* 0x2000000fff0b9230 */ /* 0x100fe40000004100 */
[----:B------:R-:W-:Y:S01]  /*6ab0*/  @!P1 FMUL.FTZ R49, R25, R10 ;  /* 0x0000000a19319220 */ /* 0x000fe20000410000 */
[----:B------:R-:W-:Y:S01]  /*6ac0*/  @!P1 HADD2.F32 R24, -RZ, R24.H0_H0 ;  /* 0x20000018ff189230 */ /* 0x000fe20000004100 */
[----:B------:R-:W-:Y:S01]  /*6ad0*/  @!P1 IMAD.MOV.U32 R53, RZ, RZ, R5 ;  /* 0x000000ffff359224 */ /* 0x000fe200078e0005 */
[----:B------:R-:W-:Y:S01]  /*6ae0*/  @!P1 HADD2.F32 R48, -RZ, R48.H1_H1 ;  /* 0x30000030ff309230 */ /* 0x000fe20000004100 */
[CC--:B------:R-:W-:Y:S01]  /*6af0*/  @!P1 FFMA.FTZ R51, R11.reuse, R47.reuse, -R49 ;  /* 0x0000002f0b339223 */ /* 0x0c0fe20000010831 */
[----:B------:R-:W-:Y:S01]  /*6b00*/  @!P1 HADD2.F32 R49, -RZ, R50.H0_H0 ;  /* 0x20000032ff319230 */ /* 0x000fe20000004100 */
[----:B------:R-:W-:Y:S01]  /*6b10*/  LEA R50, P0, R94, R84, 0x1 ;  /* 0x000000545e327211 */ /* 0x000fe200078008ff */
[----:B------:R-:W-:Y:S01]  /*6b20*/  @!P1 FMUL.FTZ R10, R11, R10 ;  /* 0x0000000a0b0a9220 */ /* 0x000fe20000410000 */
[----:B------:R-:W-:Y:S01]  /*6b30*/  @!P1 HADD2.F32 R11, -RZ, R15.H1_H1 ;  /* 0x3000000fff0b9230 */ /* 0x000fe20000004100 */
[CC--:B------:R-:W-:Y:S02]  /*6b40*/  @!P1 FMUL.FTZ R15, R48.reuse, R24.reuse ;  /* 0x00000018300f9220 */ /* 0x0c0fe40000410000 */
[----:B------:R-:W-:Y:S02]  /*6b50*/  @!P1 FFMA.FTZ R10, R25, R47, R10 ;  /* 0x0000002f190a9223 */ /* 0x000fe4000001000a */
[C---:B------:R-:W-:Y:S02]  /*6b60*/  @!P1 FFMA.FTZ R15, R11.reuse, R49, -R15 ;  /* 0x000000310b0f9223 */ /* 0x040fe4000001080f */
[----:B------:R-:W-:Y:S03]  /*6b70*/  @!P1 FMUL.FTZ R11, R11, R24 ;  /* 0x000000180b0b9220 */ /* 0x000fe60000410000 */
[----:B------:R-:W-:Y:S01]  /*6b80*/  @!P1 F2FP.PACK_AB R24, R15, R51 ;  /* 0x000000330f18923e */ /* 0x000fe200000000ff */
[----:B------:R-:W-:Y:S01]  /*6b90*/  @!P1 FFMA.FTZ R11, R48, R49, R11 ;  /* 0x00000031300b9223 */ /* 0x000fe2000001000b */
[----:B------:R-:W-:Y:S02]  /*6ba0*/  LEA.HI.X R51, R94, R85, R108, 0x1, P0 ;  /* 0x000000555e337211 */ /* 0x000fe400000f0c6c */
[----:B------:R-:W-:Y:S02]  /*6bb0*/  ISETP.GE.AND P0, PT, R88, c[0x0][0x1d4], PT ;  /* 0x0000750058007a0c */ /* 0x000fe40003f06270 */
[----:B------:R-:W-:Y:S02]  /*6bc0*/  @!P1 MOV R23, R24 ;  /* 0x0000001800179202 */ /* 0x000fe40000000f00 */
[----:B------:R-:W-:Y:S02]  /*6bd0*/  @!P1 F2FP.PACK_AB R15, R4, R3 ;  /* 0x00000003040f923e */ /* 0x000fe400000000ff */
[----:B------:R-:W-:Y:S01]  /*6be0*/  @!P1 F2FP.PACK_AB R4, R9, R8 ;  /* 0x000000080904923e */ /* 0x000fe200000000ff */
[----:B------:R1:W-:Y:S01]  /*6bf0*/  ST.E.128 [R50.64], R20 ;  /* 0x0000001432007985 */ /* 0x0003e2000c101d08 */
[----:B------:R-:W-:Y:S02]  /*6c00*/  @!P1 F2FP.PACK_AB R3, R11, R10 ;  /* 0x0000000a0b03923e */ /* 0x000fe400000000ff */
[----:B------:R-:W-:Y:S02]  /*6c10*/  @!P1 MOV R52, R15 ;  /* 0x0000000f00349202 */ /* 0x000fe40000000f00 */
[----:B------:R-:W-:Y:S01]  /*6c20*/  @!P1 MOV R54, R4 ;  /* 0x0000000400369202 */ /* 0x000fe20000000f00 */
[----:B------:R-:W-:Y:S01]  /*6c30*/  @!P0 IMAD.WIDE R84, R88, 0x2, R84 ;  /* 0x0000000258548825 */ /* 0x000fe200078e0254 */
[----:B------:R-:W-:Y:S05]  /*6c40*/  @!P1 MOV R55, R3 ;  /* 0x0000000300379202 */ /* 0x000fea0000000f00 */
[----:B------:R1:W-:Y:S02]  /*6c50*/  @!P0 ST.E.128 [R84.64], R52 ;  /* 0x0000003454008985 */ /* 0x0003e4000c101d08 */
.L_x_369:
[----:B------:R-:W-:Y:S05]  /*6c60*/  BSYNC B0 ;  /* 0x0000000000007941 */ /* 0x000fea0003800000 */
.L_x_368:
[----:B-----5:R2:W3:Y:S01]  /*6c70*/  SHFL.IDX PT, R45, R91, 0x1, 0x181f ;  /* 0x00381f005b2d7f89 */ /* 0x0204e200000e0000 */
[----:B------:R-:W-:Y:S01]  /*6c80*/  ISETP.GE.OR P0, PT, R169, R90, P6 ;  /* 0x0000005aa900720c */ /* 0x000fe20003706670 */
[----:B------:R-:W-:Y:S02]  /*6c90*/  BSSY B0, `(.L_x_370) ;  /* 0x000007f000007945 */ /* 0x000fe40003800000 */
[----:B------:R2:W4:Y:S10]  /*6ca0*/  SHFL.IDX PT, R44, R92, 0x1, 0x181f ;  /* 0x00381f005c2c7f89 */ /* 0x00053400000e0000 */
[----:B------:R-:W-:-:S05]  /*6cb0*/  @P0 BRA `(.L_x_371) ;  /* 0x000007c000000947 */ /* 0x000fca0003800000 */
[----:B------:R-:W-:Y:S01]  /*6cc0*/  SEL R3, R83, R75, !P2 ;  /* 0x0000004b53037207 */ /* 0x000fe20005000000 */
[----:B-1----:R-:W-:Y:S01]  /*6cd0*/  LDS.128 R20, [R130+0x8100] ;  /* 0x0081000082147984 */ /* 0x002fe20000000c00 */
[C---:B------:R-:W-:Y:S02]  /*6ce0*/  IADD3 R6, R81.reuse, 0x20, RZ ;  /* 0x0000002051067810 */ /* 0x040fe40007ffe0ff */
[----:B------:R-:W-:Y:S02]  /*6cf0*/  SHF.R.S32.HI R4, RZ, 0x1f, R3 ;  /* 0x0000001fff047819 */ /* 0x000fe40000011403 */
[----:B------:R-:W-:Y:S01]  /*6d00*/  IADD3 R8, R81, 0x20, RZ ;  /* 0x0000002051087810 */ /* 0x000fe20007ffe0ff */
[----:B------:R-:W-:Y:S01]  /*6d10*/  IMAD.SHL.U32 R6, R6, 0x40, RZ ;  /* 0x0000004006067824 */ /* 0x000fe200078e00ff */
[----:B------:R-:W-:Y:S02]  /*6d20*/  LEA.HI R3, R4, R3, RZ, 0x4 ;  /* 0x0000000304037211 */ /* 0x000fe400078f20ff */
[----:B------:R-:W-:Y:S02]  /*6d30*/  SHF.L.U32 R8, R8, 0x6, RZ ;  /* 0x0000000608087819 */ /* 0x000fe400000006ff */
[----:B------:R-:W-:Y:S02]  /*6d40*/  LEA.HI.SX32 R3, R3, R74, 0x1c ;  /* 0x0000004a03037211 */ /* 0x000fe400078fe2ff */
[----:B------:R-:W-:Y:S02]  /*6d50*/  LOP3.LUT R6, R6, 0x1c0, RZ, 0xc0, !PT ;  /* 0x000001c006067812 */ /* 0x000fe400078ec0ff */
[----:B------:R-:W-:Y:S02]  /*6d60*/  SHF.R.S32.HI R4, RZ, 0x1f, R3 ;  /* 0x0000001fff047819 */ /* 0x000fe40000011403 */
[----:B------:R-:W-:Y:S02]  /*6d70*/  SHF.L.U32 R5, R3, 0x3, RZ ;  /* 0x0000000303057819 */ /* 0x000fe400000006ff */
[----:B------:R-:W-:Y:S02]  /*6d80*/  LEA.HI R4, R4, R3, RZ, 0x3 ;  /* 0x0000000304047211 */ /* 0x000fe400078f18ff */
[----:B------:R-:W-:Y:S02]  /*6d90*/  LOP3.LUT R8, R8, 0x1c0, RZ, 0xc0, !PT ;  /* 0x000001c008087812 */ /* 0x000fe400078ec0ff */
[----:B------:R-:W-:Y:S02]  /*6da0*/  SHF.R.S32.HI R3, RZ, 0x3, R4 ;  /* 0x00000003ff037819 */ /* 0x000fe40000011404 */
[----:B------:R-:W-:Y:S02]  /*6db0*/  SHF.R.U32.HI R6, RZ, 0x3, R6 ;  /* 0x00000003ff067819 */ /* 0x000fe40000011606 */
[----:B------:R-:W-:Y:S01]  /*6dc0*/  LOP3.LUT R4, R8, 0x38, R5, 0xf8, !PT ;  /* 0x0000003808047812 */ /* 0x000fe200078ef805 */
[----:B------:R-:W-:Y:S01]  /*6dd0*/  IMAD R3, R3, 0x1c00, R12 ;  /* 0x00001c0003037824 */ /* 0x000fe200078e020c */
[----:B----4-:R-:W-:Y:S02]  /*6de0*/  LEA R54, P0, R94, R44, 0x1 ;  /* 0x0000002c5e367211 */ /* 0x010fe400078008ff */
[----:B------:R-:W-:Y:S02]  /*6df0*/  LOP3.LUT R4, R4, R6, RZ, 0x3c, !PT ;  /* 0x0000000604047212 */ /* 0x000fe400078e3cff */
[----:B---3--:R-:W-:Y:S02]  /*6e00*/  LEA.HI.X R55, R94, R45, R108, 0x1, P0 ;  /* 0x0000002d5e377211 */ /* 0x008fe400000f0c6c */
[----:B------:R-:W-:Y:S02]  /*6e10*/  IADD3 R3, R3, R4, RZ ;  /* 0x0000000403037210 */ /* 0x000fe40007ffe0ff */
[----:B------:R-:W-:Y:S02]  /*6e20*/  ISETP.GE.AND P0, PT, R5, c[0x0][0x1d4], PT ;  /* 0x0000750005007a0c */ /* 0x000fe40003f06270 */
[----:B------:R-:W-:Y:S01]  /*6e30*/  @!P1 SHF.R.U64 R4, R16, 0x10, R17 ;  /* 0x0000001010049819 */ /* 0x000fe20000001211 */
[----:B------:R-:W-:Y:S01]  /*6e40*/  IMAD.SHL.U32 R3, R3, 0x2, RZ ;  /* 0x0000000203037824 */ /* 0x000fe200078e00ff */
[----:B------:R-:W-:Y:S01]  /*6e50*/  @!P1 HADD2.F32 R16, -RZ, R68.H0_H0 ;  /* 0x20000044ff109230 */ /* 0x000fe20000004100 */
[----:B------:R-:W-:Y:S02]  /*6e60*/  @!P1 SHF.R.U64 R24, R56, 0x10, R57 ;  /* 0x0000001038189819 */ /* 0x000fe40000001239 */
[----:B------:R-:W-:Y:S01]  /*6e70*/  @!P1 SHF.R.U32.HI R9, RZ, 0x10, R17 ;  /* 0x00000010ff099819 */ /* 0x000fe20000011611 */
[----:B------:R-:W1:Y:S01]  /*6e80*/  LDS.128 R48, [R3+0x8100] ;  /* 0x0081000003307984 */ /* 0x000e620000000c00 */
[----:B------:R-:W-:Y:S01]  /*6e90*/  @!P1 HADD2.F32 R4, -RZ, R4.H0_H0 ;  /* 0x20000004ff049230 */ /* 0x000fe20000004100 */
[--C-:B------:R-:W-:Y:S02]  /*6ea0*/  @!P1 SHF.R.U32.HI R26, RZ, 0x10, R59.reuse ;  /* 0x00000010ff1a9819 */ /* 0x100fe4000001163b */
[----:B------:R-:W-:Y:S01]  /*6eb0*/  @!P1 SHF.R.U64 R42, R58, 0x10, R59 ;  /* 0x000000103a2a9819 */ /* 0x000fe2000000123b */
[----:B------:R-:W-:Y:S01]  /*6ec0*/  @!P0 IMAD.WIDE R86, R5, 0x2, R44 ;  /* 0x0000000205568825 */ /* 0x000fe200078e022c */
[----:B------:R-:W-:Y:S01]  /*6ed0*/  @!P1 SHF.R.U32.HI R25, RZ, 0x10, R57 ;  /* 0x00000010ff199819 */ /* 0x000fe20000011639 */
[----:B------:R-:W-:Y:S01]  /*6ee0*/  @!P1 HADD2.F32 R44, -RZ, R69.H0_H0 ;  /* 0x20000045ff2c9230 */ /* 0x000fe20000004100 */
[--C-:B------:R-:W-:Y:S01]  /*6ef0*/  @!P1 SHF.R.U32.HI R11, RZ, 0x10, R19.reuse ;  /* 0x00000010ff0b9819 */ /* 0x100fe20000011613 */
[----:B------:R-:W-:Y:S01]  /*6f00*/  @!P1 HADD2.F32 R46, -RZ, R26.H0_H0 ;  /* 0x2000001aff2e9230 */ /* 0x000fe20000004100 */
[----:B------:R-:W-:Y:S01]  /*6f10*/  @!P1 SHF.R.U64 R15, R18, 0x10, R19 ;  /* 0x00000010120f9819 */ /* 0x000fe20000001213 */
[----:B------:R-:W-:Y:S02]  /*6f20*/  @!P1 HADD2.F32 R18, -RZ, R24.H0_H0 ;  /* 0x20000018ff129230 */ /* 0x000fe40000004100 */
[----:B------:R-:W-:Y:S02]  /*6f30*/  @!P1 HADD2.F32 R25, -RZ, R25.H0_H0 ;  /* 0x20000019ff199230 */ /* 0x000fe40000004100 */
[----:B------:R-:W-:Y:S02]  /*6f40*/  @!P1 HADD2.F32 R15, -RZ, R15.H0_H0 ;  /* 0x2000000fff0f9230 */ /* 0x000fe40000004100 */
[----:B------:R-:W-:Y:S02]  /*6f50*/  @!P1 HADD2.F32 R42, -RZ, R42.H0_H0 ;  /* 0x2000002aff2a9230 */ /* 0x000fe40000004100 */
[----:B------:R-:W-:Y:S02]  /*6f60*/  @!P1 HADD2.F32 R5, -RZ, R27.H0_H0 ;  /* 0x2000001bff059230 */ /* 0x000fe40000004100 */
[----:B------:R-:W-:Y:S01]  /*6f70*/  @!P1 HADD2.F32 R11, -RZ, R11.H0_H0 ;  /* 0x2000000bff0b9230 */ /* 0x000fe20000004100 */
[----:B-1----:R-:W-:Y:S01]  /*6f80*/  @!P1 IMAD.MOV.U32 R6, RZ, RZ, R48 ;  /* 0x000000ffff069224 */ /* 0x002fe200078e0030 */
[----:B------:R-:W-:Y:S04]  /*6f90*/  @!P1 MOV R3, R20 ;  /* 0x0000001400039202 */ /* 0x000fe80000000f00 */
[--C-:B------:R-:W-:Y:S02]  /*6fa0*/  @!P1 HADD2.F32 R10, -RZ, R6.reuse.H0_H0 ;  /* 0x20000006ff0a9230 */ /* 0x100fe40000004100 */
[--C-:B------:R-:W-:Y:S02]  /*6fb0*/  @!P1 HADD2.F32 R8, -RZ, R3.reuse.H0_H0 ;  /* 0x20000003ff089230 */ /* 0x100fe40000004100 */
[----:B------:R-:W-:Y:S01]  /*6fc0*/  @!P1 HADD2.F32 R17, -RZ, R6.H1_H1 ;  /* 0x30000006ff119230 */ /* 0x000fe20000004100 */
[-C--:B------:R-:W-:Y:S01]  /*6fd0*/  @!P1 FMUL.FTZ R19, R10, R5.reuse ;  /* 0x000000050a139220 */ /* 0x080fe20000410000 */
[----:B------:R-:W-:Y:S01]  /*6fe0*/  @!P1 HADD2.F32 R6, -RZ, R3.H1_H1 ;  /* 0x30000003ff069230 */ /* 0x000fe20000004100 */
[----:B------:R-:W-:Y:S02]  /*6ff0*/  @!P1 FMUL.FTZ R3, R8, R5 ;  /* 0x0000000508039220 */ /* 0x000fe40000410000 */
[C---:B------:R-:W-:Y:S02]  /*7000*/  @!P1 FMUL.FTZ R5, R17.reuse, R4 ;  /* 0x0000000411059220 */ /* 0x040fe40000410000 */
[-C--:B------:R-:W-:Y:S02]  /*7010*/  @!P1 FFMA.FTZ R3, R10, R16.reuse, R3 ;  /* 0x000000100a039223 */ /* 0x080fe40000010003 */
[----:B------:R-:W-:Y:S01]  /*7020*/  @!P1 FFMA.FTZ R84, R8, R16, -R19 ;  /* 0x0000001008549223 */ /* 0x000fe20000010813 */
[----:B------:R-:W-:Y:S01]  /*7030*/  @!P1 MOV R16, R49 ;  /* 0x0000003100109202 */ /* 0x000fe20000000f00 */
[C---:B------:R-:W-:Y:S01]  /*7040*/  @!P1 FMUL.FTZ R4, R6.reuse, R4 ;  /* 0x0000000406049220 */ /* 0x040fe20000410000 */
[----:B------:R-:W-:Y:S01]  /*7050*/  @!P1 HADD2.F32 R19, -RZ, R68.H1_H1 ;  /* 0x30000044ff139230 */ /* 0x000fe20000004100 */
[-C--:B------:R-:W-:Y:S01]  /*7060*/  @!P1 FFMA.FTZ R59, R6, R18.reuse, -R5 ;  /* 0x00000012063b9223 */ /* 0x080fe20000010805 */
[----:B------:R-:W-:Y:S01]  /*7070*/  @!P1 HADD2.F32 R8, -RZ, R9.H0_H0 ;  /* 0x20000009ff089230 */ /* 0x000fe20000004100 */
[----:B------:R-:W-:Y:S01]  /*7080*/  @!P1 IMAD.MOV.U32 R6, RZ, RZ, R21 ;  /* 0x000000ffff069224 */ /* 0x000fe200078e0015 */
[--C-:B------:R-:W-:Y:S01]  /*7090*/  @!P1 HADD2.F32 R24, -RZ, R16.reuse.H1_H1 ;  /* 0x30000010ff189230 */ /* 0x100fe20000004100 */
[----:B------:R-:W-:Y:S01]  /*70a0*/  @!P1 FFMA.FTZ R4, R17, R18, R4 ;  /* 0x0000001211049223 */ /* 0x000fe20000010004 */
[----:B------:R-:W-:Y:S01]  /*70b0*/  @!P1 HADD2.F32 R18, -RZ, R16.H0_H0 ;  /* 0x20000010ff129230 */ /* 0x000fe20000004100 */
[----:B------:R-:W-:Y:S01]  /*70c0*/  @!P1 MOV R16, R51 ;  /* 0x0000003300109202 */ /* 0x000fe20000000f00 */
[----:B------:R-:W-:Y:S01]  /*70d0*/  @!P1 HADD2.F32 R5, -RZ, R27.H1_H1 ;  /* 0x3000001bff059230 */ /* 0x000fe20000004100 */
[-C--:B------:R-:W-:Y:S01]  /*70e0*/  @!P1 FMUL.FTZ R17, R24, R8.reuse ;  /* 0x0000000818119220 */ /* 0x080fe20000410000 */
[--C-:B------:R-:W-:Y:S02]  /*70f0*/  @!P1 HADD2.F32 R10, -RZ, R6.reuse.H0_H0 ;  /* 0x20000006ff0a9230 */ /* 0x100fe40000004100 */
[----:B------:R-:W-:Y:S01]  /*7100*/  @!P1 HADD2.F32 R9, -RZ, R6.H1_H1 ;  /* 0x30000006ff099230 */ /* 0x000fe20000004100 */
[-C--:B------:R-:W-:Y:S01]  /*7110*/  @!P1 FMUL.FTZ R6, R18, R5.reuse ;  /* 0x0000000512069220 */ /* 0x080fe20000410000 */
[--C-:B------:R-:W-:Y:S01]  /*7120*/  @!P1 HADD2.F32 R43, -RZ, R16.reuse.H0_H0 ;  /* 0x20000010ff2b9230 */ /* 0x100fe20000004100 */
[C---:B------:R-:W-:Y:S01]  /*7130*/  @!P1 FMUL.FTZ R5, R10.reuse, R5 ;  /* 0x000000050a059220 */ /* 0x040fe20000410000 */
[----:B------:R-:W-:Y:S01]  /*7140*/  @!P1 HADD2.F32 R45, -RZ, R16.H1_H1 ;  /* 0x30000010ff2d9230 */ /* 0x000fe20000004100 */
[----:B------:R-:W-:Y:S01]  /*7150*/  @!P1 FFMA.FTZ R58, R10, R19, -R6 ;  /* 0x000000130a3a9223 */ /* 0x000fe20000010806 */
[----:B------:R-:W-:Y:S01]  /*7160*/  @!P1 HADD2.F32 R10, -RZ, R36.H0_H0 ;  /* 0x20000024ff0a9230 */ /* 0x000fe20000004100 */
[C---:B------:R-:W-:Y:S01]  /*7170*/  @!P1 FMUL.FTZ R6, R9.reuse, R8 ;  /* 0x0000000809069220 */ /* 0x040fe20000410000 */
[----:B------:R-:W-:Y:S01]  /*7180*/  @!P1 HADD2.F32 R27, -RZ, R69.H1_H1 ;  /* 0x30000045ff1b9230 */ /* 0x000fe20000004100 */
[----:B------:R-:W-:Y:S02]  /*7190*/  @!P1 IMAD.MOV.U32 R8, RZ, RZ, R23 ;  /* 0x000000ffff089224 */ /* 0x000fe400078e0017 */
[----:B------:R-:W-:Y:S02]  /*71a0*/  @!P1 FFMA.FTZ R57, R9, R25, -R17 ;  /* 0x0000001909399223 */ /* 0x000fe40000010811 */
[----:B------:R-:W-:Y:S01]  /*71b0*/  @!P1 FMUL.FTZ R16, R43, R10 ;  /* 0x0000000a2b109220 */ /* 0x000fe20000410000 */
[--C-:B------:R-:W-:Y:S01]  /*71c0*/  @!P1 HADD2.F32 R9, -RZ, R8.reuse.H0_H0 ;  /* 0x20000008ff099230 */ /* 0x100fe20000004100 */
[----:B------:R-:W-:Y:S01]  /*71d0*/  @!P1 FMUL.FTZ R17, R45, R11 ;  /* 0x0000000b2d119220 */ /* 0x000fe20000410000 */
[----:B------:R-:W-:Y:S01]  /*71e0*/  @!P1 HADD2.F32 R8, -RZ, R8.H1_H1 ;  /* 0x30000008ff089230 */ /* 0x000fe20000004100 */
[----:B------:R-:W-:Y:S02]  /*71f0*/  @!P1 FFMA.FTZ R5, R18, R19, R5 ;  /* 0x0000001312059223 */ /* 0x000fe40000010005 */
[C---:B------:R-:W-:Y:S01]  /*7200*/  @!P1 FFMA.FTZ R56, R9.reuse, R44, -R16 ;  /* 0x0000002c09389223 */ /* 0x040fe20000010810 */
[----:B------:R-:W-:Y:S01]  /*7210*/  @!P1 MOV R16, R50 ;  /* 0x0000003200109202 */ /* 0x000fe20000000f00 */
[----:B------:R-:W-:Y:S02]  /*7220*/  @!P1 FMUL.FTZ R10, R9, R10 ;  /* 0x0000000a090a9220 */ /* 0x000fe40000410000 */
[----:B------:R-:W-:Y:S02]  /*7230*/  @!P1 IMAD.MOV.U32 R9, RZ, RZ, R22 ;  /* 0x000000ffff099224 */ /* 0x000fe400078e0016 */
[C---:B------:R-:W-:Y:S01]  /*7240*/  @!P1 FMUL.FTZ R11, R8.reuse, R11 ;  /* 0x0000000b080b9220 */ /* 0x040fe20000410000 */
[----:B------:R-:W-:Y:S01]  /*7250*/  @!P1 HADD2.F32 R26, -RZ, R16.H0_H0 ;  /* 0x20000010ff1a9230 */ /* 0x000fe20000004100 */
[----:B------:R-:W-:Y:S01]  /*7260*/  @!P1 FFMA.FTZ R53, R8, R46, -R17 ;  /* 0x0000002e08359223 */ /* 0x000fe20000010811 */
[----:B------:R-:W-:Y:S01]  /*7270*/  @!P1 HADD2.F32 R8, -RZ, R36.H1_H1 ;  /* 0x30000024ff089230 */ /* 0x000fe20000004100 */
[----:B------:R-:W-:Y:S01]  /*7280*/  @!P1 FFMA.FTZ R6, R24, R25, R6 ;  /* 0x0000001918069223 */ /* 0x000fe20000010006 */
[----:B------:R-:W-:Y:S02]  /*7290*/  @!P1 HADD2.F32 R36, -RZ, R16.H1_H1 ;  /* 0x30000010ff249230 */ /* 0x000fe40000004100 */
[--C-:B------:R-:W-:Y:S01]  /*72a0*/  @!P1 HADD2.F32 R17, -RZ, R9.reuse.H0_H0 ;  /* 0x20000009ff119230 */ /* 0x100fe20000004100 */
[----:B------:R-:W-:Y:S01]  /*72b0*/  @!P1 F2FP.PACK_AB R19, R53, R56 ;  /* 0x000000383513923e */ /* 0x000fe200000000ff */
[----:B------:R-:W-:Y:S01]  /*72c0*/  @!P1 HADD2.F32 R16, -RZ, R9.H1_H1 ;  /* 0x30000009ff109230 */ /* 0x000fe20000004100 */
[-C--:B------:R-:W-:Y:S01]  /*72d0*/  @!P1 FMUL.FTZ R9, R26, R8.reuse ;  /* 0x000000081a099220 */ /* 0x080fe20000410000 */
[----:B------:R-:W-:Y:S01]  /*72e0*/  @!P1 F2FP.PACK_AB R5, R6, R5 ;  /* 0x000000050605923e */ /* 0x000fe200000000ff */
[----:B------:R-:W-:Y:S02]  /*72f0*/  @!P1 FMUL.FTZ R47, R36, R15 ;  /* 0x0000000f242f9220 */ /* 0x000fe40000410000 */
[C---:B------:R-:W-:Y:S02]  /*7300*/  @!P1 FMUL.FTZ R8, R17.reuse, R8 ;  /* 0x0000000811089220 */ /* 0x040fe40000410000 */
[----:B------:R-:W-:Y:S01]  /*7310*/  @!P1 FFMA.FTZ R52, R17, R27, -R9 ;  /* 0x0000001b11349223 */ /* 0x000fe20000010809 */
[----:B------:R-:W-:Y:S01]  /*7320*/  @!P1 F2FP.PACK_AB R17, R57, R58 ;  /* 0x0000003a3911923e */ /* 0x000fe200000000ff */
[C---:B------:R-:W-:Y:S02]  /*7330*/  @!P1 FMUL.FTZ R9, R16.reuse, R15 ;  /* 0x0000000f10099220 */ /* 0x040fe40000410000 */
[----:B------:R-:W-:Y:S01]  /*7340*/  @!P1 FFMA.FTZ R15, R16, R42, -R47 ;  /* 0x0000002a100f9223 */ /* 0x000fe2000001082f */
[----:B------:R-:W-:Y:S01]  /*7350*/  @!P1 F2FP.PACK_AB R16, R59, R84 ;  /* 0x000000543b10923e */ /* 0x000fe200000000ff */
[----:B------:R-:W-:Y:S02]  /*7360*/  @!P1 FFMA.FTZ R8, R26, R27, R8 ;  /* 0x0000001b1a089223 */ /* 0x000fe40000010008 */
[----:B------:R-:W-:Y:S01]  /*7370*/  @!P1 FFMA.FTZ R9, R36, R42, R9 ;  /* 0x0000002a24099223 */ /* 0x000fe20000010009 */
[----:B------:R-:W-:Y:S01]  /*7380*/  @!P1 F2FP.PACK_AB R18, R15, R52 ;  /* 0x000000340f12923e */ /* 0x000fe200000000ff */
[----:B------:R-:W-:Y:S01]  /*7390*/  @!P1 FFMA.FTZ R10, R43, R44, R10 ;  /* 0x0000002c2b0a9223 */ /* 0x000fe2000001000a */
[----:B------:R-:W-:Y:S01]  /*73a0*/  @!P1 MOV R20, R16 ;  /* 0x0000001000149202 */ /* 0x000fe20000000f00 */
[----:B------:R-:W-:Y:S01]  /*73b0*/  @!P1 FFMA.FTZ R11, R45, R46, R11 ;  /* 0x0000002e2d0b9223 */ /* 0x000fe2000001000b */
[----:B------:R-:W-:Y:S01]  /*73c0*/  @!P1 MOV R22, R18 ;  /* 0x0000001200169202 */ /* 0x000fe20000000f00 */
[----:B------:R-:W-:Y:S01]  /*73d0*/  @!P1 IMAD.MOV.U32 R21, RZ, RZ, R17 ;  /* 0x000000ffff159224 */ /* 0x000fe200078e0011 */
[----:B------:R-:W-:Y:S01]  /*73e0*/  @!P1 F2FP.PACK_AB R15, R4, R3 ;  /* 0x00000003040f923e */ /* 0x000fe200000000ff */
[----:B------:R-:W-:Y:S01]  /*73f0*/  @!P1 IMAD.MOV.U32 R23, RZ, RZ, R19 ;  /* 0x000000ffff179224 */ /* 0x000fe200078e0013 */
[----:B------:R-:W-:Y:S01]  /*7400*/  @!P1 F2FP.PACK_AB R3, R11, R10 ;  /* 0x0000000a0b03923e */ /* 0x000fe200000000ff */
[----:B------:R-:W-:Y:S01]  /*7410*/  @!P1 IMAD.MOV.U32 R49, RZ, RZ, R5 ;  /* 0x000000ffff319224 */ /* 0x000fe200078e0005 */
[----:B------:R-:W-:Y:S02]  /*7420*/  @!P1 F2FP.PACK_AB R4, R9, R8 ;  /* 0x000000080904923e */ /* 0x000fe400000000ff */
[----:B------:R1:W-:Y:S01]  /*7430*/  ST.E.128 [R54.64], R20 ;  /* 0x0000001436007985 */ /* 0x0003e2000c101d08 */
[----:B------:R-:W-:Y:S01]  /*7440*/  @!P1 MOV R48, R15 ;  /* 0x0000000f00309202 */ /* 0x000fe20000000f00 */
[----:B------:R-:W-:Y:S01]  /*7450*/  @!P1 IMAD.MOV.U32 R51, RZ, RZ, R3 ;  /* 0x000000ffff339224 */ /* 0x000fe200078e0003 */
[----:B------:R-:W-:Y:S05]  /*7460*/  @!P1 MOV R50, R4 ;  /* 0x0000000400329202 */ /* 0x000fea0000000f00 */
[----:B------:R1:W-:Y:S02]  /*7470*/  @!P0 ST.E.128 [R86.64], R48 ;  /* 0x0000003056008985 */ /* 0x0003e4000c101d08 */
.L_x_371:
[----:B------:R-:W-:Y:S05]  /*7480*/  BSYNC B0 ;  /* 0x0000000000007941 */ /* 0x000fea0003800000 */
.L_x_370:
[----:B------:R1:W2:Y:S01]  /*7490*/  SHFL.IDX PT, R17, R91, 0x2, 0x181f ;  /* 0x00581f005b117f89 */ /* 0x0002a200000e0000 */
[----:B------:R-:W-:Y:S01]  /*74a0*/  ISETP.GE.OR P0, PT, R168, R90, P6 ;  /* 0x0000005aa800720c */ /* 0x000fe20003706670 */
[----:B------:R-:W-:Y:S02]  /*74b0*/  BSSY B0, `(.L_x_372) ;  /* 0x000007f000007945 */ /* 0x000fe40003800000 */
[----:B------:R1:W4:Y:S10]  /*74c0*/  SHFL.IDX PT, R16, R92, 0x2, 0x181f ;  /* 0x00581f005c107f89 */ /* 0x00033400000e0000 */
[----:B------:R-:W-:-:S05]  /*74d0*/  @P0 BRA `(.L_x_373) ;  /* 0x000007c000000947 */ /* 0x000fca0003800000 */
[----:B------:R-:W-:Y:S01]  /*74e0*/  SEL R3, R83, R75, !P2 ;  /* 0x0000004b53037207 */ /* 0x000fe20005000000 */
[----:B-1----:R-:W-:Y:S01]  /*74f0*/  LDS.128 R20, [R129+0x8100] ;  /* 0x0081000081147984 */ /* 0x002fe20000000c00 */
[C---:B------:R-:W-:Y:S01]  /*7500*/  IADD3 R6, R81.reuse, 0x40, RZ ;  /* 0x0000004051067810 */ /* 0x040fe20007ffe0ff */
[----:B------:R-:W-:Y:S01]  /*7510*/  @!P1 HADD2.F32 R27, -RZ, R71.H1_H1 ;  /* 0x30000047ff1b9230 */ /* 0x000fe20000004100 */
        /* <DEDUP_REMOVED lines=17> */
[----:B--2---:R-:W-:Y:S02]  /*7630*/  LEA.HI.X R51, R94, R17, R108, 0x1, P0 ;  /* 0x000000115e337211 */ /* 0x004fe400000f0c6c */
[----:B------:R-:W-:Y:S02]  /*7640*/  IADD3 R3, R3, R4, RZ ;  /* 0x0000000403037210 */ /* 0x000fe40007ffe0ff */
[----:B------:R-:W-:Y:S02]  /*7650*/  ISETP.GE.AND P0, PT, R5, c[0x0][0x1d4], PT ;  /* 0x0000750005007a0c */ /* 0x000fe40003f06270 */
[--C-:B------:R-:W-:Y:S01]  /*7660*/  @!P1 SHF.R.U32.HI R9, RZ, 0x10, R29.reuse ;  /* 0x00000010ff099819 */ /* 0x100fe2000001161d */
[----:B------:R-:W-:Y:S01]  /*7670*/  IMAD.SHL.U32 R3, R3, 0x2, RZ ;  /* 0x0000000203037824 */ /* 0x000fe200078e00ff */
[----:B------:R-:W-:Y:S02]  /*7680*/  @!P1 SHF.R.U64 R4, R28, 0x10, R29 ;  /* 0x000000101c049819 */ /* 0x000fe4000000121d */
[--C-:B------:R-:W-:Y:S02]  /*7690*/  @!P1 SHF.R.U64 R18, R60, 0x10, R61.reuse ;  /* 0x000000103c129819 */ /* 0x100fe4000000123d */
[----:B---3--:R-:W1:Y:S01]  /*76a0*/  LDS.128 R44, [R3+0x8100] ;  /* 0x00810000032c7984 */ /* 0x008e620000000c00 */
[----:B------:R-:W-:Y:S01]  /*76b0*/  @!P1 HADD2.F32 R4, -RZ, R4.H0_H0 ;  /* 0x20000004ff049230 */ /* 0x000fe20000004100 */
[----:B------:R-:W-:Y:S01]  /*76c0*/  @!P1 SHF.R.U32.HI R25, RZ, 0x10, R61 ;  /* 0x00000010ff199819 */ /* 0x000fe2000001163d */
[----:B------:R-:W-:Y:S01]  /*76d0*/  @!P1 HADD2.F32 R18, -RZ, R18.H0_H0 ;  /* 0x20000012ff129230 */ /* 0x000fe20000004100 */
[----:B------:R-:W-:Y:S01]  /*76e0*/  @!P1 SHF.R.U32.HI R11, RZ, 0x10, R31 ;  /* 0x00000010ff0b9819 */ /* 0x000fe2000001161f */
[----:B------:R-:W-:Y:S01]  /*76f0*/  @!P0 IMAD.WIDE R56, R5, 0x2, R16 ;  /* 0x0000000205388825 */ /* 0x000fe200078e0210 */
[----:B------:R-:W-:Y:S01]  /*7700*/  @!P1 HADD2.F32 R16, -RZ, R70.H0_H0 ;  /* 0x20000046ff109230 */ /* 0x000fe20000004100 */
[----:B------:R-:W-:Y:S01]  /*7710*/  @!P1 SHF.R.U64 R15, R30, 0x10, R31 ;  /* 0x000000101e0f9819 */ /* 0x000fe2000000121f */
[----:B------:R-:W-:Y:S01]  /*7720*/  @!P1 HADD2.F32 R25, -RZ, R25.H0_H0 ;  /* 0x20000019ff199230 */ /* 0x000fe20000004100 */
[--C-:B------:R-:W-:Y:S01]  /*7730*/  @!P1 SHF.R.U32.HI R26, RZ, 0x10, R63.reuse ;  /* 0x00000010ff1a9819 */ /* 0x100fe2000001163f */
[----:B------:R-:W-:Y:S01]  /*7740*/  @!P1 HADD2.F32 R31, -RZ, R71.H0_H0 ;  /* 0x20000047ff1f9230 */ /* 0x000fe20000004100 */
[----:B------:R-:W-:Y:S01]  /*7750*/  @!P1 SHF.R.U64 R29, R62, 0x10, R63 ;  /* 0x000000103e1d9819 */ /* 0x000fe2000000123f */
        /* <DEDUP_REMOVED lines=36> */
[----:B------:R-:W-:Y:S01]  /*79a0*/  @!P1 HADD2.F32 R37, -RZ, R26.H0_H0 ;  /* 0x2000001aff259230 */ /* 0x000fe20000004100 */
        /* <DEDUP_REMOVED lines=47> */
.L_x_373:
[----:B------:R-:W-:Y:S05]  /*7ca0*/  BSYNC B0 ;  /* 0x0000000000007941 */ /* 0x000fea0003800000 */
.L_x_372:
[----:B------:R1:W4:Y:S01]  /*7cb0*/  SHFL.IDX PT, R43, R91, 0x3, 0x181f ;  /* 0x00781f005b2b7f89 */ /* 0x00032200000e0000 */
[----:B------:R-:W-:Y:S03]  /*7cc0*/  ISETP.GE.OR P0, PT, R167, R90, P6 ;  /* 0x0000005aa700720c */ /* 0x000fe60003706670 */
[----:B------:R1:W3:Y:S10]  /*7cd0*/  SHFL.IDX PT, R42, R92, 0x3, 0x181f ;  /* 0x00781f005c2a7f89 */ /* 0x0002f400000e0000 */
[----:B------:R-:W-:-:S05]  /*7ce0*/  @P0 BRA `(.L_x_365) ;  /* 0x00000c1000000947 */ /* 0x000fca0003800000 */
[----:B------:R-:W-:Y:S01]  /*7cf0*/  SEL R3, R83, R75, !P2 ;  /* 0x0000004b53037207 */ /* 0x000fe20005000000 */
[----:B--2-4-:R-:W2:Y:S01]  /*7d00*/  LDS.128 R16, [R128+0x8100] ;  /* 0x0081000080107984 */ /* 0x014ea20000000c00 */
[C---:B------:R-:W-:Y:S01]  /*7d10*/  IADD3 R6, R81.reuse, 0x60, RZ ;  /* 0x0000006051067810 */ /* 0x040fe20007ffe0ff */
[--C-:B------:R-:W-:Y:S01]  /*7d20*/  @!P1 HADD2.F32 R28, -RZ, R72.reuse.H0_H0 ;  /* 0x20000048ff1c9230 */ /* 0x100fe20000004100 */
[----:B------:R-:W-:Y:S01]  /*7d30*/  SHF.R.S32.HI R4, RZ, 0x1f, R3 ;  /* 0x0000001fff047819 */ /* 0x000fe20000011403 */
[----:B------:R-:W-:Y:S01]  /*7d40*/  @!P1 HADD2.F32 R24, -RZ, R72.H1_H1 ;  /* 0x30000048ff189230 */ /* 0x000fe20000004100 */
[----:B------:R-:W-:Y:S01]  /*7d50*/  IADD3 R5, R81, 0x60, RZ ;  /* 0x0000006051057810 */ /* 0x000fe20007ffe0ff */
[----:B------:R-:W-:Y:S01]  /*7d60*/  IMAD.SHL.U32 R6, R6, 0x40, RZ ;  /* 0x0000004006067824 */ /* 0x000fe200078e00ff */
[----:B------:R-:W-:Y:S01]  /*7d70*/  LEA.HI R3, R4, R3, RZ, 0x4 ;  /* 0x0000000304037211 */ /* 0x000fe200078f20ff */
[--C-:B------:R-:W-:Y:S01]  /*7d80*/  @!P1 HADD2.F32 R36, -RZ, R73.reuse.H0_H0 ;  /* 0x20000049ff249230 */ /* 0x100fe20000004100 */
[----:B------:R-:W-:Y:S02]  /*7d90*/  SHF.L.U32 R5, R5, 0x6, RZ ;  /* 0x0000000605057819 */ /* 0x000fe400000006ff */
[----:B------:R-:W-:Y:S02]  /*7da0*/  LEA.HI.SX32 R3, R3, R74, 0x1c ;  /* 0x0000004a03037211 */ /* 0x000fe400078fe2ff */
[----:B------:R-:W-:Y:S02]  /*7db0*/  LOP3.LUT R6, R6, 0x1c0, RZ, 0xc0, !PT ;  /* 0x000001c006067812 */ /* 0x000fe400078ec0ff */
[----:B------:R-:W-:Y:S02]  /*7dc0*/  SHF.R.S32.HI R4, RZ, 0x1f, R3 ;  /* 0x0000001fff047819 */ /* 0x000fe40000011403 */
[----:B-1----:R-:W-:Y:S02]  /*7dd0*/  SHF.L.U32 R48, R3, 0x3, RZ ;  /* 0x0000000303307819 */ /* 0x002fe400000006ff */
[----:B------:R-:W-:Y:S02]  /*7de0*/  LEA.HI R4, R4, R3, RZ, 0x3 ;  /* 0x0000000304047211 */ /* 0x000fe400078f18ff */
[----:B------:R-:W-:Y:S02]  /*7df0*/  LOP3.LUT R5, R5, 0x1c0, RZ, 0xc0, !PT ;  /* 0x000001c005057812 */ /* 0x000fe400078ec0ff */
[----:B------:R-:W-:Y:S02]  /*7e00*/  SHF.R.S32.HI R3, RZ, 0x3, R4 ;  /* 0x00000003ff037819 */ /* 0x000fe40000011404 */
[----:B------:R-:W-:Y:S02]  /*7e10*/  LOP3.LUT R4, R6, 0x38, R48, 0xf8, !PT ;  /* 0x0000003806047812 */ /* 0x000fe400078ef830 */
[----:B------:R-:W-:Y:S01]  /*7e20*/  SHF.R.U32.HI R5, RZ, 0x3, R5 ;  /* 0x00000003ff057819 */ /* 0x000fe20000011605 */
[----:B------:R-:W-:Y:S01]  /*7e30*/  IMAD R3, R3, 0x1c00, R14 ;  /* 0x00001c0003037824 */ /* 0x000fe200078e020e */
[----:B---3--:R-:W-:Y:S02]  /*7e40*/  LEA R52, P0, R94, R42, 0x1 ;  /* 0x0000002a5e347211 */ /* 0x008fe400078008ff */
[----:B------:R-:W-:Y:S02]  /*7e50*/  LOP3.LUT R4, R4, R5, RZ, 0x3c, !PT ;  /* 0x0000000504047212 */ /* 0x000fe400078e3cff */
[----:B------:R-:W-:Y:S02]  /*7e60*/  LEA.HI.X R53, R94, R43, R108, 0x1, P0 ;  /* 0x0000002b5e357211 */ /* 0x000fe400000f0c6c */
[----:B------:R-:W-:Y:S02]  /*7e70*/  IADD3 R3, R3, R4, RZ ;  /* 0x0000000403037210 */ /* 0x000fe40007ffe0ff */
[----:B------:R-:W-:Y:S01]  /*7e80*/  @!P1 SHF.R.U64 R15, R32, 0x10, R33 ;  /* 0x00000010200f9819 */ /* 0x000fe20000001221 */
[----:B------:R-:W-:Y:S01]  /*7e90*/  @!P1 HADD2.F32 R32, -RZ, R73.H1_H1 ;  /* 0x30000049ff209230 */ /* 0x000fe20000004100 */
[--C-:B------:R-:W-:Y:S01]  /*7ea0*/  @!P1 SHF.R.U32.HI R22, RZ, 0x10, R35.reuse ;  /* 0x00000010ff169819 */ /* 0x100fe20000011623 */
[----:B------:R-:W-:Y:S01]  /*7eb0*/  IMAD.SHL.U32 R3, R3, 0x2, RZ ;  /* 0x0000000203037824 */ /* 0x000fe200078e00ff */
[----:B------:R-:W-:Y:S01]  /*7ec0*/  @!P1 SHF.R.U64 R20, R34, 0x10, R35 ;  /* 0x0000001022149819 */ /* 0x000fe20000001223 */
[----:B--2---:R-:W-:Y:S01]  /*7ed0*/  @!P1 IMAD.MOV.U32 R6, RZ, RZ, R17 ;  /* 0x000000ffff069224 */ /* 0x004fe200078e0011 */
[----:B------:R-:W-:Y:S01]  /*7ee0*/  @!P1 SHF.R.U32.HI R8, RZ, 0x10, R33 ;  /* 0x00000010ff089819 */ /* 0x000fe20000011621 */
[----:B------:R-:W-:Y:S01]  /*7ef0*/  @!P1 HADD2.F32 R22, -RZ, R22.H0_H0 ;  /* 0x20000016ff169230 */ /* 0x000fe20000004100 */
[----:B------:R1:W2:Y:S01]  /*7f00*/  LDS.128 R44, [R3+0x8100] ;  /* 0x00810000032c7984 */ /* 0x0002a20000000c00 */
[--C-:B------:R-:W-:Y:S01]  /*7f10*/  @!P1 SHF.R.U32.HI R10, RZ, 0x10, R65.reuse ;  /* 0x00000010ff0a9819 */ /* 0x100fe20000011641 */
[----:B------:R-:W-:Y:S01]  /*7f20*/  @!P1 HADD2.F32 R4, -RZ, R6.H0_H0 ;  /* 0x20000006ff049230 */ /* 0x000fe20000004100 */
[----:B------:R-:W-:Y:S02]  /*7f30*/  @!P1 SHF.R.U64 R26, R64, 0x10, R65 ;  /* 0x00000010401a9819 */ /* 0x000fe40000001241 */
[--C-:B------:R-:W-:Y:S01]  /*7f40*/  @!P1 SHF.R.U32.HI R31, RZ, 0x10, R67.reuse ;  /* 0x00000010ff1f9819 */ /* 0x100fe20000011643 */
[----:B------:R-:W-:Y:S01]  /*7f50*/  @!P1 HADD2.F32 R30, -RZ, R10.H0_H0 ;  /* 0x2000000aff1e9230 */ /* 0x000fe20000004100 */
[----:B------:R-:W-:Y:S01]  /*7f60*/  @!P1 SHF.R.U64 R34, R66, 0x10, R67 ;  /* 0x0000001042229819 */ /* 0x000fe20000001243 */
[----:B------:R-:W-:Y:S01]  /*7f70*/  @!P1 HADD2.F32 R26, -RZ, R26.H0_H0 ;  /* 0x2000001aff1a9230 */ /* 0x000fe20000004100 */
[----:B------:R-:W-:Y:S01]  /*7f80*/  ISETP.GE.AND P0, PT, R48, c[0x0][0x1d4], PT ;  /* 0x0000750030007a0c */ /* 0x000fe20003f06270 */
[----:B------:R-:W-:Y:S02]  /*7f90*/  @!P1 HADD2.F32 R38, -RZ, R31.H0_H0 ;  /* 0x2000001fff269230 */ /* 0x000fe40000004100 */
[----:B------:R-:W-:Y:S02]  /*7fa0*/  @!P1 HADD2.F32 R34, -RZ, R34.H0_H0 ;  /* 0x20000022ff229230 */ /* 0x000fe40000004100 */
[----:B-1----:R-:W-:Y:S05]  /*7fb0*/  @!P1 HADD2.F32 R3, -RZ, R39.H0_H0 ;  /* 0x20000027ff039230 */ /* 0x002fea0000004100 */
[C---:B------:R-:W-:Y:S02]  /*7fc0*/  @!P1 FMUL.FTZ R5, R4.reuse, R3 ;  /* 0x0000000304059220 */ /* 0x040fe40000410000 */
[----:B--2---:R-:W-:Y:S01]  /*7fd0*/  @!P1 IMAD.MOV.U32 R33, RZ, RZ, R46 ;  /* 0x000000ffff219224 */ /* 0x004fe200078e002e */
[----:B------:R-:W-:Y:S02]  /*7fe0*/  @!P1 MOV R9, R45 ;  /* 0x0000002d00099202 */ /* 0x000fe40000000f00 */
[----:B------:R-:W-:Y:S02]  /*7ff0*/  @!P1 MOV R21, R44 ;  /* 0x0000002c00159202 */ /* 0x000fe40000000f00 */
[----:B------:R-:W-:Y:S01]  /*8000*/  @!P1 MOV R37, R47 ;  /* 0x0000002f00259202 */ /* 0x000fe20000000f00 */
[--C-:B------:R-:W-:Y:S02]  /*8010*/  @!P1 HADD2.F32 R27, -RZ, R9.reuse.H0_H0 ;  /* 0x20000009ff1b9230 */ /* 0x100fe40000004100 */
[----:B------:R-:W-:Y:S02]  /*8020*/  @!P1 HADD2.F32 R29, -RZ, R9.H1_H1 ;  /* 0x30000009ff1d9230 */ /* 0x000fe40000004100 */
[----:B------:R-:W-:Y:S01]  /*8030*/  @!P1 HADD2.F32 R23, -RZ, R21.H0_H0 ;  /* 0x20000015ff179230 */ /* 0x000fe20000004100 */
[----:B------:R-:W-:Y:S01]  /*8040*/  @!P1 FMUL.FTZ R11, R27, R3 ;  /* 0x000000031b0b9220 */ /* 0x000fe20000410000 */
[----:B------:R-:W-:Y:S02]  /*8050*/  @!P1 HADD2.F32 R3, -RZ, R8.H0_H0 ;  /* 0x20000008ff039230 */ /* 0x000fe40000004100 */
[----:B------:R-:W-:Y:S01]  /*8060*/  @!P1 HADD2.F32 R8, -RZ, R6.H1_H1 ;  /* 0x30000006ff089230 */ /* 0x000fe20000004100 */
[----:B------:R-:W-:Y:S01]  /*8070*/  @!P1 FFMA.FTZ R56, R4, R28, -R11 ;  /* 0x0000001c04389223 */ /* 0x000fe2000001080b */
[----:B------:R-:W-:Y:S01]  /*8080*/  @!P1 HADD2.F32 R4, -RZ, R39.H1_H1 ;  /* 0x30000027ff049230 */ /* 0x000fe20000004100 */
[----:B------:R-:W-:Y:S01]  /*8090*/  @!P1 IMAD.MOV.U32 R11, RZ, RZ, R16 ;  /* 0x000000ffff0b9224 */ /* 0x000fe200078e0010 */
[--C-:B------:R-:W-:Y:S01]  /*80a0*/  @!P1 HADD2.F32 R35, -RZ, R37.reuse.H0_H0 ;  /* 0x20000025ff239230 */ /* 0x100fe20000004100 */
[-C--:B------:R-:W-:Y:S01]  /*80b0*/  @!P1 FMUL.FTZ R10, R29, R3.reuse ;  /* 0x000000031d0a9220 */ /* 0x080fe20000410000 */
[----:B------:R-:W-:Y:S01]  /*80c0*/  @!P1 HADD2.F32 R37, -RZ, R37.H1_H1 ;  /* 0x30000025ff259230 */ /* 0x000fe20000004100 */
[----:B------:R-:W-:Y:S01]  /*80d0*/  @!P1 FMUL.FTZ R25, R23, R4 ;  /* 0x0000000417199220 */ /* 0x000fe20000410000 */
[----:B------:R-:W-:Y:S01]  /*80e0*/  @!P1 HADD2.F32 R9, -RZ, R11.H0_H0 ;  /* 0x2000000bff099230 */ /* 0x000fe20000004100 */
[C---:B------:R-:W-:Y:S01]  /*80f0*/  @!P1 FMUL.FTZ R6, R8.reuse, R3 ;  /* 0x0000000308069220 */ /* 0x040fe20000410000 */
[----:B------:R-:W-:Y:S01]  /*8100*/  @!P1 HADD2.F32 R31, -RZ, R33.H0_H0 ;  /* 0x20000021ff1f9230 */ /* 0x000fe20000004100 */
[----:B------:R-:W-:Y:S01]  /*8110*/  @!P1 FFMA.FTZ R55, R8, R30, -R10 ;  /* 0x0000001e08379223 */ /* 0x000fe2000001080a */
[----:B------:R-:W-:Y:S01]  /*8120*/  @!P1 HADD2.F32 R10, -RZ, R40.H0_H0 ;  /* 0x20000028ff0a9230 */ /* 0x000fe20000004100 */
[C---:B------:R-:W-:Y:S01]  /*8130*/  @!P1 FMUL.FTZ R3, R9.reuse, R4 ;  /* 0x0000000409039220 */ /* 0x040fe20000410000 */
[----:B------:R-:W-:Y:S01]  /*8140*/  @!P1 HADD2.F32 R4, -RZ, R15.H0_H0 ;  /* 0x2000000fff049230 */ /* 0x000fe20000004100 */
[----:B------:R-:W-:Y:S01]  /*8150*/  @!P1 IMAD.MOV.U32 R15, RZ, RZ, R19 ;  /* 0x000000ffff0f9224 */ /* 0x000fe200078e0013 */
[----:B------:R-:W-:Y:S01]  /*8160*/  @!P1 HADD2.F32 R8, -RZ, R11.H1_H1 ;  /* 0x3000000bff089230 */ /* 0x000fe20000004100 */
[----:B------:R-:W-:Y:S01]  /*8170*/  @!P1 FFMA.FTZ R54, R9, R24, -R25 ;  /* 0x0000001809369223 */ /* 0x000fe20000010819 */
[----:B------:R-:W-:Y:S01]  /*8180*/  @!P1 HADD2.F32 R25, -RZ, R21.H1_H1 ;  /* 0x30000015ff199230 */ /* 0x000fe20000004100 */
[----:B------:R-:W-:Y:S01]  /*8190*/  @!P1 FMUL.FTZ R11, R35, R10 ;  /* 0x0000000a230b9220 */ /* 0x000fe20000410000 */
[--C-:B------:R-:W-:Y:S01]  /*81a0*/  @!P1 HADD2.F32 R9, -RZ, R15.reuse.H0_H0 ;  /* 0x2000000fff099230 */ /* 0x100fe20000004100 */
[----:B------:R-:W-:Y:S01]  /*81b0*/  @!P1 FMUL.FTZ R39, R37, R22 ;  /* 0x0000001625279220 */ /* 0x000fe20000410000 */
[----:B------:R-:W-:Y:S01]  /*81c0*/  @!P1 HADD2.F32 R15, -RZ, R15.H1_H1 ;  /* 0x3000000fff0f9230 */ /* 0x000fe20000004100 */
[----:B------:R-:W-:Y:S01]  /*81d0*/  @!P1 FMUL.FTZ R21, R25, R4 ;  /* 0x0000000419159220 */ /* 0x000fe20000410000 */
[----:B------:R-:W-:Y:S01]  /*81e0*/  @!P1 HADD2.F32 R33, -RZ, R33.H1_H1 ;  /* 0x30000021ff219230 */ /* 0x000fe20000004100 */
[C---:B------:R-:W-:Y:S02]  /*81f0*/  @!P1 FMUL.FTZ R10, R9.reuse, R10 ;  /* 0x0000000a090a9220 */ /* 0x040fe40000410000 */
[----:B------:R-:W-:Y:S01]  /*8200*/  @!P1 FFMA.FTZ R50, R9, R36, -R11 ;  /* 0x0000002409329223 */ /* 0x000fe2000001080b */
[----:B------:R-:W-:Y:S01]  /*8210*/  @!P1 MOV R9, R18 ;  /* 0x0000001200099202 */ /* 0x000fe20000000f00 */
[C---:B------:R-:W-:Y:S01]  /*8220*/  @!P1 FMUL.FTZ R4, R8.reuse, R4 ;  /* 0x0000000408049220 */ /* 0x040fe20000410000 */
[----:B------:R-:W-:Y:S01]  /*8230*/  @!P1 HADD2.F32 R11, -RZ, R20.H0_H0 ;  /* 0x20000014ff0b9230 */ /* 0x000fe20000004100 */
[----:B------:R-:W-:Y:S01]  /*8240*/  @!P1 FFMA.FTZ R51, R8, R26, -R21 ;  /* 0x0000001a08339223 */ /* 0x000fe20000010815 */
[----:B------:R-:W-:Y:S01]  /*8250*/  @!P1 HADD2.F32 R8, -RZ, R40.H1_H1 ;  /* 0x30000028ff089230 */ /* 0x000fe20000004100 */
[----:B------:R-:W-:Y:S01]  /*8260*/  @!P1 FFMA.FTZ R39, R15, R38, -R39 ;  /* 0x000000260f279223 */ /* 0x000fe20000010827 */
[--C-:B------:R-:W-:Y:S01]  /*8270*/  @!P1 HADD2.F32 R21, -RZ, R9.reuse.H0_H0 ;  /* 0x20000009ff159230 */ /* 0x100fe20000004100 */
[-C--:B------:R-:W-:Y:S01]  /*8280*/  @!P1 FMUL.FTZ R40, R33, R11.reuse ;  /* 0x0000000b21289220 */ /* 0x080fe20000410000 */
[----:B------:R-:W-:Y:S01]  /*8290*/  @!P1 HADD2.F32 R20, -RZ, R9.H1_H1 ;  /* 0x30000009ff149230 */ /* 0x000fe20000004100 */
[-C--:B------:R-:W-:Y:S02]  /*82a0*/  @!P1 FMUL.FTZ R9, R31, R8.reuse ;  /* 0x000000081f099220 */ /* 0x080fe40000410000 */
[C---:B------:R-:W-:Y:S02]  /*82b0*/  @!P1 FMUL.FTZ R8, R21.reuse, R8 ;  /* 0x0000000815089220 */ /* 0x040fe40000410000 */
[----:B------:R-:W-:Y:S01]  /*82c0*/  @!P1 FFMA.FTZ R49, R21, R32, -R9 ;  /* 0x0000002015319223 */ /* 0x000fe20000010809 */
[----:B------:R-:W-:Y:S01]  /*82d0*/  @!P1 F2FP.PACK_AB R21, R51, R54 ;  /* 0x000000363315923e */ /* 0x000fe200000000ff */
[C---:B------:R-:W-:Y:S02]  /*82e0*/  @!P1 FFMA.FTZ R40, R20.reuse, R34, -R40 ;  /* 0x0000002214289223 */ /* 0x040fe40000010828 */
[----:B------:R-:W-:Y:S01]  /*82f0*/  @!P1 FMUL.FTZ R9, R20, R11 ;  /* 0x0000000b14099220 */ /* 0x000fe20000410000 */
[----:B------:R-:W-:Y:S01]  /*8300*/  @!P1 MOV R16, R21 ;  /* 0x0000001500109202 */ /* 0x000fe20000000f00 */
[----:B------:R-:W-:Y:S01]  /*8310*/  @!P1 FMUL.FTZ R11, R15, R22 ;  /* 0x000000160f0b9220 */ /* 0x000fe20000410000 */
[----:B------:R-:W-:Y:S01]  /*8320*/  @!P1 F2FP.PACK_AB R22, R55, R56 ;  /* 0x000000383716923e */ /* 0x000fe200000000ff */
[----:B------:R-:W-:Y:S01]  /*8330*/  @!P1 FFMA.FTZ R3, R23, R24, R3 ;  /* 0x0000001817039223 */ /* 0x000fe20000010003 */
[----:B------:R-:W-:Y:S01]  /*8340*/  @!P1 F2FP.PACK_AB R20, R39, R50 ;  /* 0x000000322714923e */ /* 0x000fe200000000ff */
[----:B------:R-:W-:Y:S01]  /*8350*/  @!P1 FFMA.FTZ R4, R25, R26, R4 ;  /* 0x0000001a19049223 */ /* 0x000fe20000010004 */
[----:B------:R-:W-:Y:S01]  /*8360*/  @!P1 F2FP.PACK_AB R15, R40, R49 ;  /* 0x00000031280f923e */ /* 0x000fe200000000ff */
[----:B------:R-:W-:Y:S02]  /*8370*/  @!P1 IMAD.MOV.U32 R17, RZ, RZ, R22 ;  /* 0x000000ffff119224 */ /* 0x000fe400078e0016 */
[----:B------:R-:W-:Y:S01]  /*8380*/  @!P1 IMAD.MOV.U32 R19, RZ, RZ, R20 ;  /* 0x000000ffff139224 */ /* 0x000fe200078e0014 */
[----:B------:R-:W-:Y:S01]  /*8390*/  @!P1 MOV R18, R15 ;  /* 0x0000000f00129202 */ /* 0x000fe20000000f00 */
[----:B------:R-:W-:Y:S01]  /*83a0*/  @!P1 FFMA.FTZ R5, R27, R28, R5 ;  /* 0x0000001c1b059223 */ /* 0x000fe20000010005 */
[----:B------:R-:W-:Y:S01]  /*83b0*/  @!P1 F2FP.PACK_AB R15, R4, R3 ;  /* 0x00000003040f923e */ /* 0x000fe200000000ff */
[----:B------:R-:W-:Y:S02]  /*83c0*/  @!P1 FFMA.FTZ R6, R29, R30, R6 ;  /* 0x0000001e1d069223 */ /* 0x000fe40000010006 */
[----:B------:R-:W-:Y:S01]  /*83d0*/  @!P1 FFMA.FTZ R8, R31, R32, R8 ;  /* 0x000000201f089223 */ /* 0x000fe20000010008 */
[----:B------:R-:W-:Y:S01]  /*83e0*/  @!P1 MOV R44, R15 ;  /* 0x0000000f002c9202 */ /* 0x000fe20000000f00 */
[----:B------:R-:W-:Y:S01]  /*83f0*/  @!P1 FFMA.FTZ R9, R33, R34, R9 ;  /* 0x0000002221099223 */ /* 0x000fe20000010009 */
[----:B------:R1:W-:Y:S01]  /*8400*/  ST.E.128 [R52.64], R16 ;  /* 0x0000001034007985 */ /* 0x0003e2000c101d08 */
[----:B------:R-:W-:Y:S01]  /*8410*/  @!P1 F2FP.PACK_AB R5, R6, R5 ;  /* 0x000000050605923e */ /* 0x000fe200000000ff */
[----:B------:R-:W-:Y:S02]  /*8420*/  @!P1 FFMA.FTZ R10, R35, R36, R10 ;  /* 0x00000024230a9223 */ /* 0x000fe4000001000a */
[----:B------:R-:W-:Y:S01]  /*8430*/  @!P1 F2FP.PACK_AB R4, R9, R8 ;  /* 0x000000080904923e */ /* 0x000fe200000000ff */
[----:B------:R-:W-:Y:S02]  /*8440*/  @!P1 FFMA.FTZ R11, R37, R38, R11 ;  /* 0x00000026250b9223 */ /* 0x000fe4000001000b */
[----:B------:R-:W-:Y:S01]  /*8450*/  @!P1 IMAD.MOV.U32 R45, RZ, RZ, R5 ;  /* 0x000000ffff2d9224 */ /* 0x000fe200078e0005 */
[----:B------:R-:W-:Y:S02]  /*8460*/  @!P1 MOV R46, R4 ;  /* 0x00000004002e9202 */ /* 0x000fe40000000f00 */
[----:B------:R-:W-:Y:S05]  /*8470*/  @!P1 F2FP.PACK_AB R3, R11, R10 ;  /* 0x0000000a0b03923e */ /* 0x000fea00000000ff */
[----:B------:R-:W-:Y:S01]  /*8480*/  @!P1 IMAD.MOV.U32 R47, RZ, RZ, R3 ;  /* 0x000000ffff2f9224 */ /* 0x000fe200078e0003 */
[----:B------:R-:W-:-:S05]  /*8490*/  @P0 BRA `(.L_x_365) ;  /* 0x0000046000000947 */ /* 0x000fca0003800000 */
[C---:B------:R-:W-:Y:S04]  /*84a0*/  LEA R4, P0, R48.reuse, R42, 0x1 ;  /* 0x0000002a30047211 */ /* 0x040fe800078008ff */
[----:B------:R-:W-:Y:S05]  /*84b0*/  LEA.HI.X.SX32 R5, R48, R43, 0x1, P0 ;  /* 0x0000002b30057211 */ /* 0x000fea00000f0eff */
[----:B------:R2:W-:Y:S01]  /*84c0*/  ST.E.128 [R4.64], R44 ;  /* 0x0000002c04007985 */ /* 0x0005e2000c101d08 */
[----:B------:R-:W-:-:S05]  /*84d0*/  BRA `(.L_x_365) ;  /* 0x0000042000007947 */ /* 0x000fca0003800000 */
.L_x_343:
[----:B------:R1:W2:Y:S01]  /*84e0*/  SHFL.IDX PT, R5, R91, RZ, 0x181f ;  /* 0x00181fff5b057589 */ /* 0x0002a200000e0000 */
[----:B------:R-:W-:Y:S01]  /*84f0*/  IMAD R3, R41, -0x70, R2 ;  /* 0xffffff9029037824 */ /* 0x000fe200078e0202 */
[----:B------:R-:W-:Y:S02]  /*8500*/  BSSY B0, `(.L_x_374) ;  /* 0x0000011000007945 */ /* 0x000fe40003800000 */
[----:B------:R1:W3:Y:S02]  /*8510*/  SHFL.IDX PT, R4, R92, RZ, 0x181f ;  /* 0x00181fff5c047589 */ /* 0x0002e400000e0000 */
[----:B------:R-:W-:Y:S04]  /*8520*/  IMNMX R90, R3, 0x70, PT ;  /* 0x00000070035a7817 */ /* 0x000fe80003800200 */
[----:B------:R-:W-:Y:S04]  /*8530*/  IADD3 R3, -R81, R90, RZ ;  /* 0x0000005a51037210 */ /* 0x000fe80007ffe1ff */
[----:B------:R-:W-:Y:S11]  /*8540*/  ISETP.GE.AND P0, PT, R3, 0x1, PT ;  /* 0x000000010300780c */ /* 0x000ff60003f06270 */
[----:B------:R-:W-:Y:S02]  /*8550*/  @!UPT UIADD3 URZ, URZ, URZ, URZ ;  /* 0x0000003f3f3ff290 */ /* 0x000fe4000fffe03f */
[----:B------:R-:W-:-:S05]  /*8560*/  @!P0 BRA `(.L_x_375) ;  /* 0x000000a000008947 */ /* 0x000fca0003800000 */
[----:B-12---:R-:W1:Y:S01]  /*8570*/  @!P6 LDS.128 R16, [R213+0x8100] ;  /* 0x00810000d510e984 */ /* 0x006e620000000c00 */
[CC--:B---3--:R-:W-:Y:S04]  /*8580*/  @!P6 LEA R8, P0, R76.reuse, R4.reuse, 0x1 ;  /* 0x000000044c08e211 */ /* 0x0c8fe800078008ff */
[-C--:B------:R-:W-:Y:S02]  /*8590*/  @!P6 LEA.HI.X R9, R76, R5.reuse, R77, 0x1, P0 ;  /* 0x000000054c09e211 */ /* 0x080fe400000f0c4d */
[C---:B------:R-:W-:Y:S11]  /*85a0*/  ISETP.GE.AND P0, PT, R212.reuse, c[0x0][0x1d4], PT ;  /* 0x00007500d4007a0c */ /* 0x040ff60003f06270 */
[----:B------:R-:W-:Y:S02]  /*85b0*/  @!UPT UIADD3 URZ, URZ, URZ, URZ ;  /* 0x0000003f3f3ff290 */ /* 0x000fe4000fffe03f */
[C---:B------:R-:W-:Y:S04]  /*85c0*/  @!P0 LEA R4, P1, R212.reuse, R4, 0x1 ;  /* 0x00000004d4048211 */ /* 0x040fe800078208ff */
[----:B------:R-:W-:Y:S01]  /*85d0*/  @!P0 LEA.HI.X R5, R212, R5, R230, 0x1, P1 ;  /* 0x00000005d4058211 */ /* 0x000fe200008f0ce6 */
[----:B-1----:R-:W-:Y:S04]  /*85e0*/  @!P6 ST.E.128 [R8.64], R16 ;  /* 0x000000100800e985 */ /* 0x002fe8000c101d08 */
[----:B------:R-:W1:Y:S04]  /*85f0*/  @!P0 LDS.128 R8, [R213+0xb900] ;  /* 0x00b90000d5088984 */ /* 0x000e680000000c00 */
[----:B-1----:R1:W-:Y:S02]  /*8600*/  @!P0 ST.E.128 [R4.64], R8 ;  /* 0x0000000804008985 */ /* 0x0023e4000c101d08 */
.L_x_375:
[----:B-12---:R-:W-:Y:S05]  /*8610*/  BSYNC B0 ;  /* 0x0000000000007941 */ /* 0x006fea0003800000 */
.L_x_374:
[----:B------:R1:W2:Y:S01]  /*8620*/  SHFL.IDX PT, R5, R91, 0x1, 0x181f ;  /* 0x00381f005b057f89 */ /* 0x0002a200000e0000 */
[----:B------:R-:W-:Y:S01]  /*8630*/  ISETP.GE.AND P0, PT, R3, 0x21, PT ;  /* 0x000000210300780c */ /* 0x000fe20003f06270 */
[----:B------:R-:W-:Y:S02]  /*8640*/  BSSY B0, `(.L_x_376) ;  /* 0x000000d000007945 */ /* 0x000fe40003800000 */
[----:B---3--:R1:W3:Y:S10]  /*8650*/  SHFL.IDX PT, R4, R92, 0x1, 0x181f ;  /* 0x00381f005c047f89 */ /* 0x0082f400000e0000 */
[----:B------:R-:W-:-:S05]  /*8660*/  @!P0 BRA `(.L_x_377) ;  /* 0x000000a000008947 */ /* 0x000fca0003800000 */
[----:B------:R-:W4:Y:S01]  /*8670*/  @!P6 LDS.128 R16, [R213+0x9100] ;  /* 0x00910000d510e984 */ /* 0x000f220000000c00 */
[CC--:B---3--:R-:W-:Y:S04]  /*8680*/  @!P6 LEA R8, P0, R76.reuse, R4.reuse, 0x1 ;  /* 0x000000044c08e211 */ /* 0x0c8fe800078008ff */
[-C--:B--2---:R-:W-:Y:S02]  /*8690*/  @!P6 LEA.HI.X R9, R76, R5.reuse, R77, 0x1, P0 ;  /* 0x000000054c09e211 */ /* 0x084fe400000f0c4d */
[C---:B------:R-:W-:Y:S11]  /*86a0*/  ISETP.GE.AND P0, PT, R212.reuse, c[0x0][0x1d4], PT ;  /* 0x00007500d4007a0c */ /* 0x040ff60003f06270 */
[----:B------:R-:W-:Y:S02]  /*86b0*/  @!UPT UIADD3 URZ, URZ, URZ, URZ ;  /* 0x0000003f3f3ff290 */ /* 0x000fe4000fffe03f */
[C---:B------:R-:W-:Y:S04]  /*86c0*/  @!P0 LEA R4, P1, R212.reuse, R4, 0x1 ;  /* 0x00000004d4048211 */ /* 0x040fe800078208ff */
[----:B------:R-:W-:Y:S01]  /*86d0*/  @!P0 LEA.HI.X R5, R212, R5, R230, 0x1, P1 ;  /* 0x00000005d4058211 */ /* 0x000fe200008f0ce6 */
[----:B----4-:R-:W-:Y:S04]  /*86e0*/  @!P6 ST.E.128 [R8.64], R16 ;  /* 0x000000100800e985 */ /* 0x010fe8000c101d08 */
[----:B------:R-:W2:Y:S04]  /*86f0*/  @!P0 LDS.128 R8, [R213+0xc900] ;  /* 0x00c90000d5088984 */ /* 0x000ea80000000c00 */
[----:B--2---:R2:W-:Y:S02]  /*8700*/  @!P0 ST.E.128 [R4.64], R8 ;  /* 0x0000000804008985 */ /* 0x0045e4000c101d08 */
.L_x_377:
[----:B------:R-:W-:Y:S05]  /*8710*/  BSYNC B0 ;  /* 0x0000000000007941 */ /* 0x000fea0003800000 */
.L_x_376:
[----:B--2---:R2:W4:Y:S01]  /*8720*/  SHFL.IDX PT, R5, R91, 0x2, 0x181f ;  /* 0x00581f005b057f89 */ /* 0x00452200000e0000 */
[----:B------:R-:W-:Y:S01]  /*8730*/  ISETP.GE.AND P0, PT, R3, 0x41, PT ;  /* 0x000000410300780c */ /* 0x000fe20003f06270 */
[----:B------:R-:W-:Y:S02]  /*8740*/  BSSY B0, `(.L_x_378) ;  /* 0x000000d000007945 */ /* 0x000fe40003800000 */
[----:B---3--:R2:W3:Y:S10]  /*8750*/  SHFL.IDX PT, R4, R92, 0x2, 0x181f ;  /* 0x00581f005c047f89 */ /* 0x0084f400000e0000 */
[----:B------:R-:W-:-:S05]  /*8760*/  @!P0 BRA `(.L_x_379) ;  /* 0x000000a000008947 */ /* 0x000fca0003800000 */
[----:B------:R-:W5:Y:S01]  /*8770*/  @!P6 LDS.128 R16, [R213+0xa100] ;  /* 0x00a10000d510e984 */ /* 0x000f620000000c00 */
[CC--:B---3--:R-:W-:Y:S04]  /*8780*/  @!P6 LEA R8, P0, R76.reuse, R4.reuse, 0x1 ;  /* 0x000000044c08e211 */ /* 0x0c8fe800078008ff */
[-C--:B----4-:R-:W-:Y:S02]  /*8790*/  @!P6 LEA.HI.X R9, R76, R5.reuse, R77, 0x1, P0 ;  /* 0x000000054c09e211 */ /* 0x090fe400000f0c4d */
[C---:B------:R-:W-:Y:S11]  /*87a0*/  ISETP.GE.AND P0, PT, R212.reuse, c[0x0][0x1d4], PT ;  /* 0x00007500d4007a0c */ /* 0x040ff60003f06270 */
[----:B------:R-:W-:Y:S02]  /*87b0*/  @!UPT UIADD3 URZ, URZ, URZ, URZ ;  /* 0x0000003f3f3ff290 */ /* 0x000fe4000fffe03f */
[C---:B------:R-:W-:Y:S04]  /*87c0*/  @!P0 LEA R4, P1, R212.reuse, R4, 0x1 ;  /* 0x00000004d4048211 */ /* 0x040fe800078208ff */
[----:B------:R-:W-:Y:S01]  /*87d0*/  @!P0 LEA.HI.X R5, R212, R5, R230, 0x1, P1 ;  /* 0x00000005d4058211 */ /* 0x000fe200008f0ce6 */
[----:B-----5:R-:W-:Y:S04]  /*87e0*/  @!P6 ST.E.128 [R8.64], R16 ;  /* 0x000000100800e985 */ /* 0x020fe8000c101d08 */
[----:B------:R-:W3:Y:S04]  /*87f0*/  @!P0 LDS.128 R8, [R213+0xd900] ;  /* 0x00d90000d5088984 */ /* 0x000ee80000000c00 */
[----:B---3--:R3:W-:Y:S02]  /*8800*/  @!P0 ST.E.128 [R4.64], R8 ;  /* 0x0000000804008985 */ /* 0x0087e4000c101d08 */
.L_x_379:
[----:B------:R-:W-:Y:S05]  /*8810*/  BSYNC B0 ;  /* 0x0000000000007941 */ /* 0x000fea0003800000 */
.L_x_378:
[----:B---34-:R3:W4:Y:S01]  /*8820*/  SHFL.IDX PT, R5, R91, 0x3, 0x181f ;  /* 0x00781f005b057f89 */ /* 0x01872200000e0000 */
[----:B------:R-:W-:Y:S03]  /*8830*/  ISETP.GE.AND P0, PT, R3, 0x61, PT ;  /* 0x000000610300780c */ /* 0x000fe60003f06270 */
[----:B------:R3:W1:Y:S10]  /*8840*/  SHFL.IDX PT, R4, R92, 0x3, 0x181f ;  /* 0x00781f005c047f89 */ /* 0x00067400000e0000 */
[----:B------:R-:W-:-:S05]  /*8850*/  @!P0 BRA `(.L_x_365) ;  /* 0x000000a000008947 */ /* 0x000fca0003800000 */
[----:B------:R-:W5:Y:S01]  /*8860*/  @!P6 LDS.128 R16, [R213+0xb100] ;  /* 0x00b10000d510e984 */ /* 0x000f620000000c00 */
[CC--:B-1----:R-:W-:Y:S04]  /*8870*/  @!P6 LEA R8, P0, R76.reuse, R4.reuse, 0x1 ;  /* 0x000000044c08e211 */ /* 0x0c2fe800078008ff */
[-C--:B----4-:R-:W-:Y:S02]  /*8880*/  @!P6 LEA.HI.X R9, R76, R5.reuse, R77, 0x1, P0 ;  /* 0x000000054c09e211 */ /* 0x090fe400000f0c4d */
[C---:B------:R-:W-:Y:S11]  /*8890*/  ISETP.GE.AND P0, PT, R212.reuse, c[0x0][0x1d4], PT ;  /* 0x00007500d4007a0c */ /* 0x040ff60003f06270 */
[----:B------:R-:W-:Y:S02]  /*88a0*/  @!UPT UIADD3 URZ, URZ, URZ, URZ ;  /* 0x0000003f3f3ff290 */ /* 0x000fe4000fffe03f */
[C---:B------:R-:W-:Y:S04]  /*88b0*/  @!P0 LEA R4, P1, R212.reuse, R4, 0x1 ;  /* 0x00000004d4048211 */ /* 0x040fe800078208ff */
[----:B------:R-:W-:Y:S01]  /*88c0*/  @!P0 LEA.HI.X R5, R212, R5, R230, 0x1, P1 ;  /* 0x00000005d4058211 */ /* 0x000fe200008f0ce6 */
[----:B-----5:R-:W-:Y:S04]  /*88d0*/  @!P6 ST.E.128 [R8.64], R16 ;  /* 0x000000100800e985 */ /* 0x020fe8000c101d08 */
[----:B------:R-:W1:Y:S04]  /*88e0*/  @!P0 LDS.128 R8, [R213+0xe900] ;  /* 0x00e90000d5088984 */ /* 0x000e680000000c00 */
[----:B-1----:R1:W-:Y:S02]  /*88f0*/  @!P0 ST.E.128 [R4.64], R8 ;  /* 0x0000000804008985 */ /* 0x0023e4000c101d08 */
.L_x_365:
[----:B------:R-:W-:Y:S05]  /*8900*/  BSYNC B2 ;  /* 0x0000000000027941 */ /* 0x000fea0003800000 */
.L_x_342:
[----:B------:R-:W-:Y:S01]  /*8910*/  IMAD.IADD R3, R90, 0x1, -R81 ;  /* 0x000000015a037824 */ /* 0x000fe200078e0a51 */
[----:B-1----:R-:W-:Y:S01]  /*8920*/  P2R R24, PR, RZ, 0x4 ;  /* 0x00000004ff187803 */ /* 0x002fe20000000000 */
[----:B------:R-:W-:Y:S01]  /*8930*/  IMAD.WIDE R8, R41, 0x70, R116 ;  /* 0x0000007029087825 */ /* 0x000fe200078e0274 */
[----:B------:R-:W-:Y:S01]  /*8940*/  LOP3.LUT P2, RZ, R234, 0x4, RZ, 0xc0, !PT ;  /* 0x00000004eaff7812 */ /* 0x000fe2000784c0ff */
[----:B------:R-:W-:Y:S01]  /*8950*/  BSSY B0, `(.L_x_380) ;  /* 0x0000054000007945 */ /* 0x000fe20003800000 */
[C---:B------:R-:W-:Y:S02]  /*8960*/  ISETP.GE.AND P1, PT, R3.reuse, 0x21, PT ;  /* 0x000000210300780c */ /* 0x040fe40003f26270 */
[C---:B------:R-:W-:Y:S02]  /*8970*/  ISETP.GE.AND P3, PT, R3.reuse, 0x41, PT ;  /* 0x000000410300780c */ /* 0x040fe40003f66270 */
[C---:B------:R-:W-:Y:S09]  /*8980*/  ISETP.GE.AND P4, PT, R3.reuse, 0x61, PT ;  /* 0x000000610300780c */ /* 0x040ff20003f86270 */
[C---:B------:R-:W-:Y:S05]  /*8990*/  @P1 IADD3 R6, P0, R8.reuse, 0x20, RZ ;  /* 0x0000002008061810 */ /* 0x040fea0007f1e0ff */
[--C-:B------:R-:W-:Y:S01]  /*89a0*/  @P1 IMAD.X R11, RZ, RZ, R9.reuse, P0 ;  /* 0x000000ffff0b1224 */ /* 0x100fe200000e0609 */
[C---:B------:R-:W-:Y:S04]  /*89b0*/  @P3 IADD3 R10, P0, R8.reuse, 0x40, RZ ;  /* 0x00000040080a3810 */ /* 0x040fe80007f1e0ff */
[----:B------:R-:W-:Y:S02]  /*89c0*/  @P3 IADD3.X R22, RZ, R9, RZ, P0, !PT ;  /* 0x00000009ff163210 */ /* 0x000fe400007fe4ff */
[C---:B------:R-:W-:Y:S05]  /*89d0*/  @P4 IADD3 R15, P0, R8.reuse, 0x60, RZ ;  /* 0x00000060080f4810 */ /* 0x040fea0007f1e0ff */
[----:B------:R-:W-:Y:S01]  /*89e0*/  @P4 IMAD.X R23, RZ, RZ, R9, P0 ;  /* 0x000000ffff174224 */ /* 0x000fe200000e0609 */
[----:B------:R-:W-:Y:S11]  /*89f0*/  ISETP.GE.AND P0, PT, R3, 0x1, PT ;  /* 0x000000010300780c */ /* 0x000ff60003f06270 */
[----:B------:R-:W-:Y:S02]  /*8a00*/  @!UPT UIADD3 URZ, URZ, URZ, URZ ;  /* 0x0000003f3f3ff290 */ /* 0x000fe4000fffe03f */
[----:B------:R-:W-:Y:S01]  /*8a10*/  @P0 IMAD R3, R9, c[0x0][0x258], RZ ;  /* 0x0000960009030a24 */ /* 0x000fe200078e02ff */
[----:B--2---:R-:W-:Y:S01]  /*8a20*/  @P0 MOV R4, R98 ;  /* 0x0000006200040202 */ /* 0x004fe20000000f00 */
[----:B----4-:R-:W-:Y:S02]  /*8a30*/  @P0 IMAD.MOV.U32 R5, RZ, RZ, R97 ;  /* 0x000000ffff050224 */ /* 0x010fe400078e0061 */
[C---:B------:R-:W-:Y:S02]  /*8a40*/  @P0 IMAD R3, R8.reuse, c[0x0][0x25c], R3 ;  /* 0x0000970008030a24 */ /* 0x040fe400078e0203 */
[----:B------:R-:W-:Y:S05]  /*8a50*/  @P0 IMAD.WIDE.U32 R4, R8, c[0x0][0x258], R4 ;  /* 0x0000960008040a25 */ /* 0x000fea00078e0004 */
[C---:B------:R-:W-:Y:S02]  /*8a60*/  @P0 LEA R18, P5, R4.reuse, c[0x0][0x250], 0x1 ;  /* 0x0000940004120a11 */ /* 0x040fe400078a08ff */
[----:B------:R-:W-:Y:S04]  /*8a70*/  @P0 IADD3 R3, R5, R3, RZ ;  /* 0x0000000305030210 */ /* 0x000fe80007ffe0ff */
[----:B------:R-:W-:Y:S01]  /*8a80*/  @P0 LEA.HI.X R19, R4, c[0x0][0x254], R3, 0x1, P5 ;  /* 0x0000950004130a11 */ /* 0x000fe200028f0c03 */
[----:B------:R-:W-:Y:S02]  /*8a90*/  IMAD R3, R113, c[0x0][0x208], RZ ;  /* 0x0000820071037a24 */ /* 0x000fe400078e02ff */
[C---:B------:R-:W-:Y:S02]  /*8aa0*/  IMAD.WIDE.U32 R4, R96.reuse, c[0x0][0x208], RZ ;  /* 0x0000820060047a25 */ /* 0x040fe400078e00ff */
[----:B------:R-:W-:Y:S01]  /*8ab0*/  @!PT LDS RZ, [RZ] ;  /* 0x00000000fffff984 */ /* 0x000fe20000000800 */
[----:B------:R-:W-:Y:S01]  /*8ac0*/  @!PT LDS RZ, [RZ] ;  /* 0x00000000fffff984 */ /* 0x000fe20000000800 */
[----:B------:R-:W-:Y:S01]  /*8ad0*/  @!PT LDS RZ, [RZ] ;  /* 0x00000000fffff984 */ /* 0x000fe20000000800 */
[----:B------:R1:W-:Y:S02]  /*8ae0*/  @P0 LDGSTS.E.BYPASS.LTC128B.128 [R213+0x100], [R18.64], !P2 ;  /* 0x0010000012d50fae */ /* 0x0003e4000d101d48 */
[----:B------:R-:W-:Y:S04]  /*8af0*/  IMAD R3, R96, c[0x0][0x20c], R3 ;  /* 0x0000830060037a24 */ /* 0x000fe800078e0203 */
[----:B------:R-:W-:Y:S02]  /*8b00*/  IMAD.IADD R5, R5, 0x1, R3 ;  /* 0x0000000105057824 */ /* 0x000fe400078e0203 */
[----:B------:R-:W-:Y:S02]  /*8b10*/  IMAD R3, R114, c[0x0][0x218], RZ ;  /* 0x0000860072037a24 */ /* 0x000fe400078e02ff */
[C---:B------:R-:W-:Y:S04]  /*8b20*/  IMAD.WIDE.U32 R4, R95.reuse, c[0x0][0x218], R4 ;  /* 0x000086005f047a25 */ /* 0x040fe800078e0004 */
[----:B------:R-:W-:Y:S01]  /*8b30*/  IMAD R3, R95, c[0x0][0x21c], R3 ;  /* 0x000087005f037a24 */ /* 0x000fe200078e0203 */
[----:B------:R-:W-:Y:S02]  /*8b40*/  IADD3 R20, P5, R124, R4, RZ ;  /* 0x000000047c147210 */ /* 0x000fe40007fbe0ff */
[-C--:B------:R-:W-:Y:S02]  /*8b50*/  @P1 MOV R4, R98.reuse ;  /* 0x0000006200041202 */ /* 0x080fe40000000f00 */
[----:B------:R-:W-:Y:S01]  /*8b60*/  IADD3.X R21, R133, R5, R3, P5, !PT ;  /* 0x0000000585157210 */ /* 0x000fe20002ffe403 */
[----:B------:R-:W-:Y:S02]  /*8b70*/  @P1 IMAD R3, R11, c[0x0][0x258], RZ ;  /* 0x000096000b031a24 */ /* 0x000fe400078e02ff */
[----:B------:R-:W-:Y:S02]  /*8b80*/  @P1 IMAD.MOV.U32 R5, RZ, RZ, R97 ;  /* 0x000000ffff051224 */ /* 0x000fe400078e0061 */
[C---:B------:R-:W-:Y:S02]  /*8b90*/  @P1 IMAD R3, R6.reuse, c[0x0][0x25c], R3 ;  /* 0x0000970006031a24 */ /* 0x040fe400078e0203 */
[----:B------:R-:W-:Y:S05]  /*8ba0*/  @P1 IMAD.WIDE.U32 R4, R6, c[0x0][0x258], R4 ;  /* 0x0000960006041a25 */ /* 0x000fea00078e0004 */
[C---:B------:R-:W-:Y:S02]  /*8bb0*/  @P1 LEA R16, P5, R4.reuse, c[0x0][0x250], 0x1 ;  /* 0x0000940004101a11 */ /* 0x040fe400078a08ff */
[----:B------:R-:W-:Y:S02]  /*8bc0*/  @P1 IADD3 R3, R5, R3, RZ ;  /* 0x0000000305031210 */ /* 0x000fe40007ffe0ff */
[----:B------:R-:W-:Y:S02]  /*8bd0*/  @P3 MOV R5, R97 ;  /* 0x0000006100053202 */ /* 0x000fe40000000f00 */
[----:B------:R-:W-:Y:S01]  /*8be0*/  @P1 LEA.HI.X R17, R4, c[0x0][0x254], R3, 0x1, P5 ;  /* 0x0000950004111a11 */ /* 0x000fe200028f0c03 */
[----:B------:R-:W-:Y:S02]  /*8bf0*/  @P3 IMAD R3, R22, c[0x0][0x258], RZ ;  /* 0x0000960016033a24 */ /* 0x000fe400078e02ff */
[----:B------:R-:W-:Y:S02]  /*8c00*/  @P3 IMAD.MOV.U32 R4, RZ, RZ, R98 ;  /* 0x000000ffff043224 */ /* 0x000fe400078e0062 */
[C---:B------:R-:W-:Y:S02]  /*8c10*/  @P3 IMAD R3, R10.reuse, c[0x0][0x25c], R3 ;  /* 0x000097000a033a24 */ /* 0x040fe400078e0203 */
[----:B------:R-:W-:Y:S04]  /*8c20*/  @P3 IMAD.WIDE.U32 R4, R10, c[0x0][0x258], R4 ;  /* 0x000096000a043a25 */ /* 0x000fe800078e0004 */
[----:B------:R-:W-:Y:S01]  /*8c30*/  @P3 IMAD.IADD R3, R5, 0x1, R3 ;  /* 0x0000000105033824 */ /* 0x000fe200078e0203 */
[C---:B------:R-:W-:Y:S01]  /*8c40*/  @P3 LEA R10, P5, R4.reuse, c[0x0][0x250], 0x1 ;  /* 0x00009400040a3a11 */ /* 0x040fe200078a08ff */
[----:B------:R-:W-:Y:S03]  /*8c50*/  @P4 IMAD.MOV.U32 R5, RZ, RZ, R97 ;  /* 0x000000ffff054224 */ /* 0x000fe600078e0061 */
[----:B------:R-:W-:Y:S01]  /*8c60*/  @P3 LEA.HI.X R11, R4, c[0x0][0x254], R3, 0x1, P5 ;  /* 0x00009500040b3a11 */ /* 0x000fe200028f0c03 */
[----:B------:R-:W-:Y:S01]  /*8c70*/  @P4 IMAD R3, R23, c[0x0][0x258], RZ ;  /* 0x0000960017034a24 */ /* 0x000fe200078e02ff */
[----:B------:R-:W-:Y:S03]  /*8c80*/  @P4 MOV R4, R98 ;  /* 0x0000006200044202 */ /* 0x000fe60000000f00 */
[C---:B------:R-:W-:Y:S02]  /*8c90*/  @P4 IMAD R3, R15.reuse, c[0x0][0x25c], R3 ;  /* 0x000097000f034a24 */ /* 0x040fe400078e0203 */
[----:B------:R-:W-:Y:S05]  /*8ca0*/  @P4 IMAD.WIDE.U32 R4, R15, c[0x0][0x258], R4 ;  /* 0x000096000f044a25 */ /* 0x000fea00078e0004 */
[C---:B------:R-:W-:Y:S02]  /*8cb0*/  @P4 LEA R8, P5, R4.reuse, c[0x0][0x250], 0x1 ;  /* 0x0000940004084a11 */ /* 0x040fe400078a08ff */
[----:B------:R-:W-:Y:S04]  /*8cc0*/  @P4 IADD3 R3, R5, R3, RZ ;  /* 0x0000000305034210 */ /* 0x000fe80007ffe0ff */
[----:B------:R-:W-:Y:S02]  /*8cd0*/  @P4 LEA.HI.X R9, R4, c[0x0][0x254], R3, 0x1, P5 ;  /* 0x0000950004094a11 */ /* 0x000fe400028f0c03 */
[C---:B------:R-:W-:Y:S04]  /*8ce0*/  LEA R15, P5, R20.reuse, c[0x0][0x1f8], 0x1 ;  /* 0x00007e00140f7a11 */ /* 0x040fe800078a08ff */
[----:B------:R-:W-:Y:S01]  /*8cf0*/  LEA.HI.X R6, R20, c[0x0][0x1fc], R21, 0x1, P5 ;  /* 0x00007f0014067a11 */ /* 0x000fe200028f0c15 */
[----:B------:R1:W2:Y:S01]  /*8d00*/  SHFL.IDX PT, R3, R15, RZ, 0x181f ;  /* 0x00181fff0f037589 */ /* 0x0002a200000e0000 */
[----:B------:R-:W-:Y:S03]  /*8d10*/  LOP3.LUT P5, RZ, R234, 0x2, RZ, 0xc0, !PT ;  /* 0x00000002eaff7812 */ /* 0x000fe600078ac0ff */
[----:B------:R1:W4:Y:S10]  /*8d20*/  SHFL.IDX PT, R5, R6, RZ, 0x181f ;  /* 0x00181fff06057589 */ /* 0x00033400000e0000 */
[----:B------:R1:W-:Y:S04]  /*8d30*/  @P0 LDGSTS.E.BYPASS.LTC128B.128 [R213+0x3900], [R18.64+0x80], !P5 ;  /* 0x0390008012d50fae */ /* 0x0003e8000e901d48 */
[----:B------:R1:W-:Y:S04]  /*8d40*/  @P1 LDGSTS.E.BYPASS.LTC128B.128 [R215+0x1100], [R16.64], !P2 ;  /* 0x0110000010d71fae */ /* 0x0003e8000d101d48 */
[----:B------:R1:W-:Y:S04]  /*8d50*/  @P1 LDGSTS.E.BYPASS.LTC128B.128 [R215+0x4900], [R16.64+0x80], !P5 ;  /* 0x0490008010d71fae */ /* 0x0003e8000e901d48 */
[----:B------:R1:W-:Y:S04]  /*8d60*/  @P3 LDGSTS.E.BYPASS.LTC128B.128 [R215+0x2100], [R10.64], !P2 ;  /* 0x021000000ad73fae */ /* 0x0003e8000d101d48 */
[----:B------:R1:W-:Y:S04]  /*8d70*/  @P3 LDGSTS.E.BYPASS.LTC128B.128 [R215+0x5900], [R10.64+0x80], !P5 ;  /* 0x059000800ad73fae */ /* 0x0003e8000e901d48 */
[----:B------:R1:W-:Y:S01]  /*8d80*/  @P4 LDGSTS.E.BYPASS.LTC128B.128 [R215+0x3100], [R8.64], !P2 ;  /* 0x0310000008d74fae */ /* 0x0003e2000d101d48 */
[----:B------:R-:W-:Y:S03]  /*8d90*/  ISETP.NE.AND P2, PT, R24, RZ, PT ;  /* 0x000000ff1800720c */ /* 0x000fe60003f45270 */
[----:B------:R1:W-:Y:S04]  /*8da0*/  @P4 LDGSTS.E.BYPASS.LTC128B.128 [R215+0x6900], [R8.64+0x80], !P5 ;  /* 0x0690008008d74fae */ /* 0x0003e8000e901d48 */
[----:B------:R-:W0:Y:S01]  /*8db0*/  LDGDEPBAR ;  /* 0x00000000000079af */ /* 0x000e220000000000 */
[----:B------:R-:W-:Y:S04]  /*8dc0*/  DEPBAR.LE SB0, 0x0 ;  /* 0x000080000000791a */ /* 0x000fe80000000000 */
[----:B------:R-:W-:Y:S06]  /*8dd0*/  BAR.SYNC.DEFER_BLOCKING 0x0 ;  /* 0x0000000000007b1d */ /* 0x000fec0000010000 */
[----:B------:R-:W-:-:S05]  /*8de0*/  @!P0 BRA `(.L_x_381) ;  /* 0x000000a000008947 */ /* 0x000fca0003800000 */
[----:B-12-4-:R-:W1:Y:S01]  /*8df0*/  @!P6 LDS.128 R16, [R213+0x100] ;  /* 0x00010000d510e984 */ /* 0x016e620000000c00 */
[C---:B------:R-:W-:Y:S04]  /*8e00*/  @!P6 LEA R8, P0, R76.reuse, R3, 0x1 ;  /* 0x000000034c08e211 */ /* 0x040fe800078008ff */
[----:B------:R-:W-:Y:S02]  /*8e10*/  @!P6 LEA.HI.X R9, R76, R5, R77, 0x1, P0 ;  /* 0x000000054c09e211 */ /* 0x000fe400000f0c4d */
[C---:B------:R-:W-:Y:S11]  /*8e20*/  ISETP.GE.AND P0, PT, R212.reuse, c[0x0][0x1d4], PT ;  /* 0x00007500d4007a0c */ /* 0x040ff60003f06270 */
[----:B------:R-:W-:Y:S02]  /*8e30*/  @!UPT UIADD3 URZ, URZ, URZ, URZ ;  /* 0x0000003f3f3ff290 */ /* 0x000fe4000fffe03f */
[C---:B------:R-:W-:Y:S04]  /*8e40*/  @!P0 LEA R4, P5, R212.reuse, R3, 0x1 ;  /* 0x00000003d4048211 */ /* 0x040fe800078a08ff */
[----:B------:R-:W-:Y:S01]  /*8e50*/  @!P0 LEA.HI.X R5, R212, R5, R230, 0x1, P5 ;  /* 0x00000005d4058211 */ /* 0x000fe200028f0ce6 */
[----:B-1----:R-:W-:Y:S04]  /*8e60*/  @!P6 ST.E.128 [R8.64], R16 ;  /* 0x000000100800e985 */ /* 0x002fe8000c101d08 */
[----:B------:R-:W1:Y:S04]  /*8e70*/  @!P0 LDS.128 R8, [R213+0x3900] ;  /* 0x00390000d5088984 */ /* 0x000e680000000c00 */
[----:B-1----:R1:W-:Y:S02]  /*8e80*/  @!P0 ST.E.128 [R4.64], R8 ;  /* 0x0000000804008985 */ /* 0x0023e4000c101d08 */
.L_x_381:
[----:B-12-4-:R-:W-:Y:S05]  /*8e90*/  BSYNC B0 ;  /* 0x0000000000007941 */ /* 0x016fea0003800000 */
.L_x_380:
[----:B------:R1:W2:Y:S01]  /*8ea0*/  SHFL.IDX PT, R5, R6, 0x1, 0x181f ;  /* 0x00381f0006057f89 */ /* 0x0002a200000e0000 */
[----:B------:R-:W-:Y:S03]  /*8eb0*/  BSSY B0, `(.L_x_382) ;  /* 0x000000d000007945 */ /* 0x000fe60003800000 */
[----:B------:R1:W4:Y:S01]  /*8ec0*/  SHFL.IDX PT, R3, R15, 0x1, 0x181f ;  /* 0x00381f000f037f89 */ /* 0x00032200000e0000 */
[----:B------:R-:W-:-:S05]  /*8ed0*/  @!P1 BRA `(.L_x_383) ;  /* 0x000000a000009947 */ /* 0x000fca0003800000 */
[----:B------:R-:W5:Y:S01]  /*8ee0*/  @!P6 LDS.128 R16, [R213+0x1100] ;  /* 0x00110000d510e984 */ /* 0x000f620000000c00 */
[C---:B----4-:R-:W-:Y:S04]  /*8ef0*/  @!P6 LEA R8, P0, R76.reuse, R3, 0x1 ;  /* 0x000000034c08e211 */ /* 0x050fe800078008ff */
[----:B--2---:R-:W-:Y:S02]  /*8f00*/  @!P6 LEA.HI.X R9, R76, R5, R77, 0x1, P0 ;  /* 0x000000054c09e211 */ /* 0x004fe400000f0c4d */
[C---:B------:R-:W-:Y:S11]  /*8f10*/  ISETP.GE.AND P0, PT, R212.reuse, c[0x0][0x1d4], PT ;  /* 0x00007500d4007a0c */ /* 0x040ff60003f06270 */
[----:B------:R-:W-:Y:S02]  /*8f20*/  @!UPT UIADD3 URZ, URZ, URZ, URZ ;  /* 0x0000003f3f3ff290 */ /* 0x000fe4000fffe03f */
[C---:B------:R-:W-:Y:S04]  /*8f30*/  @!P0 LEA R4, P1, R212.reuse, R3, 0x1 ;  /* 0x00000003d4048211 */ /* 0x040fe800078208ff */
[----:B------:R-:W-:Y:S01]  /*8f40*/  @!P0 LEA.HI.X R5, R212, R5, R230, 0x1, P1 ;  /* 0x00000005d4058211 */ /* 0x000fe200008f0ce6 */
[----:B-----5:R-:W-:Y:S04]  /*8f50*/  @!P6 ST.E.128 [R8.64], R16 ;  /* 0x000000100800e985 */ /* 0x020fe8000c101d08 */
[----:B------:R-:W2:Y:S04]  /*8f60*/  @!P0 LDS.128 R8, [R213+0x4900] ;  /* 0x00490000d5088984 */ /* 0x000ea80000000c00 */
[----:B--2---:R2:W-:Y:S02]  /*8f70*/  @!P0 ST.E.128 [R4.64], R8 ;  /* 0x0000000804008985 */ /* 0x0045e4000c101d08 */
.L_x_383:
[----:B------:R-:W-:Y:S05]  /*8f80*/  BSYNC B0 ;  /* 0x0000000000007941 */ /* 0x000fea0003800000 */
.L_x_382:
[----:B--2---:R2:W1:Y:S01]  /*8f90*/  SHFL.IDX PT, R5, R6, 0x2, 0x181f ;  /* 0x00581f0006057f89 */ /* 0x00446200000e0000 */
[----:B------:R-:W-:Y:S03]  /*8fa0*/  BSSY B0, `(.L_x_384) ;  /* 0x000000d000007945 */ /* 0x000fe60003800000 */
[----:B----4-:R2:W4:Y:S01]  /*8fb0*/  SHFL.IDX PT, R3, R15, 0x2, 0x181f ;  /* 0x00581f000f037f89 */ /* 0x01052200000e0000 */
[----:B------:R-:W-:-:S05]  /*8fc0*/  @!P3 BRA `(.L_x_385) ;  /* 0x000000a00000b947 */ /* 0x000fca0003800000 */
[----:B------:R-:W5:Y:S01]  /*8fd0*/  @!P6 LDS.128 R16, [R213+0x2100] ;  /* 0x00210000d510e984 */ /* 0x000f620000000c00 */
[C---:B----4-:R-:W-:Y:S04]  /*8fe0*/  @!P6 LEA R8, P0, R76.reuse, R3, 0x1 ;  /* 0x000000034c08e211 */ /* 0x050fe800078008ff */
[----:B-1----:R-:W-:Y:S02]  /*8ff0*/  @!P6 LEA.HI.X R9, R76, R5, R77, 0x1, P0 ;  /* 0x000000054c09e211 */ /* 0x002fe400000f0c4d */
[C---:B------:R-:W-:Y:S11]  /*9000*/  ISETP.GE.AND P0, PT, R212.reuse, c[0x0][0x1d4], PT ;  /* 0x00007500d4007a0c */ /* 0x040ff60003f06270 */
[----:B------:R-:W-:Y:S02]  /*9010*/  @!UPT UIADD3 URZ, URZ, URZ, URZ ;  /* 0x0000003f3f3ff290 */ /* 0x000fe4000fffe03f */
[C---:B------:R-:W-:Y:S04]  /*9020*/  @!P0 LEA R4, P1, R212.reuse, R3, 0x1 ;  /* 0x00000003d4048211 */ /* 0x040fe800078208ff */
[----:B------:R-:W-:Y:S01]  /*9030*/  @!P0 LEA.HI.X R5, R212, R5, R230, 0x1, P1 ;  /* 0x00000005d4058211 */ /* 0x000fe200008f0ce6 */
[----:B-----5:R-:W-:Y:S04]  /*9040*/  @!P6 ST.E.128 [R8.64], R16 ;  /* 0x000000100800e985 */ /* 0x020fe8000c101d08 */
[----:B------:R-:W1:Y:S04]  /*9050*/  @!P0 LDS.128 R8, [R213+0x5900] ;  /* 0x00590000d5088984 */ /* 0x000e680000000c00 */
[----:B-1----:R1:W-:Y:S02]  /*9060*/  @!P0 ST.E.128 [R4.64], R8 ;  /* 0x0000000804008985 */ /* 0x0023e4000c101d08 */
.L_x_385:
[----:B------:R-:W-:Y:S05]  /*9070*/  BSYNC B0 ;  /* 0x0000000000007941 */ /* 0x000fea0003800000 */
.L_x_384:
[----:B-1----:R1:W2:Y:S01]  /*9080*/  SHFL.IDX PT, R5, R6, 0x3, 0x181f ;  /* 0x00781f0006057f89 */ /* 0x0022a200000e0000 */
[----:B------:R-:W-:Y:S03]  /*9090*/  BSSY B0, `(.L_x_386) ;  /* 0x000000d000007945 */ /* 0x000fe60003800000 */
[----:B----4-:R1:W4:Y:S01]  /*90a0*/  SHFL.IDX PT, R3, R15, 0x3, 0x181f ;  /* 0x00781f000f037f89 */ /* 0x01032200000e0000 */
        /* <DEDUP_REMOVED lines=11> */
.L_x_387:
[----:B------:R-:W-:Y:S05]  /*9160*/  BSYNC B0 ;  /* 0x0000000000007941 */ /* 0x000fea0003800000 */
.L_x_386:
[----:B------:R-:W-:Y:S01]  /*9170*/  ISETP.GT.AND P0, PT, R41, R115, PT ;  /* 0x000000732900720c */ /* 0x000fe20003f04270 */
[----:B------:R-:W-:Y:S03]  /*9180*/  BSSY B0, `(.L_x_388) ;  /* 0x0000030000007945 */ /* 0x000fe60003800000 */
[----:B-12---:R-:W-:Y:S09]  /*9190*/  P2R R15, PR, RZ, 0x1 ;  /* 0x00000001ff0f7803 */ /* 0x006ff20000000000 */
[----:B------:R-:W-:-:S05]  /*91a0*/  @!P0 BRA `(.L_x_389) ;  /* 0x000002d000008947 */ /* 0x000fca0003800000 */
[----:B----4-:R-:W-:Y:S01]  /*91b0*/  IADD3 R3, R41, -0x1, RZ ;  /* 0xffffffff29037810 */ /* 0x010fe20007ffe0ff */
[----:B------:R-:W-:Y:S01]  /*91c0*/  IMAD.MOV.U32 R4, RZ, RZ, R120 ;  /* 0x000000ffff047224 */ /* 0x000fe200078e0078 */
[----:B------:R-:W-:Y:S01]  /*91d0*/  ISETP.GE.AND P3, PT, R220, 0x21, PT ;  /* 0x00000021dc00780c */ /* 0x000fe20003f66270 */
[----:B------:R-:W-:Y:S01]  /*91e0*/  IMAD.MOV.U32 R5, RZ, RZ, R119 ;  /* 0x000000ffff057224 */ /* 0x000fe200078e0077 */
[----:B------:R-:W-:Y:S01]  /*91f0*/  SHF.R.S32.HI R8, RZ, 0x1f, R3 ;  /* 0x0000001fff087819 */ /* 0x000fe20000011403 */
[----:B------:R-:W-:Y:S01]  /*9200*/  IMAD R6, R154, R3, RZ ;  /* 0x000000039a067224 */ /* 0x000fe200078e02ff */
[C---:B------:R-:W-:Y:S01]  /*9210*/  ISETP.GE.AND P1, PT, R220.reuse, 0x41, PT ;  /* 0x00000041dc00780c */ /* 0x040fe20003f26270 */
[-C--:B------:R-:W-:Y:S01]  /*9220*/  IMAD.WIDE.U32 R4, R3, R138.reuse, R4 ;  /* 0x0000008a03047225 */ /* 0x080fe200078e0004 */
[----:B------:R-:W-:Y:S02]  /*9230*/  ISETP.GE.AND P4, PT, R220, 0x1, PT ;  /* 0x00000001dc00780c */ /* 0x000fe40003f86270 */
[----:B------:R-:W-:Y:S01]  /*9240*/  P2R R18, PR, RZ, 0x4 ;  /* 0x00000004ff127803 */ /* 0x000fe20000000000 */
[----:B------:R-:W-:Y:S01]  /*9250*/  IMAD R3, R8, R138, R6 ;  /* 0x0000008a08037224 */ /* 0x000fe200078e0206 */
[----:B------:R-:W-:Y:S03]  /*9260*/  LOP3.LUT P2, RZ, R234, 0x4, RZ, 0xc0, !PT ;  /* 0x00000004eaff7812 */ /* 0x000fe6000784c0ff */
[----:B------:R-:W-:Y:S01]  /*9270*/  IMAD.IADD R3, R5, 0x1, R3 ;  /* 0x0000000105037824 */ /* 0x000fe200078e0203 */
[-C--:B------:R-:W-:Y:S05]  /*9280*/  @P3 IADD3 R5, P0, R163, R4.reuse, RZ ;  /* 0x00000004a3053210 */ /* 0x080fea0007f1e0ff */
[C---:B------:R-:W-:Y:S01]  /*9290*/  @P3 IMAD.X R8, R3.reuse, 0x1, R158, P0 ;  /* 0x0000000103083824 */ /* 0x040fe200000e069e */
[-C--:B------:R-:W-:Y:S04]  /*92a0*/  @P1 IADD3 R6, P0, R164, R4.reuse, RZ ;  /* 0x00000004a4061210 */ /* 0x080fe80007f1e0ff */
[----:B------:R-:W-:Y:S02]  /*92b0*/  @P1 IADD3.X R9, R3, UR15, RZ, P0, !PT ;  /* 0x0000000f03091c10 */ /* 0x000fe400087fe4ff */
[C---:B------:R-:W-:Y:S04]  /*92c0*/  @P4 LEA R16, P0, R4.reuse, c[0x0][0x220], 0x1 ;  /* 0x0000880004104a11 */ /* 0x040fe800078008ff */
[----:B------:R-:W-:Y:S02]  /*92d0*/  @P4 LEA.HI.X R17, R4, c[0x0][0x224], R3, 0x1, P0 ;  /* 0x0000890004114a11 */ /* 0x000fe400000f0c03 */
[C---:B------:R-:W-:Y:S03]  /*92e0*/  @P3 LEA R10, P0, R5.reuse, c[0x0][0x220], 0x1 ;  /* 0x00008800050a3a11 */ /* 0x040fe600078008ff */
[----:B------:R-:W-:Y:S01]  /*92f0*/  @!PT LDS RZ, [RZ] ;  /* 0x00000000fffff984 */ /* 0x000fe20000000800 */
[----:B------:R-:W-:Y:S01]  /*9300*/  @!PT LDS RZ, [RZ] ;  /* 0x00000000fffff984 */ /* 0x000fe20000000800 */
[----:B------:R-:W-:Y:S01]  /*9310*/  @!PT LDS RZ, [RZ] ;  /* 0x00000000fffff984 */ /* 0x000fe20000000800 */
[----:B------:R1:W-:Y:S01]  /*9320*/  @P4 LDGSTS.E.BYPASS.LTC128B.128 [R213+0x8100], [R16.64], !P2 ;  /* 0x0810000010d54fae */ /* 0x0003e2000d101d48 */
[----:B------:R-:W-:Y:S02]  /*9330*/  @P3 LEA.HI.X R11, R5, c[0x0][0x224], R8, 0x1, P0 ;  /* 0x00008900050b3a11 */ /* 0x000fe400000f0c08 */
[----:B------:R-:W-:Y:S02]  /*9340*/  @P1 LEA R8, P0, R6, c[0x0][0x220], 0x1 ;  /* 0x0000880006081a11 */ /* 0x000fe400078008ff */
[----:B------:R-:W-:Y:S02]  /*9350*/  ISETP.NE.AND P2, PT, R18, RZ, PT ;  /* 0x000000ff1200720c */ /* 0x000fe40003f45270 */
[----:B------:R-:W-:Y:S02]  /*9360*/  @P1 LEA.HI.X R9, R6, c[0x0][0x224], R9, 0x1, P0 ;  /* 0x0000890006091a11 */ /* 0x000fe400000f0c09 */
[----:B------:R-:W-:Y:S11]  /*9370*/  ISETP.GE.AND P0, PT, R220, 0x61, PT ;  /* 0x00000061dc00780c */ /* 0x000ff60003f06270 */
[----:B------:R-:W-:Y:S02]  /*9380*/  @!UPT UIADD3 URZ, URZ, URZ, URZ ;  /* 0x0000003f3f3ff290 */ /* 0x000fe4000fffe03f */
[----:B------:R-:W-:Y:S05]  /*9390*/  @P0 IADD3 R5, P5, R148, R4, RZ ;  /* 0x0000000494050210 */ /* 0x000fea0007fbe0ff */
[----:B------:R-:W-:Y:S01]  /*93a0*/  @P0 IMAD.X R3, R3, 0x1, R157, P5 ;  /* 0x0000000103030824 */ /* 0x000fe200028e069d */
[C---:B------:R-:W-:Y:S04]  /*93b0*/  @P0 LEA R4, P5, R5.reuse, c[0x0][0x220], 0x1 ;  /* 0x0000880005040a11 */ /* 0x040fe800078a08ff */
[----:B------:R-:W-:Y:S02]  /*93c0*/  @P0 LEA.HI.X R5, R5, c[0x0][0x224], R3, 0x1, P5 ;  /* 0x0000890005050a11 */ /* 0x000fe400028f0c03 */
[C---:B------:R-:W-:Y:S11]  /*93d0*/  LOP3.LUT P5, RZ, R234.reuse, 0x2, RZ, 0xc0, !PT ;  /* 0x00000002eaff7812 */ /* 0x040ff600078ac0ff */
[----:B------:R-:W-:Y:S02]  /*93e0*/  @!UPT UIADD3 URZ, URZ, URZ, URZ ;  /* 0x0000003f3f3ff290 */ /* 0x000fe4000fffe03f */
[----:B------:R1:W-:Y:S01]  /*93f0*/  @P4 LDGSTS.E.BYPASS.LTC128B.128 [R213+0xb900], [R16.64+0x80], !P5 ;  /* 0x0b90008010d54fae */ /* 0x0003e2000e901d48 */
[----:B------:R-:W-:Y:S11]  /*9400*/  LOP3.LUT P4, RZ, R234, 0x4, RZ, 0xc0, !PT ;  /* 0x00000004eaff7812 */ /* 0x000ff6000788c0ff */
[----:B------:R-:W-:Y:S02]  /*9410*/  @!UPT UIADD3 URZ, URZ, URZ, URZ ;  /* 0x0000003f3f3ff290 */ /* 0x000fe4000fffe03f */
[----:B------:R1:W-:Y:S04]  /*9420*/  @P3 LDGSTS.E.BYPASS.LTC128B.128 [R215+0x9100], [R10.64], !P4 ;  /* 0x091000000ad73fae */ /* 0x0003e8000e101d48 */
[----:B------:R1:W-:Y:S04]  /*9430*/  @P3 LDGSTS.E.BYPASS.LTC128B.128 [R215+0xc900], [R10.64+0x80], !P5 ;  /* 0x0c9000800ad73fae */ /* 0x0003e8000e901d48 */
[----:B------:R1:W-:Y:S04]  /*9440*/  @P1 LDGSTS.E.BYPASS.LTC128B.128 [R215+0xa100], [R8.64], !P4 ;  /* 0x0a10000008d71fae */ /* 0x0003e8000e101d48 */
[----:B------:R1:W-:Y:S04]  /*9450*/  @P1 LDGSTS.E.BYPASS.LTC128B.128 [R215+0xd900], [R8.64+0x80], !P5 ;  /* 0x0d90008008d71fae */ /* 0x0003e8000e901d48 */
[----:B------:R1:W-:Y:S04]  /*9460*/  @P0 LDGSTS.E.BYPASS.LTC128B.128 [R215+0xb100], [R4.64], !P4 ;  /* 0x0b10000004d70fae */ /* 0x0003e8000e101d48 */
[----:B------:R1:W-:Y:S02]  /*9470*/  @P0 LDGSTS.E.BYPASS.LTC128B.128 [R215+0xe900], [R4.64+0x80], !P5 ;  /* 0x0e90008004d70fae */ /* 0x0003e4000e901d48 */
.L_x_389:
[----:B------:R-:W-:Y:S05]  /*9480*/  BSYNC B0 ;  /* 0x0000000000007941 */ /* 0x000fea0003800000 */
.L_x_388:
[----:B------:R-:W0:Y:S01]  /*9490*/  LDGDEPBAR ;  /* 0x00000000000079af */ /* 0x000e220000000000 */
[----:B------:R-:W-:Y:S02]  /*94a0*/  ISETP.NE.AND P0, PT, R15, RZ, PT ;  /* 0x000000ff0f00720c */ /* 0x000fe40003f05270 */
[----:B------:R-:W-:Y:S11]  /*94b0*/  IADD3 R41, R41, -0x1, RZ ;  /* 0xffffffff29297810 */ /* 0x000ff60007ffe0ff */
[----:B------:R-:W-:-:S05]  /*94c0*/  @P0 BRA `(.L_x_390) ;  /* 0xffff9d1000000947 */ /* 0x000fca000383ffff */
[----:B------:R-:W-:Y:S01]  /*94d0*/  WARPSYNC 0xffffffff ;  /* 0xffffffff00007948 */ /* 0x000fe20003800000 */
[----:B------:R-:W-:Y:S06]  /*94e0*/  BAR.SYNC.DEFER_BLOCKING 0x0 ;  /* 0x0000000000007b1d */ /* 0x000fec0000010000 */
.L_x_341:
[----:B------:R-:W-:Y:S01]  /*94f0*/  ISETP.GE.AND P0, PT, R144, 0x1, PT ;  /* 0x000000019000780c */ /* 0x000fe20003f06270 */
[----:B------:R-:W-:Y:S01]  /*9500*/  BSSY B0, `(.L_x_391) ;  /* 0x000001f000007945 */ /* 0x000fe20003800000 */
[----:B------:R-:W-:-:S11]  /*9510*/  MOV R2, RZ ;  /* 0x000000ff00027202 */ /* 0x000fd60000000f00 */
[----:B------:R-:W-:Y:S05]  /*9520*/  @!P0 BRA `(.L_x_392) ;  /* 0x000001c000008947 */ /* 0x000fea0003800000 */
[----:B----4-:R-:W-:Y:S02]  /*9530*/  IABS R3, R136 ;  /* 0x0000008800037213 */ /* 0x010fe40000000000 */
[----:B------:R-:W-:Y:S02]  /*9540*/  IADD3 R6, R145, -0x1, R136 ;  /* 0xffffffff91067810 */ /* 0x000fe40007ffe088 */
[----:B------:R-:W2:Y:S02]  /*9550*/  I2F.RP R2, R3 ;  /* 0x0000000300027306 */ /* 0x000ea40000209400 */
[----:B-1----:R-:W-:-:S06]  /*9560*/  IABS R10, R6 ;  /* 0x00000006000a7213 */ /* 0x002fcc0000000000 */
[----:B--2---:R-:W1:Y:S02]  /*9570*/  MUFU.RCP R2, R2 ;  /* 0x0000000200027308 */ /* 0x004e640000001000 */
[----:B-1----:R-:W-:-:S06]  /*9580*/  IADD3 R2, R2, 0xffffffe, RZ ;  /* 0x0ffffffe02027810 */ /* 0x002fcc0007ffe0ff */
[----:B------:R-:W1:Y:S02]  /*9590*/  F2I.FTZ.U32.TRUNC.NTZ R5, R2 ;  /* 0x0000000200057305 */ /* 0x000e64000021f000 */
[----:B-1----:R-:W-:-:S04]  /*95a0*/  IMAD.MOV R2, RZ, RZ, -R5 ;  /* 0x000000ffff027224 */ /* 0x002fc800078e0a05 */
[----:B------:R-:W-:Y:S01]  /*95b0*/  IMAD.MOV.U32 R4, RZ, RZ, R2 ;  /* 0x000000ffff047224 */ /* 0x000fe200078e0002 */
[----:B------:R-:W-:-:S03]  /*95c0*/  IABS R2, R136 ;  /* 0x0000008800027213 */ /* 0x000fc60000000000 */
[----:B------:R-:W-:Y:S02]  /*95d0*/  IMAD R8, R4, R3, RZ ;  /* 0x0000000304087224 */ /* 0x000fe400078e02ff */
[----:B------:R-:W-:Y:S02]  /*95e0*/  IMAD.MOV.U32 R4, RZ, RZ, RZ ;  /* 0x000000ffff047224 */ /* 0x000fe400078e00ff */
        /* <DEDUP_REMOVED lines=16> */
.L_x_392:
[----:B------:R-:W-:Y:S05]  /*96f0*/  BSYNC B0 ;  /* 0x0000000000007941 */ /* 0x000fea0003800000 */
.L_x_391:
[----:B----4-:R-:W2:Y:S01]  /*9700*/  LDL R3, [R1+0x44] ;  /* 0x0000440001037983 */ /* 0x010ea20000100800 */
[----:B------:R-:W-:Y:S01]  /*9710*/  CS2R R26, SRZ ;  /* 0x00000000001a7805 */ /* 0x000fe2000001ff00 */
[----:B------:R-:W-:Y:S01]  /*9720*/  CS2R R66, SRZ ;  /* 0x0000000000427805 */ /* 0x000fe2000001ff00 */
[----:B------:R-:W-:Y:S01]  /*9730*/  CS2R R28, SRZ ;  /* 0x00000000001c7805 */ /* 0x000fe2000001ff00 */
[----:B---3--:R-:W-:Y:S01]  /*9740*/  CS2R R70, SRZ ;  /* 0x0000000000467805 */ /* 0x008fe2000001ff00 */
        /* <DEDUP_REMOVED lines=29> */
[----:B--2---:R-:W-:-:S04]  /*9920*/  IMAD R250, R3, R2, RZ ;  /* 0x0000000203fa7224 */ /* 0x004fc800078e02ff */
[--C-:B------:R-:W-:Y:S01]  /*9930*/  IMAD.IADD R3, R250, 0x1, R2.reuse ;  /* 0x00000001fa037824 */ /* 0x100fe200078e0202 */
[----:B------:R-:W-:-:S04]  /*9940*/  PRMT R2, RZ, 0x7610, R2 ;  /* 0x00007610ff027816 */ /* 0x000fc80000000002 */
[----:B------:R-:W-:-:S04]  /*9950*/  IMNMX R231, R145, R3, PT ;  /* 0x0000000391e77217 */ /* 0x000fc80003800200 */
[----:B------:R-:W-:-:S13]  /*9960*/  ISETP.GT.AND P0, PT, R231, R250, PT ;  /* 0x000000fae700720c */ /* 0x000fda0003f04270 */
[----:B------:R-:W-:Y:S05]  /*9970*/  @!P0 BRA `(.L_x_393) ;  /* 0x0000c57000008947 */ /* 0x000fea0003800000 */
[----:B------:R-:W2:Y:S04]  /*9980*/  LDL R6, [R1+0x30] ;  /* 0x0000300001067983 */ /* 0x000ea80000100800 */
[----:B-1----:R-:W3:Y:S01]  /*9990*/  LDL R5, [R1+0x34] ;  /* 0x0000340001057983 */ /* 0x002ee20000100800 */
[----:B------:R-:W-:-:S03]  /*99a0*/  ISETP.NE.U32.AND P0, PT, RZ, c[0x0][0x340], PT ;  /* 0x0000d000ff007a0c */ /* 0x000fc60003f05070 */
[----:B------:R-:W4:Y:S01]  /*99b0*/  LDL R15, [R1+0x38] ;  /* 0x00003800010f7983 */ /* 0x000f220000100800 */
[----:B------:R-:W-:-:S03]  /*99c0*/  ISETP.NE.AND.EX P1, PT, RZ, c[0x0][0x344], PT, P0 ;  /* 0x0000d100ff007a0c */ /* 0x000fc60003f25300 */
[----:B------:R-:W4:Y:S04]  /*99d0*/  LDL R4, [R1+0x1c] ;  /* 0x00001c0001047983 */ /* 0x000f280000100800 */
[----:B------:R-:W4:Y:S04]  /*99e0*/  LDL R30, [R1+0x24] ;  /* 0x00002400011e7983 */ /* 0x000f280000100800 */
[----:B------:R-:W4:Y:S02]  /*99f0*/  LDL R9, [R1+0x3c] ;  /* 0x00003c0001097983 */ /* 0x000f240000100800 */
[----:B--2---:R-:W-:-:S02]  /*9a00*/  @P1 IADD3 R2, P0, R6, c[0x0][0x340], RZ ;  /* 0x0000d00006021a10 */ /* 0x004fc40007f1e0ff */
[----:B------:R-:W2:Y:S02]  /*9a10*/  LDL R6, [R1+0x28] ;  /* 0x0000280001067983 */ /* 0x000ea40000100800 */
[----:B---3--:R-:W-:-:S05]  /*9a20*/  @P1 IADD3.X R3, R5, c[0x0][0x344], RZ, P0, !PT ;  /* 0x0000d10005031a10 */ /* 0x008fca00007fe4ff */
[----:B------:R1:W3:Y:S01]  /*9a30*/  @P1 LDG.E R2, [R2.64] ;  /* 0x0000000802021981 */ /* 0x0002e2000c1e1900 */
[----:B------:R-:W-:-:S04]  /*9a40*/  IMAD.MOV.U32 R135, RZ, RZ, 0x70 ;  /* 0x00000070ff877424 */ /* 0x000fc800078e00ff */
[----:B------:R-:W-:Y:S01]  /*9a50*/  IMAD R135, R231, R135, -0x70 ;  /* 0xffffff90e7877424 */ /* 0x000fe200078e0287 */
[----:B------:R-:W-:Y:S01]  /*9a60*/  WARPSYNC 0xffffffff ;  /* 0xffffffff00007948 */ /* 0x000fe20003800000 */
[----:B-1----:R-:W-:-:S05]  /*9a70*/  IMAD.MOV.U32 R3, RZ, RZ, c[0x0][0x2b8] ;  /* 0x0000ae00ff037624 */ /* 0x002fca00078e00ff */
[----:B------:R-:W-:Y:S01]  /*9a80*/  ISETP.NE.AND P2, PT, R3, 0x1, PT ;  /* 0x000000010300780c */ /* 0x000fe20003f45270 */
[----:B------:R-:W-:-:S04]  /*9a90*/  IMAD.IADD R3, R0, 0x1, R135 ;  /* 0x0000000100037824 */ /* 0x000fc800078e0287 */
[C---:B----4-:R-:W-:Y:S01]  /*9aa0*/  IMAD.IADD R11, R3.reuse, 0x1, R4 ;  /* 0x00000001030b7824 */ /* 0x050fe200078e0204 */
[----:B------:R-:W-:-:S04]  /*9ab0*/  ISETP.GE.AND P0, PT, R3, R144, PT ;  /* 0x000000900300720c */ /* 0x000fc80003f06270 */
[----:B------:R-:W-:-:S03]  /*9ac0*/  ISETP.GT.OR P0, PT, R0, 0x6f, P0 ;  /* 0x0000006f0000780c */ /* 0x000fc60000704670 */
[----:B------:R-:W-:-:S04]  /*9ad0*/  @P2 IMAD.HI.U32 R4, R11, c[0x0][0x2bc], RZ ;  /* 0x0000af000b042a27 */ /* 0x000fc800078e00ff */
[----:B------:R-:W-:Y:S01]  /*9ae0*/  IMAD.MOV.U32 R8, RZ, RZ, R11 ;  /* 0x000000ffff087224 */ /* 0x000fe200078e000b */
[----:B------:R-:W-:Y:S01]  /*9af0*/  @P2 SHF.R.U32.HI R8, RZ, c[0x0][0x2c0], R4 ;  /* 0x0000b000ff082a19 */ /* 0x000fe20000011604 */
[----:B------:R-:W-:Y:S01]  /*9b00*/  IMAD.MOV.U32 R221, RZ, RZ, RZ ;  /* 0x000000ffffdd7224 */ /* 0x000fe200078e00ff */
[----:B------:R-:W-:Y:S01]  /*9b10*/  BAR.SYNC.DEFER_BLOCKING 0x0 ;  /* 0x0000000000007b1d */ /* 0x000fe20000010000 */
[----:B------:R-:W-:Y:S02]  /*9b20*/  IMAD.MOV.U32 R5, RZ, RZ, c[0x0][0x2c4] ;  /* 0x0000b100ff057624 */ /* 0x000fe400078e00ff */
[----:B------:R-:W-:-:S05]  /*9b30*/  @!P1 IMAD.MOV.U32 R2, RZ, RZ, R15 ;  /* 0x000000ffff029224 */ /* 0x000fca00078e000f */
[----:B---3--:R-:W-:Y:S01]  /*9b40*/  SHF.R.S32.HI R3, RZ, 0x1f, R2 ;  /* 0x0000001fff037819 */ /* 0x008fe20000011402 */
[----:B------:R-:W-:-:S04]  /*9b50*/  IMAD.WIDE.U32 R16, R2, c[0x0][0x2b0], RZ ;  /* 0x0000ac0002107a25 */ /* 0x000fc800078e00ff */
[----:B------:R-:W-:-:S04]  /*9b60*/  IMAD R3, R3, c[0x0][0x2b0], RZ ;  /* 0x0000ac0003037a24 */ /* 0x000fc800078e02ff */
[----:B------:R-:W-:Y:S01]  /*9b70*/  IMAD R2, R2, c[0x0][0x2b4], R3 ;  /* 0x0000ad0002027a24 */ /* 0x000fe200078e0203 */
[----:B------:R-:W-:-:S03]  /*9b80*/  @!P0 IADD3 R3, P2, R8, R16, RZ ;  /* 0x0000001008038210 */ /* 0x000fc60007f5e0ff */
[----:B------:R-:W-:Y:S01]  /*9b90*/  IMAD.IADD R4, R17, 0x1, R2 ;  /* 0x0000000111047824 */ /* 0x000fe200078e0202 */
[----:B------:R-:W-:Y:S01]  /*9ba0*/  STL.64 [R1+0x10], R16 ;  /* 0x0000101001007387 */ /* 0x000fe20000100a00 */
[----:B------:R-:W-:-:S03]  /*9bb0*/  @!P0 LEA R2, P1, R3, c[0x0][0x2a0], 0x2 ;  /* 0x0000a80003028a11 */ /* 0x000fc600078210ff */
[----:B------:R1:W-:Y:S02]  /*9bc0*/  STL [R1+0x18], R4 ;  /* 0x0000180401007387 */ /* 0x0003e40000100800 */
[----:B-1----:R-:W-:-:S04]  /*9bd0*/  @!P0 LEA.HI.X.SX32 R4, R8, R4, 0x1, P2 ;  /* 0x0000000408048211 */ /* 0x002fc800010f0eff */
[----:B------:R-:W-:-:S05]  /*9be0*/  @!P0 LEA.HI.X R3, R3, c[0x0][0x2a4], R4, 0x2, P1 ;  /* 0x0000a90003038a11 */ /* 0x000fca00008f1404 */
[----:B------:R1:W3:Y:S01]  /*9bf0*/  @!P0 LDG.E R221, [R2.64] ;  /* 0x0000000802dd8981 */ /* 0x0002e2000c1e1900 */
[----:B------:R-:W-:Y:S02]  /*9c00*/  ISETP.NE.AND P1, PT, R5, 0x1, PT ;  /* 0x000000010500780c */ /* 0x000fe40003f25270 */
[----:B------:R-:W-:Y:S02]  /*9c10*/  ISETP.NE.U32.AND P0, PT, RZ, c[0x0][0x348], PT ;  /* 0x0000d200ff007a0c */ /* 0x000fe40003f05070 */
[----:B--2---:R-:W-:Y:S01]  /*9c20*/  LOP3.LUT R52, R6, 0xffff, RZ, 0xc0, !PT ;  /* 0x0000ffff06347812 */ /* 0x004fe200078ec0ff */
[----:B------:R-:W-:Y:S01]  /*9c30*/  IMAD R6, R30, 0x80, R0 ;  /* 0x000000801e067824 */ /* 0x000fe200078e0200 */
[----:B------:R-:W-:Y:S02]  /*9c40*/  ISETP.NE.AND.EX P0, PT, RZ, c[0x0][0x34c], PT, P0 ;  /* 0x0000d300ff007a0c */ /* 0x000fe40003f05300 */
[----:B-1----:R-:W-:-:S05]  /*9c50*/  SHF.R.S32.HI R2, RZ, 0x1f, R146 ;  /* 0x0000001fff027819 */ /* 0x002fca0000011492 */
[----:B------:R-:W-:-:S04]  /*9c60*/  IMAD R2, R2, c[0x0][0x178], RZ ;  /* 0x00005e0002027a24 */ /* 0x000fc800078e02ff */
[C---:B------:R-:W-:Y:S02]  /*9c70*/  IMAD R4, R146.reuse, c[0x0][0x17c], R2 ;  /* 0x00005f0092047a24 */ /* 0x040fe400078e0202 */
[----:B------:R-:W-:Y:S01]  /*9c80*/  IMAD.WIDE.U32 R2, R146, c[0x0][0x178], RZ ;  /* 0x00005e0092027a25 */ /* 0x000fe200078e00ff */
[----:B------:R-:W-:-:S03]  /*9c90*/  SEL R9, R9, RZ, !P0 ;  /* 0x000000ff09097207 */ /* 0x000fc60004000000 */
[----:B------:R-:W-:Y:S02]  /*9ca0*/  IMAD.IADD R3, R3, 0x1, R4 ;  /* 0x0000000103037824 */ /* 0x000fe400078e0204 */
[----:B------:R-:W-:-:S04]  /*9cb0*/  @P1 IMAD.HI.U32 R10, R6, c[0x0][0x2c8], RZ ;  /* 0x0000b200060a1a27 */ /* 0x000fc800078e00ff */
[----:B------:R-:W-:Y:S01]  /*9cc0*/  IMAD.WIDE.U32 R4, R52, c[0x0][0x1b8], R2 ;  /* 0x00006e0034047a25 */ /* 0x000fe200078e0002 */
[----:B------:R-:W-:-:S03]  /*9cd0*/  SEL R3, R15, RZ, !P0 ;  /* 0x000000ff0f037207 */ /* 0x000fc60004000000 */
[----:B------:R-:W-:Y:S01]  /*9ce0*/  IMAD.MOV.U32 R2, RZ, RZ, R6 ;  /* 0x000000ffff027224 */ /* 0x000fe200078e0006 */
[----:B------:R-:W-:Y:S01]  /*9cf0*/  @P1 SHF.R.U32.HI R2, RZ, c[0x0][0x2cc], R10 ;  /* 0x0000b300ff021a19 */ /* 0x000fe2000001160a */
[----:B------:R-:W-:Y:S02]  /*9d00*/  IMAD R5, R52, c[0x0][0x1bc], R5 ;  /* 0x00006f0034057a24 */ /* 0x000fe400078e0205 */
[----:B------:R-:W-:Y:S01]  /*9d10*/  IMAD R9, R9, c[0x0][0x1c0], RZ ;  /* 0x0000700009097a24 */ /* 0x000fe200078e02ff */
[----:B------:R-:W-:Y:S01]  /*9d20*/  SHF.R.S32.HI R10, RZ, 0x1f, R2 ;  /* 0x0000001fff0a7819 */ /* 0x000fe20000011402 */
[----:B------:R-:W-:-:S04]  /*9d30*/  IMAD.WIDE.U32 R4, R3, c[0x0][0x1c0], R4 ;  /* 0x0000700003047a25 */ /* 0x000fc800078e0004 */
[----:B------:R-:W-:Y:S02]  /*9d40*/  IMAD R9, R3, c[0x0][0x1c4], R9 ;  /* 0x0000710003097a24 */ /* 0x000fe400078e0209 */
[----:B------:R-:W-:Y:S02]  /*9d50*/  IMAD.MOV R3, RZ, RZ, -R2 ;  /* 0x000000ffff037224 */ /* 0x000fe400078e0a02 */
[----:B------:R-:W-:Y:S02]  /*9d60*/  IMAD.IADD R5, R5, 0x1, R9 ;  /* 0x0000000105057824 */ /* 0x000fe400078e0209 */
[----:B------:R-:W-:Y:S02]  /*9d70*/  IMAD R6, R3, c[0x0][0x2c4], R6 ;  /* 0x0000b10003067a24 */ /* 0x000fe400078e0206 */
[----:B------:R-:W-:-:S03]  /*9d80*/  IMAD R3, R10, c[0x0][0x1b0], RZ ;  /* 0x00006c000a037a24 */ /* 0x000fc600078e02ff */
[----:B------:R-:W-:Y:S01]  /*9d90*/  SHF.R.S32.HI R9, RZ, 0x1f, R6 ;  /* 0x0000001fff097819 */ /* 0x000fe20000011406 */
[C---:B------:R-:W-:Y:S02]  /*9da0*/  IMAD R10, R2.reuse, c[0x0][0x1b4], R3 ;  /* 0x00006d00020a7a24 */ /* 0x040fe400078e0203 */
[----:B------:R-:W-:-:S04]  /*9db0*/  IMAD.WIDE.U32 R2, R2, c[0x0][0x1b0], R4 ;  /* 0x00006c0002027a25 */ /* 0x000fc800078e0004 */
[----:B------:R-:W-:Y:S02]  /*9dc0*/  IMAD R4, R9, c[0x0][0x1a8], RZ ;  /* 0x00006a0009047a24 */ /* 0x000fe400078e02ff */
[----:B------:R-:W-:Y:S02]  /*9dd0*/  IMAD.IADD R3, R3, 0x1, R10 ;  /* 0x0000000103037824 */ /* 0x000fe400078e020a */
[C---:B------:R-:W-:Y:S02]  /*9de0*/  IMAD R4, R6.reuse, c[0x0][0x1ac], R4 ;  /* 0x00006b0006047a24 */ /* 0x040fe400078e0204 */
[----:B------:R-:W-:-:S04]  /*9df0*/  IMAD.WIDE.U32 R2, R6, c[0x0][0x1a8], R2 ;  /* 0x00006a0006027a25 */ /* 0x000fc800078e0002 */
[----:B------:R-:W-:Y:S01]  /*9e00*/  IMAD.IADD R4, R3, 0x1, R4 ;  /* 0x0000000103047824 */ /* 0x000fe200078e0204 */
[----:B------:R-:W-:-:S04]  /*9e10*/  LEA R3, P0, R2, c[0x0][0x160], 0x1 ;  /* 0x0000580002037a11 */ /* 0x000fc800078008ff */
[----:B------:R-:W-:Y:S01]  /*9e20*/  LEA.HI.X R2, R2, c[0x0][0x164], R4, 0x1, P0 ;  /* 0x0000590002027a11 */ /* 0x000fe200000f0c04 */
[----:B------:R-:W1:Y:S01]  /*9e30*/  SHFL.IDX PT, R10, R3, RZ, 0x181f ;  /* 0x00181fff030a7589 */ /* 0x000e6200000e0000 */
[----:B------:R-:W-:-:S03]  /*9e40*/  IMAD R24, R153, c[0x0][0x2c4], RZ ;  /* 0x0000b10099187a24 */ /* 0x000fc600078e02ff */
[----:B------:R-:W2:Y:S01]  /*9e50*/  SHFL.IDX PT, R9, R2, RZ, 0x181f ;  /* 0x00181fff02097589 */ /* 0x000ea200000e0000 */
[----:B------:R-:W-:Y:S02]  /*9e60*/  IMAD R6, R30, 0x80, R81 ;  /* 0x000000801e067824 */ /* 0x000fe400078e0251 */
[----:B------:R-:W-:Y:S01]  /*9e70*/  IMAD.MOV R4, RZ, RZ, -R8 ;  /* 0x000000ffff047224 */ /* 0x000fe200078e0a08 */
[----:B------:R-:W4:Y:S02]  /*9e80*/  SHFL.IDX PT, R15, R3, 0x1, 0x181f ;  /* 0x00381f00030f7f89 */ /* 0x000f2400000e0000 */
[----:B------:R-:W-:Y:S01]  /*9e90*/  ISETP.GE.AND P4, PT, R6, R24, PT ;  /* 0x000000180600720c */ /* 0x000fe20003f86270 */
[----:B------:R-:W-:Y:S01]  /*9ea0*/  IMAD R225, R4, c[0x0][0x2b8], R11 ;  /* 0x0000ae0004e17a24 */ /* 0x000fe200078e020b */
[----:B------:R-:W4:Y:S01]  /*9eb0*/  SHFL.IDX PT, R18, R2, 0x1, 0x181f ;  /* 0x00381f0002127f89 */ /* 0x000f2200000e0000 */
[----:B------:R-:W-:Y:S02]  /*9ec0*/  IADD3 R4, R6, 0x20, RZ ;  /* 0x0000002006047810 */ /* 0x000fe40007ffe0ff */
[----:B------:R-:W-:-:S02]  /*9ed0*/  ISETP.GE.AND P6, PT, R76, c[0x0][0x198], PT ;  /* 0x000066004c007a0c */ /* 0x000fc40003fc6270 */
[----:B------:R-:W-:Y:S02]  /*9ee0*/  SHF.R.S32.HI R54, RZ, 0x1f, R225 ;  /* 0x0000001fff367819 */ /* 0x000fe400000114e1 */
[----:B------:R-:W-:Y:S02]  /*9ef0*/  ISETP.GE.AND P0, PT, R4, R24, PT ;  /* 0x000000180400720c */ /* 0x000fe40003f06270 */
[----:B------:R-:W-:Y:S01]  /*9f00*/  IADD3 R19, R6, 0x40, RZ ;  /* 0x0000004006137810 */ /* 0x000fe20007ffe0ff */
[----:B------:R-:W-:Y:S01]  /*9f10*/  IMAD R8, R54, c[0x0][0x1e0], RZ ;  /* 0x0000780036087a24 */ /* 0x000fe200078e02ff */
[----:B-1----:R-:W-:Y:S01]  /*9f20*/  @!P4 LEA R16, P1, R76, R10, 0x1 ;  /* 0x0000000a4c10c211 */ /* 0x002fe200078208ff */
[C---:B------:R-:W-:Y:S01]  /*9f30*/  IMAD.WIDE.U32 R4, R225.reuse, c[0x0][0x1e0], RZ ;  /* 0x00007800e1047a25 */ /* 0x040fe200078e00ff */
[----:B------:R-:W-:Y:S02]  /*9f40*/  ISETP.GE.AND P5, PT, R212, c[0x0][0x198], PT ;  /* 0x00006600d4007a0c */ /* 0x000fe40003fa6270 */
[----:B--2---:R-:W-:Y:S01]  /*9f50*/  @!P4 LEA.HI.X R17, R76, R9, R77, 0x1, P1 ;  /* 0x000000094c11c211 */ /* 0x004fe200008f0c4d */
[----:B------:R-:W-:Y:S01]  /*9f60*/  IMAD R8, R225, c[0x0][0x1e4], R8 ;  /* 0x00007900e1087a24 */ /* 0x000fe200078e0208 */
[----:B------:R-:W-:-:S02]  /*9f70*/  ISETP.GE.AND P1, PT, R19, R24, PT ;  /* 0x000000181300720c */ /* 0x000fc40003f26270 */
[----:B------:R-:W1:Y:S01]  /*9f80*/  SHFL.IDX PT, R19, R3, 0x2, 0x181f ;  /* 0x00581f0003137f89 */ /* 0x000e6200000e0000 */
[----:B------:R-:W-:Y:S01]  /*9f90*/  @!P4 LEA R10, P3, R212, R10, 0x1 ;  /* 0x0000000ad40ac211 */ /* 0x000fe200078608ff */
[----:B------:R-:W-:Y:S02]  /*9fa0*/  IMAD.IADD R5, R5, 0x1, R8 ;  /* 0x0000000105057824 */ /* 0x000fe400078e0208 */
[----:B------:R2:W-:Y:S01]  /*9fb0*/  @!P4 LDGSTS.E.BYPASS.LTC128B.128 [R213+0x100], [R16.64], !P6 ;  /* 0x0010000010d5cfae */ /* 0x0005e2000f101d48 */
[----:B----4-:R-:W-:Y:S02]  /*9fc0*/  @!P0 LEA R8, P2, R76, R15, 0x1 ;  /* 0x0000000f4c088211 */ /* 0x010fe400078408ff */
[----:B------:R-:W-:Y:S02]  /*9fd0*/  @!P4 LEA.HI.X R11, R212, R9, R230, 0x1, P3 ;  /* 0x00000009d40bc211 */ /* 0x000fe400018f0ce6 */
[----:B------:R-:W-:-:S03]  /*9fe0*/  @!P0 LEA.HI.X R9, R76, R18, R77, 0x1, P2 ;  /* 0x000000124c098211 */ /* 0x000fc600010f0c4d */
[----:B------:R4:W-:Y:S04]  /*9ff0*/  @!P4 LDGSTS.E.BYPASS.LTC128B.128 [R213+0x4100], [R10.64], !P5 ;  /* 0x041000000ad5cfae */ /* 0x0009e8000e901d48 */
[----:B------:R1:W-:Y:S01]  /*a000*/  @!P0 LDGSTS.E.BYPASS.LTC128B.128 [R215+0x1100], [R8.64], !P6 ;  /* 0x0110000008d78fae */ /* 0x0003e2000f101d48 */
[----:B------:R-:W-:-:S03]  /*a010*/  IMAD.WIDE.U32 R20, R52, c[0x0][0x1e8], RZ ;  /* 0x00007a0034147a25 */ /* 0x000fc600078e00ff */
[----:B--2---:R-:W2:Y:S04]  /*a020*/  SHFL.IDX PT, R16, R2, 0x2, 0x181f ;  /* 0x00581f0002107f89 */ /* 0x004ea800000e0000 */
[----:B------:R2:W2:Y:S01]  /*a030*/  SHFL.IDX PT, R17, R3, 0x3, 0x181f ;  /* 0x00781f0003117f89 */ /* 0x0004a200000e0000 */
[----:B------:R-:W-:Y:S01]  /*a040*/  IMAD R252, R52, c[0x0][0x1ec], R21 ;  /* 0x00007b0034fc7a24 */ /* 0x000fe200078e0215 */
[----:B-1----:R-:W-:-:S04]  /*a050*/  @!P0 LEA R8, P2, R212, R15, 0x1 ;  /* 0x0000000fd4088211 */ /* 0x002fc800078408ff */
[----:B------:R-:W-:Y:S02]  /*a060*/  @!P0 LEA.HI.X R9, R212, R18, R230, 0x1, P2 ;  /* 0x00000012d4098211 */ /* 0x000fe400010f0ce6 */
[----:B------:R1:W1:Y:S01]  /*a070*/  SHFL.IDX PT, R18, R2, 0x3, 0x181f ;  /* 0x00781f0002127f89 */ /* 0x00026200000e0000 */
[----:B----4-:R-:W-:Y:S02]  /*a080*/  IADD3 R10, R6, 0x60, RZ ;  /* 0x00000060060a7810 */ /* 0x010fe40007ffe0ff */
[----:B------:R-:W-:Y:S01]  /*a090*/  IADD3 R134, R231, -0x1, RZ ;  /* 0xffffffffe7867810 */ /* 0x000fe20007ffe0ff */
[----:B------:R4:W-:Y:S01]  /*a0a0*/  @!P0 LDGSTS.E.BYPASS.LTC128B.128 [R215+0x5100], [R8.64], !P5 ;  /* 0x0510000008d78fae */ /* 0x0009e2000e901d48 */
[----:B------:R-:W-:-:S03]  /*a0b0*/  ISETP.GE.AND P0, PT, R10, R24, PT ;  /* 0x000000180a00720c */ /* 0x000fc60003f06270 */
[----:B------:R-:W-:Y:S01]  /*a0c0*/  IMAD R133, R134, -0x70, R144 ;  /* 0xffffff9086857824 */ /* 0x000fe200078e0290 */
[----:B------:R1:W-:Y:S01]  /*a0d0*/  STL.64 [R1+0x8], R20 ;  /* 0x0000081401007387 */ /* 0x0003e20000100a00 */
[----:B------:R-:W-:Y:S01]  /*a0e0*/  LOP3.LUT R234, R234, 0xfffffffd, RZ, 0xc0, !PT ;  /* 0xfffffffdeaea7812 */ /* 0x000fe200078ec0ff */
[----:B------:R-:W-:Y:S01]  /*a0f0*/  BSSY B0, `(.L_x_394) ;  /* 0x0000040000007945 */ /* 0x000fe20003800000 */
[----:B---3--:R-:W-:Y:S01]  /*a100*/  SHF.R.S32.HI R53, RZ, 0x1f, R221 ;  /* 0x0000001fff357819 */ /* 0x008fe200000114dd */
[----:B------:R-:W-:-:S04]  /*a110*/  IMAD.WIDE.U32 R4, R221, c[0x0][0x1f0], R4 ;  /* 0x00007c00dd047a25 */ /* 0x000fc800078e0004 */
[----:B--2---:R-:W-:Y:S01]  /*a120*/  IMAD R3, R53, c[0x0][0x1f0], RZ ;  /* 0x00007c0035037a24 */ /* 0x004fe200078e02ff */
[----:B------:R-:W-:-:S03]  /*a130*/  IADD3 R6, P3, R4, R20, RZ ;  /* 0x0000001404067210 */ /* 0x000fc60007f7e0ff */
[----:B-1----:R-:W-:Y:S01]  /*a140*/  IMAD R2, R221, c[0x0][0x1f4], R3 ;  /* 0x00007d00dd027a24 */ /* 0x002fe200078e0203 */
[----:B------:R-:W-:-:S04]  /*a150*/  @!P1 LEA R4, P2, R76, R19, 0x1 ;  /* 0x000000134c049211 */ /* 0x000fc800078408ff */
[----:B------:R-:W-:Y:S02]  /*a160*/  IADD3.X R2, R252, R5, R2, P3, !PT ;  /* 0x00000005fc027210 */ /* 0x000fe40001ffe402 */
[-C--:B------:R-:W-:Y:S02]  /*a170*/  @!P1 LEA.HI.X R5, R76, R16.reuse, R77, 0x1, P2 ;  /* 0x000000104c059211 */ /* 0x080fe400010f0c4d */
[----:B------:R-:W-:Y:S02]  /*a180*/  LEA R3, P2, R6, c[0x0][0x1c8], 0x1 ;  /* 0x0000720006037a11 */ /* 0x000fe400078408ff */
[----:B------:R-:W-:Y:S01]  /*a190*/  @!P1 LEA R10, P3, R212, R19, 0x1 ;  /* 0x00000013d40a9211 */ /* 0x000fe200078608ff */
[----:B------:R1:W-:Y:S01]  /*a1a0*/  @!P1 LDGSTS.E.BYPASS.LTC128B.128 [R215+0x2100], [R4.64], !P6 ;  /* 0x0210000004d79fae */ /* 0x0003e2000f101d48 */
[----:B------:R-:W-:Y:S02]  /*a1b0*/  LEA.HI.X R20, R6, c[0x0][0x1cc], R2, 0x1, P2 ;  /* 0x0000730006147a11 */ /* 0x000fe400010f0c02 */
[----:B------:R-:W-:Y:S01]  /*a1c0*/  IMNMX R2, R133, 0x70, PT ;  /* 0x0000007085027817 */ /* 0x000fe20003800200 */
[----:B------:R-:W2:Y:S01]  /*a1d0*/  SHFL.IDX PT, R15, R3, RZ, 0x181f ;  /* 0x00181fff030f7589 */ /* 0x000ea200000e0000 */
[----:B------:R-:W-:-:S03]  /*a1e0*/  @!P1 LEA.HI.X R11, R212, R16, R230, 0x1, P3 ;  /* 0x00000010d40b9211 */ /* 0x000fc600018f0ce6 */
[----:B------:R-:W3:Y:S01]  /*a1f0*/  SHFL.IDX PT, R16, R20, RZ, 0x181f ;  /* 0x00181fff14107589 */ /* 0x000ee200000e0000 */
[----:B------:R-:W-:Y:S01]  /*a200*/  IMAD.IADD R2, R2, 0x1, -R81 ;  /* 0x0000000102027824 */ /* 0x000fe200078e0a51 */
[CC--:B----4-:R-:W-:Y:S02]  /*a210*/  @!P0 LEA R8, P2, R76.reuse, R17.reuse, 0x1 ;  /* 0x000000114c088211 */ /* 0x0d0fe400078408ff */
[----:B------:R4:W-:Y:S02]  /*a220*/  @!P1 LDGSTS.E.BYPASS.LTC128B.128 [R215+0x6100], [R10.64], !P5 ;  /* 0x061000000ad79fae */ /* 0x0009e4000e901d48 */
[----:B------:R-:W-:Y:S02]  /*a230*/  @!P0 LEA.HI.X R9, R76, R18, R77, 0x1, P2 ;  /* 0x000000124c098211 */ /* 0x000fe400010f0c4d */
[----:B------:R-:W-:Y:S01]  /*a240*/  ISETP.GE.AND P2, PT, R2, 0x1, PT ;  /* 0x000000010200780c */ /* 0x000fe20003f46270 */
[----:B------:R-:W2:Y:S04]  /*a250*/  SHFL.IDX PT, R6, R3, 0x1, 0x181f ;  /* 0x00381f0003067f89 */ /* 0x000ea800000e0000 */
[----:B------:R2:W-:Y:S01]  /*a260*/  @!P0 LDGSTS.E.BYPASS.LTC128B.128 [R215+0x3100], [R8.64], !P6 ;  /* 0x0310000008d78fae */ /* 0x0005e2000f101d48 */
[----:B-1----:R-:W-:-:S04]  /*a270*/  @!P0 LEA R4, P1, R212, R17, 0x1 ;  /* 0x00000011d4048211 */ /* 0x002fc800078208ff */
[----:B------:R-:W-:Y:S02]  /*a280*/  @!P0 LEA.HI.X R5, R212, R18, R230, 0x1, P1 ;  /* 0x00000012d4058211 */ /* 0x000fe400008f0ce6 */
[----:B------:R-:W-:Y:S04]  /*a290*/  SHFL.IDX PT, R18, R3, 0x2, 0x181f ;  /* 0x00581f0003127f89 */ /* 0x000fe800000e0000 */
[----:B----4-:R-:W1:Y:S01]  /*a2a0*/  SHFL.IDX PT, R11, R20, 0x1, 0x181f ;  /* 0x00381f00140b7f89 */ /* 0x010e6200000e0000 */
[----:B------:R-:W-:-:S03]  /*a2b0*/  ISETP.GE.AND P6, PT, R76, c[0x0][0x1d4], PT ;  /* 0x000075004c007a0c */ /* 0x000fc60003fc6270 */
[----:B------:R-:W4:Y:S01]  /*a2c0*/  SHFL.IDX PT, R19, R20, 0x2, 0x181f ;  /* 0x00581f0014137f89 */ /* 0x000f2200000e0000 */
[----:B------:R-:W-:-:S03]  /*a2d0*/  ISETP.GE.AND P1, PT, R2, 0x21, PT ;  /* 0x000000210200780c */ /* 0x000fc60003f26270 */
[----:B------:R1:W-:Y:S01]  /*a2e0*/  @!P0 LDGSTS.E.BYPASS.LTC128B.128 [R215+0x7100], [R4.64], !P5 ;  /* 0x0710000004d78fae */ /* 0x0003e2000e901d48 */
[----:B--2---:R-:W-:Y:S02]  /*a2f0*/  @P2 LEA R8, P0, R76, R15, 0x1 ;  /* 0x0000000f4c082211 */ /* 0x004fe400078008ff */
[----:B------:R-:W-:Y:S01]  /*a300*/  ISETP.GE.AND P5, PT, R212, c[0x0][0x1d4], PT ;  /* 0x00007500d4007a0c */ /* 0x000fe20003fa6270 */
[----:B------:R-:W0:Y:S01]  /*a310*/  LDGDEPBAR ;  /* 0x00000000000079af */ /* 0x000e220000000000 */
[----:B---3--:R-:W-:Y:S02]  /*a320*/  @P2 LEA.HI.X R9, R76, R16, R77, 0x1, P0 ;  /* 0x000000104c092211 */ /* 0x008fe400000f0c4d */
[----:B------:R-:W-:-:S03]  /*a330*/  ISETP.GE.AND P0, PT, R2, 0x41, PT ;  /* 0x000000410200780c */ /* 0x000fc60003f06270 */
[----:B------:R2:W-:Y:S01]  /*a340*/  @P2 LDGSTS.E.BYPASS.LTC128B.128 [R213+0x8100], [R8.64], !P6 ;  /* 0x0810000008d52fae */ /* 0x0005e2000f101d48 */
[----:B-1----:R-:W-:-:S04]  /*a350*/  @P2 LEA R4, P3, R212, R15, 0x1 ;  /* 0x0000000fd4042211 */ /* 0x002fc800078608ff */
[----:B------:R-:W-:Y:S02]  /*a360*/  @P2 LEA.HI.X R5, R212, R16, R230, 0x1, P3 ;  /* 0x00000010d4052211 */ /* 0x000fe400018f0ce6 */
[----:B------:R-:W-:-:S03]  /*a370*/  @P1 LEA R16, P3, R76, R6, 0x1 ;  /* 0x000000064c101211 */ /* 0x000fc600078608ff */
[----:B------:R1:W-:Y:S01]  /*a380*/  @P2 LDGSTS.E.BYPASS.LTC128B.128 [R213+0xb900], [R4.64], !P5 ;  /* 0x0b90000004d52fae */ /* 0x0003e2000e901d48 */
[----:B------:R-:W-:Y:S02]  /*a390*/  @P1 LEA R10, P2, R212, R6, 0x1 ;  /* 0x00000006d40a1211 */ /* 0x000fe400078408ff */
[CCC-:B------:R-:W-:Y:S02]  /*a3a0*/  @P1 LEA.HI.X R17, R76.reuse, R11.reuse, R77.reuse, 0x1, P3 ;  /* 0x0000000b4c111211 */ /* 0x1c0fe400018f0c4d */
[----:B--2---:R-:W-:Y:S02]  /*a3b0*/  @P0 LEA R8, P3, R76, R18, 0x1 ;  /* 0x000000124c080211 */ /* 0x004fe400078608ff */
[----:B------:R-:W-:Y:S01]  /*a3c0*/  @P1 LEA.HI.X R11, R212, R11, R230, 0x1, P2 ;  /* 0x0000000bd40b1211 */ /* 0x000fe200010f0ce6 */
[----:B------:R2:W-:Y:S01]  /*a3d0*/  @P1 LDGSTS.E.BYPASS.LTC128B.128 [R215+0x9100], [R16.64], !P6 ;  /* 0x0910000010d71fae */ /* 0x0005e2000f101d48 */
[----:B----4-:R-:W-:-:S03]  /*a3e0*/  @P0 LEA.HI.X R9, R76, R19, R77, 0x1, P3 ;  /* 0x000000134c090211 */ /* 0x010fc600018f0c4d */
[----:B------:R2:W-:Y:S04]  /*a3f0*/  @P1 LDGSTS.E.BYPASS.LTC128B.128 [R215+0xc900], [R10.64], !P5 ;  /* 0x0c9000000ad71fae */ /* 0x0005e8000e901d48 */
[----:B------:R2:W-:Y:S01]  /*a400*/  @P0 LDGSTS.E.BYPASS.LTC128B.128 [R215+0xa100], [R8.64], !P6 ;  /* 0x0a10000008d70fae */ /* 0x0005e2000f101d48 */
[----:B-1----:R-:W-:-:S04]  /*a410*/  @P0 LEA R4, P2, R212, R18, 0x1 ;  /* 0x00000012d4040211 */ /* 0x002fc800078408ff */
[----:B------:R-:W-:-:S05]  /*a420*/  @P0 LEA.HI.X R5, R212, R19, R230, 0x1, P2 ;  /* 0x00000013d4050211 */ /* 0x000fca00010f0ce6 */
[----:B------:R2:W-:Y:S01]  /*a430*/  @P0 LDGSTS.E.BYPASS.LTC128B.128 [R215+0xd900], [R4.64], !P5 ;  /* 0x0d90000004d70fae */ /* 0x0005e2000e901d48 */
[----:B------:R-:W-:-:S03]  /*a440*/  ISETP.GE.AND P0, PT, R2, 0x61, PT ;  /* 0x000000610200780c */ /* 0x000fc60003f06270 */
[----:B------:R-:W1:Y:S01]  /*a450*/  SHFL.IDX PT, R3, R3, 0x3, 0x181f ;  /* 0x00781f0003037f89 */ /* 0x000e6200000e0000 */
[----:B------:R-:W-:-:S03]  /*a460*/  @P6 LOP3.LUT R234, R234, 0x2, RZ, 0xfc, !PT ;  /* 0x00000002eaea6812 */ /* 0x000fc600078efcff */
[----:B------:R2:W3:Y:S06]  /*a470*/  SHFL.IDX PT, R6, R20, 0x3, 0x181f ;  /* 0x00781f0014067f89 */ /* 0x0004ec00000e0000 */
[----:B------:R-:W-:Y:S05]  /*a480*/  @!P0 BRA `(.L_x_395) ;  /* 0x0000006000008947 */ /* 0x000fea0003800000 */
[-C--:B-12---:R-:W-:Y:S02]  /*a490*/  LEA R4, P1, R76, R3.reuse, 0x1 ;  /* 0x000000034c047211 */ /* 0x086fe400078208ff */
[----:B------:R-:W-:Y:S02]  /*a4a0*/  LEA R2, P0, R212, R3, 0x1 ;  /* 0x00000003d4027211 */ /* 0x000fe400078008ff */
[----:B---3--:R-:W-:-:S02]  /*a4b0*/  LEA.HI.X R5, R76, R6, R77, 0x1, P1 ;  /* 0x000000064c057211 */ /* 0x008fc400008f0c4d */
[----:B------:R-:W-:-:S03]  /*a4c0*/  LEA.HI.X R3, R212, R6, R230, 0x1, P0 ;  /* 0x00000006d4037211 */ /* 0x000fc600000f0ce6 */
[----:B------:R1:W-:Y:S04]  /*a4d0*/  LDGSTS.E.BYPASS.LTC128B.128 [R215+0xb100], [R4.64], !P6 ;  /* 0x0b10000004d77fae */ /* 0x0003e8000f101d48 */
[----:B------:R1:W-:Y:S02]  /*a4e0*/  LDGSTS.E.BYPASS.LTC128B.128 [R215+0xe900], [R2.64], !P5 ;  /* 0x0e90000002d77fae */ /* 0x0003e4000e901d48 */
.L_x_395:
[----:B------:R-:W-:Y:S05]  /*a4f0*/  BSYNC B0 ;  /* 0x0000000000007941 */ /* 0x000fea0003800000 */
.L_x_394:
[----:B------:R-:W-:Y:S01]  /*a500*/  ISETP.LT.AND P0, PT, RZ, c[0x0][0x27c], PT ;  /* 0x00009f00ff007a0c */ /* 0x000fe20003f01270 */
[----:B------:R-:W0:-:S12]  /*a510*/  LDGDEPBAR ;  /* 0x00000000000079af */ /* 0x000e180000000000 */
[----:B------:R-:W-:Y:S05]  /*a520*/  @P0 BRA `(.L_x_396) ;  /* 0x0000002000000947 */ /* 0x000fea0003800000 */
[----:B------:R-:W-:-:S04]  /*a530*/  DEPBAR.LE SB0, 0x1 ;  /* 0x000080400000791a */ /* 0x000fc80000000000 */
[----:B------:R-:W-:Y:S05]  /*a540*/  BRA `(.L_x_397) ;  /* 0x0000360000007947 */ /* 0x000fea0003800000 */
.L_x_396:
[----:B-1---5:R-:W-:Y:S01]  /*a550*/  SHF.R.S32.HI R2, RZ, 0x1f, R137 ;  /* 0x0000001fff027819 */ /* 0x022fe20000011489 */
[----:B------:R-:W-:Y:S01]  /*a560*/  ULDC.U8 UR5, c[0x0][0x298] ;  /* 0x0000a60000057ab9 */ /* 0x000fe20000000000 */
[C---:B--2---:R-:W-:Y:S01]  /*a570*/  IMAD.WIDE.U32 R4, R137.reuse, c[0x0][0x290], RZ ;  /* 0x0000a40089047a25 */ /* 0x044fe200078e00ff */
[----:B------:R-:W-:Y:S01]  /*a580*/  ISETP.NE.AND P2, PT, RZ, UR5, PT ;  /* 0x00000005ff007c0c */ /* 0x000fe2000bf45270 */
[----:B------:R-:W-:Y:S02]  /*a590*/  BSSY B2, `(.L_x_397) ;  /* 0x000035b000027945 */ /* 0x000fe40003800000 */
[C---:B------:R-:W-:Y:S02]  /*a5a0*/  IMAD R8, R2.reuse, c[0x0][0x280], RZ ;  /* 0x0000a00002087a24 */ /* 0x040fe400078e02ff */
[----:B---3--:R-:W-:Y:S02]  /*a5b0*/  IMAD R6, R2, c[0x0][0x290], RZ ;  /* 0x0000a40002067a24 */ /* 0x008fe400078e02ff */
[----:B------:R-:W-:-:S04]  /*a5c0*/  IMAD.WIDE.U32 R2, R137, c[0x0][0x280], RZ ;  /* 0x0000a00089027a25 */ /* 0x000fc800078e00ff */
[C---:B------:R-:W-:Y:S01]  /*a5d0*/  IMAD R10, R137.reuse, c[0x0][0x284], R8 ;  /* 0x0000a100890a7a24 */ /* 0x040fe200078e0208 */
[----:B------:R-:W-:Y:S01]  /*a5e0*/  LEA R8, P0, R4, c[0x0][0x288], 0x1 ;  /* 0x0000a20004087a11 */ /* 0x000fe200078008ff */
[----:B------:R-:W-:Y:S01]  /*a5f0*/  IMAD R9, R137, c[0x0][0x294], R6 ;  /* 0x0000a50089097a24 */ /* 0x000fe200078e0206 */
[----:B------:R-:W-:Y:S02]  /*a600*/  LEA R6, P1, R2, c[0x0][0x270], 0x1 ;  /* 0x00009c0002067a11 */ /* 0x000fe400078208ff */
[----:B------:R-:W-:Y:S02]  /*a610*/  IADD3 R3, R10, R3, RZ ;  /* 0x000000030a037210 */ /* 0x000fe40007ffe0ff */
[----:B------:R-:W-:Y:S02]  /*a620*/  IADD3 R5, R9, R5, RZ ;  /* 0x0000000509057210 */ /* 0x000fe40007ffe0ff */
[----:B------:R-:W-:Y:S02]  /*a630*/  LEA.HI.X R2, R2, c[0x0][0x274], R3, 0x1, P1 ;  /* 0x00009d0002027a11 */ /* 0x000fe400008f0c03 */
[----:B------:R-:W-:Y:S01]  /*a640*/  LEA.HI.X R3, R4, c[0x0][0x28c], R5, 0x1, P0 ;  /* 0x0000a30004037a11 */ /* 0x000fe200000f0c05 */
[----:B------:R-:W-:Y:S05]  /*a650*/  @!P2 BRA `(.L_x_398) ;  /* 0x000019100000a947 */ /* 0x000fea0003800000 */
[----:B------:R-:W1:Y:S01]  /*a660*/  SHFL.IDX PT, R17, R2, RZ, 0x181f ;  /* 0x00181fff02117589 */ /* 0x000e6200000e0000 */
[----:B------:R-:W-:Y:S01]  /*a670*/  BSSY B0, `(.L_x_399) ;  /* 0x0000019000007945 */ /* 0x000fe20003800000 */
[----:B------:R-:W-:Y:S01]  /*a680*/  CS2R R4, SRZ ;  /* 0x0000000000047805 */ /* 0x000fe2000001ff00 */
[----:B------:R-:W-:Y:S01]  /*a690*/  CS2R R10, SRZ ;  /* 0x00000000000a7805 */ /* 0x000fe2000001ff00 */
[----:B------:R-:W2:Y:S04]  /*a6a0*/  SHFL.IDX PT, R16, R6, RZ, 0x181f ;  /* 0x00181fff06107589 */ /* 0x000ea800000e0000 */
[----:B------:R3:W4:Y:S04]  /*a6b0*/  SHFL.IDX PT, R19, R3, RZ, 0x181f ;  /* 0x00181fff03137589 */ /* 0x00072800000e0000 */
[----:B------:R5:W1:Y:S01]  /*a6c0*/  SHFL.IDX PT, R18, R8, RZ, 0x181f ;  /* 0x00181fff08127589 */ /* 0x000a6200000e0000 */
[----:B---3--:R-:W-:Y:S01]  /*a6d0*/  CS2R R2, SRZ ;  /* 0x0000000000027805 */ /* 0x008fe2000001ff00 */
[----:B-----5:R-:W-:Y:S01]  /*a6e0*/  CS2R R8, SRZ ;  /* 0x0000000000087805 */ /* 0x020fe2000001ff00 */
[----:B------:R-:W-:Y:S05]  /*a6f0*/  @P4 BRA `(.L_x_400) ;  /* 0x0000010000004947 */ /* 0x000fea0003800000 */
[----:B-12-4-:R-:W2:Y:S04]  /*a700*/  LDL R22, [R1+0xf4] ;  /* 0x0000f40001167983 */ /* 0x016ea80000100800 */
[----:B------:R-:W3:Y:S01]  /*a710*/  LDL R15, [R1+0xf0] ;  /* 0x0000f000010f7983 */ /* 0x000ee20000100800 */
[----:B------:R-:W-:-:S02]  /*a720*/  ISETP.GE.AND P1, PT, R78, c[0x0][0x27c], PT ;  /* 0x00009f004e007a0c */ /* 0x000fc40003f26270 */
[----:B------:R-:W-:Y:S01]  /*a730*/  ISETP.GE.AND P0, PT, R80, c[0x0][0x27c], PT ;  /* 0x00009f0050007a0c */ /* 0x000fe20003f06270 */
[----:B------:R-:W-:-:S10]  /*a740*/  CS2R R4, SRZ ;  /* 0x0000000000047805 */ /* 0x000fd4000001ff00 */
[----:B------:R-:W-:-:S05]  /*a750*/  @!P1 IMAD.WIDE R2, R78, 0x2, R16 ;  /* 0x000000024e029825 */ /* 0x000fca00078e0210 */
[----:B------:R1:W5:Y:S02]  /*a760*/  @!P1 LD.E.64 R10, [R2.64] ;  /* 0x00000008020a9980 */ /* 0x000364000c101b00 */
[----:B-1----:R-:W-:Y:S01]  /*a770*/  CS2R R2, SRZ ;  /* 0x0000000000027805 */ /* 0x002fe2000001ff00 */
[-C--:B--2---:R-:W-:Y:S02]  /*a780*/  @!P0 IADD3 R20, P3, R16, R22.reuse, RZ ;  /* 0x0000001610148210 */ /* 0x084fe40007f7e0ff */
[----:B------:R-:W-:Y:S01]  /*a790*/  @!P0 IADD3 R16, P2, R18, R22, RZ ;  /* 0x0000001612108210 */ /* 0x000fe20007f5e0ff */
[----:B------:R-:W-:-:S04]  /*a7a0*/  @!P1 IMAD.WIDE R22, R78, 0x2, R18 ;  /* 0x000000024e169825 */ /* 0x000fc800078e0212 */
[--C-:B---3--:R-:W-:Y:S01]  /*a7b0*/  @!P0 IMAD.X R21, R17, 0x1, R15.reuse, P3 ;  /* 0x0000000111158824 */ /* 0x108fe200018e060f */
[----:B------:R1:W5:Y:S01]  /*a7c0*/  @!P1 LD.E.64 R8, [R22.64] ;  /* 0x0000000816089980 */ /* 0x000362000c101b00 */
[----:B------:R-:W-:-:S03]  /*a7d0*/  @!P0 IMAD.X R17, R19, 0x1, R15, P2 ;  /* 0x0000000113118824 */ /* 0x000fc600010e060f */
[----:B------:R1:W5:Y:S04]  /*a7e0*/  @!P0 LD.E.64 R4, [R20.64] ;  /* 0x0000000814048980 */ /* 0x000368000c101b00 */
[----:B------:R1:W5:Y:S02]  /*a7f0*/  @!P0 LD.E.64 R2, [R16.64] ;  /* 0x0000000810028980 */ /* 0x000364000c101b00 */
.L_x_400:
[----:B-12-4-:R-:W-:Y:S05]  /*a800*/  BSYNC B0 ;  /* 0x0000000000007941 */ /* 0x016fea0003800000 */
.L_x_399:
[----:B-----5:R-:W-:Y:S01]  /*a810*/  IMAD.MOV.U32 R23, RZ, RZ, R10 ;  /* 0x000000ffff177224 */ /* 0x020fe200078e000a */
[----:B------:R-:W-:Y:S01]  /*a820*/  SHF.R.U64 R21, R10, 0x10, R11 ;  /* 0x000000100a157819 */ /* 0x000fe2000000120b */
[----:B------:R-:W-:Y:S01]  /*a830*/  IMAD.MOV.U32 R20, RZ, RZ, R4 ;  /* 0x000000ffff147224 */ /* 0x000fe200078e0004 */
[----:B------:R-:W-:Y:S01]  /*a840*/  SHF.R.U64 R17, R4, 0x10, R5 ;  /* 0x0000001004117819 */ /* 0x000fe20000001205 */
[----:B------:R-:W-:Y:S01]  /*a850*/  IMAD.MOV.U32 R16, RZ, RZ, R8 ;  /* 0x000000ffff107224 */ /* 0x000fe200078e0008 */
[----:B------:R-:W-:Y:S01]  /*a860*/  SHF.R.U64 R10, R8, 0x10, R9 ;  /* 0x00000010080a7819 */ /* 0x000fe20000001209 */
[----:B------:R-:W-:Y:S01]  /*a870*/  IMAD.MOV.U32 R8, RZ, RZ, R2 ;  /* 0x000000ffff087224 */ /* 0x000fe200078e0002 */
[----:B------:R-:W-:Y:S01]  /*a880*/  SHF.R.U64 R4, R2, 0x10, R3 ;  /* 0x0000001002047819 */ /* 0x000fe20000001203 */
[----:B------:R-:W-:Y:S01]  /*a890*/  IMAD.MOV.U32 R22, RZ, RZ, R11 ;  /* 0x000000ffff167224 */ /* 0x000fe200078e000b */
[--C-:B------:R-:W-:Y:S01]  /*a8a0*/  SHF.R.U32.HI R2, RZ, 0x10, R3.reuse ;  /* 0x00000010ff027819 */ /* 0x100fe20000011603 */
[----:B------:R-:W-:Y:S01]  /*a8b0*/  IMAD.MOV.U32 R6, RZ, RZ, R3 ;  /* 0x000000ffff067224 */ /* 0x000fe200078e0003 */
[----:B------:R-:W-:Y:S01]  /*a8c0*/  SHF.R.U32.HI R18, RZ, 0x10, R11 ;  /* 0x00000010ff127819 */ /* 0x000fe2000001160b */
[----:B------:R-:W-:Y:S01]  /*a8d0*/  IMAD R3, R30, -0x80, R24 ;  /* 0xffffff801e037824 */ /* 0x000fe200078e0218 */
[----:B------:R-:W-:Y:S01]  /*a8e0*/  PRMT R26, R22, 0x5410, R4 ;  /* 0x00005410161a7816 */ /* 0x000fe20000000004 */
[--C-:B------:R-:W-:Y:S01]  /*a8f0*/  IMAD.MOV.U32 R19, RZ, RZ, R5.reuse ;  /* 0x000000ffff137224 */ /* 0x100fe200078e0005 */
[----:B------:R-:W-:Y:S01]  /*a900*/  SHF.R.U32.HI R11, RZ, 0x10, R5 ;  /* 0x00000010ff0b7819 */ /* 0x000fe20000011605 */
[----:B------:R-:W-:Y:S01]  /*a910*/  IMAD.MOV.U32 R15, RZ, RZ, R9 ;  /* 0x000000ffff0f7224 */ /* 0x000fe200078e0009 */
[----:B------:R-:W-:Y:S01]  /*a920*/  IMNMX R22, R3, 0x80, PT ;  /* 0x0000008003167817 */ /* 0x000fe20003800200 */
[----:B------:R-:W-:-:S04]  /*a930*/  DEPBAR.LE SB0, 0x1 ;  /* 0x000080400000791a */ /* 0x000fc80000000000 */
[----:B------:R-:W-:Y:S01]  /*a940*/  ISETP.GE.AND P0, PT, R81, R22, PT ;  /* 0x000000165100720c */ /* 0x000fe20003f06270 */
[----:B------:R-:W-:Y:S01]  /*a950*/  BSSY B1, `(.L_x_401) ;  /* 0x000005d000017945 */ /* 0x000fe20003800000 */
[----:B------:R-:W-:Y:S02]  /*a960*/  SHF.R.U32.HI R5, RZ, 0x10, R9 ;  /* 0x00000010ff057819 */ /* 0x000fe40000011609 */
[----:B------:R-:W-:Y:S02]  /*a970*/  PRMT R25, R21, 0x5410, R23 ;  /* 0x0000541015197816 */ /* 0x000fe40000000017 */
[----:B------:R-:W-:Y:S02]  /*a980*/  PRMT R24, R18, 0x5410, R8 ;  /* 0x0000541012187816 */ /* 0x000fe40000000008 */
[----:B------:R-:W-:Y:S02]  /*a990*/  PRMT R28, R17, 0x5410, R20 ;  /* 0x00005410111c7816 */ /* 0x000fe40000000014 */
[----:B------:R-:W-:-:S02]  /*a9a0*/  PRMT R29, R11, 0x5410, R19 ;  /* 0x000054100b1d7816 */ /* 0x000fc40000000013 */
[----:B------:R-:W-:Y:S02]  /*a9b0*/  PRMT R21, R16, 0x5410, R10 ;  /* 0x0000541010157816 */ /* 0x000fe4000000000a */
[----:B------:R-:W-:Y:S02]  /*a9c0*/  PRMT R23, R5, 0x5410, R15 ;  /* 0x0000541005177816 */ /* 0x000fe4000000000f */
[----:B------:R-:W-:Y:S01]  /*a9d0*/  PRMT R27, R2, 0x5410, R6 ;  /* 0x00005410021b7816 */ /* 0x000fe20000000006 */
[----:B------:R-:W-:Y:S06]  /*a9e0*/  BAR.SYNC.DEFER_BLOCKING 0x0 ;  /* 0x0000000000007b1d */ /* 0x000fec0000010000 */
[----:B------:R-:W-:Y:S05]  /*a9f0*/  @P0 BRA `(.L_x_402) ;  /* 0x0000052000000947 */ /* 0x000fea0003800000 */
[----:B------:R-:W-:Y:S01]  /*aa00*/  ISETP.GE.AND P0, PT, R78, c[0x0][0x27c], PT ;  /* 0x00009f004e007a0c */ /* 0x000fe20003f06270 */
[----:B------:R-:W-:-:S12]  /*aa10*/  BSSY B0, `(.L_x_403) ;  /* 0x0000028000007945 */ /* 0x000fd80003800000 */
[----:B------:R-:W-:Y:S05]  /*aa20*/  @P0 BRA `(.L_x_404) ;  /* 0x0000026000000947 */ /* 0x000fea0003800000 */
[----:B------:R-:W1:Y:S01]  /*aa30*/  LDS.128 R8, [R213+0x100] ;  /* 0x00010000d5087984 */ /* 0x000e620000000c00 */
[--C-:B------:R-:W-:Y:S02]  /*aa40*/  HADD2.F32 R15, -RZ, R21.reuse.H0_H0 ;  /* 0x20000015ff0f7230 */ /* 0x100fe40000004100 */
[----:B------:R-:W-:Y:S02]  /*aa50*/  HADD2.F32 R2, -RZ, R21.H1_H1 ;  /* 0x30000015ff027230 */ /* 0x000fe40000004100 */
[--C-:B------:R-:W-:Y:S02]  /*aa60*/  HADD2.F32 R4, -RZ, R25.reuse.H1_H1 ;  /* 0x30000019ff047230 */ /* 0x100fe40000004100 */
[----:B------:R-:W-:Y:S02]  /*aa70*/  HADD2.F32 R3, -RZ, R25.H0_H0 ;  /* 0x20000019ff037230 */ /* 0x000fe40000004100 */
[--C-:B-1----:R-:W-:Y:S02]  /*aa80*/  HADD2.F32 R16, -RZ, R8.reuse.H0_H0 ;  /* 0x20000008ff107230 */ /* 0x102fe40000004100 */
[----:B------:R-:W-:-:S02]  /*aa90*/  HADD2.F32 R8, -RZ, R8.H1_H1 ;  /* 0x30000008ff087230 */ /* 0x000fc40000004100 */
[--C-:B------:R-:W-:Y:S01]  /*aaa0*/  HADD2.F32 R6, -RZ, R9.reuse.H1_H1 ;  /* 0x30000009ff067230 */ /* 0x100fe20000004100 */
[-C--:B------:R-:W-:Y:S01]  /*aab0*/  FMUL.FTZ R18, R16, R15.reuse ;  /* 0x0000000f10127220 */ /* 0x080fe20000410000 */
[----:B------:R-:W-:Y:S01]  /*aac0*/  HADD2.F32 R5, -RZ, R9.H0_H0 ;  /* 0x20000009ff057230 */ /* 0x000fe20000004100 */
[----:B------:R-:W-:Y:S01]  /*aad0*/  FMUL.FTZ R19, R8, R15 ;  /* 0x0000000f08137220 */ /* 0x000fe20000410000 */
[--C-:B------:R-:W-:Y:S01]  /*aae0*/  HADD2.F32 R17, -RZ, R10.reuse.H0_H0 ;  /* 0x2000000aff117230 */ /* 0x100fe20000004100 */
[-C--:B------:R-:W-:Y:S01]  /*aaf0*/  FMUL.FTZ R15, R6, R2.reuse ;  /* 0x00000002060f7220 */ /* 0x080fe20000410000 */
[--C-:B------:R-:W-:Y:S01]  /*ab00*/  HADD2.F32 R9, -RZ, R11.reuse.H0_H0 ;  /* 0x2000000bff097230 */ /* 0x100fe20000004100 */
[C---:B------:R-:W-:Y:S01]  /*ab10*/  FMUL.FTZ R2, R5.reuse, R2 ;  /* 0x0000000205027220 */ /* 0x040fe20000410000 */
[----:B------:R-:W-:Y:S01]  /*ab20*/  HADD2.F32 R10, -RZ, R10.H1_H1 ;  /* 0x3000000aff0a7230 */ /* 0x000fe20000004100 */
[-C--:B------:R-:W-:Y:S01]  /*ab30*/  FFMA.FTZ R20, R16, R4.reuse, -R19 ;  /* 0x0000000410147223 */ /* 0x080fe20000010813 */
[----:B------:R-:W-:Y:S01]  /*ab40*/  HADD2.F32 R11, -RZ, R11.H1_H1 ;  /* 0x3000000bff0b7230 */ /* 0x000fe20000004100 */
[----:B------:R-:W-:Y:S01]  /*ab50*/  FFMA.FTZ R19, R8, R4, R18 ;  /* 0x0000000408137223 */ /* 0x000fe20000010012 */
[----:B------:R-:W-:Y:S01]  /*ab60*/  HADD2.F32 R4, -RZ, R26.H0_H0 ;  /* 0x2000001aff047230 */ /* 0x000fe20000004100 */
[-C--:B------:R-:W-:Y:S01]  /*ab70*/  FFMA.FTZ R18, R5, R3.reuse, -R15 ;  /* 0x0000000305127223 */ /* 0x080fe2000001080f */
[--C-:B------:R-:W-:Y:S01]  /*ab80*/  HADD2.F32 R5, -RZ, R23.reuse.H1_H1 ;  /* 0x30000017ff057230 */ /* 0x100fe20000004100 */
[----:B------:R-:W-:Y:S01]  /*ab90*/  FFMA.FTZ R16, R6, R3, R2 ;  /* 0x0000000306107223 */ /* 0x000fe20000010002 */
[----:B------:R-:W-:-:S02]  /*aba0*/  HADD2.F32 R2, -RZ, R23.H0_H0 ;  /* 0x20000017ff027230 */ /* 0x000fc40000004100 */
[----:B------:R-:W-:Y:S01]  /*abb0*/  HADD2.F32 R3, -RZ, R24.H0_H0 ;  /* 0x20000018ff037230 */ /* 0x000fe20000004100 */
[CC--:B------:R-:W-:Y:S02]  /*abc0*/  FMUL.FTZ R15, R10.reuse, R5.reuse ;  /* 0x000000050a0f7220 */ /* 0x0c0fe40000410000 */
[-C--:B------:R-:W-:Y:S02]  /*abd0*/  FMUL.FTZ R8, R11, R2.reuse ;  /* 0x000000020b087220 */ /* 0x080fe40000410000 */
[----:B------:R-:W-:Y:S02]  /*abe0*/  FMUL.FTZ R5, R17, R5 ;  /* 0x0000000511057220 */ /* 0x000fe40000410000 */
[----:B------:R-:W-:Y:S02]  /*abf0*/  FMUL.FTZ R6, R9, R2 ;  /* 0x0000000209067220 */ /* 0x000fe40000410000 */
[----:B------:R-:W-:Y:S02]  /*ac00*/  FFMA.FTZ R15, R17, R4, -R15 ;  /* 0x00000004110f7223 */ /* 0x000fe4000001080f */
[-C--:B------:R-:W-:Y:S01]  /*ac10*/  FFMA.FTZ R2, R9, R3.reuse, -R8 ;  /* 0x0000000309027223 */ /* 0x080fe20000010808 */
[----:B------:R-:W-:Y:S01]  /*ac20*/  F2FP.PACK_AB R8, R19, R20 ;  /* 0x000000141308723e */ /* 0x000fe200000000ff */
[----:B------:R-:W-:Y:S01]  /*ac30*/  FFMA.FTZ R4, R10, R4, R5 ;  /* 0x000000040a047223 */ /* 0x000fe20000010005 */
[----:B------:R-:W-:Y:S01]  /*ac40*/  F2FP.PACK_AB R9, R16, R18 ;  /* 0x000000121009723e */ /* 0x000fe200000000ff */
[----:B------:R-:W-:-:S03]  /*ac50*/  FFMA.FTZ R3, R11, R3, R6 ;  /* 0x000000030b037223 */ /* 0x000fc60000010006 */
[----:B------:R-:W-:Y:S02]  /*ac60*/  F2FP.PACK_AB R10, R4, R15 ;  /* 0x0000000f040a723e */ /* 0x000fe400000000ff */
[----:B------:R-:W-:-:S05]  /*ac70*/  F2FP.PACK_AB R11, R3, R2 ;  /* 0x00000002030b723e */ /* 0x000fca00000000ff */
[----:B------:R1:W-:Y:S02]  /*ac80*/  STS.128 [R213+0x100], R8 ;  /* 0x00010008d5007388 */ /* 0x0003e40000000c00 */
.L_x_404:
[----:B------:R-:W-:Y:S05]  /*ac90*/  BSYNC B0 ;  /* 0x0000000000007941 */ /* 0x000fea0003800000 */
.L_x_403:
[----:B------:R-:W-:-:S13]  /*aca0*/  ISETP.GE.AND P0, PT, R80, c[0x0][0x27c], PT ;  /* 0x00009f0050007a0c */ /* 0x000fda0003f06270 */
[----:B------:R-:W-:Y:S05]  /*acb0*/  @P0 BRA `(.L_x_402) ;  /* 0x0000026000000947 */ /* 0x000fea0003800000 */
[----:B-1----:R-:W1:Y:S01]  /*acc0*/  LDS.128 R8, [R213+0x4100] ;  /* 0x00410000d5087984 */ /* 0x002e620000000c00 */
[----:B------:R-:W-:Y:S02]  /*acd0*/  HADD2.F32 R15, -RZ, R24.H1_H1 ;  /* 0x30000018ff0f7230 */ /* 0x000fe40000004100 */
        /* <DEDUP_REMOVED lines=17> */
[----:B------:R-:W-:Y:S01]  /*adf0*/  HADD2.F32 R4, -RZ, R29.H1_H1 ;  /* 0x3000001dff047230 */ /* 0x000fe20000004100 */
        /* <DEDUP_REMOVED lines=18> */
.L_x_402:
[----:B------:R-:W-:Y:S05]  /*af20*/  BSYNC B1 ;  /* 0x0000000000017941 */ /* 0x000fea0003800000 */
.L_x_401:
[----:B------:R-:W-:Y:S01]  /*af30*/  IADD3 R2, R81, 0x20, RZ ;  /* 0x0000002051027810 */ /* 0x000fe20007ffe0ff */
[----:B------:R-:W-:Y:S03]  /*af40*/  BSSY B1, `(.L_x_405) ;  /* 0x0000055000017945 */ /* 0x000fe60003800000 */
[----:B------:R-:W-:-:S13]  /*af50*/  ISETP.GE.AND P0, PT, R2, R22, PT ;  /* 0x000000160200720c */ /* 0x000fda0003f06270 */
[----:B------:R-:W-:Y:S05]  /*af60*/  @P0 BRA `(.L_x_406) ;  /* 0x0000052000000947 */ /* 0x000fea0003800000 */
[----:B------:R-:W-:Y:S01]  /*af70*/  ISETP.GE.AND P0, PT, R78, c[0x0][0x27c], PT ;  /* 0x00009f004e007a0c */ /* 0x000fe20003f06270 */
[----:B------:R-:W-:-:S12]  /*af80*/  BSSY B0, `(.L_x_407) ;  /* 0x0000028000007945 */ /* 0x000fd80003800000 */
[----:B------:R-:W-:Y:S05]  /*af90*/  @P0 BRA `(.L_x_408) ;  /* 0x0000026000000947 */ /* 0x000fea0003800000 */
[----:B-1----:R-:W1:Y:S01]  /*afa0*/  LDS.128 R8, [R213+0x1100] ;  /* 0x00110000d5087984 */ /* 0x002e620000000c00 */
[--C-:B------:R-:W-:Y:S02]  /*afb0*/  HADD2.F32 R15, -RZ, R21.reuse.H0_H0 ;  /* 0x20000015ff0f7230 */ /* 0x100fe40000004100 */
[----:B------:R-:W-:Y:S02]  /*afc0*/  HADD2.F32 R2, -RZ, R21.H1_H1 ;  /* 0x30000015ff027230 */ /* 0x000fe40000004100 */
[--C-:B------:R-:W-:Y:S02]  /*afd0*/  HADD2.F32 R4, -RZ, R25.reuse.H1_H1 ;  /* 0x30000019ff047230 */ /* 0x100fe40000004100 */
[----:B------:R-:W-:Y:S02]  /*afe0*/  HADD2.F32 R3, -RZ, R25.H0_H0 ;  /* 0x20000019ff037230 */ /* 0x000fe40000004100 */
[--C-:B-1----:R-:W-:Y:S02]  /*aff0*/  HADD2.F32 R16, -RZ, R8.reuse.H0_H0 ;  /* 0x20000008ff107230 */ /* 0x102fe40000004100 */
[----:B------:R-:W-:-:S02]  /*b000*/  HADD2.F32 R8, -RZ, R8.H1_H1 ;  /* 0x30000008ff087230 */ /* 0x000fc40000004100 */
[--C-:B------:R-:W-:Y:S01]  /*b010*/  HADD2.F32 R6, -RZ, R9.reuse.H1_H1 ;  /* 0x30000009ff067230 */ /* 0x100fe20000004100 */
[C---:B------:R-:W-:Y:S01]  /*b020*/  FMUL.FTZ R18, R15.reuse, R16 ;  /* 0x000000100f127220 */ /* 0x040fe20000410000 */
[----:B------:R-:W-:Y:S01]  /*b030*/  HADD2.F32 R5, -RZ, R9.H0_H0 ;  /* 0x20000009ff057230 */ /* 0x000fe20000004100 */
[----:B------:R-:W-:Y:S01]  /*b040*/  FMUL.FTZ R19, R15, R8 ;  /* 0x000000080f137220 */ /* 0x000fe20000410000 */
[--C-:B------:R-:W-:Y:S01]  /*b050*/  HADD2.F32 R17, -RZ, R10.reuse.H0_H0 ;  /* 0x2000000aff117230 */ /* 0x100fe20000004100 */
[C---:B------:R-:W-:Y:S01]  /*b060*/  FMUL.FTZ R15, R2.reuse, R6 ;  /* 0x00000006020f7220 */ /* 0x040fe20000410000 */
[--C-:B------:R-:W-:Y:S01]  /*b070*/  HADD2.F32 R9, -RZ, R11.reuse.H0_H0 ;  /* 0x2000000bff097230 */ /* 0x100fe20000004100 */
[-C--:B------:R-:W-:Y:S01]  /*b080*/  FMUL.FTZ R2, R2, R5.reuse ;  /* 0x0000000502027220 */ /* 0x080fe20000410000 */
[----:B------:R-:W-:Y:S01]  /*b090*/  HADD2.F32 R10, -RZ, R10.H1_H1 ;  /* 0x3000000aff0a7230 */ /* 0x000fe20000004100 */
[C---:B------:R-:W-:Y:S01]  /*b0a0*/  FFMA.FTZ R20, R4.reuse, R16, -R19 ;  /* 0x0000001004147223 */ /* 0x040fe20000010813 */
[----:B------:R-:W-:Y:S01]  /*b0b0*/  HADD2.F32 R11, -RZ, R11.H1_H1 ;  /* 0x3000000bff0b7230 */ /* 0x000fe20000004100 */
[----:B------:R-:W-:Y:S01]  /*b0c0*/  FFMA.FTZ R19, R4, R8, R18 ;  /* 0x0000000804137223 */ /* 0x000fe20000010012 */
[----:B------:R-:W-:Y:S01]  /*b0d0*/  HADD2.F32 R4, -RZ, R26.H0_H0 ;  /* 0x2000001aff047230 */ /* 0x000fe20000004100 */
[C---:B------:R-:W-:Y:S01]  /*b0e0*/  FFMA.FTZ R18, R3.reuse, R5, -R15 ;  /* 0x0000000503127223 */ /* 0x040fe2000001080f */
[--C-:B------:R-:W-:Y:S01]  /*b0f0*/  HADD2.F32 R5, -RZ, R23.reuse.H1_H1 ;  /* 0x30000017ff057230 */ /* 0x100fe20000004100 */
[----:B------:R-:W-:Y:S01]  /*b100*/  FFMA.FTZ R16, R3, R6, R2 ;  /* 0x0000000603107223 */ /* 0x000fe20000010002 */
[----:B------:R-:W-:-:S02]  /*b110*/  HADD2.F32 R2, -RZ, R23.H0_H0 ;  /* 0x20000017ff027230 */ /* 0x000fc40000004100 */
[----:B------:R-:W-:Y:S01]  /*b120*/  HADD2.F32 R3, -RZ, R24.H0_H0 ;  /* 0x20000018ff037230 */ /* 0x000fe20000004100 */
[C---:B------:R-:W-:Y:S02]  /*b130*/  FMUL.FTZ R15, R5.reuse, R10 ;  /* 0x0000000a050f7220 */ /* 0x040fe40000410000 */
[C---:B------:R-:W-:Y:S02]  /*b140*/  FMUL.FTZ R8, R2.reuse, R11 ;  /* 0x0000000b02087220 */ /* 0x040fe40000410000 */
[----:B------:R-:W-:Y:S02]  /*b150*/  FMUL.FTZ R5, R5, R17 ;  /* 0x0000001105057220 */ /* 0x000fe40000410000 */
[----:B------:R-:W-:Y:S02]  /*b160*/  FMUL.FTZ R6, R2, R9 ;  /* 0x0000000902067220 */ /* 0x000fe40000410000 */
[C---:B------:R-:W-:Y:S02]  /*b170*/  FFMA.FTZ R15, R4.reuse, R17, -R15 ;  /* 0x00000011040f7223 */ /* 0x040fe4000001080f */
[----:B------:R-:W-:Y:S01]  /*b180*/  FFMA.FTZ R2, R3, R9, -R8 ;  /* 0x0000000903027223 */ /* 0x000fe20000010808 */
[----:B------:R-:W-:Y:S01]  /*b190*/  F2FP.PACK_AB R8, R19, R20 ;  /* 0x000000141308723e */ /* 0x000fe200000000ff */
[----:B------:R-:W-:Y:S01]  /*b1a0*/  FFMA.FTZ R4, R4, R10, R5 ;  /* 0x0000000a04047223 */ /* 0x000fe20000010005 */
[----:B------:R-:W-:Y:S01]  /*b1b0*/  F2FP.PACK_AB R9, R16, R18 ;  /* 0x000000121009723e */ /* 0x000fe200000000ff */
[----:B------:R-:W-:-:S03]  /*b1c0*/  FFMA.FTZ R3, R3, R11, R6 ;  /* 0x0000000b03037223 */ /* 0x000fc60000010006 */
[----:B------:R-:W-:Y:S02]  /*b1d0*/  F2FP.PACK_AB R10, R4, R15 ;  /* 0x0000000f040a723e */ /* 0x000fe400000000ff */
[----:B------:R-:W-:-:S05]  /*b1e0*/  F2FP.PACK_AB R11, R3, R2 ;  /* 0x00000002030b723e */ /* 0x000fca00000000ff */
[----:B------:R1:W-:Y:S02]  /*b1f0*/  STS.128 [R213+0x1100], R8 ;  /* 0x00110008d5007388 */ /* 0x0003e40000000c00 */
.L_x_408:
[----:B------:R-:W-:Y:S05]  /*b200*/  BSYNC B0 ;  /* 0x0000000000007941 */ /* 0x000fea0003800000 */
.L_x_407:
        /* <DEDUP_REMOVED lines=21> */
[----:B------:R-:W-:Y:S01]  /*b360*/  HADD2.F32 R4, -RZ, R29.H1_H1 ;  /* 0x3000001dff047230 */ /* 0x000fe20000004100 */
        /* <DEDUP_REMOVED lines=18> */
.L_x_406:
[----:B------:R-:W-:Y:S05]  /*b490*/  BSYNC B1 ;  /* 0x0000000000017941 */ /* 0x000fea0003800000 */
.L_x_405:
        /* <DEDUP_REMOVED lines=45> */
.L_x_412:
[----:B------:R-:W-:Y:S05]  /*b770*/  BSYNC B0 ;  /* 0x0000000000007941 */ /* 0x000fea0003800000 */
.L_x_411:
        /* <DEDUP_REMOVED lines=40> */
.L_x_410:
[----:B------:R-:W-:Y:S05]  /*ba00*/  BSYNC B1 ;  /* 0x0000000000017941 */ /* 0x000fea0003800000 */
.L_x_409:
[----:B------:R-:W-:-:S04]  /*ba10*/  IADD3 R2, R81, 0x60, RZ ;  /* 0x0000006051027810 */ /* 0x000fc80007ffe0ff */
        /* <DEDUP_REMOVED lines=43> */
.L_x_415:
[----:B------:R-:W-:Y:S05]  /*bcd0*/  BSYNC B0 ;  /* 0x0000000000007941 */ /* 0x000fea0003800000 */
.L_x_414:
        /* <DEDUP_REMOVED lines=39> */
[----:B------:R1:W-:Y:S01]  /*bf50*/  STS.128 [R213+0x7100], R8 ;  /* 0x00710008d5007388 */ /* 0x0003e20000000c00 */
[----:B------:R-:W-:Y:S05]  /*bf60*/  BRA `(.L_x_413) ;  /* 0x00001bd000007947 */ /* 0x000fea0003800000 */
.L_x_398:
[----:B------:R-:W1:Y:S01]  /*bf70*/  SHFL.IDX PT, R4, R6, RZ, 0x181f ;  /* 0x00181fff06047589 */ /* 0x000e6200000e0000 */
[----:B------:R-:W-:Y:S01]  /*bf80*/  BSSY B0, `(.L_x_416) ;  /* 0x0000014000007945 */ /* 0x000fe20003800000 */
[----:B------:R-:W-:Y:S01]  /*bf90*/  CS2R R10, SRZ ;  /* 0x00000000000a7805 */ /* 0x000fe2000001ff00 */
[----:B------:R-:W-:Y:S01]  /*bfa0*/  CS2R R18, SRZ ;  /* 0x0000000000127805 */ /* 0x000fe2000001ff00 */
[----:B------:R-:W2:Y:S01]  /*bfb0*/  SHFL.IDX PT, R15, R2, RZ, 0x181f ;  /* 0x00181fff020f7589 */ /* 0x000ea200000e0000 */
[----:B------:R-:W-:-:S03]  /*bfc0*/  CS2R R16, SRZ ;  /* 0x0000000000107805 */ /* 0x000fc6000001ff00 */
[----:B------:R-:W3:Y:S04]  /*bfd0*/  SHFL.IDX PT, R6, R3, RZ, 0x181f ;  /* 0x00181fff03067589 */ /* 0x000ee800000e0000 */
[----:B------:R4:W1:Y:S02]  /*bfe0*/  SHFL.IDX PT, R5, R8, RZ, 0x181f ;  /* 0x00181fff08057589 */ /* 0x00086400000e0000 */
[----:B----4-:R-:W-:Y:S01]  /*bff0*/  CS2R R8, SRZ ;  /* 0x0000000000087805 */ /* 0x010fe2000001ff00 */
[----:B------:R-:W-:Y:S05]  /*c000*/  @P4 BRA `(.L_x_417) ;  /* 0x000000b000004947 */ /* 0x000fea0003800000 */
[C---:B-123--:R-:W-:Y:S01]  /*c010*/  ISETP.GE.AND P0, PT, R76.reuse, c[0x0][0x27c], PT ;  /* 0x00009f004c007a0c */ /* 0x04efe20003f06270 */
[C---:B------:R-:W-:Y:S01]  /*c020*/  IMAD.SHL.U32 R2, R76.reuse, 0x2, RZ ;  /* 0x000000024c027824 */ /* 0x040fe200078e00ff */
[----:B------:R-:W-:Y:S01]  /*c030*/  SHF.L.U64.HI R3, R76, 0x1, R77 ;  /* 0x000000014c037819 */ /* 0x000fe2000001024d */
[----:B------:R-:W-:-:S03]  /*c040*/  CS2R R10, SRZ ;  /* 0x00000000000a7805 */ /* 0x000fc6000001ff00 */
[-C--:B------:R-:W-:Y:S02]  /*c050*/  IADD3 R4, P2, R4, R2.reuse, RZ ;  /* 0x0000000204047210 */ /* 0x080fe40007f5e0ff */
[----:B------:R-:W-:-:S03]  /*c060*/  IADD3 R2, P1, R5, R2, RZ ;  /* 0x0000000205027210 */ /* 0x000fc60007f3e0ff */
[--C-:B------:R-:W-:Y:S02]  /*c070*/  IMAD.X R5, R15, 0x1, R3.reuse, P2 ;  /* 0x000000010f057824 */ /* 0x100fe400010e0603 */
[----:B------:R-:W-:Y:S01]  /*c080*/  IMAD.X R3, R6, 0x1, R3, P1 ;  /* 0x0000000106037824 */ /* 0x000fe200008e0603 */
[----:B------:R-:W-:Y:S05]  /*c090*/  @P0 BRA `(.L_x_417) ;  /* 0x0000002000000947 */ /* 0x000fea0003800000 */
[----:B------:R1:W5:Y:S04]  /*c0a0*/  LD.E.128 R16, [R4.64] ;  /* 0x0000000804107980 */ /* 0x000368000c101d00 */
[----:B------:R1:W5:Y:S02]  /*c0b0*/  LD.E.128 R8, [R2.64] ;  /* 0x0000000802087980 */ /* 0x000364000c101d00 */
.L_x_417:
[----:B-123--:R-:W-:Y:S05]  /*c0c0*/  BSYNC B0 ;  /* 0x0000000000007941 */ /* 0x00efea0003800000 */
.L_x_416:
[----:B-----5:R-:W-:Y:S01]  /*c0d0*/  SHF.R.U32.HI R3, RZ, 0x10, R17 ;  /* 0x00000010ff037819 */ /* 0x020fe20000011611 */
[----:B------:R-:W-:Y:S01]  /*c0e0*/  IMAD.MOV.U32 R22, RZ, RZ, R18 ;  /* 0x000000ffff167224 */ /* 0x000fe200078e0012 */
[----:B------:R-:W-:Y:S01]  /*c0f0*/  SHF.R.U64 R20, R18, 0x10, R19 ;  /* 0x0000001012147819 */ /* 0x000fe20000001213 */
[--C-:B------:R-:W-:Y:S01]  /*c100*/  IMAD.MOV.U32 R25, RZ, RZ, R17.reuse ;  /* 0x000000ffff197224 */ /* 0x100fe200078e0011 */
[----:B------:R-:W-:Y:S01]  /*c110*/  ISETP.GE.AND P0, PT, R76, c[0x0][0x27c], PT ;  /* 0x00009f004c007a0c */ /* 0x000fe20003f06270 */
[----:B------:R-:W-:Y:S01]  /*c120*/  IMAD.MOV.U32 R18, RZ, RZ, R8 ;  /* 0x000000ffff127224 */ /* 0x000fe200078e0008 */
[----:B------:R-:W-:Y:S01]  /*c130*/  PRMT R50, R3, 0x5410, R20 ;  /* 0x0000541003327816 */ /* 0x000fe20000000014 */
[----:B------:R-:W-:Y:S01]  /*c140*/  IMAD R3, R30, -0x80, R24 ;  /* 0xffffff801e037824 */ /* 0x000fe200078e0218 */
[----:B------:R-:W-:Y:S01]  /*c150*/  SHF.R.U64 R23, R16, 0x10, R17 ;  /* 0x0000001010177819 */ /* 0x000fe20000001211 */
[----:B------:R-:W-:Y:S01]  /*c160*/  IMAD.MOV.U32 R26, RZ, RZ, R16 ;  /* 0x000000ffff1a7224 */ /* 0x000fe200078e0010 */
[----:B------:R-:W-:Y:S01]  /*c170*/  SHF.R.U64 R15, R8, 0x10, R9 ;  /* 0x00000010080f7819 */ /* 0x000fe20000001209 */
[----:B------:R-:W-:Y:S01]  /*c180*/  IMAD.MOV.U32 R21, RZ, RZ, R19 ;  /* 0x000000ffff157224 */ /* 0x000fe200078e0013 */
[----:B------:R-:W-:Y:S01]  /*c190*/  IMNMX R43, R3, 0x80, PT ;  /* 0x00000080032b7817 */ /* 0x000fe20003800200 */
[----:B------:R-:W-:Y:S01]  /*c1a0*/  IMAD.MOV.U32 R17, RZ, RZ, R9 ;  /* 0x000000ffff117224 */ /* 0x000fe200078e0009 */
[----:B------:R-:W-:Y:S01]  /*c1b0*/  SHF.R.U32.HI R16, RZ, 0x10, R19 ;  /* 0x00000010ff107819 */ /* 0x000fe20000011613 */
[----:B------:R-:W-:Y:S01]  /*c1c0*/  IMAD.MOV.U32 R8, RZ, RZ, R10 ;  /* 0x000000ffff087224 */ /* 0x000fe200078e000a */
[----:B------:R-:W-:Y:S01]  /*c1d0*/  ISETP.GE.OR P1, PT, R81, R43, P0 ;  /* 0x0000002b5100720c */ /* 0x000fe20000726670 */
[----:B------:R-:W-:Y:S01]  /*c1e0*/  IMAD.MOV.U32 R6, RZ, RZ, R11 ;  /* 0x000000ffff067224 */ /* 0x000fe200078e000b */
[----:B------:R-:W-:Y:S01]  /*c1f0*/  SHF.R.U32.HI R5, RZ, 0x10, R9 ;  /* 0x00000010ff057819 */ /* 0x000fe20000011609 */
[----:B------:R-:W-:-:S04]  /*c200*/  DEPBAR.LE SB0, 0x1 ;  /* 0x000080400000791a */ /* 0x000fc80000000000 */
[--C-:B------:R-:W-:Y:S01]  /*c210*/  SHF.R.U64 R4, R10, 0x10, R11.reuse ;  /* 0x000000100a047819 */ /* 0x100fe2000000120b */
        /* <DEDUP_REMOVED lines=11> */
[----:B------:R-:W-:Y:S01]  /*c2d0*/  MOV R2, c[0x0][0x27c] ;  /* 0x00009f0000027a02 */ /* 0x000fe20000000f00 */
[----:B------:R-:W1:Y:S01]  /*c2e0*/  LDS.128 R8, [R213+0x100] ;  /* 0x00010000d5087984 */ /* 0x000e620000000c00 */
[C---:B------:R-:W-:Y:S01]  /*c2f0*/  SHF.L.U32 R27, R81.reuse, 0x6, RZ ;  /* 0x00000006511b7819 */ /* 0x040fe200000006ff */
[----:B------:R-:W-:Y:S01]  /*c300*/  HADD2.F32 R6, -RZ, R45.H0_H0 ;  /* 0x2000002dff067230 */ /* 0x000fe20000004100 */
[----:B------:R-:W-:Y:S01]  /*c310*/  LEA.HI R2, R2, R82, RZ, 0x1d ;  /* 0x0000005202027211 */ /* 0x000fe200078fe8ff */
[----:B------:R-:W-:Y:S01]  /*c320*/  HADD2.F32 R15, -RZ, R48.H0_H0 ;  /* 0x20000030ff0f7230 */ /* 0x000fe20000004100 */
[----:B------:R-:W-:-:S02]  /*c330*/  SHF.L.U32 R28, R81, 0x6, RZ ;  /* 0x00000006511c7819 */ /* 0x000fc400000006ff */
[----:B------:R-:W-:Y:S02]  /*c340*/  SHF.R.S32.HI R4, RZ, 0x1f, R2 ;  /* 0x0000001fff047819 */ /* 0x000fe40000011402 */
[----:B------:R-:W-:Y:S02]  /*c350*/  SHF.L.U32 R3, R2, 0x3, RZ ;  /* 0x0000000302037819 */ /* 0x000fe400000006ff */
[----:B------:R-:W-:Y:S02]  /*c360*/  LOP3.LUT R28, R28, 0x1c0, RZ, 0xc0, !PT ;  /* 0x000001c01c1c7812 */ /* 0x000fe400078ec0ff */
[----:B------:R-:W-:Y:S02]  /*c370*/  LOP3.LUT R27, R27, 0x1c0, RZ, 0xc0, !PT ;  /* 0x000001c01b1b7812 */ /* 0x000fe400078ec0ff */
[----:B------:R-:W-:Y:S02]  /*c380*/  LEA.HI R2, R4, R2, RZ, 0x3 ;  /* 0x0000000204027211 */ /* 0x000fe400078f18ff */
[----:B------:R-:W-:-:S02]  /*c390*/  SHF.R.U32.HI R27, RZ, 0x3, R27 ;  /* 0x00000003ff1b7819 */ /* 0x000fc4000001161b */
[----:B------:R-:W-:Y:S02]  /*c3a0*/  LOP3.LUT R3, R28, 0x38, R3, 0xf8, !PT ;  /* 0x000000381c037812 */ /* 0x000fe400078ef803 */
[----:B------:R-:W-:Y:S02]  /*c3b0*/  SHF.L.U32 R2, R2, 0xa, RZ ;  /* 0x0000000a02027819 */ /* 0x000fe400000006ff */
[----:B------:R-:W-:Y:S02]  /*c3c0*/  LOP3.LUT R3, R3, R27, RZ, 0x3c, !PT ;  /* 0x0000001b03037212 */ /* 0x000fe400078e3cff */
[----:B------:R-:W-:-:S04]  /*c3d0*/  LOP3.LUT R2, R2, 0x7fffe000, RZ, 0xc0, !PT ;  /* 0x7fffe00002027812 */ /* 0x000fc800078ec0ff */
[----:B------:R-:W-:Y:S01]  /*c3e0*/  IADD3 R2, R3, R2, R7 ;  /* 0x0000000203027210 */ /* 0x000fe20007ffe007 */
[----:B------:R-:W-:-:S03]  /*c3f0*/  HADD2.F32 R3, -RZ, R44.H0_H0 ;  /* 0x2000002cff037230 */ /* 0x000fc60000004100 */
[----:B------:R-:W-:Y:S01]  /*c400*/  SHF.L.U32 R31, R2, 0x1, RZ ;  /* 0x00000001021f7819 */ /* 0x000fe200000006ff */
[----:B------:R-:W-:-:S04]  /*c410*/  HADD2.F32 R2, -RZ, R44.H1_H1 ;  /* 0x3000002cff027230 */ /* 0x000fc80000004100 */
[----:B------:R-:W2:Y:S01]  /*c420*/  LDS.128 R16, [R31+0x100] ;  /* 0x000100001f107984 */ /* 0x000ea20000000c00 */
[--C-:B-1----:R-:W-:Y:S02]  /*c430*/  HADD2.F32 R24, -RZ, R8.reuse.H0_H0 ;  /* 0x20000008ff187230 */ /* 0x102fe40000004100 */
[----:B------:R-:W-:Y:S02]  /*c440*/  HADD2.F32 R21, -RZ, R8.H1_H1 ;  /* 0x30000008ff157230 */ /* 0x000fe40000004100 */
[--C-:B------:R-:W-:Y:S02]  /*c450*/  HADD2.F32 R28, -RZ, R11.reuse.H0_H0 ;  /* 0x2000000bff1c7230 */ /* 0x100fe40000004100 */
[----:B------:R-:W-:Y:S02]  /*c460*/  HADD2.F32 R27, -RZ, R11.H1_H1 ;  /* 0x3000000bff1b7230 */ /* 0x000fe40000004100 */
[--C-:B------:R-:W-:Y:S02]  /*c470*/  HADD2.F32 R23, -RZ, R9.reuse.H0_H0 ;  /* 0x20000009ff177230 */ /* 0x100fe40000004100 */
[----:B------:R-:W-:Y:S01]  /*c480*/  HADD2.F32 R22, -RZ, R9.H1_H1 ;  /* 0x30000009ff167230 */ /* 0x000fe20000004100 */
[----:B------:R-:W-:Y:S01]  /*c490*/  FMUL.FTZ R9, R24, R3 ;  /* 0x0000000318097220 */ /* 0x000fe20000410000 */
[----:B------:R-:W-:-:S02]  /*c4a0*/  HADD2.F32 R26, -RZ, R10.H0_H0 ;  /* 0x2000000aff1a7230 */ /* 0x000fc40000004100 */
[----:B------:R-:W-:Y:S02]  /*c4b0*/  HADD2.F32 R25, -RZ, R10.H1_H1 ;  /* 0x3000000aff197230 */ /* 0x000fe40000004100 */
[--C-:B--2---:R-:W-:Y:S02]  /*c4c0*/  HADD2.F32 R5, -RZ, R16.reuse.H0_H0 ;  /* 0x20000010ff057230 */ /* 0x104fe40000004100 */
[----:B------:R-:W-:Y:S02]  /*c4d0*/  HADD2.F32 R4, -RZ, R16.H1_H1 ;  /* 0x30000010ff047230 */ /* 0x000fe40000004100 */
[--C-:B------:R-:W-:Y:S01]  /*c4e0*/  HADD2.F32 R8, -RZ, R17.reuse.H0_H0 ;  /* 0x20000011ff087230 */ /* 0x100fe20000004100 */
[----:B------:R-:W-:Y:S01]  /*c4f0*/  FMUL.FTZ R39, R5, R3 ;  /* 0x0000000305277220 */ /* 0x000fe20000410000 */
[----:B------:R-:W-:Y:S01]  /*c500*/  HADD2.F32 R11, -RZ, R17.H1_H1 ;  /* 0x30000011ff0b7230 */ /* 0x000fe20000004100 */
[-C--:B------:R-:W-:Y:S01]  /*c510*/  FMUL.FTZ R3, R21, R2.reuse ;  /* 0x0000000215037220 */ /* 0x080fe20000410000 */
[--C-:B------:R-:W-:Y:S01]  /*c520*/  HADD2.F32 R17, -RZ, R46.reuse.H0_H0 ;  /* 0x2000002eff117230 */ /* 0x100fe20000004100 */
[----:B------:R-:W-:Y:S01]  /*c530*/  FMUL.FTZ R38, R4, R2 ;  /* 0x0000000204267220 */ /* 0x000fe20000410000 */
[----:B------:R-:W-:Y:S01]  /*c540*/  HADD2.F32 R16, -RZ, R47.H1_H1 ;  /* 0x3000002fff107230 */ /* 0x000fe20000004100 */
[----:B------:R-:W-:Y:S01]  /*c550*/  FMUL.FTZ R36, R8, R6 ;  /* 0x0000000608247220 */ /* 0x000fe20000410000 */
[----:B------:R-:W-:Y:S01]  /*c560*/  HADD2.F32 R2, -RZ, R46.H1_H1 ;  /* 0x3000002eff027230 */ /* 0x000fe20000004100 */
[----:B------:R-:W-:Y:S01]  /*c570*/  FFMA.FTZ R42, R5, R17, R9 ;  /* 0x00000011052a7223 */ /* 0x000fe20000010009 */
[----:B------:R-:W-:Y:S01]  /*c580*/  HADD2.F32 R9, -RZ, R50.H0_H0 ;  /* 0x20000032ff097230 */ /* 0x000fe20000004100 */
[----:B------:R-:W-:Y:S01]  /*c590*/  FFMA.FTZ R41, R4, R16, R3 ;  /* 0x0000001004297223 */ /* 0x000fe20000010003 */
[----:B------:R-:W-:Y:S01]  /*c5a0*/  HADD2.F32 R3, -RZ, R45.H1_H1 ;  /* 0x3000002dff037230 */ /* 0x000fe20000004100 */
[----:B------:R-:W-:Y:S01]  /*c5b0*/  FMUL.FTZ R5, R23, R6 ;  /* 0x0000000617057220 */ /* 0x000fe20000410000 */
[--C-:B------:R-:W-:Y:S01]  /*c5c0*/  HADD2.F32 R10, -RZ, R18.reuse.H0_H0 ;  /* 0x20000012ff0a7230 */ /* 0x100fe20000004100 */
[----:B------:R-:W-:Y:S01]  /*c5d0*/  FFMA.FTZ R16, R21, R16, -R38 ;  /* 0x0000001015107223 */ /* 0x000fe20000010826 */
[----:B------:R-:W-:Y:S01]  /*c5e0*/  HADD2.F32 R4, -RZ, R47.H0_H0 ;  /* 0x2000002fff047230 */ /* 0x000fe20000004100 */
[----:B------:R-:W-:Y:S01]  /*c5f0*/  FFMA.FTZ R40, R8, R15, R5 ;  /* 0x0000000f08287223 */ /* 0x000fe20000010005 */
[----:B------:R-:W-:Y:S01]  /*c600*/  HADD2.F32 R8, -RZ, R49.H0_H0 ;  /* 0x20000031ff087230 */ /* 0x000fe20000004100 */
[----:B------:R-:W-:Y:S01]  /*c610*/  FMUL.FTZ R6, R22, R3 ;  /* 0x0000000316067220 */ /* 0x000fe20000410000 */
[----:B------:R-:W-:Y:S01]  /*c620*/  HADD2.F32 R18, -RZ, R18.H1_H1 ;  /* 0x30000012ff127230 */ /* 0x000fe20000004100 */
[----:B------:R-:W-:Y:S01]  /*c630*/  FMUL.FTZ R5, R26, R2 ;  /* 0x000000021a057220 */ /* 0x000fe20000410000 */
[--C-:B------:R-:W-:Y:S01]  /*c640*/  HADD2.F32 R20, -RZ, R19.reuse.H0_H0 ;  /* 0x20000013ff147230 */ /* 0x100fe20000004100 */
[C---:B------:R-:W-:Y:S01]  /*c650*/  FFMA.FTZ R37, R11.reuse, R9, R6 ;  /* 0x000000090b257223 */ /* 0x040fe20000010006 */
[----:B------:R-:W-:Y:S01]  /*c660*/  HADD2.F32 R6, -RZ, R50.H1_H1 ;  /* 0x30000032ff067230 */ /* 0x000fe20000004100 */
[C---:B------:R-:W-:Y:S01]  /*c670*/  FFMA.FTZ R35, R10.reuse, R8, R5 ;  /* 0x000000080a237223 */ /* 0x040fe20000010005 */
[----:B------:R-:W-:Y:S01]  /*c680*/  HADD2.F32 R19, -RZ, R19.H1_H1 ;  /* 0x30000013ff137230 */ /* 0x000fe20000004100 */
[----:B------:R-:W-:Y:S01]  /*c690*/  FMUL.FTZ R33, R11, R3 ;  /* 0x000000030b217220 */ /* 0x000fe20000410000 */
[----:B------:R-:W-:Y:S01]  /*c6a0*/  HADD2.F32 R3, -RZ, R49.H1_H1 ;  /* 0x30000031ff037230 */ /* 0x000fe20000004100 */
[----:B------:R-:W-:Y:S01]  /*c6b0*/  FMUL.FTZ R30, R10, R2 ;  /* 0x000000020a1e7220 */ /* 0x000fe20000410000 */
[----:B------:R-:W-:Y:S01]  /*c6c0*/  HADD2.F32 R2, -RZ, R48.H1_H1 ;  /* 0x30000030ff027230 */ /* 0x000fe20000004100 */
[----:B------:R-:W-:-:S02]  /*c6d0*/  FMUL.FTZ R5, R25, R4 ;  /* 0x0000000419057220 */ /* 0x000fc40000410000 */
[C---:B------:R-:W-:Y:S01]  /*c6e0*/  FMUL.FTZ R29, R18.reuse, R4 ;  /* 0x00000004121d7220 */ /* 0x040fe20000410000 */
[--C-:B------:R-:W-:Y:S01]  /*c6f0*/  HADD2.F32 R4, -RZ, R51.reuse.H0_H0 ;  /* 0x20000033ff047230 */ /* 0x100fe20000004100 */
[----:B------:R-:W-:Y:S01]  /*c700*/  FFMA.FTZ R32, R18, R6, R5 ;  /* 0x0000000612207223 */ /* 0x000fe20000010005 */
[----:B------:R-:W-:Y:S01]  /*c710*/  HADD2.F32 R5, -RZ, R51.H1_H1 ;  /* 0x30000033ff057230 */ /* 0x000fe20000004100 */
[-C--:B------:R-:W-:Y:S02]  /*c720*/  FMUL.FTZ R11, R28, R3.reuse ;  /* 0x000000031c0b7220 */ /* 0x080fe40000410000 */
[-C--:B------:R-:W-:Y:S02]  /*c730*/  FMUL.FTZ R10, R27, R2.reuse ;  /* 0x000000021b0a7220 */ /* 0x080fe40000410000 */
[----:B------:R-:W-:Y:S02]  /*c740*/  FMUL.FTZ R3, R20, R3 ;  /* 0x0000000314037220 */ /* 0x000fe40000410000 */
[----:B------:R-:W-:-:S02]  /*c750*/  FMUL.FTZ R2, R19, R2 ;  /* 0x0000000213027220 */ /* 0x000fc40000410000 */
[----:B------:R-:W-:Y:S02]  /*c760*/  FFMA.FTZ R18, R24, R17, -R39 ;  /* 0x0000001118127223 */ /* 0x000fe40000010827 */
[----:B------:R-:W-:Y:S02]  /*c770*/  FFMA.FTZ R34, R20, R5, R11 ;  /* 0x0000000514227223 */ /* 0x000fe4000001000b */
[----:B------:R-:W-:Y:S01]  /*c780*/  FFMA.FTZ R17, R23, R15, -R36 ;  /* 0x0000000f17117223 */ /* 0x000fe20000010824 */
[----:B------:R-:W-:Y:S01]  /*c790*/  F2FP.PACK_AB R16, R16, R18 ;  /* 0x000000121010723e */ /* 0x000fe200000000ff */
[----:B------:R-:W-:Y:S01]  /*c7a0*/  FFMA.FTZ R15, R22, R9, -R33 ;  /* 0x00000009160f7223 */ /* 0x000fe20000010821 */
[----:B------:R-:W-:Y:S01]  /*c7b0*/  F2FP.PACK_AB R9, R37, R40 ;  /* 0x000000282509723e */ /* 0x000fe200000000ff */
[----:B------:R-:W-:Y:S01]  /*c7c0*/  FFMA.FTZ R11, R26, R8, -R30 ;  /* 0x000000081a0b7223 */ /* 0x000fe2000001081e */
[----:B------:R-:W-:Y:S01]  /*c7d0*/  F2FP.PACK_AB R8, R41, R42 ;  /* 0x0000002a2908723e */ /* 0x000fe200000000ff */
[----:B------:R-:W-:Y:S01]  /*c7e0*/  FFMA.FTZ R6, R25, R6, -R29 ;  /* 0x0000000619067223 */ /* 0x000fe2000001081d */
[----:B------:R-:W-:Y:S01]  /*c7f0*/  F2FP.PACK_AB R17, R15, R17 ;  /* 0x000000110f11723e */ /* 0x000fe200000000ff */
[----:B------:R-:W-:-:S02]  /*c800*/  FFMA.FTZ R3, R28, R5, -R3 ;  /* 0x000000051c037223 */ /* 0x000fc40000010803 */
[-C--:B------:R-:W-:Y:S01]  /*c810*/  FFMA.FTZ R2, R27, R4.reuse, -R2 ;  /* 0x000000041b027223 */ /* 0x080fe20000010802 */
[----:B------:R-:W-:Y:S01]  /*c820*/  F2FP.PACK_AB R18, R6, R11 ;  /* 0x0000000b0612723e */ /* 0x000fe200000000ff */
[----:B------:R-:W-:Y:S01]  /*c830*/  FFMA.FTZ R20, R19, R4, R10 ;  /* 0x0000000413147223 */ /* 0x000fe2000001000a */
[----:B------:R-:W-:Y:S02]  /*c840*/  F2FP.PACK_AB R10, R32, R35 ;  /* 0x00000023200a723e */ /* 0x000fe400000000ff */
[----:B------:R-:W-:Y:S02]  /*c850*/  F2FP.PACK_AB R19, R2, R3 ;  /* 0x000000030213723e */ /* 0x000fe400000000ff */
[----:B------:R-:W-:-:S03]  /*c860*/  F2FP.PACK_AB R11, R20, R34 ;  /* 0x00000022140b723e */ /* 0x000fc600000000ff */
[----:B------:R1:W-:Y:S04]  /*c870*/  STS.128 [R213+0x100], R16 ;  /* 0x00010010d5007388 */ /* 0x0003e80000000c00 */
[----:B------:R1:W-:Y:S02]  /*c880*/  STS.128 [R31+0x100], R8 ;  /* 0x000100081f007388 */ /* 0x0003e40000000c00 */
.L_x_419:
[----:B------:R-:W-:Y:S05]  /*c890*/  BSYNC B0 ;  /* 0x0000000000007941 */ /* 0x000fea0003800000 */
.L_x_418:
[----:B------:R-:W-:Y:S01]  /*c8a0*/  IADD3 R2, R81, 0x20, RZ ;  /* 0x0000002051027810 */ /* 0x000fe20007ffe0ff */
[----:B------:R-:W-:Y:S03]  /*c8b0*/  BSSY B0, `(.L_x_420) ;  /* 0x0000062000007945 */ /* 0x000fe60003800000 */
[----:B------:R-:W-:-:S13]  /*c8c0*/  ISETP.GE.OR P1, PT, R2, R43, P0 ;  /* 0x0000002b0200720c */ /* 0x000fda0000726670 */
[----:B------:R-:W-:Y:S05]  /*c8d0*/  @P1 BRA `(.L_x_421) ;  /* 0x000005f000001947 */ /* 0x000fea0003800000 */
[----:B------:R-:W2:Y:S01]  /*c8e0*/  LDL R55, [R1+0xec] ;  /* 0x0000ec0001377983 */ /* 0x000ea20000100800 */
[----:B------:R-:W-:Y:S01]  /*c8f0*/  MOV R2, c[0x0][0x27c] ;  /* 0x00009f0000027a02 */ /* 0x000fe20000000f00 */
[----:B------:R-:W-:Y:S01]  /*c900*/  HADD2.F32 R15, -RZ, R48.H0_H0 ;  /* 0x20000030ff0f7230 */ /* 0x000fe20000004100 */
[C---:B------:R-:W-:Y:S02]  /*c910*/  IADD3 R5, R81.reuse, 0x20, RZ ;  /* 0x0000002051057810 */ /* 0x040fe40007ffe0ff */
[----:B------:R-:W-:Y:S02]  /*c920*/  LEA.HI R2, R2, R82, RZ, 0x1d ;  /* 0x0000005202027211 */ /* 0x000fe400078fe8ff */
[----:B------:R-:W-:Y:S02]  /*c930*/  IADD3 R6, R81, 0x20, RZ ;  /* 0x0000002051067810 */ /* 0x000fe40007ffe0ff */
[----:B------:R-:W-:Y:S02]  /*c940*/  SHF.R.S32.HI R4, RZ, 0x1f, R2 ;  /* 0x0000001fff047819 */ /* 0x000fe40000011402 */
[----:B------:R-:W-:-:S02]  /*c950*/  SHF.L.U32 R5, R5, 0x6, RZ ;  /* 0x0000000605057819 */ /* 0x000fc400000006ff */
[----:B------:R-:W-:Y:S02]  /*c960*/  SHF.L.U32 R6, R6, 0x6, RZ ;  /* 0x0000000606067819 */ /* 0x000fe400000006ff */
[----:B------:R-:W-:Y:S02]  /*c970*/  SHF.L.U32 R3, R2, 0x3, RZ ;  /* 0x0000000302037819 */ /* 0x000fe400000006ff */
[----:B------:R-:W-:Y:S02]  /*c980*/  LOP3.LUT R6, R6, 0x1c0, RZ, 0xc0, !PT ;  /* 0x000001c006067812 */ /* 0x000fe400078ec0ff */
[----:B------:R-:W-:Y:S02]  /*c990*/  LOP3.LUT R5, R5, 0x1c0, RZ, 0xc0, !PT ;  /* 0x000001c005057812 */ /* 0x000fe400078ec0ff */
[----:B------:R-:W-:Y:S02]  /*c9a0*/  LEA.HI R2, R4, R2, RZ, 0x3 ;  /* 0x0000000204027211 */ /* 0x000fe400078f18ff */
[----:B------:R-:W-:-:S02]  /*c9b0*/  SHF.R.U32.HI R5, RZ, 0x3, R5 ;  /* 0x00000003ff057819 */ /* 0x000fc40000011605 */
[----:B------:R-:W-:Y:S01]  /*c9c0*/  LOP3.LUT R3, R6, 0x38, R3, 0xf8, !PT ;  /* 0x0000003806037812 */ /* 0x000fe200078ef803 */
[----:B------:R-:W-:Y:S01]  /*c9d0*/  HADD2.F32 R6, -RZ, R45.H0_H0 ;  /* 0x2000002dff067230 */ /* 0x000fe20000004100 */
[----:B------:R-:W-:Y:S02]  /*c9e0*/  SHF.L.U32 R2, R2, 0xa, RZ ;  /* 0x0000000a02027819 */ /* 0x000fe400000006ff */
[----:B------:R-:W-:Y:S02]  /*c9f0*/  LOP3.LUT R3, R3, R5, RZ, 0x3c, !PT ;  /* 0x0000000503037212 */ /* 0x000fe400078e3cff */
[----:B------:R-:W-:-:S04]  /*ca00*/  LOP3.LUT R2, R2, 0x7fffe000, RZ, 0xc0, !PT ;  /* 0x7fffe00002027812 */ /* 0x000fc800078ec0ff */
[----:B------:R-:W-:Y:S01]  /*ca10*/  IADD3 R2, R3, R2, R12 ;  /* 0x0000000203027210 */ /* 0x000fe20007ffe00c */
[----:B------:R-:W-:-:S03]  /*ca20*/  HADD2.F32 R3, -RZ, R44.H0_H0 ;  /* 0x2000002cff037230 */ /* 0x000fc60000004100 */
[----:B-1----:R-:W-:Y:S01]  /*ca30*/  SHF.L.U32 R31, R2, 0x1, RZ ;  /* 0x00000001021f7819 */ /* 0x002fe200000006ff */
[----:B------:R-:W-:-:S04]  /*ca40*/  HADD2.F32 R2, -RZ, R44.H1_H1 ;  /* 0x3000002cff027230 */ /* 0x000fc80000004100 */
[----:B------:R-:W1:Y:S02]  /*ca50*/  LDS.128 R16, [R31+0x100] ;  /* 0x000100001f107984 */ /* 0x000e640000000c00 */
[--C-:B-1----:R-:W-:Y:S02]  /*ca60*/  HADD2.F32 R5, -RZ, R16.reuse.H0_H0 ;  /* 0x20000010ff057230 */ /* 0x102fe40000004100 */
[----:B------:R-:W-:Y:S02]  /*ca70*/  HADD2.F32 R4, -RZ, R16.H1_H1 ;  /* 0x30000010ff047230 */ /* 0x000fe40000004100 */
[----:B------:R-:W-:Y:S01]  /*ca80*/  HADD2.F32 R16, -RZ, R47.H1_H1 ;  /* 0x3000002fff107230 */ /* 0x000fe20000004100 */
[----:B------:R-:W-:Y:S01]  /*ca90*/  FMUL.FTZ R39, R3, R5 ;  /* 0x0000000503277220 */ /* 0x000fe20000410000 */
[--C-:B------:R-:W-:Y:S01]  /*caa0*/  HADD2.F32 R20, -RZ, R19.reuse.H0_H0 ;  /* 0x20000013ff147230 */ /* 0x100fe20000004100 */
[----:B------:R-:W-:Y:S01]  /*cab0*/  FMUL.FTZ R38, R2, R4 ;  /* 0x0000000402267220 */ /* 0x000fe20000410000 */
[----:B------:R-:W-:Y:S01]  /*cac0*/  HADD2.F32 R19, -RZ, R19.H1_H1 ;  /* 0x30000013ff137230 */ /* 0x000fe20000004100 */
[----:B--2---:R-:W1:Y:S02]  /*cad0*/  LDS.128 R8, [R55] ;  /* 0x0000000037087984 */ /* 0x004e640000000c00 */
[----:B-1----:R-:W-:-:S02]  /*cae0*/  HADD2.F32 R24, -RZ, R8.H0_H0 ;  /* 0x20000008ff187230 */ /* 0x002fc40000004100 */
[----:B------:R-:W-:Y:S02]  /*caf0*/  HADD2.F32 R21, -RZ, R8.H1_H1 ;  /* 0x30000008ff157230 */ /* 0x000fe40000004100 */
[--C-:B------:R-:W-:Y:S02]  /*cb00*/  HADD2.F32 R28, -RZ, R11.reuse.H0_H0 ;  /* 0x2000000bff1c7230 */ /* 0x100fe40000004100 */
[----:B------:R-:W-:Y:S02]  /*cb10*/  HADD2.F32 R27, -RZ, R11.H1_H1 ;  /* 0x3000000bff1b7230 */ /* 0x000fe40000004100 */
[--C-:B------:R-:W-:Y:S02]  /*cb20*/  HADD2.F32 R23, -RZ, R9.reuse.H0_H0 ;  /* 0x20000009ff177230 */ /* 0x100fe40000004100 */
[----:B------:R-:W-:Y:S01]  /*cb30*/  HADD2.F32 R22, -RZ, R9.H1_H1 ;  /* 0x30000009ff167230 */ /* 0x000fe20000004100 */
[----:B------:R-:W-:Y:S01]  /*cb40*/  FMUL.FTZ R9, R3, R24 ;  /* 0x0000001803097220 */ /* 0x000fe20000410000 */
[--C-:B------:R-:W-:Y:S01]  /*cb50*/  HADD2.F32 R8, -RZ, R17.reuse.H0_H0 ;  /* 0x20000011ff087230 */ /* 0x100fe20000004100 */
[----:B------:R-:W-:Y:S01]  /*cb60*/  FMUL.FTZ R3, R2, R21 ;  /* 0x0000001502037220 */ /* 0x000fe20000410000 */
[----:B------:R-:W-:-:S02]  /*cb70*/  HADD2.F32 R11, -RZ, R17.H1_H1 ;  /* 0x30000011ff0b7230 */ /* 0x000fc40000004100 */
[----:B------:R-:W-:Y:S01]  /*cb80*/  HADD2.F32 R17, -RZ, R46.H0_H0 ;  /* 0x2000002eff117230 */ /* 0x000fe20000004100 */
[----:B------:R-:W-:Y:S01]  /*cb90*/  FFMA.FTZ R41, R16, R4, R3 ;  /* 0x0000000410297223 */ /* 0x000fe20000010003 */
[----:B------:R-:W-:Y:S01]  /*cba0*/  HADD2.F32 R3, -RZ, R45.H1_H1 ;  /* 0x3000002dff037230 */ /* 0x000fe20000004100 */
[C---:B------:R-:W-:Y:S01]  /*cbb0*/  FMUL.FTZ R36, R6.reuse, R8 ;  /* 0x0000000806247220 */ /* 0x040fe20000410000 */
[----:B------:R-:W-:Y:S01]  /*cbc0*/  HADD2.F32 R26, -RZ, R10.H0_H0 ;  /* 0x2000000aff1a7230 */ /* 0x000fe20000004100 */
[----:B------:R-:W-:Y:S01]  /*cbd0*/  FFMA.FTZ R42, R17, R5, R9 ;  /* 0x00000005112a7223 */ /* 0x000fe20000010009 */
[----:B------:R-:W-:Y:S01]  /*cbe0*/  HADD2.F32 R2, -RZ, R46.H1_H1 ;  /* 0x3000002eff027230 */ /* 0x000fe20000004100 */
[----:B------:R-:W-:Y:S01]  /*cbf0*/  FMUL.FTZ R5, R6, R23 ;  /* 0x0000001706057220 */ /* 0x000fe20000410000 */
[----:B------:R-:W-:Y:S01]  /*cc00*/  HADD2.F32 R25, -RZ, R10.H1_H1 ;  /* 0x3000000aff197230 */ /* 0x000fe20000004100 */
[----:B------:R-:W-:Y:S01]  /*cc10*/  FMUL.FTZ R6, R3, R22 ;  /* 0x0000001603067220 */ /* 0x000fe20000410000 */
[----:B------:R-:W-:Y:S01]  /*cc20*/  HADD2.F32 R9, -RZ, R50.H0_H0 ;  /* 0x20000032ff097230 */ /* 0x000fe20000004100 */
[----:B------:R-:W-:Y:S01]  /*cc30*/  FFMA.FTZ R40, R15, R8, R5 ;  /* 0x000000080f287223 */ /* 0x000fe20000010005 */
[--C-:B------:R-:W-:Y:S01]  /*cc40*/  HADD2.F32 R10, -RZ, R18.reuse.H0_H0 ;  /* 0x20000012ff0a7230 */ /* 0x100fe20000004100 */
[----:B------:R-:W-:Y:S01]  /*cc50*/  FMUL.FTZ R5, R2, R26 ;  /* 0x0000001a02057220 */ /* 0x000fe20000410000 */
[----:B------:R-:W-:Y:S01]  /*cc60*/  HADD2.F32 R8, -RZ, R49.H0_H0 ;  /* 0x20000031ff087230 */ /* 0x000fe20000004100 */
[-C--:B------:R-:W-:Y:S01]  /*cc70*/  FFMA.FTZ R37, R9, R11.reuse, R6 ;  /* 0x0000000b09257223 */ /* 0x080fe20000010006 */
[----:B------:R-:W-:Y:S01]  /*cc80*/  HADD2.F32 R4, -RZ, R47.H0_H0 ;  /* 0x2000002fff047230 */ /* 0x000fe20000004100 */
[----:B------:R-:W-:Y:S01]  /*cc90*/  FMUL.FTZ R33, R3, R11 ;  /* 0x0000000b03217220 */ /* 0x000fe20000410000 */
[----:B------:R-:W-:Y:S01]  /*cca0*/  HADD2.F32 R18, -RZ, R18.H1_H1 ;  /* 0x30000012ff127230 */ /* 0x000fe20000004100 */
[-C--:B------:R-:W-:Y:S01]  /*ccb0*/  FFMA.FTZ R35, R8, R10.reuse, R5 ;  /* 0x0000000a08237223 */ /* 0x080fe20000010005 */
[----:B------:R-:W-:Y:S01]  /*ccc0*/  HADD2.F32 R6, -RZ, R50.H1_H1 ;  /* 0x30000032ff067230 */ /* 0x000fe20000004100 */
[----:B------:R-:W-:Y:S01]  /*ccd0*/  FMUL.FTZ R30, R2, R10 ;  /* 0x0000000a021e7220 */ /* 0x000fe20000410000 */
[----:B------:R-:W-:Y:S01]  /*cce0*/  HADD2.F32 R3, -RZ, R49.H1_H1 ;  /* 0x30000031ff037230 */ /* 0x000fe20000004100 */
[C---:B------:R-:W-:Y:S01]  /*ccf0*/  FMUL.FTZ R5, R4.reuse, R25 ;  /* 0x0000001904057220 */ /* 0x040fe20000410000 */
[----:B------:R-:W-:Y:S01]  /*cd00*/  HADD2.F32 R2, -RZ, R48.H1_H1 ;  /* 0x30000030ff027230 */ /* 0x000fe20000004100 */
[-C--:B------:R-:W-:Y:S01]  /*cd10*/  FMUL.FTZ R29, R4, R18.reuse ;  /* 0x00000012041d7220 */ /* 0x080fe20000410000 */
[--C-:B------:R-:W-:Y:S01]  /*cd20*/  HADD2.F32 R4, -RZ, R51.reuse.H0_H0 ;  /* 0x20000033ff047230 */ /* 0x100fe20000004100 */
[----:B------:R-:W-:Y:S01]  /*cd30*/  FFMA.FTZ R32, R6, R18, R5 ;  /* 0x0000001206207223 */ /* 0x000fe20000010005 */
[----:B------:R-:W-:Y:S01]  /*cd40*/  HADD2.F32 R5, -RZ, R51.H1_H1 ;  /* 0x30000033ff057230 */ /* 0x000fe20000004100 */
[----:B------:R-:W-:-:S02]  /*cd50*/  FMUL.FTZ R11, R3, R28 ;  /* 0x0000001c030b7220 */ /* 0x000fc40000410000 */
[C---:B------:R-:W-:Y:S02]  /*cd60*/  FMUL.FTZ R10, R2.reuse, R27 ;  /* 0x0000001b020a7220 */ /* 0x040fe40000410000 */
[----:B------:R-:W-:Y:S02]  /*cd70*/  FMUL.FTZ R3, R3, R20 ;  /* 0x0000001403037220 */ /* 0x000fe40000410000 */
[----:B------:R-:W-:Y:S02]  /*cd80*/  FMUL.FTZ R2, R2, R19 ;  /* 0x0000001302027220 */ /* 0x000fe40000410000 */
[----:B------:R-:W-:Y:S02]  /*cd90*/  FFMA.FTZ R18, R17, R24, -R39 ;  /* 0x0000001811127223 */ /* 0x000fe40000010827 */
[----:B------:R-:W-:Y:S02]  /*cda0*/  FFMA.FTZ R34, R5, R20, R11 ;  /* 0x0000001405227223 */ /* 0x000fe4000001000b */
[----:B------:R-:W-:-:S02]  /*cdb0*/  FFMA.FTZ R16, R16, R21, -R38 ;  /* 0x0000001510107223 */ /* 0x000fc40000010826 */
[----:B------:R-:W-:Y:S02]  /*cdc0*/  FFMA.FTZ R17, R15, R23, -R36 ;  /* 0x000000170f117223 */ /* 0x000fe40000010824 */
        /* <DEDUP_REMOVED lines=10> */
[----:B------:R-:W-:Y:S01]  /*ce70*/  FFMA.FTZ R20, R4, R19, R10 ;  /* 0x0000001304147223 */ /* 0x000fe2000001000a */
[----:B------:R-:W-:-:S02]  /*ce80*/  F2FP.PACK_AB R10, R32, R35 ;  /* 0x00000023200a723e */ /* 0x000fc400000000ff */
[----:B------:R-:W-:Y:S02]  /*ce90*/  F2FP.PACK_AB R19, R2, R3 ;  /* 0x000000030213723e */ /* 0x000fe400000000ff */
[----:B------:R-:W-:-:S03]  /*cea0*/  F2FP.PACK_AB R11, R20, R34 ;  /* 0x00000022140b723e */ /* 0x000fc600000000ff */
[----:B------:R1:W-:Y:S04]  /*ceb0*/  STS.128 [R55], R16 ;  /* 0x0000001037007388 */ /* 0x0003e80000000c00 */
[----:B------:R1:W-:Y:S02]  /*cec0*/  STS.128 [R31+0x100], R8 ;  /* 0x000100081f007388 */ /* 0x0003e40000000c00 */
.L_x_421:
[----:B------:R-:W-:Y:S05]  /*ced0*/  BSYNC B0 ;  /* 0x0000000000007941 */ /* 0x000fea0003800000 */
.L_x_420:
[----:B------:R-:W-:Y:S01]  /*cee0*/  IADD3 R2, R81, 0x40, RZ ;  /* 0x0000004051027810 */ /* 0x000fe20007ffe0ff */
[----:B------:R-:W-:Y:S03]  /*cef0*/  BSSY B0, `(.L_x_422) ;  /* 0x0000062000007945 */ /* 0x000fe60003800000 */
[----:B------:R-:W-:-:S13]  /*cf00*/  ISETP.GE.OR P1, PT, R2, R43, P0 ;  /* 0x0000002b0200720c */ /* 0x000fda0000726670 */
[----:B------:R-:W-:Y:S05]  /*cf10*/  @P1 BRA `(.L_x_423) ;  /* 0x000005f000001947 */ /* 0x000fea0003800000 */
[----:B-1----:R-:W2:Y:S01]  /*cf20*/  LDL R55, [R1+0xe8] ;  /* 0x0000e80001377983 */ /* 0x002ea20000100800 */
        /* <DEDUP_REMOVED lines=20> */
[----:B------:R-:W-:Y:S01]  /*d070*/  SHF.L.U32 R31, R2, 0x1, RZ ;  /* 0x00000001021f7819 */ /* 0x000fe200000006ff */
        /* <DEDUP_REMOVED lines=73> */
.L_x_423:
[----:B------:R-:W-:Y:S05]  /*d510*/  BSYNC B0 ;  /* 0x0000000000007941 */ /* 0x000fea0003800000 */
.L_x_422:
[----:B------:R-:W-:-:S04]  /*d520*/  IADD3 R2, R81, 0x60, RZ ;  /* 0x0000006051027810 */ /* 0x000fc80007ffe0ff */
        /* <DEDUP_REMOVED lines=97> */
.L_x_413:
[----:B------:R-:W-:Y:S05]  /*db40*/  BSYNC B2 ;  /* 0x0000000000027941 */ /* 0x000fea0003800000 */
.L_x_397:
[----:B------:R-:W-:Y:S01]  /*db50*/  BAR.SYNC.DEFER_BLOCKING 0x0 ;  /* 0x0000000000007b1d */ /* 0x000fe20000010000 */
[----:B-12---:R-:W-:Y:S01]  /*db60*/  IMAD R4, R54, c[0x0][0x208], RZ ;  /* 0x0000820036047a24 */ /* 0x006fe200078e02ff */
[----:B------:R-:W-:Y:S01]  /*db70*/  LOP3.LUT P1, RZ, R82, 0x2, RZ, 0xc0, !PT ;  /* 0x0000000252ff7812 */ /* 0x000fe2000782c0ff */
[C---:B------:R-:W-:Y:S01]  /*db80*/  IMAD.WIDE.U32 R2, R225.reuse, c[0x0][0x208], RZ ;  /* 0x00008200e1027a25 */ /* 0x040fe200078e00ff */
[----:B------:R-:W-:Y:S02]  /*db90*/  ISETP.GE.AND P3, PT, R76, c[0x0][0x1d4], PT ;  /* 0x000075004c007a0c */ /* 0x000fe40003f66270 */
[----:B------:R-:W-:Y:S01]  /*dba0*/  ISETP.GE.AND P2, PT, R212, c[0x0][0x1d4], PT ;  /* 0x00007500d4007a0c */ /* 0x000fe20003f46270 */
[----:B------:R-:W-:Y:S01]  /*dbb0*/  IMAD R4, R225, c[0x0][0x20c], R4 ;  /* 0x00008300e1047a24 */ /* 0x000fe200078e0204 */
[----:B------:R-:W-:Y:S01]  /*dbc0*/  SHF.L.U64.HI R217, R76, 0x1, R77 ;  /* 0x000000014cd97819 */ /* 0x000fe2000001024d */
[----:B------:R-:W-:Y:S01]  /*dbd0*/  IMAD.WIDE.U32 R8, R52, c[0x0][0x210], RZ ;  /* 0x0000840034087a25 */ /* 0x000fe200078e00ff */
[----:B------:R-:W-:Y:S01]  /*dbe0*/  SHF.L.U64.HI R218, R212, 0x1, R230 ;  /* 0x00000001d4da7819 */ /* 0x000fe200000102e6 */
[----:B------:R-:W1:Y:S01]  /*dbf0*/  S2R R18, SR_TID.X ;  /* 0x0000000000127919 */ /* 0x000e620000002100 */
[----:B------:R-:W-:Y:S01]  /*dc00*/  BSSY B0, `(.L_x_424) ;  /* 0x000005a000007945 */ /* 0x000fe20003800000 */
[----:B------:R-:W-:-:S02]  /*dc10*/  IMAD.IADD R3, R3, 0x1, R4 ;  /* 0x0000000103037824 */ /* 0x000fc400078e0204 */
[----:B------:R-:W-:Y:S01]  /*dc20*/  IMAD R4, R53, c[0x0][0x218], RZ ;  /* 0x0000860035047a24 */ /* 0x000fe200078e02ff */
[----:B------:R-:W-:Y:S01]  /*dc30*/  STL.64 [R1], R8 ;  /* 0x0000000801007387 */ /* 0x000fe20000100a00 */
[----:B------:R-:W-:-:S04]  /*dc40*/  IMAD.WIDE.U32 R2, R221, c[0x0][0x218], R2 ;  /* 0x00008600dd027a25 */ /* 0x000fc800078e0002 */
[----:B------:R-:W-:Y:S01]  /*dc50*/  IMAD R4, R221, c[0x0][0x21c], R4 ;  /* 0x00008700dd047a24 */ /* 0x000fe200078e0204 */
[----:B------:R-:W-:Y:S01]  /*dc60*/  IADD3 R2, P0, R2, R8, RZ ;  /* 0x0000000802027210 */ /* 0x000fe20007f1e0ff */
[----:B------:R-:W-:Y:S01]  /*dc70*/  IMAD R251, R52, c[0x0][0x214], R9 ;  /* 0x0000850034fb7a24 */ /* 0x000fe200078e0209 */
[----:B------:R-:W-:Y:S01]  /*dc80*/  LDSM.16.M88.4 R140, [R206] ;  /* 0x00000000ce8c783b */ /* 0x000fe20000000200 */
[----:B------:R-:W-:Y:S02]  /*dc90*/  IMAD.SHL.U32 R216, R76, 0x2, RZ ;  /* 0x000000024cd87824 */ /* 0x000fe400078e00ff */
[----:B------:R-:W-:Y:S01]  /*dca0*/  IMAD.SHL.U32 R219, R212, 0x2, RZ ;  /* 0x00000002d4db7824 */ /* 0x000fe200078e00ff */
[----:B------:R-:W-:Y:S01]  /*dcb0*/  LDSM.16.M88.4 R144, [R207] ;  /* 0x00000000cf90783b */ /* 0x000fe20000000200 */
[----:B------:R-:W-:Y:S01]  /*dcc0*/  IADD3.X R3, R251, R3, R4, P0, !PT ;  /* 0x00000003fb037210 */ /* 0x000fe200007fe404 */
[----:B------:R-:W-:Y:S01]  /*dcd0*/  IMAD.IADD R4, R133, 0x1, -R81 ;  /* 0x0000000185047824 */ /* 0x000fe200078e0a51 */
[C---:B------:R-:W-:Y:S01]  /*dce0*/  LEA R5, P0, R2.reuse, c[0x0][0x1f8], 0x1 ;  /* 0x00007e0002057a11 */ /* 0x040fe200078008ff */
[----:B------:R-:W-:Y:S03]  /*dcf0*/  LDSM.16.M88.4 R176, [R209] ;  /* 0x00000000d1b0783b */ /* 0x000fe60000000200 */
[----:B------:R-:W-:Y:S01]  /*dd00*/  LEA.HI.X R3, R2, c[0x0][0x1fc], R3, 0x1, P0 ;  /* 0x00007f0002037a11 */ /* 0x000fe200000f0c03 */
[----:B------:R-:W-:Y:S01]  /*dd10*/  LDSM.16.M88.4 R180, [R208] ;  /* 0x00000000d0b4783b */ /* 0x000fe20000000200 */
[----:B------:R-:W-:-:S02]  /*dd20*/  IADD3 R2, R200, 0x20, RZ ;  /* 0x00000020c8027810 */ /* 0x000fc40007ffe0ff */
[----:B------:R-:W-:Y:S01]  /*dd30*/  @P1 IADD3 R2, R200, -0x20, RZ ;  /* 0xffffffe0c8021810 */ /* 0x000fe20007ffe0ff */
[----:B------:R-:W-:Y:S01]  /*dd40*/  LDSM.16.M88.4 R184, [R206+0x4000] ;  /* 0x00400000ceb8783b */ /* 0x000fe20000000200 */
[C---:B------:R-:W-:Y:S02]  /*dd50*/  ISETP.LT.OR P1, PT, R4.reuse, 0x1, P3 ;  /* 0x000000010400780c */ /* 0x040fe40001f21670 */
[----:B------:R-:W-:Y:S01]  /*dd60*/  ISETP.LT.OR P4, PT, R4, 0x1, P2 ;  /* 0x000000010400780c */ /* 0x000fe20001781670 */
[----:B------:R-:W-:Y:S04]  /*dd70*/  LDSM.16.M88.4 R188, [R207+0x4000] ;  /* 0x00400000cfbc783b */ /* 0x000fe80000000200 */
[----:B------:R-:W-:Y:S04]  /*dd80*/  LDSM.16.M88.4 R192, [R209+0x4000] ;  /* 0x00400000d1c0783b */ /* 0x000fe80000000200 */
[----:B------:R-:W-:Y:S04]  /*dd90*/  LDSM.16.M88.4 R196, [R208+0x4000] ;  /* 0x00400000d0c4783b */ /* 0x000fe80000000200 */
[----:B------:R-:W-:Y:S06]  /*dda0*/  BAR.SYNC.DEFER_BLOCKING 0x0 ;  /* 0x0000000000007b1d */ /* 0x000fec0000010000 */
[----:B---3--:R-:W2:Y:S04]  /*ddb0*/  SHFL.IDX PT, R6, R5, RZ, 0x181f ;  /* 0x00181fff05067589 */ /* 0x008ea800000e0000 */
[----:B------:R-:W3:Y:S04]  /*ddc0*/  SHFL.IDX PT, R11, R3, RZ, 0x181f ;  /* 0x00181fff030b7589 */ /* 0x000ee800000e0000 */
[----:B------:R-:W4:Y:S04]  /*ddd0*/  SHFL.IDX PT, R15, R5, 0x1, 0x181f ;  /* 0x00381f00050f7f89 */ /* 0x000f2800000e0000 */
[----:B------:R-:W1:Y:S01]  /*dde0*/  SHFL.IDX PT, R17, R3, 0x1, 0x181f ;  /* 0x00381f0003117f89 */ /* 0x000e6200000e0000 */
[----:B------:R-:W-:-:S04]  /*ddf0*/  DEPBAR.LE SB0, 0x0 ;  /* 0x000080000000791a */ /* 0x000fc80000000000 */
[----:B------:R-:W-:Y:S01]  /*de00*/  BAR.SYNC.DEFER_BLOCKING 0x0 ;  /* 0x0000000000007b1d */ /* 0x000fe20000010000 */
[----:B--2---:R-:W-:-:S05]  /*de10*/  IADD3 R8, P0, R6, R216, RZ ;  /* 0x000000d806087210 */ /* 0x004fca0007f1e0ff */
[C---:B---3--:R-:W-:Y:S01]  /*de20*/  IMAD.X R9, R11.reuse, 0x1, R217, P0 ;  /* 0x000000010b097824 */ /* 0x048fe200000e06d9 */
[----:B------:R-:W-:Y:S02]  /*de30*/  IADD3 R10, P0, R6, R219, RZ ;  /* 0x000000db060a7210 */ /* 0x000fe40007f1e0ff */
[----:B------:R-:W-:Y:S03]  /*de40*/  SHFL.IDX PT, R6, R3, 0x2, 0x181f ;  /* 0x00581f0003067f89 */ /* 0x000fe600000e0000 */
[----:B------:R-:W-:Y:S01]  /*de50*/  IMAD.X R11, R11, 0x1, R218, P0 ;  /* 0x000000010b0b7824 */ /* 0x000fe200000e06da */
[----:B------:R-:W-:Y:S04]  /*de60*/  LDSM.16.M88.4 R48, [R2] ;  /* 0x000000000230783b */ /* 0x000fe80000000200 */
[----:B------:R-:W-:Y:S04]  /*de70*/  LDSM.16.M88.4 R60, [R2+0x800] ;  /* 0x00080000023c783b */ /* 0x000fe80000000200 */
[----:B------:R-:W-:Y:S04]  /*de80*/  LDSM.16.M88.4 R64, [R2+0x1000] ;  /* 0x001000000240783b */ /* 0x000fe80000000200 */
[----:B------:R-:W-:Y:S04]  /*de90*/  LDSM.16.M88.4 R72, [R2+0x1800] ;  /* 0x001800000248783b */ /* 0x000fe80000000200 */
[----:B------:R-:W-:Y:S04]  /*dea0*/  LDSM.16.M88.4 R92, [R2+0x2000] ;  /* 0x00200000025c783b */ /* 0x000fe80000000200 */
[----:B------:R-:W-:Y:S04]  /*deb0*/  LDSM.16.M88.4 R108, [R2+0x2800] ;  /* 0x00280000026c783b */ /* 0x000fe80000000200 */
[----:B------:R-:W-:Y:S04]  /*dec0*/  LDSM.16.M88.4 R116, [R2+0x3000] ;  /* 0x003000000274783b */ /* 0x000fe80000000200 */
[----:B------:R-:W2:Y:S04]  /*ded0*/  SHFL.IDX PT, R2, R5, 0x2, 0x181f ;  /* 0x00581f0005027f89 */ /* 0x000ea800000e0000 */
[----:B------:R3:W1:Y:S04]  /*dee0*/  LDSM.16.M88.4 R28, [R200] ;  /* 0x00000000c81c783b */ /* 0x0006680000000200 */
[----:B------:R3:W1:Y:S04]  /*def0*/  LDSM.16.M88.4 R20, [R200+0x800] ;  /* 0x00080000c814783b */ /* 0x0006680000000200 */
[----:B------:R3:W1:Y:S04]  /*df00*/  LDSM.16.M88.4 R36, [R200+0x1000] ;  /* 0x00100000c824783b */ /* 0x0006680000000200 */
[----:B------:R3:W1:Y:S04]  /*df10*/  LDSM.16.M88.4 R40, [R200+0x1800] ;  /* 0x00180000c828783b */ /* 0x0006680000000200 */
[----:B------:R3:W1:Y:S04]  /*df20*/  LDSM.16.M88.4 R56, [R200+0x2000] ;  /* 0x00200000c838783b */ /* 0x0006680000000200 */
[----:B------:R3:W1:Y:S04]  /*df30*/  LDSM.16.M88.4 R96, [R200+0x2800] ;  /* 0x00280000c860783b */ /* 0x0006680000000200 */
[----:B------:R3:W2:Y:S04]  /*df40*/  LDSM.16.M88.4 R100, [R200+0x3000] ;  /* 0x00300000c864783b */ /* 0x0006a80000000200 */
        /* <DEDUP_REMOVED lines=8> */
[----:B-1----:R-:W-:Y:S01]  /*dfd0*/  IMAD.X R9, R17, 0x1, R217, P0 ;  /* 0x0000000111097824 */ /* 0x002fe200000e06d9 */
[----:B------:R-:W-:-:S04]  /*dfe0*/  IADD3 R16, P0, R15, R219, RZ ;  /* 0x000000db0f107210 */ /* 0x000fc80007f1e0ff */
[----:B------:R1:W-:Y:S01]  /*dff0*/  LDGSTS.E.BYPASS.LTC128B.128 [R213+0x1100], [R8.64], !P1 ;  /* 0x0110000008d57fae */ /* 0x0003e2000c901d48 */
[----:B------:R-:W-:Y:S01]  /*e000*/  IMAD.X R17, R17, 0x1, R218, P0 ;  /* 0x0000000111117824 */ /* 0x000fe200000e06da */
[----:B--2---:R-:W-:Y:S02]  /*e010*/  IADD3 R10, P0, R2, R216, RZ ;  /* 0x000000d8020a7210 */ /* 0x004fe40007f1e0ff */
[C---:B------:R-:W-:Y:S02]  /*e020*/  ISETP.LT.OR P1, PT, R4.reuse, 0x41, P2 ;  /* 0x000000410400780c */ /* 0x040fe40001721670 */
[----:B------:R3:W-:Y:S01]  /*e030*/  LDGSTS.E.BYPASS.LTC128B.128 [R213+0x4900], [R16.64], !P4 ;  /* 0x0490000010d57fae */ /* 0x0007e2000e101d48 */
[----:B------:R-:W-:Y:S01]  /*e040*/  ISETP.LT.OR P4, PT, R4, 0x41, P3 ;  /* 0x000000410400780c */ /* 0x000fe20001f81670 */
[----:B------:R-:W-:-:S12]  /*e050*/  IMAD.X R11, R6, 0x1, R217, P0 ;  /* 0x00000001060b7824 */ /* 0x000fd800000e06d9 */
[----:B------:R3:W-:Y:S01]  /*e060*/  LDGSTS.E.BYPASS.LTC128B.128 [R213+0x2100], [R10.64], !P4 ;  /* 0x021000000ad57fae */ /* 0x0007e2000e101d48 */
[----:B-1----:R-:W-:-:S05]  /*e070*/  IADD3 R8, P0, R2, R219, RZ ;  /* 0x000000db02087210 */ /* 0x002fca0007f1e0ff */
[----:B------:R-:W-:Y:S01]  /*e080*/  IMAD.X R9, R6, 0x1, R218, P0 ;  /* 0x0000000106097824 */ /* 0x000fe200000e06da */
[----:B------:R-:W-:-:S04]  /*e090*/  ISETP.GT.AND P0, PT, R18, 0x7f, PT ;  /* 0x0000007f1200780c */ /* 0x000fc80003f04270 */
[----:B------:R3:W-:Y:S09]  /*e0a0*/  LDGSTS.E.BYPASS.LTC128B.128 [R213+0x5900], [R8.64], !P1 ;  /* 0x0590000008d57fae */ /* 0x0007f2000c901d48 */
[----:B------:R-:W-:Y:S05]  /*e0b0*/  @P0 BRA `(.L_x_425) ;  /* 0x000000e000000947 */ /* 0x000fea0003800000 */
[----:B------:R-:W-:Y:S05]  /*e0c0*/  BRA.DIV ~URZ, `(.L_x_426) ;  /* 0x0000bb927f007947 */ /* 0x000fea000b800000 */
[----:B------:R1:W2:Y:S04]  /*e0d0*/  SHFL.IDX PT, R6, R3, 0x3, 0x181f ;  /* 0x00781f0003067f89 */ /* 0x0002a800000e0000 */
[----:B------:R1:W4:Y:S02]  /*e0e0*/  SHFL.IDX PT, R2, R5, 0x3, 0x181f ;  /* 0x00781f0005027f89 */ /* 0x00032400000e0000 */
.L_x_522:
[C---:B------:R-:W-:Y:S02]  /*e0f0*/  ISETP.LT.OR P3, PT, R4.reuse, 0x61, P3 ;  /* 0x000000610400780c */ /* 0x040fe40001f61670 */
[----:B------:R-:W-:-:S02]  /*e100*/  ISETP.LT.OR P2, PT, R4, 0x61, P2 ;  /* 0x000000610400780c */ /* 0x000fc40001741670 */
[C---:B----4-:R-:W-:Y:S02]  /*e110*/  IADD3 R4, P1, R2.reuse, R216, RZ ;  /* 0x000000d802047210 */ /* 0x050fe40007f3e0ff */
[----:B------:R-:W-:-:S03]  /*e120*/  IADD3 R2, P0, R2, R219, RZ ;  /* 0x000000db02027210 */ /* 0x000fc60007f1e0ff */
[C---:B-12---:R-:W-:Y:S02]  /*e130*/  IMAD.X R5, R6.reuse, 0x1, R217, P1 ;  /* 0x0000000106057824 */ /* 0x046fe400008e06d9 */
[----:B------:R-:W-:-:S03]  /*e140*/  IMAD.X R3, R6, 0x1, R218, P0 ;  /* 0x0000000106037824 */ /* 0x000fc600000e06da */
[----:B------:R-:W-:Y:S01]  /*e150*/  @!PT LDS RZ, [RZ] ;  /* 0x00000000fffff984 */ /* 0x000fe20000000800 */
[----:B------:R-:W-:Y:S01]  /*e160*/  @!PT LDS RZ, [RZ] ;  /* 0x00000000fffff984 */ /* 0x000fe20000000800 */
[----:B------:R-:W-:Y:S01]  /*e170*/  @!PT LDS RZ, [RZ] ;  /* 0x00000000fffff984 */ /* 0x000fe20000000800 */
[----:B------:R1:W-:Y:S04]  /*e180*/  LDGSTS.E.BYPASS.LTC128B.128 [R215+0x3100], [R4.64], !P3 ;  /* 0x0310000004d77fae */ /* 0x0003e8000d901d48 */
[----:B------:R1:W-:Y:S02]  /*e190*/  LDGSTS.E.BYPASS.LTC128B.128 [R215+0x6900], [R2.64], !P2 ;  /* 0x0690000002d77fae */ /* 0x0003e4000d101d48 */
.L_x_425:
[----:B------:R-:W-:Y:S05]  /*e1a0*/  BSYNC B0 ;  /* 0x0000000000007941 */ /* 0x000fea0003800000 */
.L_x_424:
[C---:B------:R-:W-:Y:S01]  /*e1b0*/  HMMA.16816.F32 R32, R140.reuse, R28, RZ ;  /* 0x0000001c8c20723c */ /* 0x040fe200000018ff */
[----:B------:R-:W-:Y:S01]  /*e1c0*/  R2P PR, R82, 0x6 ;  /* 0x0000000652007804 */ /* 0x000fe20000000000 */
[----:B------:R-:W0:Y:S01]  /*e1d0*/  LDGDEPBAR ;  /* 0x00000000000079af */ /* 0x000e220000000000 */
[----:B-1----:R-:W-:Y:S01]  /*e1e0*/  MOV R2, 0x40 ;  /* 0x0000004000027802 */ /* 0x002fe20000000f00 */
[----:B------:R-:W-:Y:S01]  /*e1f0*/  BSSY B1, `(.L_x_427) ;  /* 0x000017b000017945 */ /* 0x000fe20003800000 */
[----:B------:R-:W-:Y:S02]  /*e200*/  IADD3 R205, R200, 0x20, RZ ;  /* 0x00000020c8cd7810 */ /* 0x000fe40007ffe0ff */
[----:B------:R-:W-:Y:S01]  /*e210*/  SEL R2, R2, 0xffffffc0, !P2 ;  /* 0xffffffc002027807 */ /* 0x000fe20005000000 */
[----:B------:R-:W-:Y:S01]  /*e220*/  HMMA.16816.F32 R28, R140, R30, RZ ;  /* 0x0000001e8c1c723c */ /* 0x000fe200000018ff */
[----:B------:R-:W-:-:S02]  /*e230*/  ISETP.GT.AND P0, PT, R134, R250, PT ;  /* 0x000000fa8600720c */ /* 0x000fc40003f04270 */
[----:B------:R-:W-:-:S03]  /*e240*/  IADD3 R3, R200, R2, RZ ;  /* 0x00000002c8037210 */ /* 0x000fc60007ffe0ff */
[----:B------:R-:W-:Y:S02]  /*e250*/  @P1 IADD3 R205, R200, -0x20, RZ ;  /* 0xffffffe0c8cd1810 */ /* 0x000fe40007ffe0ff */
[----:B---3--:R-:W-:Y:S02]  /*e260*/  HMMA.16816.F32 R8, R140, R38, RZ ;  /* 0x000000268c08723c */ /* 0x008fe400000018ff */
[----:B------:R-:W-:-:S06]  /*e270*/  IADD3 R83, R2, 0x3800, R205 ;  /* 0x0000380002537810 */ /* 0x000fcc0007ffe0cd */
[C---:B------:R-:W-:Y:S08]  /*e280*/  HMMA.16816.F32 R24, R140.reuse, R20, RZ ;  /* 0x000000148c18723c */ /* 0x040ff000000018ff */
[----:B------:R-:W-:Y:S08]  /*e290*/  HMMA.16816.F32 R44, R140, R40, RZ ;  /* 0x000000288c2c723c */ /* 0x000ff000000018ff */
[C---:B------:R-:W-:Y:S08]  /*e2a0*/  HMMA.16816.F32 R88, R144.reuse, R48, R32 ;  /* 0x000000309058723c */ /* 0x040ff00000001820 */
[----:B------:R-:W-:Y:S08]  /*e2b0*/  HMMA.16816.F32 R84, R144, R50, R28 ;  /* 0x000000329054723c */ /* 0x000ff0000000181c */
[C---:B------:R-:W-:Y:S08]  /*e2c0*/  HMMA.16816.F32 R20, R140.reuse, R22, RZ ;  /* 0x000000168c14723c */ /* 0x040ff000000018ff */
[C---:B------:R-:W-:Y:S08]  /*e2d0*/  HMMA.16816.F32 R16, R140.reuse, R36, RZ ;  /* 0x000000248c10723c */ /* 0x040ff000000018ff */
[----:B------:R-:W-:Y:S08]  /*e2e0*/  HMMA.16816.F32 R40, R140, R42, RZ ;  /* 0x0000002a8c28723c */ /* 0x000ff000000018ff */
[----:B------:R-:W-:Y:S08]  /*e2f0*/  HMMA.16816.F32 R48, R144, R66, R8 ;  /* 0x000000429030723c */ /* 0x000ff00000001808 */
[C---:B------:R-:W-:Y:S08]  /*e300*/  HMMA.16816.F32 R36, R140.reuse, R56, RZ ;  /* 0x000000388c24723c */ /* 0x040ff000000018ff */
[----:B------:R-:W-:Y:S08]  /*e310*/  HMMA.16816.F32 R8, R140, R58, RZ ;  /* 0x0000003a8c08723c */ /* 0x000ff000000018ff */
[C---:B------:R-:W-:Y:S08]  /*e320*/  HMMA.16816.F32 R68, R144.reuse, R60, R24 ;  /* 0x0000003c9044723c */ /* 0x040ff00000001818 */
[C---:B------:R-:W-:Y:S01]  /*e330*/  HMMA.16816.F32 R60, R144.reuse, R62, R20 ;  /* 0x0000003e903c723c */ /* 0x040fe20000001814 */
[----:B------:R-:W1:Y:S07]  /*e340*/  LDSM.16.M88.4 R20, [R3] ;  /* 0x000000000314783b */ /* 0x000e6e0000000200 */
[C---:B------:R-:W-:Y:S01]  /*e350*/  HMMA.16816.F32 R52, R144.reuse, R64, R16 ;  /* 0x000000409034723c */ /* 0x040fe20000001810 */
[----:B------:R-:W-:Y:S07]  /*e360*/  LDSM.16.M88.4 R16, [R3+0x800] ;  /* 0x000800000310783b */ /* 0x000fee0000000200 */
[C---:B------:R-:W-:Y:S08]  /*e370*/  HMMA.16816.F32 R44, R144.reuse, R72, R44 ;  /* 0x00000048902c723c */ /* 0x040ff0000000182c */
[C---:B------:R-:W-:Y:S01]  /*e380*/  HMMA.16816.F32 R56, R144.reuse, R74, R40 ;  /* 0x0000004a9038723c */ /* 0x040fe20000001828 */
[----:B------:R-:W-:Y:S07]  /*e390*/  LDSM.16.M88.4 R40, [R3+0x1800] ;  /* 0x001800000328783b */ /* 0x000fee0000000200 */
[C---:B------:R-:W-:Y:S08]  /*e3a0*/  HMMA.16816.F32 R64, R144.reuse, R92, R36 ;  /* 0x0000005c9040723c */ /* 0x040ff00000001824 */
[----:B------:R-:W-:Y:S01]  /*e3b0*/  HMMA.16816.F32 R72, R144, R94, R8 ;  /* 0x0000005e9048723c */ /* 0x000fe20000001808 */
[----:B------:R-:W2:Y:S07]  /*e3c0*/  LDSM.16.M88.4 R8, [R3+0x1000] ;  /* 0x001000000308783b */ /* 0x000eae0000000200 */
[C---:B------:R-:W-:Y:S08]  /*e3d0*/  HMMA.16816.F32 R36, R140.reuse, R96, RZ ;  /* 0x000000608c24723c */ /* 0x040ff000000018ff */
[C---:B------:R-:W-:Y:S08]  /*e3e0*/  HMMA.16816.F32 R28, R140.reuse, R100, RZ ;  /* 0x000000648c1c723c */ /* 0x040ff000000018ff */
[----:B------:R-:W-:Y:S08]  /*e3f0*/  HMMA.16816.F32 R24, R140, R102, RZ ;  /* 0x000000668c18723c */ /* 0x000ff000000018ff */
[----:B------:R-:W-:Y:S01]  /*e400*/  HMMA.16816.F32 R112, R144, R108, R36 ;  /* 0x0000006c9070723c */ /* 0x000fe20000001824 */
[----:B------:R-:W3:Y:S07]  /*e410*/  LDSM.16.M88.4 R36, [R3+0x2000] ;  /* 0x002000000324783b */ /* 0x000eee0000000200 */
[----:B------:R-:W-:Y:S08]  /*e420*/  HMMA.16816.F32 R32, R140, R98, RZ ;  /* 0x000000628c20723c */ /* 0x000ff000000018ff */
[C---:B-1----:R-:W-:Y:S08]  /*e430*/  HMMA.16816.F32 R96, R176.reuse, R22, R84 ;  /* 0x00000016b060723c */ /* 0x042ff00000001854 */
[C---:B--2---:R-:W-:Y:S08]  /*e440*/  HMMA.16816.F32 R84, R176.reuse, R8, R52 ;  /* 0x00000008b054723c */ /* 0x044ff00000001834 */
[----:B------:R-:W-:Y:S01]  /*e450*/  HMMA.16816.F32 R48, R176, R10, R48 ;  /* 0x0000000ab030723c */ /* 0x000fe20000001830 */
[----:B------:R-:W1:Y:S07]  /*e460*/  LDSM.16.M88.4 R8, [R3+0x3000] ;  /* 0x003000000308783b */ /* 0x000e6e0000000200 */
[C---:B------:R-:W-:Y:S01]  /*e470*/  HMMA.16816.F32 R104, R144.reuse, R116, R28 ;  /* 0x000000749068723c */ /* 0x040fe2000000181c */
[----:B------:R-:W-:Y:S07]  /*e480*/  LDSM.16.M88.4 R28, [R83+-0x3000] ;  /* 0xffd00000531c783b */ /* 0x000fee0000000200 */
[----:B------:R-:W-:Y:S01]  /*e490*/  HMMA.16816.F32 R100, R144, R118, R24 ;  /* 0x000000769064723c */ /* 0x000fe20000001818 */
[----:B------:R-:W-:Y:S07]  /*e4a0*/  LDSM.16.M88.4 R24, [R83+-0x2800] ;  /* 0xffd800005318783b */ /* 0x000fee0000000200 */
[C---:B------:R-:W-:Y:S01]  /*e4b0*/  HMMA.16816.F32 R116, R176.reuse, R20, R88 ;  /* 0x00000014b074723c */ /* 0x040fe20000001858 */
[----:B------:R-:W2:Y:S07]  /*e4c0*/  LDSM.16.M88.4 R20, [R83+-0x3800] ;  /* 0xffc800005314783b */ /* 0x000eae0000000200 */
[C---:B------:R-:W-:Y:S08]  /*e4d0*/  HMMA.16816.F32 R88, R176.reuse, R16, R68 ;  /* 0x00000010b058723c */ /* 0x040ff00000001844 */
[----:B------:R-:W-:Y:S01]  /*e4e0*/  HMMA.16816.F32 R92, R176, R18, R60 ;  /* 0x00000012b05c723c */ /* 0x000fe2000000183c */
[----:B------:R-:W4:Y:S07]  /*e4f0*/  LDSM.16.M88.4 R16, [R3+0x2800] ;  /* 0x002800000310783b */ /* 0x000f2e0000000200 */
[----:B------:R-:W-:Y:S08]  /*e500*/  HMMA.16816.F32 R108, R144, R110, R32 ;  /* 0x0000006e906c723c */ /* 0x000ff00000001820 */
[C---:B------:R-:W-:Y:S01]  /*e510*/  HMMA.16816.F32 R32, R176.reuse, R40, R44 ;  /* 0x00000028b020723c */ /* 0x040fe2000000182c */
[----:B------:R-:W-:Y:S07]  /*e520*/  LDSM.16.M88.4 R44, [R200+0x3800] ;  /* 0x00380000c82c783b */ /* 0x000fee0000000200 */
[C---:B------:R-:W-:Y:S08]  /*e530*/  HMMA.16816.F32 R40, R176.reuse, R42, R56 ;  /* 0x0000002ab028723c */ /* 0x040ff00000001838 */
[C---:B---3--:R-:W-:Y:S08]  /*e540*/  HMMA.16816.F32 R56, R176.reuse, R36, R64 ;  /* 0x00000024b038723c */ /* 0x048ff00000001840 */
[C---:B------:R-:W-:Y:S01]  /*e550*/  HMMA.16816.F32 R60, R176.reuse, R38, R72 ;  /* 0x00000026b03c723c */ /* 0x040fe20000001848 */
[----:B------:R-:W3:Y:S07]  /*e560*/  LDSM.16.M88.4 R36, [R83+-0x2000] ;  /* 0xffe000005324783b */ /* 0x000eee0000000200 */
[C---:B-1----:R-:W-:Y:S08]  /*e570*/  HMMA.16816.F32 R72, R176.reuse, R8, R104 ;  /* 0x00000008b048723c */ /* 0x042ff00000001868 */
[----:B------:R-:W-:Y:S08]  /*e580*/  HMMA.16816.F32 R104, R176, R10, R100 ;  /* 0x0000000ab068723c */ /* 0x000ff00000001864 */
[----:B--2---:R-:W-:Y:S08]  /*e590*/  HMMA.16816.F32 R8, R180, R20, R116 ;  /* 0x00000014b408723c */ /* 0x004ff00000001874 */
[C---:B----4-:R-:W-:Y:S08]  /*e5a0*/  HMMA.16816.F32 R68, R176.reuse, R16, R112 ;  /* 0x00000010b044723c */ /* 0x050ff00000001870 */
[----:B------:R-:W-:Y:S01]  /*e5b0*/  HMMA.16816.F32 R64, R176, R18, R108 ;  /* 0x00000012b040723c */ /* 0x000fe2000000186c */
[----:B------:R-:W1:Y:S07]  /*e5c0*/  LDSM.16.M88.4 R16, [R83+-0x1800] ;  /* 0xffe800005310783b */ /* 0x000e6e0000000200 */
[C---:B------:R-:W-:Y:S01]  /*e5d0*/  HMMA.16816.F32 R52, R180.reuse, R22, R96 ;  /* 0x00000016b434723c */ /* 0x040fe20000001860 */
[----:B------:R-:W-:Y:S07]  /*e5e0*/  LDSM.16.M88.4 R20, [R83+-0x1000] ;  /* 0xfff000005314783b */ /* 0x000fee0000000200 */
[C---:B------:R-:W-:Y:S08]  /*e5f0*/  HMMA.16816.F32 R96, R180.reuse, R24, R84 ;  /* 0x00000018b460723c */ /* 0x040ff00000001854 */
[C---:B------:R-:W-:Y:S01]  /*e600*/  HMMA.16816.F32 R100, R180.reuse, R26, R48 ;  /* 0x0000001ab464723c */ /* 0x040fe20000001830 */
[----:B------:R-:W2:Y:S04]  /*e610*/  LDSM.16.M88.4 R24, [R205+0x3800] ;  /* 0x00380000cd18783b */ /* 0x000ea80000000200 */
[----:B------:R-:W-:Y:S03]  /*e620*/  LDSM.16.M88.4 R48, [R205+0x4000] ;  /* 0x00400000cd30783b */ /* 0x000fe60000000200 */
[----:B---3--:R-:W-:Y:S01]  /*e630*/  HMMA.16816.F32 R84, R180, R36, R32 ;  /* 0x00000024b454723c */ /* 0x008fe20000001820 */
[----:B------:R-:W3:Y:S07]  /*e640*/  LDSM.16.M88.4 R32, [R200+0x4000] ;  /* 0x00400000c820783b */ /* 0x000eee0000000200 */
[----:B------:R-:W-:Y:S08]  /*e650*/  HMMA.16816.F32 R8, R184, R44, R8 ;  /* 0x0000002cb808723c */ /* 0x000ff00000001808 */
[C---:B------:R-:W-:Y:S01]  /*e660*/  HMMA.16816.F32 R108, R180.reuse, R38, R40 ;  /* 0x00000026b46c723c */ /* 0x040fe20000001828 */
[----:B------:R-:W4:Y:S04]  /*e670*/  LDSM.16.M88.4 R36, [R3+0x3800] ;  /* 0x003800000324783b */ /* 0x000f280000000200 */
[----:B------:R-:W-:Y:S03]  /*e680*/  LDSM.16.M88.4 R40, [R205+0x4800] ;  /* 0x00480000cd28783b */ /* 0x000fe60000000200 */
[C---:B------:R-:W-:Y:S08]  /*e690*/  HMMA.16816.F32 R88, R180.reuse, R28, R88 ;  /* 0x0000001cb458723c */ /* 0x040ff00000001858 */
[C---:B-1----:R-:W-:Y:S01]  /*e6a0*/  HMMA.16816.F32 R112, R180.reuse, R16, R56 ;  /* 0x00000010b470723c */ /* 0x042fe20000001838 */
[----:B------:R-:W-:Y:S07]  /*e6b0*/  LDSM.16.M88.4 R56, [R83+0x800] ;  /* 0x000800005338783b */ /* 0x000fee0000000200 */
[----:B------:R-:W-:Y:S01]  /*e6c0*/  HMMA.16816.F32 R116, R180, R18, R60 ;  /* 0x00000012b474723c */ /* 0x000fe2000000183c */
[----:B------:R-:W-:Y:S07]  /*e6d0*/  LDSM.16.M88.4 R60, [R83] ;  /* 0x00000000533c783b */ /* 0x000fee0000000200 */
[----:B------:R-:W-:Y:S01]  /*e6e0*/  HMMA.16816.F32 R16, R184, R46, R52 ;  /* 0x0000002eb810723c */ /* 0x000fe20000001834 */
[----:B------:R-:W-:Y:S04]  /*e6f0*/  LDSM.16.M88.4 R52, [R200+0x4800] ;  /* 0x00480000c834783b */ /* 0x000fe80000000200 */
[----:B------:R-:W-:Y:S03]  /*e700*/  LDSM.16.M88.4 R44, [R200+0x5000] ;  /* 0x00500000c82c783b */ /* 0x000fe60000000200 */
[----:B------:R-:W-:Y:S01]  /*e710*/  HMMA.16816.F32 R92, R180, R30, R92 ;  /* 0x0000001eb45c723c */ /* 0x000fe2000000185c */
[----:B------:R-:W1:Y:S07]  /*e720*/  LDSM.16.M88.4 R28, [R83+-0x800] ;  /* 0xfff80000531c783b */ /* 0x000e6e0000000200 */
[----:B--2---:R-:W-:Y:S08]  /*e730*/  HMMA.16816.F32 R8, R188, R24, R8 ;  /* 0x00000018bc08723c */ /* 0x004ff00000001808 */
[C---:B------:R-:W-:Y:S08]  /*e740*/  HMMA.16816.F32 R120, R180.reuse, R20, R68 ;  /* 0x00000014b478723c */ /* 0x040ff00000001844 */
[----:B------:R-:W-:Y:S01]  /*e750*/  HMMA.16816.F32 R124, R180, R22, R64 ;  /* 0x00000016b47c723c */ /* 0x000fe20000001840 */
[----:B------:R-:W2:Y:S07]  /*e760*/  LDSM.16.M88.4 R64, [R3+0x4000] ;  /* 0x004000000340783b */ /* 0x000eae0000000200 */
[----:B---3--:R-:W-:Y:S08]  /*e770*/  HMMA.16816.F32 R20, R184, R32, R88 ;  /* 0x00000020b814723c */ /* 0x008ff00000001858 */
[----:B------:R-:W-:Y:S08]  /*e780*/  HMMA.16816.F32 R16, R188, R26, R16 ;  /* 0x0000001abc10723c */ /* 0x000ff00000001810 */
[----:B----4-:R-:W-:Y:S08]  /*e790*/  HMMA.16816.F32 R8, R192, R36, R8 ;  /* 0x00000024c008723c */ /* 0x010ff00000001808 */
[C---:B-1----:R-:W-:Y:S08]  /*e7a0*/  HMMA.16816.F32 R128, R180.reuse, R28, R72 ;  /* 0x0000001cb480723c */ /* 0x042ff00000001848 */
[----:B------:R-:W-:Y:S08]  /*e7b0*/  HMMA.16816.F32 R104, R180, R30, R104 ;  /* 0x0000001eb468723c */ /* 0x000ff00000001868 */
[----:B------:R-:W-:Y:S08]  /*e7c0*/  HMMA.16816.F32 R28, R188, R48, R20 ;  /* 0x00000030bc1c723c */ /* 0x000ff00000001814 */
[----:B------:R-:W-:Y:S08]  /*e7d0*/  HMMA.16816.F32 R32, R184, R34, R92 ;  /* 0x00000022b820723c */ /* 0x000ff0000000185c */
[----:B------:R-:W-:Y:S01]  /*e7e0*/  HMMA.16816.F32 R24, R192, R38, R16 ;  /* 0x00000026c018723c */ /* 0x000fe20000001810 */
[----:B------:R-:W-:Y:S07]  /*e7f0*/  LDSM.16.M88.4 R36, [R205+0x5000] ;  /* 0x00500000cd24783b */ /* 0x000fee0000000200 */
[----:B------:R-:W-:Y:S08]  /*e800*/  HMMA.16816.F32 R8, R196, R60, R8 ;  /* 0x0000003cc408723c */ /* 0x000ff00000001808 */
[----:B------:R-:W-:Y:S08]  /*e810*/  HMMA.16816.F32 R20, R184, R52, R96 ;  /* 0x00000034b814723c */ /* 0x000ff00000001860 */
[----:B--2---:R-:W-:Y:S08]  /*e820*/  HMMA.16816.F32 R16, R192, R64, R28 ;  /* 0x00000040c010723c */ /* 0x004ff0000000181c */
[----:B------:R-:W-:Y:S01]  /*e830*/  HMMA.16816.F32 R32, R188, R50, R32 ;  /* 0x00000032bc20723c */ /* 0x000fe20000001820 */
[----:B------:R-:W-:Y:S01]  /*e840*/  FMUL.FTZ R2, R8, c[0x0][0x320] ;  /* 0x0000c80008027a20 */ /* 0x000fe20000410000 */
[----:B------:R-:W1:Y:S03]  /*e850*/  LDSM.16.M88.4 R48, [R200+0x5800] ;  /* 0x00580000c830783b */ /* 0x000e660000000200 */
[----:B------:R2:W3:Y:S03]  /*e860*/  MUFU.TANH R132, R2 ;  /* 0x0000000200847308 */ /* 0x0004e60000002400 */
[----:B------:R-:W-:Y:S01]  /*e870*/  HMMA.16816.F32 R68, R184, R54, R100 ;  /* 0x00000036b844723c */ /* 0x000fe20000001864 */
[----:B------:R-:W4:Y:S07]  /*e880*/  LDSM.16.M88.4 R52, [R3+0x4800] ;  /* 0x004800000334783b */ /* 0x000f2e0000000200 */
[----:B------:R-:W-:Y:S01]  /*e890*/  HMMA.16816.F32 R24, R196, R62, R24 ;  /* 0x0000003ec418723c */ /* 0x000fe20000001818 */
[----:B------:R-:W-:Y:S01]  /*e8a0*/  LDSM.16.M88.4 R60, [R200+0x6000] ;  /* 0x00600000c83c783b */ /* 0x000fe20000000200 */
[----:B--2---:R-:W-:-:S06]  /*e8b0*/  FMUL.FTZ R2, R9, c[0x0][0x320] ;  /* 0x0000c80009027a20 */ /* 0x004fcc0000410000 */
[C---:B------:R-:W-:Y:S08]  /*e8c0*/  HMMA.16816.F32 R72, R184.reuse, R44, R84 ;  /* 0x0000002cb848723c */ /* 0x040ff00000001854 */
[----:B------:R-:W-:Y:S01]  /*e8d0*/  HMMA.16816.F32 R84, R184, R46, R108 ;  /* 0x0000002eb854723c */ /* 0x000fe2000000186c */
[----:B------:R2:W1:Y:S01]  /*e8e0*/  MUFU.TANH R111, R2 ;  /* 0x00000002006f7308 */ /* 0x0004620000002400 */
[----:B------:R-:W3:Y:S06]  /*e8f0*/  LDSM.16.M88.4 R44, [R83+0x1000] ;  /* 0x00100000532c783b */ /* 0x000eec0000000200 */
[C---:B------:R-:W-:Y:S08]  /*e900*/  HMMA.16816.F32 R20, R188.reuse, R40, R20 ;  /* 0x00000028bc14723c */ /* 0x040ff00000001814 */
[----:B------:R-:W-:Y:S01]  /*e910*/  HMMA.16816.F32 R28, R188, R42, R68 ;  /* 0x0000002abc1c723c */ /* 0x000fe20000001844 */
[----:B--2---:R-:W-:Y:S01]  /*e920*/  FMUL.FTZ R2, R10, c[0x0][0x320] ;  /* 0x0000c8000a027a20 */ /* 0x004fe20000410000 */
[----:B------:R-:W2:Y:S03]  /*e930*/  LDSM.16.M88.4 R40, [R3+0x5000] ;  /* 0x005000000328783b */ /* 0x000ea60000000200 */
[----:B------:R4:W2:Y:S03]  /*e940*/  MUFU.TANH R110, R2 ;  /* 0x00000002006e7308 */ /* 0x0008a60000002400 */
[----:B-1----:R-:W-:Y:S01]  /*e950*/  HMMA.16816.F32 R68, R184, R50, R116 ;  /* 0x00000032b844723c */ /* 0x002fe20000001874 */
[----:B----4-:R-:W-:-:S07]  /*e960*/  FMUL.FTZ R2, R11, c[0x0][0x320] ;  /* 0x0000c8000b027a20 */ /* 0x010fce0000410000 */
[----:B------:R-:W-:Y:S01]  /*e970*/  HMMA.16816.F32 R8, R196, R56, R16 ;  /* 0x00000038c408723c */ /* 0x000fe20000001810 */
[----:B------:R1:W4:Y:S07]  /*e980*/  MUFU.TANH R109, R2 ;  /* 0x00000002006d7308 */ /* 0x00032e0000002400 */
[----:B------:R-:W-:Y:S08]  /*e990*/  HMMA.16816.F32 R16, R192, R66, R32 ;  /* 0x00000042c010723c */ /* 0x000ff00000001820 */
[----:B------:R-:W-:Y:S01]  /*e9a0*/  HMMA.16816.F32 R64, R184, R48, R112 ;  /* 0x00000030b840723c */ /* 0x000fe20000001870 */
[----:B------:R-:W2:Y:S01]  /*e9b0*/  LDSM.16.M88.4 R48, [R205+0x5800] ;  /* 0x00580000cd30783b */ /* 0x000ea20000000200 */
        /* <DEDUP_REMOVED lines=10> */
[----:B------:R-:W-:Y:S07]  /*ea60*/  LDSM.16.M88.4 R56, [R83+0x1800] ;  /* 0x001800005338783b */ /* 0x000fee0000000200 */
[----:B------:R-:W-:Y:S01]  /*ea70*/  HMMA.16816.F32 R16, R188, R36, R72 ;  /* 0x00000024bc10723c */ /* 0x000fe20000001848 */
[----:B-1----:R-:W-:-:S04]  /*ea80*/  FMUL.FTZ R2, R8, c[0x0][0x320] ;  /* 0x0000c80008027a20 */ /* 0x002fc80000410000 */
[----:B------:R1:W1:Y:S03]  /*ea90*/  MUFU.TANH R101, R2 ;  /* 0x0000000200657308 */ /* 0x0002660000002400 */
[----:B---3--:R-:W-:Y:S08]  /*eaa0*/  HMMA.16816.F32 R32, R196, R44, R24 ;  /* 0x0000002cc420723c */ /* 0x008ff00000001818 */
[----:B------:R-:W-:Y:S01]  /*eab0*/  HMMA.16816.F32 R72, R184, R60, R120 ;  /* 0x0000003cb848723c */ /* 0x000fe20000001878 */
[----:B-1----:R-:W-:-:S07]  /*eac0*/  FMUL.FTZ R2, R9, c[0x0][0x320] ;  /* 0x0000c80009027a20 */ /* 0x002fce0000410000 */
[----:B--2---:R-:W-:Y:S01]  /*ead0*/  HMMA.16816.F32 R24, R192, R40, R16 ;  /* 0x00000028c018723c */ /* 0x004fe20000001810 */
[----:B------:R1:W2:Y:S02]  /*eae0*/  MUFU.TANH R100, R2 ;  /* 0x0000000200647308 */ /* 0x0002a40000002400 */
[----:B-1----:R-:W-:-:S06]  /*eaf0*/  FMUL.FTZ R2, R10, c[0x0][0x320] ;  /* 0x0000c8000a027a20 */ /* 0x002fcc0000410000 */
[----:B------:R1:W3:Y:S02]  /*eb00*/  MUFU.TANH R99, R2 ;  /* 0x0000000200637308 */ /* 0x0002e40000002400 */
[----:B-1----:R-:W-:Y:S02]  /*eb10*/  FMUL.FTZ R2, R11, c[0x0][0x320] ;  /* 0x0000c8000b027a20 */ /* 0x002fe40000410000 */
[----:B------:R-:W-:Y:S01]  /*eb20*/  HMMA.16816.F32 R8, R192, R54, R28 ;  /* 0x00000036c008723c */ /* 0x000fe2000000181c */
[----:B------:R-:W-:Y:S03]  /*eb30*/  LDSM.16.M88.4 R52, [R3+0x5800] ;  /* 0x005800000334783b */ /* 0x000fe60000000200 */
[----:B------:R1:W1:Y:S04]  /*eb40*/  MUFU.TANH R98, R2 ;  /* 0x0000000200627308 */ /* 0x0002680000002400 */
[----:B------:R-:W-:Y:S01]  /*eb50*/  HMMA.16816.F32 R28, R188, R38, R84 ;  /* 0x00000026bc1c723c */ /* 0x000fe20000001854 */
[----:B------:R-:W-:Y:S01]  /*eb60*/  LDSM.16.M88.4 R36, [R205+0x6000] ;  /* 0x00600000cd24783b */ /* 0x000fe20000000200 */
[----:B-1----:R-:W-:-:S04]  /*eb70*/  FMUL.FTZ R2, R20, c[0x0][0x320] ;  /* 0x0000c80014027a20 */ /* 0x002fc80000410000 */
[----:B------:R1:W1:Y:S10]  /*eb80*/  MUFU.TANH R97, R2 ;  /* 0x0000000200617308 */ /* 0x0002740000002400 */
[----:B------:R-:W-:Y:S01]  /*eb90*/  HMMA.16816.F32 R8, R196, R46, R8 ;  /* 0x0000002ec408723c */ /* 0x000fe20000001808 */
[----:B------:R-:W-:Y:S07]  /*eba0*/  LDSM.16.M88.4 R44, [R83+0x2000] ;  /* 0x00200000532c783b */ /* 0x000fee0000000200 */
[----:B------:R-:W-:Y:S01]  /*ebb0*/  HMMA.16816.F32 R16, R192, R42, R28 ;  /* 0x0000002ac010723c */ /* 0x000fe2000000181c */
[----:B-1----:R-:W-:-:S07]  /*ebc0*/  FMUL.FTZ R2, R21, c[0x0][0x320] ;  /* 0x0000c80015027a20 */ /* 0x002fce0000410000 */
[----:B------:R-:W-:Y:S01]  /*ebd0*/  HMMA.16816.F32 R28, R188, R50, R68 ;  /* 0x00000032bc1c723c */ /* 0x000fe20000001844 */
[----:B------:R1:W1:Y:S07]  /*ebe0*/  MUFU.TANH R96, R2 ;  /* 0x0000000200607308 */ /* 0x00026e0000002400 */
[----:B------:R-:W-:Y:S01]  /*ebf0*/  HMMA.16816.F32 R40, R184, R62, R124 ;  /* 0x0000003eb828723c */ /* 0x000fe2000000187c */
[----:B-1----:R-:W-:-:S04]  /*ec00*/  FMUL.FTZ R2, R22, c[0x0][0x320] ;  /* 0x0000c80016027a20 */ /* 0x002fc80000410000 */
[----:B------:R1:W1:Y:S02]  /*ec10*/  MUFU.TANH R95, R2 ;  /* 0x00000002005f7308 */ /* 0x0002640000002400 */
[----:B-1----:R-:W-:Y:S02]  /*ec20*/  FMUL.FTZ R2, R23, c[0x0][0x320] ;  /* 0x0000c80017027a20 */ /* 0x002fe40000410000 */
[----:B------:R-:W-:Y:S01]  /*ec30*/  HMMA.16816.F32 R20, R188, R48, R64 ;  /* 0x00000030bc14723c */ /* 0x000fe20000001840 */
[----:B------:R-:W1:Y:S03]  /*ec40*/  LDSM.16.M88.4 R64, [R200+0x6800] ;  /* 0x00680000c840783b */ /* 0x000e660000000200 */
[----:B------:R2:W1:Y:S01]  /*ec50*/  MUFU.TANH R93, R2 ;  /* 0x00000002005d7308 */ /* 0x0004620000002400 */
[----:B------:R-:W-:Y:S01]  /*ec60*/  LDSM.16.M88.4 R48, [R83+0x2800] ;  /* 0x002800005330783b */ /* 0x000fe20000000200 */
[----:B--2---:R-:W-:-:S06]  /*ec70*/  FMUL.FTZ R2, R32, c[0x0][0x320] ;  /* 0x0000c80020027a20 */ /* 0x004fcc0000410000 */
[----:B------:R2:W1:Y:S02]  /*ec80*/  MUFU.TANH R94, R2 ;  /* 0x00000002005e7308 */ /* 0x0004640000002400 */
[----:B--2---:R-:W-:Y:S01]  /*ec90*/  FMUL.FTZ R2, R33, c[0x0][0x320] ;  /* 0x0000c80021027a20 */ /* 0x004fe20000410000 */
[----:B-1----:R-:W-:Y:S05]  /*eca0*/  HMMA.16816.F32 R60, R184, R64, R128 ;  /* 0x00000040b83c723c */ /* 0x002fea0000001880 */
[----:B------:R1:W2:Y:S02]  /*ecb0*/  MUFU.TANH R92, R2 ;  /* 0x00000002005c7308 */ /* 0x0002a40000002400 */
[----:B-1----:R-:W-:-:S06]  /*ecc0*/  FMUL.FTZ R2, R34, c[0x0][0x320] ;  /* 0x0000c80022027a20 */ /* 0x002fcc0000410000 */
[----:B------:R1:W1:Y:S02]  /*ecd0*/  MUFU.TANH R91, R2 ;  /* 0x00000002005b7308 */ /* 0x0002640000002400 */
[----:B-1----:R-:W-:Y:S02]  /*ece0*/  FMUL.FTZ R2, R35, c[0x0][0x320] ;  /* 0x0000c80023027a20 */ /* 0x002fe40000410000 */
[----:B------:R-:W-:Y:S04]  /*ecf0*/  HMMA.16816.F32 R32, R196, R56, R24 ;  /* 0x00000038c420723c */ /* 0x000fe80000001818 */
[----:B------:R1:W1:Y:S04]  /*ed00*/  MUFU.TANH R90, R2 ;  /* 0x00000002005a7308 */ /* 0x0002680000002400 */
        /* <DEDUP_REMOVED lines=13> */
[----:B------:R-:W3:Y:S07]  /*ede0*/  LDSM.16.M88.4 R52, [R205+0x6800] ;  /* 0x00680000cd34783b */ /* 0x000eee0000000200 */
[----:B------:R-:W-:Y:S01]  /*edf0*/  HMMA.16816.F32 R28, R196, R44, R24 ;  /* 0x0000002cc41c723c */ /* 0x000fe20000001818 */
[----:B--2---:R-:W-:-:S04]  /*ee00*/  FMUL.FTZ R2, R32, c[0x0][0x320] ;  /* 0x0000c80020027a20 */ /* 0x004fc80000410000 */
[----:B------:R2:W1:Y:S11]  /*ee10*/  MUFU.TANH R86, R2 ;  /* 0x0000000200567308 */ /* 0x0004760000002400 */
[----:B------:R-:W-:Y:S01]  /*ee20*/  HMMA.16816.F32 R16, R196, R46, R16 ;  /* 0x0000002ec410723c */ /* 0x000fe20000001810 */
[----:B--2---:R-:W-:-:S07]  /*ee30*/  FMUL.FTZ R2, R33, c[0x0][0x320] ;  /* 0x0000c80021027a20 */ /* 0x004fce0000410000 */
[----:B-1----:R-:W-:Y:S01]  /*ee40*/  HMMA.16816.F32 R24, R192, R56, R20 ;  /* 0x00000038c018723c */ /* 0x002fe20000001814 */
[----:B------:R1:W2:Y:S07]  /*ee50*/  MUFU.TANH R85, R2 ;  /* 0x0000000200557308 */ /* 0x0002ae0000002400 */
[----:B---3--:R-:W-:Y:S01]  /*ee60*/  HMMA.16816.F32 R20, R188, R52, R60 ;  /* 0x00000034bc14723c */ /* 0x008fe2000000183c */
[----:B-1----:R-:W-:-:S04]  /*ee70*/  FMUL.FTZ R2, R34, c[0x0][0x320] ;  /* 0x0000c80022027a20 */ /* 0x002fc80000410000 */
[----:B------:R1:W3:Y:S02]  /*ee80*/  MUFU.TANH R64, R2 ;  /* 0x0000000200407308 */ /* 0x0002e40000002400 */
[----:B-1----:R-:W-:Y:S02]  /*ee90*/  FMUL.FTZ R2, R35, c[0x0][0x320] ;  /* 0x0000c80023027a20 */ /* 0x002fe40000410000 */
[----:B------:R-:W-:Y:S01]  /*eea0*/  HMMA.16816.F32 R32, R188, R38, R40 ;  /* 0x00000026bc20723c */ /* 0x000fe20000001828 */
[----:B------:R-:W1:Y:S03]  /*eeb0*/  LDSM.16.M88.4 R40, [R3+0x6800] ;  /* 0x006800000328783b */ /* 0x000e660000000200 */
[----:B------:R2:W1:Y:S01]  /*eec0*/  MUFU.TANH R84, R2 ;  /* 0x0000000200547308 */ /* 0x0004620000002400 */
[----:B------:R-:W3:Y:S01]  /*eed0*/  LDSM.16.M88.4 R36, [R83+0x3000] ;  /* 0x003000005324783b */ /* 0x000ee20000000200 */
[----:B------:R-:W-:-:S04]  /*eee0*/  DEPBAR.LE SB0, 0x0 ;  /* 0x000080000000791a */ /* 0x000fc80000000000 */
[----:B--2---:R-:W-:-:S04]  /*eef0*/  FMUL.FTZ R2, R8, c[0x0][0x320] ;  /* 0x0000c80008027a20 */ /* 0x004fc80000410000 */
[----:B------:R2:W1:Y:S10]  /*ef00*/  MUFU.TANH R75, R2 ;  /* 0x00000002004b7308 */ /* 0x0004740000002400 */
[----:B------:R-:W-:Y:S01]  /*ef10*/  HMMA.16816.F32 R32, R192, R58, R32 ;  /* 0x0000003ac020723c */ /* 0x000fe20000001820 */
[----:B--2---:R-:W-:-:S07]  /*ef20*/  FMUL.FTZ R2, R9, c[0x0][0x320] ;  /* 0x0000c80009027a20 */ /* 0x004fce0000410000 */
[----:B-1----:R-:W-:Y:S01]  /*ef30*/  HMMA.16816.F32 R20, R192, R40, R20 ;  /* 0x00000028c014723c */ /* 0x002fe20000001814 */
[----:B------:R1:W2:Y:S02]  /*ef40*/  MUFU.TANH R74, R2 ;  /* 0x00000002004a7308 */ /* 0x0002a40000002400 */
        /* <DEDUP_REMOVED lines=16> */
[----:B---3--:R-:W-:Y:S01]  /*f050*/  HMMA.16816.F32 R8, R196, R38, R8 ;  /* 0x00000026c408723c */ /* 0x008fe20000001808 */
[----:B-1----:R-:W-:-:S07]  /*f060*/  FMUL.FTZ R2, R31, c[0x0][0x320] ;  /* 0x0000c8001f027a20 */ /* 0x002fce0000410000 */
[C---:B------:R-:W-:Y:S01]  /*f070*/  HMMA.16816.F32 R28, R196.reuse, R48, R24 ;  /* 0x00000030c41c723c */ /* 0x040fe20000001818 */
[----:B------:R1:W3:Y:S07]  /*f080*/  MUFU.TANH R56, R2 ;  /* 0x0000000200387308 */ /* 0x0002ee0000002400 */
        /* <DEDUP_REMOVED lines=44> */
[----:B--234-:R-:W2:Y:S04]  /*f350*/  LDL R4, [R1+0x1c] ;  /* 0x00001c0001047983 */ /* 0x01cea80000100800 */
[----:B------:R-:W3:Y:S04]  /*f360*/  LDL.64 R138, [R1+0x10] ;  /* 0x00001000018a7983 */ /* 0x000ee80000100a00 */
[----:B------:R-:W4:Y:S01]  /*f370*/  LDL R6, [R1+0x18] ;  /* 0x0000180001067983 */ /* 0x000f220000100800 */
[----:B-1----:R-:W-:-:S03]  /*f380*/  IMAD.MOV.U32 R2, RZ, RZ, c[0x0][0x2b8] ;  /* 0x0000ae00ff027624 */ /* 0x002fc600078e00ff */
[----:B-----5:R-:W3:Y:S01]  /*f390*/  LDL.64 R136, [R1+0x8] ;  /* 0x0000080001887983 */ /* 0x020ee20000100a00 */
[----:B------:R-:W-:Y:S01]  /*f3a0*/  ISETP.GT.AND P0, PT, R0, 0x6f, PT ;  /* 0x0000006f0000780c */ /* 0x000fe20003f04270 */
[----:B------:R-:W-:Y:S01]  /*f3b0*/  IMAD.MOV.U32 R221, RZ, RZ, RZ ;  /* 0x000000ffffdd7224 */ /* 0x000fe200078e00ff */
[----:B------:R-:W-:Y:S02]  /*f3c0*/  ISETP.NE.AND P1, PT, R2, 0x1, PT ;  /* 0x000000010200780c */ /* 0x000fe40003f25270 */
[----:B--2---:R-:W-:-:S04]  /*f3d0*/  IADD3 R3, R0, R135, R4 ;  /* 0x0000008700037210 */ /* 0x004fc80007ffe004 */
[----:B------:R-:W-:-:S07]  /*f3e0*/  IADD3 R3, R3, -0x70, RZ ;  /* 0xffffff9003037810 */ /* 0x000fce0007ffe0ff */
[----:B------:R-:W-:-:S04]  /*f3f0*/  @P1 IMAD.HI.U32 R4, R3, c[0x0][0x2bc], RZ ;  /* 0x0000af0003041a27 */ /* 0x000fc800078e00ff */
[----:B------:R-:W-:Y:S01]  /*f400*/  IMAD.MOV.U32 R2, RZ, RZ, R3 ;  /* 0x000000ffff027224 */ /* 0x000fe200078e0003 */
[----:B------:R-:W-:-:S04]  /*f410*/  @P1 SHF.R.U32.HI R2, RZ, c[0x0][0x2c0], R4 ;  /* 0x0000b000ff021a19 */ /* 0x000fc80000011604 */
[----:B---3--:R-:W-:-:S04]  /*f420*/  @!P0 IADD3 R5, P1, R2, R138, RZ ;  /* 0x0000008a02058210 */ /* 0x008fc80007f3e0ff */
[----:B----4-:R-:W-:Y:S02]  /*f430*/  @!P0 LEA.HI.X.SX32 R6, R2, R6, 0x1, P1 ;  /* 0x0000000602068211 */ /* 0x010fe400008f0eff */
[----:B------:R-:W-:-:S04]  /*f440*/  @!P0 LEA R4, P1, R5, c[0x0][0x2a0], 0x2 ;  /* 0x0000a80005048a11 */ /* 0x000fc800078210ff */
[----:B------:R-:W-:-:S05]  /*f450*/  @!P0 LEA.HI.X R5, R5, c[0x0][0x2a4], R6, 0x2, P1 ;  /* 0x0000a90005058a11 */ /* 0x000fca00008f1406 */
[----:B------:R1:W2:Y:S01]  /*f460*/  @!P0 LDG.E R221, [R4.64] ;  /* 0x0000000804dd8981 */ /* 0x0002a2000c1e1900 */
[----:B------:R-:W-:-:S04]  /*f470*/  IMAD.MOV R2, RZ, RZ, -R2 ;  /* 0x000000ffff027224 */ /* 0x000fc800078e0a02 */
[----:B------:R-:W-:-:S05]  /*f480*/  IMAD R225, R2, c[0x0][0x2b8], R3 ;  /* 0x0000ae0002e17a24 */ /* 0x000fca00078e0203 */
[----:B------:R-:W-:-:S05]  /*f490*/  SHF.R.S32.HI R2, RZ, 0x1f, R225 ;  /* 0x0000001fff027819 */ /* 0x000fca00000114e1 */
[----:B-1----:R-:W-:Y:S02]  /*f4a0*/  IMAD R4, R2, c[0x0][0x1e0], RZ ;  /* 0x0000780002047a24 */ /* 0x002fe400078e02ff */
[----:B------:R-:W-:-:S04]  /*f4b0*/  IMAD.WIDE.U32 R2, R225, c[0x0][0x1e0], RZ ;  /* 0x00007800e1027a25 */ /* 0x000fc800078e00ff */
        /* <DEDUP_REMOVED lines=12> */
.L_x_523:
[----:B------:R-:W-:Y:S05]  /*f580*/  BRA.DIV ~URZ, `(.L_x_430) ;  /* 0x0000a8127f007947 */ /* 0x000fea000b800000 */
[----:B------:R3:W4:Y:S02]  /*f590*/  SHFL.IDX PT, R2, R5, RZ, 0x181f ;  /* 0x00181fff05027589 */ /* 0x00072400000e0000 */
.L_x_524:
[----:B------:R-:W-:Y:S01]  /*f5a0*/  ISETP.GE.AND P0, PT, R220, 0x1, PT ;  /* 0x00000001dc00780c */ /* 0x000fe20003f06270 */
[----:B------:R-:W-:-:S12]  /*f5b0*/  BSSY B0, `(.L_x_431) ;  /* 0x000000c000007945 */ /* 0x000fd80003800000 */
[----:B------:R-:W-:Y:S05]  /*f5c0*/  @!P0 BRA `(.L_x_432) ;  /* 0x000000a000008947 */ /* 0x000fea0003800000 */
[----:B------:R-:W-:Y:S02]  /*f5d0*/  LOP3.LUT P2, RZ, R234, 0x2, RZ, 0xc0, !PT ;  /* 0x00000002eaff7812 */ /* 0x000fe4000784c0ff */
[C---:B----4-:R-:W-:Y:S02]  /*f5e0*/  IADD3 R8, P1, R2.reuse, R216, RZ ;  /* 0x000000d802087210 */ /* 0x050fe40007f3e0ff */
[----:B------:R-:W-:-:S03]  /*f5f0*/  IADD3 R2, P0, R2, R219, RZ ;  /* 0x000000db02027210 */ /* 0x000fc60007f1e0ff */
[C---:B--2---:R-:W-:Y:S02]  /*f600*/  IMAD.X R9, R6.reuse, 0x1, R217, P1 ;  /* 0x0000000106097824 */ /* 0x044fe400008e06d9 */
[----:B------:R-:W-:-:S04]  /*f610*/  IMAD.X R3, R6, 0x1, R218, P0 ;  /* 0x0000000106037824 */ /* 0x000fc800000e06da */
[----:B------:R-:W-:Y:S01]  /*f620*/  @!PT LDS RZ, [RZ] ;  /* 0x00000000fffff984 */ /* 0x000fe20000000800 */
[----:B------:R-:W-:Y:S01]  /*f630*/  @!PT LDS RZ, [RZ] ;  /* 0x00000000fffff984 */ /* 0x000fe20000000800 */
[----:B------:R-:W-:Y:S01]  /*f640*/  @!PT LDS RZ, [RZ] ;  /* 0x00000000fffff984 */ /* 0x000fe20000000800 */
[----:B------:R2:W-:Y:S04]  /*f650*/  LDGSTS.E.BYPASS.LTC128B.128 [R213+0x8100], [R8.64], !P2 ;  /* 0x0810000008d57fae */ /* 0x0005e8000d101d48 */
[----:B------:R2:W-:Y:S02]  /*f660*/  LDGSTS.E.BYPASS.LTC128B.128 [R213+0xb900], [R2.64], !P5 ;  /* 0x0b90000002d57fae */ /* 0x0005e4000e901d48 */
.L_x_432:
[----:B------:R-:W-:Y:S05]  /*f670*/  BSYNC B0 ;  /* 0x0000000000007941 */ /* 0x000fea0003800000 */
.L_x_431:
[----:B------:R-:W-:Y:S05]  /*f680*/  BRA.DIV ~URZ, `(.L_x_433) ;  /* 0x0000a7827f007947 */ /* 0x000fea000b800000 */
[----:B--2---:R2:W1:Y:S04]  /*f690*/  SHFL.IDX PT, R6, R4, 0x1, 0x181f ;  /* 0x00381f0004067f89 */ /* 0x00446800000e0000 */
[----:B----4-:R2:W4:Y:S02]  /*f6a0*/  SHFL.IDX PT, R2, R5, 0x1, 0x181f ;  /* 0x00381f0005027f89 */ /* 0x01052400000e0000 */
.L_x_525:
[----:B------:R-:W-:Y:S01]  /*f6b0*/  ISETP.GE.AND P0, PT, R220, 0x21, PT ;  /* 0x00000021dc00780c */ /* 0x000fe20003f06270 */
[----:B------:R-:W-:-:S12]  /*f6c0*/  BSSY B0, `(.L_x_434) ;  /* 0x000000c000007945 */ /* 0x000fd80003800000 */
[----:B------:R-:W-:Y:S05]  /*f6d0*/  @!P0 BRA `(.L_x_435) ;  /* 0x000000a000008947 */ /* 0x000fea0003800000 */
[----:B------:R-:W-:Y:S02]  /*f6e0*/  LOP3.LUT P2, RZ, R234, 0x2, RZ, 0xc0, !PT ;  /* 0x00000002eaff7812 */ /* 0x000fe4000784c0ff */
[C---:B----4-:R-:W-:Y:S02]  /*f6f0*/  IADD3 R8, P1, R2.reuse, R216, RZ ;  /* 0x000000d802087210 */ /* 0x050fe40007f3e0ff */
[----:B------:R-:W-:-:S03]  /*f700*/  IADD3 R2, P0, R2, R219, RZ ;  /* 0x000000db02027210 */ /* 0x000fc60007f1e0ff */
[C---:B-1----:R-:W-:Y:S02]  /*f710*/  IMAD.X R9, R6.reuse, 0x1, R217, P1 ;  /* 0x0000000106097824 */ /* 0x042fe400008e06d9 */
[----:B------:R-:W-:-:S04]  /*f720*/  IMAD.X R3, R6, 0x1, R218, P0 ;  /* 0x0000000106037824 */ /* 0x000fc800000e06da */
[----:B------:R-:W-:Y:S01]  /*f730*/  @!PT LDS RZ, [RZ] ;  /* 0x00000000fffff984 */ /* 0x000fe20000000800 */
[----:B------:R-:W-:Y:S01]  /*f740*/  @!PT LDS RZ, [RZ] ;  /* 0x00000000fffff984 */ /* 0x000fe20000000800 */
[----:B------:R-:W-:Y:S01]  /*f750*/  @!PT LDS RZ, [RZ] ;  /* 0x00000000fffff984 */ /* 0x000fe20000000800 */
[----:B------:R1:W-:Y:S04]  /*f760*/  LDGSTS.E.BYPASS.LTC128B.128 [R215+0x9100], [R8.64], !P2 ;  /* 0x0910000008d77fae */ /* 0x0003e8000d101d48 */
[----:B------:R1:W-:Y:S02]  /*f770*/  LDGSTS.E.BYPASS.LTC128B.128 [R215+0xc900], [R2.64], !P5 ;  /* 0x0c90000002d77fae */ /* 0x0003e4000e901d48 */
.L_x_435:
[----:B------:R-:W-:Y:S05]  /*f780*/  BSYNC B0 ;  /* 0x0000000000007941 */ /* 0x000fea0003800000 */
.L_x_434:
[----:B------:R-:W-:Y:S05]  /*f790*/  BRA.DIV ~URZ, `(.L_x_436) ;  /* 0x0000a7427f007947 */ /* 0x000fea000b800000 */
[----:B-1----:R1:W2:Y:S02]  /*f7a0*/  SHFL.IDX PT, R6, R4, 0x2, 0x181f ;  /* 0x00581f0004067f89 */ /* 0x0022a400000e0000 */
.L_x_526:
[----:B------:R-:W-:Y:S05]  /*f7b0*/  BRA.DIV ~URZ, `(.L_x_437) ;  /* 0x0000a7927f007947 */ /* 0x000fea000b800000 */
[----:B----4-:R4:W1:Y:S02]  /*f7c0*/  SHFL.IDX PT, R2, R5, 0x2, 0x181f ;  /* 0x00581f0005027f89 */ /* 0x01086400000e0000 */
.L_x_527:
[----:B------:R-:W-:Y:S01]  /*f7d0*/  ISETP.GE.AND P0, PT, R220, 0x41, PT ;  /* 0x00000041dc00780c */ /* 0x000fe20003f06270 */
[----:B------:R-:W-:-:S12]  /*f7e0*/  BSSY B0, `(.L_x_438) ;  /* 0x000000c000007945 */ /* 0x000fd80003800000 */
[----:B------:R-:W-:Y:S05]  /*f7f0*/  @!P0 BRA `(.L_x_439) ;  /* 0x000000a000008947 */ /* 0x000fea0003800000 */
[----:B------:R-:W-:Y:S02]  /*f800*/  LOP3.LUT P2, RZ, R234, 0x2, RZ, 0xc0, !PT ;  /* 0x00000002eaff7812 */ /* 0x000fe4000784c0ff */
[C---:B-1----:R-:W-:Y:S02]  /*f810*/  IADD3 R8, P1, R2.reuse, R216, RZ ;  /* 0x000000d802087210 */ /* 0x042fe40007f3e0ff */
        /* <DEDUP_REMOVED lines=8> */
.L_x_439:
[----:B------:R-:W-:Y:S05]  /*f8a0*/  BSYNC B0 ;  /* 0x0000000000007941 */ /* 0x000fea0003800000 */
.L_x_438:
[----:B------:R-:W-:Y:S05]  /*f8b0*/  BRA.DIV ~URZ, `(.L_x_440) ;  /* 0x0000a7027f007947 */ /* 0x000fea000b800000 */
[----:B--2---:R2:W3:Y:S04]  /*f8c0*/  SHFL.IDX PT, R6, R4, 0x3, 0x181f ;  /* 0x00781f0004067f89 */ /* 0x0044e800000e0000 */
[----:B-1----:R2:W1:Y:S02]  /*f8d0*/  SHFL.IDX PT, R2, R5, 0x3, 0x181f ;  /* 0x00781f0005027f89 */ /* 0x00246400000e0000 */
.L_x_528:
[----:B------:R-:W-:-:S13]  /*f8e0*/  ISETP.GE.AND P0, PT, R220, 0x61, PT ;  /* 0x00000061dc00780c */ /* 0x000fda0003f06270 */
[----:B------:R-:W-:Y:S05]  /*f8f0*/  @!P0 BRA `(.L_x_428) ;  /* 0x000000a000008947 */ /* 0x000fea0003800000 */
[----:B------:R-:W-:Y:S02]  /*f900*/  LOP3.LUT P2, RZ, R234, 0x2, RZ, 0xc0, !PT ;  /* 0x00000002eaff7812 */ /* 0x000fe4000784c0ff */
[C---:B-12---:R-:W-:Y:S02]  /*f910*/  IADD3 R4, P1, R2.reuse, R216, RZ ;  /* 0x000000d802047210 */ /* 0x046fe40007f3e0ff */
[----:B------:R-:W-:-:S03]  /*f920*/  IADD3 R2, P0, R2, R219, RZ ;  /* 0x000000db02027210 */ /* 0x000fc60007f1e0ff */
[C---:B---34-:R-:W-:Y:S02]  /*f930*/  IMAD.X R5, R6.reuse, 0x1, R217, P1 ;  /* 0x0000000106057824 */ /* 0x058fe400008e06d9 */
[----:B------:R-:W-:-:S04]  /*f940*/  IMAD.X R3, R6, 0x1, R218, P0 ;  /* 0x0000000106037824 */ /* 0x000fc800000e06da */
[----:B------:R-:W-:Y:S01]  /*f950*/  @!PT LDS RZ, [RZ] ;  /* 0x00000000fffff984 */ /* 0x000fe20000000800 */
[----:B------:R-:W-:Y:S01]  /*f960*/  @!PT LDS RZ, [RZ] ;  /* 0x00000000fffff984 */ /* 0x000fe20000000800 */
[----:B------:R-:W-:Y:S01]  /*f970*/  @!PT LDS RZ, [RZ] ;  /* 0x00000000fffff984 */ /* 0x000fe20000000800 */
[----:B------:R1:W-:Y:S04]  /*f980*/  LDGSTS.E.BYPASS.LTC128B.128 [R215+0xb100], [R4.64], !P2 ;  /* 0x0b10000004d77fae */ /* 0x0003e8000d101d48 */
[----:B------:R1:W-:Y:S02]  /*f990*/  LDGSTS.E.BYPASS.LTC128B.128 [R215+0xe900], [R2.64], !P5 ;  /* 0x0e90000002d77fae */ /* 0x0003e4000e901d48 */
.L_x_428:
[----:B--234-:R-:W-:Y:S05]  /*f9a0*/  BSYNC B1 ;  /* 0x0000000000017941 */ /* 0x01cfea0003800000 */
.L_x_427:
        /* <DEDUP_REMOVED lines=52> */
[----:B------:R-:W-:Y:S02]  /*fcf0*/  ISETP.GT.AND P3, PT, R2, 0x29, PT ;  /* 0x000000290200780c */ /* 0x000fe40003f64270 */
[----:B------:R-:W-:Y:S02]  /*fd00*/  FMNMX.FTZ R3, R71, R3, !PT ;  /* 0x0000000347037209 */ /* 0x000fe40007810000 */
[----:B------:R-:W-:Y:S02]  /*fd10*/  FMNMX.FTZ R4, R94, R4, !PT ;  /* 0x000000045e047209 */ /* 0x000fe40007810000 */
[----:B------:R-:W-:Y:S02]  /*fd20*/  ISETP.GT.AND P5, PT, R2, 0x30, PT ;  /* 0x000000300200780c */ /* 0x000fe40003fa4270 */
[----:B------:R-:W-:-:S02]  /*fd30*/  FSEL R67, R88, -INF , P3 ;  /* 0xff80000058437808 */ /* 0x000fc40001800000 */
[----:B------:R-:W-:Y:S02]  /*fd40*/  FMNMX.FTZ R3, R68, R3, !PT ;  /* 0x0000000344037209 */ /* 0x000fe40007810000 */
[----:B------:R-:W-:Y:S02]  /*fd50*/  FSEL R92, R87, -INF , P3 ;  /* 0xff800000575c7808 */ /* 0x000fe40001800000 */
[----:B------:R-:W-:Y:S02]  /*fd60*/  FMNMX.FTZ R4, R95, R4, !PT ;  /* 0x000000045f047209 */ /* 0x000fe40007810000 */
[----:B------:R-:W-:Y:S02]  /*fd70*/  FSEL R91, R64, -INF , P5 ;  /* 0xff800000405b7808 */ /* 0x000fe40002800000 */
[----:B------:R-:W-:Y:S02]  /*fd80*/  ISETP.GT.AND P4, PT, R2, 0x31, PT ;  /* 0x000000310200780c */ /* 0x000fe40003f84270 */
[----:B------:R-:W-:-:S02]  /*fd90*/  FSEL R64, R86, -INF , P5 ;  /* 0xff80000056407808 */ /* 0x000fc40002800000 */
[----:B------:R-:W-:Y:S02]  /*fda0*/  FMNMX.FTZ R3, R67, R3, !PT ;  /* 0x0000000343037209 */ /* 0x000fe40007810000 */
        /* <DEDUP_REMOVED lines=17> */
[----:B------:R-:W-:Y:S02]  /*fec0*/  ISETP.GT.AND P4, PT, R2, 0x41, PT ;  /* 0x000000410200780c */ /* 0x000fe40003f84270 */
        /* <DEDUP_REMOVED lines=10> */
[----:B------:R-:W-:-:S02]  /*ff70*/  FMNMX.FTZ R3, R58, R3, !PT ;  /* 0x000000033a037209 */ /* 0x000fc40007810000 */
[----:B------:R-:W-:Y:S02]  /*ff80*/  FSEL R85, R52, -INF , P3 ;  /* 0xff80000034557808 */ /* 0x000fe40001800000 */
[----:B------:R-:W-:Y:S02]  /*ff90*/  FMNMX.FTZ R4, R86, R4, !PT ;  /* 0x0000000456047209 */ /* 0x000fe40007810000 */
[----:B------:R-:W-:Y:S02]  /*ffa0*/  FSEL R56, R60, -INF , P2 ;  /* 0xff8000003c387808 */ /* 0x000fe40001000000 */
[----:B------:R-:W-:Y:S02]  /*ffb0*/  ISETP.GT.AND P1, PT, R2, 0x50, PT ;  /* 0x000000500200780c */ /* 0x000fe40003f24270 */
[----:B------:R-:W-:Y:S02]  /*ffc0*/  FMNMX.FTZ R3, R57, R3, !PT ;  /* 0x0000000339037209 */ /* 0x000fe40007810000 */
[----:B------:R-:W-:-:S02]  /*ffd0*/  FSEL R84, R48, -INF , P2 ;  /* 0xff80000030547808 */ /* 0x000fc40001000000 */
[----:B------:R-:W-:Y:S02]  /*ffe0*/  FMNMX.FTZ R4, R85, R4, !PT ;  /* 0x0000000455047209 */ /* 0x000fe40007810000 */
[----:B------:R-:W-:Y:S02]  /*fff0*/  FSEL R55, R47, -INF , P1 ;  /* 0xff8000002f377808 */ /* 0x000fe40000800000 */
[----:B------:R-:W-:Y:S02]  /*10000*/  FMNMX.FTZ R3, R56, R3, !PT ;  /* 0x0000000338037209 */ /* 0x000fe40007810000 */
[----:B------:R-:W-:Y:S02]  /*10010*/  ISETP.GT.AND P6, PT, R2, 0x51, PT ;  /* 0x000000510200780c */ /* 0x000fe40003fc4270 */
[----:B------:R-:W-:Y:S02]  /*10020*/  FSEL R75, R46, -INF , P1 ;  /* 0xff8000002e4b7808 */ /* 0x000fe40000800000 */
[----:B------:R-:W-:-:S02]  /*10030*/  FMNMX.FTZ R4, R84, R4, !PT ;  /* 0x0000000454047209 */ /* 0x000fc40007810000 */
[C---:B------:R-:W-:Y:S02]  /*10040*/  ISETP.GT.AND P5, PT, R2.reuse, 0x58, PT ;  /* 0x000000580200780c */ /* 0x040fe40003fa4270 */
[C---:B------:R-:W-:Y:S02]  /*10050*/  ISETP.GT.AND P4, PT, R2.reuse, 0x59, PT ;  /* 0x000000590200780c */ /* 0x040fe40003f84270 */
[C---:B------:R-:W-:Y:S02]  /*10060*/  ISETP.GT.AND P3, PT, R2.reuse, 0x60, PT ;  /* 0x000000600200780c */ /* 0x040fe40003f64270 */
[C---:B------:R-:W-:Y:S02]  /*10070*/  ISETP.GT.AND P2, PT, R2.reuse, 0x61, PT ;  /* 0x000000610200780c */ /* 0x040fe40003f44270 */
[C---:B------:R-:W-:Y:S02]  /*10080*/  ISETP.GT.AND P1, PT, R2.reuse, 0x68, PT ;  /* 0x000000680200780c */ /* 0x040fe40003f24270 */
[----:B------:R-:W-:-:S02]  /*10090*/  ISETP.GT.AND P0, PT, R2, 0x69, PT ;  /* 0x000000690200780c */ /* 0x000fc40003f04270 */
[----:B------:R-:W-:Y:S02]  /*100a0*/  FMNMX.FTZ R2, R55, R3, !PT ;  /* 0x0000000337027209 */ /* 0x000fe40007810000 */
[----:B------:R-:W-:Y:S02]  /*100b0*/  FSEL R74, R41, -INF , P6 ;  /* 0xff800000294a7808 */ /* 0x000fe40003000000 */
[----:B------:R-:W-:Y:S02]  /*100c0*/  FSEL R54, R49, -INF , P6 ;  /* 0xff80000031367808 */ /* 0x000fe40003000000 */
        /* <DEDUP_REMOVED lines=29> */
.L_x_529:
[----:B-12---:R-:W-:Y:S01]  /*102a0*/  FMNMX.FTZ R6, R6, R2, !PT ;  /* 0x0000000206067209 */ /* 0x006fe20007810000 */
[----:B------:R-:W-:Y:S05]  /*102b0*/  BRA.DIV ~URZ, `(.L_x_442) ;  /* 0x00009e327f007947 */ /* 0x000fea000b800000 */
[----:B------:R-:W1:Y:S04]  /*102c0*/  SHFL.BFLY PT, R2, R5, 0x2, 0x1f ;  /* 0x0c401f0005027f89 */ /* 0x000e6800000e0000 */
[----:B------:R-:W2:Y:S01]  /*102d0*/  SHFL.BFLY PT, R3, R6, 0x1, 0x1f ;  /* 0x0c201f0006037f89 */ /* 0x000ea200000e0000 */
[----:B-1----:R-:W-:-:S02]  /*102e0*/  FMNMX.FTZ R5, R5, R2, !PT ;  /* 0x0000000205057209 */ /* 0x002fc40007810000 */
[----:B--2---:R-:W-:-:S03]  /*102f0*/  FMNMX.FTZ R6, R6, R3, !PT ;  /* 0x0000000306067209 */ /* 0x004fc60007810000 */
[----:B------:R1:W2:Y:S04]  /*10300*/  SHFL.BFLY PT, R4, R5, 0x1, 0x1f ;  /* 0x0c201f0005047f89 */ /* 0x0002a800000e0000 */
.L_x_530:
[C---:B------:R-:W-:Y:S01]  /*10310*/  FMUL.FTZ R3, R6.reuse, c[0x0][0x2d0] ;  /* 0x0000b40006037a20 */ /* 0x040fe20000410000 */
[----:B------:R-:W-:Y:S01]  /*10320*/  FSETP.NEU.FTZ.AND P0, PT, R6, -INF , PT ;  /* 0xff8000000600780b */ /* 0x000fe20003f1d000 */
[----:B------:R-:W-:Y:S01]  /*10330*/  WARPSYNC 0xffffffff ;  /* 0xffffffff00007948 */ /* 0x000fe20003800000 */
[----:B-12---:R-:W-:Y:S01]  /*10340*/  FMNMX.FTZ R5, R4, R5, !PT ;  /* 0x0000000504057209 */ /* 0x006fe20007810000 */
[----:B------:R-:W-:Y:S01]  /*10350*/  LDSM.16.MT88.4 R40, [R202+0x800] ;  /* 0x00080000ca28783b */ /* 0x000fe20000004200 */
[----:B------:R-:W-:Y:S02]  /*10360*/  FSEL R3, R3, RZ, P0 ;  /* 0x000000ff03037208 */ /* 0x000fe40000000000 */
[----:B------:R-:W-:Y:S01]  /*10370*/  FSETP.NEU.FTZ.AND P0, PT, R5, -INF , PT ;  /* 0xff8000000500780b */ /* 0x000fe20003f1d000 */
[----:B------:R-:W-:Y:S01]  /*10380*/  LDSM.16.MT88.4 R44, [R201+0x800] ;  /* 0x00080000c92c783b */ /* 0x000fe20000004200 */
[----:B------:R-:W-:Y:S01]  /*10390*/  IADD3 R231, R231, -0x2, RZ ;  /* 0xfffffffee7e77810 */ /* 0x000fe20007ffe0ff */
[----:B------:R-:W-:-:S02]  /*103a0*/  FFMA.FTZ R2, R8, c[0x0][0x2d0], -R3 ;  /* 0x0000b40008027a23 */ /* 0x000fc40000010803 */
[--C-:B------:R-:W-:Y:S02]  /*103b0*/  FFMA.FTZ R4, R18, c[0x0][0x2d0], -R3.reuse ;  /* 0x0000b40012047a23 */ /* 0x100fe40000010803 */
[----:B------:R1:W-:Y:S01]  /*103c0*/  MUFU.EX2 R101, R2 ;  /* 0x0000000200657308 */ /* 0x0003e20000000800 */
[--C-:B------:R-:W-:Y:S02]  /*103d0*/  FFMA.FTZ R57, R57, c[0x0][0x2d0], -R3.reuse ;  /* 0x0000b40039397a23 */ /* 0x100fe40000010803 */
[--C-:B------:R-:W-:Y:S02]  /*103e0*/  FFMA.FTZ R56, R56, c[0x0][0x2d0], -R3.reuse ;  /* 0x0000b40038387a23 */ /* 0x100fe40000010803 */
[--C-:B------:R-:W-:Y:S02]  /*103f0*/  FFMA.FTZ R55, R55, c[0x0][0x2d0], -R3.reuse ;  /* 0x0000b40037377a23 */ /* 0x100fe40000010803 */
[--C-:B------:R-:W-:Y:S01]  /*10400*/  FFMA.FTZ R54, R54, c[0x0][0x2d0], -R3.reuse ;  /* 0x0000b40036367a23 */ /* 0x100fe20000010803 */
[----:B------:R2:W-:Y:S01]  /*10410*/  MUFU.EX2 R105, R4 ;  /* 0x0000000400697308 */ /* 0x0005e20000000800 */
[----:B------:R-:W-:-:S02]  /*10420*/  FFMA.FTZ R53, R53, c[0x0][0x2d0], -R3 ;  /* 0x0000b40035357a23 */ /* 0x000fc40000010803 */
[--C-:B------:R-:W-:Y:S02]  /*10430*/  FFMA.FTZ R52, R52, c[0x0][0x2d0], -R3.reuse ;  /* 0x0000b40034347a23 */ /* 0x100fe40000010803 */
[----:B-1----:R-:W-:-:S04]  /*10440*/  FFMA.FTZ R2, R10, c[0x0][0x2d0], -R3 ;  /* 0x0000b4000a027a23 */ /* 0x002fc80000010803 */
[----:B------:R1:W3:Y:S01]  /*10450*/  MUFU.EX2 R100, R2 ;  /* 0x0000000200647308 */ /* 0x0002e20000000800 */
[----:B--2---:R-:W-:-:S07]  /*10460*/  FFMA.FTZ R4, R20, c[0x0][0x2d0], -R3 ;  /* 0x0000b40014047a23 */ /* 0x004fce0000010803 */
[----:B------:R-:W2:Y:S01]  /*10470*/  MUFU.EX2 R108, R4 ;  /* 0x00000004006c7308 */ /* 0x000ea20000000800 */
[--C-:B-1----:R-:W-:Y:S01]  /*10480*/  FFMA.FTZ R2, R11, c[0x0][0x2d0], -R3.reuse ;  /* 0x0000b4000b027a23 */ /* 0x102fe20000010803 */
[----:B---3--:R-:W-:Y:S01]  /*10490*/  F2FP.PACK_AB R28, R100, R101 ;  /* 0x00000065641c723e */ /* 0x008fe200000000ff */
[----:B------:R-:W1:Y:S05]  /*104a0*/  LDSM.16.MT88.4 R8, [R201] ;  /* 0x00000000c908783b */ /* 0x000e6a0000004200 */
[----:B------:R3:W-:Y:S01]  /*104b0*/  MUFU.EX2 R99, R2 ;  /* 0x0000000200637308 */ /* 0x0007e20000000800 */
[----:B--2---:R-:W-:Y:S01]  /*104c0*/  F2FP.PACK_AB R34, R108, R105 ;  /* 0x000000696c22723e */ /* 0x004fe200000000ff */
[----:B---3--:R-:W-:-:S06]  /*104d0*/  FFMA.FTZ R2, R15, c[0x0][0x2d0], -R3 ;  /* 0x0000b4000f027a23 */ /* 0x008fcc0000010803 */
[----:B------:R2:W3:Y:S02]  /*104e0*/  MUFU.EX2 R103, R2 ;  /* 0x0000000200677308 */ /* 0x0004e40000000800 */
[----:B--2---:R-:W-:Y:S01]  /*104f0*/  FFMA.FTZ R2, R16, c[0x0][0x2d0], -R3 ;  /* 0x0000b40010027a23 */ /* 0x004fe20000010803 */
[----:B---3--:R-:W-:-:S05]  /*10500*/  F2FP.PACK_AB R30, R103, R99 ;  /* 0x00000063671e723e */ /* 0x008fca00000000ff */
[----:B------:R2:W-:Y:S02]  /*10510*/  MUFU.EX2 R104, R2 ;  /* 0x0000000200687308 */ /* 0x0005e40000000800 */
[----:B--2---:R-:W-:-:S06]  /*10520*/  FFMA.FTZ R2, R17, c[0x0][0x2d0], -R3 ;  /* 0x0000b40011027a23 */ /* 0x004fcc0000010803 */
[----:B------:R2:W-:Y:S02]  /*10530*/  MUFU.EX2 R106, R2 ;  /* 0x00000002006a7308 */ /* 0x0005e40000000800 */
[----:B--2---:R-:W-:-:S05]  /*10540*/  FMUL.FTZ R2, R5, c[0x0][0x2d0] ;  /* 0x0000b40005027a20 */ /* 0x004fca0000410000 */
[----:B------:R-:W-:Y:S02]  /*10550*/  FSEL R2, R2, RZ, P0 ;  /* 0x000000ff02027208 */ /* 0x000fe40000000000 */
[----:B------:R-:W-:-:S03]  /*10560*/  ISETP.GE.AND P0, PT, R231, R250, PT ;  /* 0x000000fae700720c */ /* 0x000fc60003f06270 */
[--C-:B------:R-:W-:Y:S02]  /*10570*/  FFMA.FTZ R4, R19, c[0x0][0x2d0], -R2.reuse ;  /* 0x0000b40013047a23 */ /* 0x100fe40000010802 */
[--C-:B------:R-:W-:Y:S02]  /*10580*/  FFMA.FTZ R65, R65, c[0x0][0x2d0], -R2.reuse ;  /* 0x0000b40041417a23 */ /* 0x100fe40000010802 */
[----:B------:R2:W-:Y:S01]  /*10590*/  MUFU.EX2 R96, R4 ;  /* 0x0000000400607308 */ /* 0x0005e20000000800 */
[--C-:B------:R-:W-:Y:S02]  /*105a0*/  FFMA.FTZ R60, R60, c[0x0][0x2d0], -R2.reuse ;  /* 0x0000b4003c3c7a23 */ /* 0x100fe40000010802 */
[--C-:B--2---:R-:W-:Y:S02]  /*105b0*/  FFMA.FTZ R4, R21, c[0x0][0x2d0], -R2.reuse ;  /* 0x0000b40015047a23 */ /* 0x104fe40000010802 */
[----:B------:R-:W2:Y:S03]  /*105c0*/  LDSM.16.MT88.4 R20, [R202] ;  /* 0x00000000ca14783b */ /* 0x000ea60000004200 */
[----:B------:R3:W4:Y:S02]  /*105d0*/  MUFU.EX2 R15, R4 ;  /* 0x00000004000f7308 */ /* 0x0007240000000800 */
[----:B---3--:R-:W-:Y:S01]  /*105e0*/  FFMA.FTZ R4, R24, c[0x0][0x2d0], -R2 ;  /* 0x0000b40018047a23 */ /* 0x008fe20000010802 */
[----:B----4-:R-:W-:Y:S01]  /*105f0*/  F2FP.PACK_AB R29, R15, R96 ;  /* 0x000000600f1d723e */ /* 0x010fe200000000ff */
[----:B------:R-:W-:-:S04]  /*10600*/  FADD.FTZ R15, R96, R15 ;  /* 0x0000000f600f7221 */ /* 0x000fc80000010000 */
[----:B------:R3:W4:Y:S02]  /*10610*/  MUFU.EX2 R97, R4 ;  /* 0x0000000400617308 */ /* 0x0007240000000800 */
[----:B---3--:R-:W-:Y:S02]  /*10620*/  FFMA.FTZ R4, R25, c[0x0][0x2d0], -R2 ;  /* 0x0000b40019047a23 */ /* 0x008fe40000010802 */
[----:B----4-:R-:W-:-:S04]  /*10630*/  FADD.FTZ R15, R97, R15 ;  /* 0x0000000f610f7221 */ /* 0x010fc80000010000 */
[----:B------:R3:W4:Y:S02]  /*10640*/  MUFU.EX2 R98, R4 ;  /* 0x0000000400627308 */ /* 0x0007240000000800 */
[----:B---3--:R-:W-:Y:S01]  /*10650*/  FFMA.FTZ R4, R26, c[0x0][0x2d0], -R2 ;  /* 0x0000b4001a047a23 */ /* 0x008fe20000010802 */
[C---:B----4-:R-:W-:Y:S01]  /*10660*/  F2FP.PACK_AB R31, R98.reuse, R97 ;  /* 0x00000061621f723e */ /* 0x050fe200000000ff */
[----:B------:R-:W-:-:S04]  /*10670*/  FADD.FTZ R15, R98, R15 ;  /* 0x0000000f620f7221 */ /* 0x000fc80000010000 */
[----:B------:R3:W-:Y:S02]  /*10680*/  MUFU.EX2 R102, R4 ;  /* 0x0000000400667308 */ /* 0x0007e40000000800 */
[C---:B-1----:R-:W-:Y:S08]  /*10690*/  HMMA.16816.F32 R36, R28.reuse, R8, RZ ;  /* 0x000000081c24723c */ /* 0x042ff000000018ff */
[----:B--2---:R-:W-:Y:S01]  /*106a0*/  HMMA.16816.F32 R16, R28, R20, RZ ;  /* 0x000000141c10723c */ /* 0x004fe200000018ff */
[----:B---3--:R-:W-:-:S04]  /*106b0*/  FFMA.FTZ R4, R27, c[0x0][0x2d0], -R2 ;  /* 0x0000b4001b047a23 */ /* 0x008fc80000010802 */
[----:B------:R1:W2:Y:S03]  /*106c0*/  MUFU.EX2 R107, R4 ;  /* 0x00000004006b7308 */ /* 0x0002a60000000800 */
[C---:B------:R-:W-:Y:S08]  /*106d0*/  HMMA.16816.F32 R24, R28.reuse, R10, RZ ;  /* 0x0000000a1c18723c */ /* 0x040ff000000018ff */
[----:B------:R-:W-:Y:S01]  /*106e0*/  HMMA.16816.F32 R8, R28, R22, RZ ;  /* 0x000000161c08723c */ /* 0x000fe200000018ff */
[----:B------:R-:W3:Y:S01]  /*106f0*/  LDSM.16.MT88.4 R20, [R204] ;  /* 0x00000000cc14783b */ /* 0x000ee20000004200 */
[----:B-1----:R-:W-:Y:S01]  /*10700*/  FFMA.FTZ R4, R32, c[0x0][0x2d0], -R2 ;  /* 0x0000b40020047a23 */ /* 0x002fe20000010802 */
[----:B------:R-:W-:-:S03]  /*10710*/  F2FP.PACK_AB R32, R106, R104 ;  /* 0x000000686a20723e */ /* 0x000fc600000000ff */
[----:B------:R1:W-:Y:S02]  /*10720*/  MUFU.EX2 R110, R4 ;  /* 0x00000004006e7308 */ /* 0x0003e40000000800 */
[----:B-1----:R-:W-:Y:S01]  /*10730*/  FFMA.FTZ R4, R33, c[0x0][0x2d0], -R2 ;  /* 0x0000b40021047a23 */ /* 0x002fe20000010802 */
[----:B--2---:R-:W-:-:S05]  /*10740*/  F2FP.PACK_AB R33, R107, R102 ;  /* 0x000000666b21723e */ /* 0x004fca00000000ff */
[----:B------:R-:W1:Y:S02]  /*10750*/  MUFU.EX2 R109, R4 ;  /* 0x00000004006d7308 */ /* 0x000e640000000800 */
[----:B-1----:R-:W-:Y:S01]  /*10760*/  F2FP.PACK_AB R35, R109, R110 ;  /* 0x0000006e6d23723e */ /* 0x002fe200000000ff */
[----:B------:R-:W-:-:S04]  /*10770*/  FADD.FTZ R4, R101, R100 ;  /* 0x0000006465047221 */ /* 0x000fc80000010000 */
[----:B------:R-:W-:Y:S02]  /*10780*/  FADD.FTZ R4, R99, R4 ;  /* 0x0000000463047221 */ /* 0x000fe40000010000 */
[----:B------:R-:W-:Y:S01]  /*10790*/  HMMA.16816.F32 R128, R32, R40, R16 ;  /* 0x000000282080723c */ /* 0x000fe20000001810 */
[----:B------:R-:W1:Y:S01]  /*107a0*/  LDSM.16.MT88.4 R16, [R204+0x800] ;  /* 0x00080000cc10783b */ /* 0x000e620000004200 */
[----:B------:R-:W-:-:S04]  /*107b0*/  FADD.FTZ R4, R103, R4 ;  /* 0x0000000467047221 */ /* 0x000fc80000010000 */
[----:B------:R-:W-:Y:S02]  /*107c0*/  FADD.FTZ R4, R104, R4 ;  /* 0x0000000468047221 */ /* 0x000fe40000010000 */
[----:B------:R-:W-:Y:S01]  /*107d0*/  HMMA.16816.F32 R152, R32, R42, R8 ;  /* 0x0000002a2098723c */ /* 0x000fe20000001808 */
[----:B------:R-:W-:Y:S02]  /*107e0*/  FFMA.FTZ R40, R58, c[0x0][0x2d0], -R3 ;  /* 0x0000b4003a287a23 */ /* 0x000fe40000010803 */
[----:B------:R-:W-:Y:S02]  /*107f0*/  FADD.FTZ R4, R106, R4 ;  /* 0x000000046a047221 */ /* 0x000fe40000010000 */
[----:B------:R-:W-:Y:S02]  /*10800*/  FFMA.FTZ R58, R85, c[0x0][0x2d0], -R2 ;  /* 0x0000b400553a7a23 */ /* 0x000fe40000010802 */
[----:B------:R-:W-:Y:S01]  /*10810*/  FADD.FTZ R4, R105, R4 ;  /* 0x0000000469047221 */ /* 0x000fe20000010000 */
[----:B---3--:R-:W-:Y:S03]  /*10820*/  HMMA.16816.F32 R8, R28, R20, RZ ;  /* 0x000000141c08723c */ /* 0x008fe600000018ff */
[----:B------:R-:W-:-:S05]  /*10830*/  FADD.FTZ R4, R108, R4 ;  /* 0x000000046c047221 */ /* 0x000fca0000010000 */
[C---:B-----5:R-:W-:Y:S07]  /*10840*/  HMMA.16816.F32 R136, R32.reuse, R44, R36 ;  /* 0x0000002c2088723c */ /* 0x060fee0000001824 */
[--C-:B------:R-:W-:Y:S01]  /*10850*/  FFMA.FTZ R37, R69, c[0x0][0x2d0], -R3.reuse ;  /* 0x0000b40045257a23 */ /* 0x100fe20000010803 */
[----:B------:R-:W-:Y:S01]  /*10860*/  HMMA.16816.F32 R156, R32, R46, R24 ;  /* 0x0000002e209c723c */ /* 0x000fe20000001818 */
[--C-:B------:R-:W-:Y:S02]  /*10870*/  FFMA.FTZ R36, R71, c[0x0][0x2d0], -R3.reuse ;  /* 0x0000b40047247a23 */ /* 0x100fe40000010803 */
[----:B------:R-:W-:-:S02]  /*10880*/  FFMA.FTZ R38, R61, c[0x0][0x2d0], -R3 ;  /* 0x0000b4003d267a23 */ /* 0x000fc40000010803 */
[--C-:B------:R-:W-:Y:S02]  /*10890*/  FFMA.FTZ R39, R59, c[0x0][0x2d0], -R3.reuse ;  /* 0x0000b4003b277a23 */ /* 0x100fe40000010803 */
[--C-:B------:R-:W-:Y:S01]  /*108a0*/  FFMA.FTZ R27, R68, c[0x0][0x2d0], -R3.reuse ;  /* 0x0000b400441b7a23 */ /* 0x100fe20000010803 */
[----:B-1----:R-:W-:Y:S01]  /*108b0*/  HMMA.16816.F32 R124, R32, R16, R8 ;  /* 0x00000010207c723c */ /* 0x002fe20000001808 */
[--C-:B------:R-:W-:Y:S02]  /*108c0*/  FFMA.FTZ R26, R67, c[0x0][0x2d0], -R3.reuse ;  /* 0x0000b400431a7a23 */ /* 0x100fe40000010803 */
[--C-:B------:R-:W-:Y:S02]  /*108d0*/  FFMA.FTZ R25, R64, c[0x0][0x2d0], -R3.reuse ;  /* 0x0000b40040197a23 */ /* 0x100fe40000010803 */
[--C-:B------:R-:W-:Y:S02]  /*108e0*/  FFMA.FTZ R24, R62, c[0x0][0x2d0], -R3.reuse ;  /* 0x0000b4003e187a23 */ /* 0x100fe40000010803 */
[--C-:B------:R-:W-:Y:S01]  /*108f0*/  FFMA.FTZ R47, R51, c[0x0][0x2d0], -R3.reuse ;  /* 0x0000b400332f7a23 */ /* 0x100fe20000010803 */
[----:B------:R-:W-:Y:S01]  /*10900*/  HMMA.16816.F32 R8, R28, R22, RZ ;  /* 0x000000161c08723c */ /* 0x000fe200000018ff */
[----:B------:R-:W1:Y:S01]  /*10910*/  LDSM.16.MT88.4 R20, [R203] ;  /* 0x00000000cb14783b */ /* 0x000e620000004200 */
[--C-:B------:R-:W-:Y:S01]  /*10920*/  FFMA.FTZ R46, R50, c[0x0][0x2d0], -R3.reuse ;  /* 0x0000b400322e7a23 */ /* 0x100fe20000010803 */
[----:B------:R-:W-:Y:S01]  /*10930*/  MUFU.EX2 R26, R26 ;  /* 0x0000001a001a7308 */ /* 0x000fe20000000800 */
[----:B------:R-:W-:-:S02]  /*10940*/  FFMA.FTZ R45, R49, c[0x0][0x2d0], -R3 ;  /* 0x0000b400312d7a23 */ /* 0x000fc40000010803 */
[----:B------:R-:W-:Y:S02]  /*10950*/  FFMA.FTZ R44, R48, c[0x0][0x2d0], -R3 ;  /* 0x0000b400302c7a23 */ /* 0x000fe40000010803 */
[--C-:B------:R-:W-:Y:S02]  /*10960*/  FFMA.FTZ R48, R89, c[0x0][0x2d0], -R2.reuse ;  /* 0x0000b40059307a23 */ /* 0x100fe40000010802 */
[--C-:B------:R-:W-:Y:S02]  /*10970*/  FFMA.FTZ R49, R88, c[0x0][0x2d0], -R2.reuse ;  /* 0x0000b40058317a23 */ /* 0x100fe40000010802 */
[--C-:B------:R-:W-:Y:S02]  /*10980*/  FFMA.FTZ R50, R87, c[0x0][0x2d0], -R2.reuse ;  /* 0x0000b40057327a23 */ /* 0x100fe40000010802 */
[--C-:B------:R-:W-:Y:S02]  /*10990*/  FFMA.FTZ R59, R86, c[0x0][0x2d0], -R2.reuse ;  /* 0x0000b400563b7a23 */ /* 0x100fe40000010802 */
[----:B------:R-:W-:-:S02]  /*109a0*/  FFMA.FTZ R51, R84, c[0x0][0x2d0], -R2 ;  /* 0x0000b40054337a23 */ /* 0x000fc40000010802 */
[--C-:B------:R-:W-:Y:S02]  /*109b0*/  FFMA.FTZ R61, R75, c[0x0][0x2d0], -R2.reuse ;  /* 0x0000b4004b3d7a23 */ /* 0x100fe40000010802 */
[--C-:B------:R-:W-:Y:S02]  /*109c0*/  FFMA.FTZ R62, R74, c[0x0][0x2d0], -R2.reuse ;  /* 0x0000b4004a3e7a23 */ /* 0x100fe40000010802 */
[--C-:B------:R-:W-:Y:S02]  /*109d0*/  FFMA.FTZ R68, R73, c[0x0][0x2d0], -R2.reuse ;  /* 0x0000b40049447a23 */ /* 0x100fe40000010802 */
[----:B------:R-:W-:Y:S01]  /*109e0*/  HMMA.16816.F32 R116, R32, R18, R8 ;  /* 0x000000122074723c */ /* 0x000fe20000001808 */
[----:B------:R-:W2:Y:S01]  /*109f0*/  LDSM.16.MT88.4 R16, [R203+0x800] ;  /* 0x00080000cb10783b */ /* 0x000ea20000004200 */
[--C-:B------:R-:W-:Y:S02]  /*10a00*/  FFMA.FTZ R67, R72, c[0x0][0x2d0], -R2.reuse ;  /* 0x0000b40048437a23 */ /* 0x100fe40000010802 */
[----:B------:R-:W-:-:S04]  /*10a10*/  FFMA.FTZ R64, R70, c[0x0][0x2d0], -R2 ;  /* 0x0000b40046407a23 */ /* 0x000fc80000010802 */
[----:B-1----:R-:W-:Y:S11]  /*10a20*/  HMMA.16816.F32 R8, R28, R20, RZ ;  /* 0x000000141c08723c */ /* 0x002ff600000018ff */
[----:B------:R-:W-:Y:S11]  /*10a30*/  @!UPT UIADD3 URZ, URZ, URZ, URZ ;  /* 0x0000003f3f3ff290 */ /* 0x000ff6000fffe03f */
[----:B------:R-:W-:Y:S02]  /*10a40*/  @!UPT UIADD3 URZ, URZ, URZ, URZ ;  /* 0x0000003f3f3ff290 */ /* 0x000fe4000fffe03f */
[----:B--2---:R-:W-:Y:S08]  /*10a50*/  HMMA.16816.F32 R112, R32, R16, R8 ;  /* 0x000000102070723c */ /* 0x004ff00000001808 */
[----:B------:R-:W-:Y:S01]  /*10a60*/  HMMA.16816.F32 R8, R28, R22, RZ ;  /* 0x000000161c08723c */ /* 0x000fe200000018ff */
[----:B------:R-:W-:Y:S11]  /*10a70*/  LDSM.16.MT88.4 R20, [R201+0x4000] ;  /* 0x00400000c914783b */ /* 0x000ff60000004200 */
[----:B------:R-:W-:Y:S11]  /*10a80*/  @!UPT UIADD3 URZ, URZ, URZ, URZ ;  /* 0x0000003f3f3ff290 */ /* 0x000ff6000fffe03f */
[----:B------:R-:W-:Y:S01]  /*10a90*/  @!UPT UIADD3 URZ, URZ, URZ, URZ ;  /* 0x0000003f3f3ff290 */ /* 0x000fe2000fffe03f */
[----:B------:R-:W-:Y:S01]  /*10aa0*/  HMMA.16816.F32 R96, R32, R18, R8 ;  /* 0x000000122060723c */ /* 0x000fe20000001808 */
[----:B------:R-:W1:Y:S06]  /*10ab0*/  LDSM.16.MT88.4 R16, [R201+0x3800] ;  /* 0x00380000c910783b */ /* 0x000e6c0000004200 */
[----:B------:R-:W-:Y:S02]  /*10ac0*/  FADD.FTZ R8, R102, R15 ;  /* 0x0000000f66087221 */ /* 0x000fe40000010000 */
[----:B------:R-:W-:Y:S02]  /*10ad0*/  FFMA.FTZ R15, R63, c[0x0][0x2d0], -R3 ;  /* 0x0000b4003f0f7a23 */ /* 0x000fe40000010803 */
[----:B------:R-:W-:-:S02]  /*10ae0*/  FADD.FTZ R3, R107, R8 ;  /* 0x000000086b037221 */ /* 0x000fc40000010000 */
[----:B------:R-:W-:Y:S02]  /*10af0*/  FFMA.FTZ R63, R66, c[0x0][0x2d0], -R2 ;  /* 0x0000b400423f7a23 */ /* 0x000fe40000010802 */
[----:B------:R-:W-:-:S04]  /*10b00*/  FADD.FTZ R3, R110, R3 ;  /* 0x000000036e037221 */ /* 0x000fc80000010000 */
[----:B------:R-:W-:Y:S01]  /*10b10*/  FADD.FTZ R3, R109, R3 ;  /* 0x000000036d037221 */ /* 0x000fe20000010000 */
[----:B-1----:R-:W-:Y:S01]  /*10b20*/  HMMA.16816.F32 R8, R28, R16, RZ ;  /* 0x000000101c08723c */ /* 0x002fe200000018ff */
[----:B------:R-:W-:Y:S06]  /*10b30*/  MUFU.EX2 R16, R36 ;  /* 0x0000002400107308 */ /* 0x000fec0000000800 */
[--C-:B------:R-:W-:Y:S02]  /*10b40*/  FFMA.FTZ R17, R94, c[0x0][0x2d0], -R2.reuse ;  /* 0x0000b4005e117a23 */ /* 0x100fe40000010802 */
[----:B------:R-:W-:Y:S08]  /*10b50*/  MUFU.EX2 R36, R27 ;  /* 0x0000001b00247308 */ /* 0x000ff00000000800 */
[----:B------:R1:W-:Y:S07]  /*10b60*/  MUFU.EX2 R27, R25 ;  /* 0x00000019001b7308 */ /* 0x0003ee0000000800 */
[----:B------:R-:W-:Y:S01]  /*10b70*/  HMMA.16816.F32 R100, R32, R20, R8 ;  /* 0x000000142064723c */ /* 0x000fe20000001808 */
[----:B------:R-:W-:Y:S06]  /*10b80*/  MUFU.EX2 R20, R24 ;  /* 0x0000001800147308 */ /* 0x000fec0000000800 */
[--C-:B------:R-:W-:Y:S01]  /*10b90*/  FFMA.FTZ R21, R92, c[0x0][0x2d0], -R2.reuse ;  /* 0x0000b4005c157a23 */ /* 0x100fe20000010802 */
[----:B------:R-:W-:Y:S01]  /*10ba0*/  HMMA.16816.F32 R8, R28, R18, RZ ;  /* 0x000000121c08723c */ /* 0x000fe200000018ff */
[----:B------:R-:W2:Y:S01]  /*10bb0*/  MUFU.EX2 R18, R37 ;  /* 0x0000002500127308 */ /* 0x000ea20000000800 */
[----:B-1----:R-:W-:-:S05]  /*10bc0*/  FFMA.FTZ R25, R90, c[0x0][0x2d0], -R2 ;  /* 0x0000b4005a197a23 */ /* 0x002fca0000010802 */
[--C-:B------:R-:W-:Y:S02]  /*10bd0*/  FFMA.FTZ R19, R95, c[0x0][0x2d0], -R2.reuse ;  /* 0x0000b4005f137a23 */ /* 0x100fe40000010802 */
[----:B------:R-:W-:Y:S01]  /*10be0*/  MUFU.EX2 R17, R17 ;  /* 0x0000001100117308 */ /* 0x000fe20000000800 */
[----:B--2---:R-:W-:Y:S11]  /*10bf0*/  F2FP.PACK_AB R24, R16, R18 ;  /* 0x000000121018723e */ /* 0x004ff600000000ff */
[----:B------:R-:W-:Y:S03]  /*10c00*/  @!UPT UIADD3 URZ, URZ, URZ, URZ ;  /* 0x0000003f3f3ff290 */ /* 0x000fe6000fffe03f */
[----:B------:R-:W-:Y:S01]  /*10c10*/  HMMA.16816.F32 R104, R32, R22, R8 ;  /* 0x000000162068723c */ /* 0x000fe20000001808 */
[----:B------:R1:W-:Y:S06]  /*10c20*/  MUFU.EX2 R10, R15 ;  /* 0x0000000f000a7308 */ /* 0x0003ec0000000800 */
[--C-:B------:R-:W-:Y:S02]  /*10c30*/  FFMA.FTZ R23, R91, c[0x0][0x2d0], -R2.reuse ;  /* 0x0000b4005b177a23 */ /* 0x100fe40000010802 */
[----:B------:R-:W2:Y:S01]  /*10c40*/  MUFU.EX2 R9, R38 ;  /* 0x0000002600097308 */ /* 0x000ea20000000800 */
[----:B-1----:R-:W-:-:S07]  /*10c50*/  FFMA.FTZ R15, R93, c[0x0][0x2d0], -R2 ;  /* 0x0000b4005d0f7a23 */ /* 0x002fce0000010802 */
[----:B------:R1:W-:Y:S01]  /*10c60*/  MUFU.EX2 R8, R39 ;  /* 0x0000002700087308 */ /* 0x0003e20000000800 */
[----:B------:R-:W-:-:S04]  /*10c70*/  FADD.FTZ R2, R18, R4 ;  /* 0x0000000412027221 */ /* 0x000fc80000010000 */
[----:B------:R-:W-:Y:S01]  /*10c80*/  FADD.FTZ R2, R16, R2 ;  /* 0x0000000210027221 */ /* 0x000fe20000010000 */
[----:B--2---:R-:W-:Y:S02]  /*10c90*/  F2FP.PACK_AB R22, R9, R10 ;  /* 0x0000000a0916723e */ /* 0x004fe400000000ff */
[----:B------:R2:W3:Y:S01]  /*10ca0*/  MUFU.EX2 R4, R40 ;  /* 0x0000002800047308 */ /* 0x0004e20000000800 */
[----:B------:R-:W-:-:S04]  /*10cb0*/  FADD.FTZ R2, R36, R2 ;  /* 0x0000000224027221 */ /* 0x000fc80000010000 */
[C---:B------:R-:W-:Y:S01]  /*10cc0*/  FADD.FTZ R2, R26.reuse, R2 ;  /* 0x000000021a027221 */ /* 0x040fe20000010000 */
[----:B------:R-:W-:Y:S02]  /*10cd0*/  F2FP.PACK_AB R26, R26, R36 ;  /* 0x000000241a1a723e */ /* 0x000fe400000000ff */
[----:B-1----:R-:W-:Y:S01]  /*10ce0*/  LDSM.16.MT88.4 R36, [R202+0x4000] ;  /* 0x00400000ca24783b */ /* 0x002fe20000004200 */
[----:B------:R-:W-:Y:S01]  /*10cf0*/  FADD.FTZ R2, R27, R2 ;  /* 0x000000021b027221 */ /* 0x000fe20000010000 */
[----:B------:R-:W1:Y:S03]  /*10d00*/  MUFU.EX2 R18, R57 ;  /* 0x0000003900127308 */ /* 0x000e660000000800 */
[C---:B------:R-:W-:Y:S01]  /*10d10*/  FADD.FTZ R2, R20.reuse, R2 ;  /* 0x0000000214027221 */ /* 0x040fe20000010000 */
[----:B------:R-:W-:Y:S01]  /*10d20*/  F2FP.PACK_AB R20, R20, R27 ;  /* 0x0000001b1414723e */ /* 0x000fe200000000ff */
[----:B--2---:R-:W2:Y:S02]  /*10d30*/  LDSM.16.MT88.4 R40, [R202+0x3800] ;  /* 0x00380000ca28783b */ /* 0x004ea40000004200 */
[----:B------:R-:W-:Y:S01]  /*10d40*/  FADD.FTZ R2, R10, R2 ;  /* 0x000000020a027221 */ /* 0x000fe20000010000 */
[----:B---3--:R-:W-:Y:S01]  /*10d50*/  F2FP.PACK_AB R16, R4, R8 ;  /* 0x000000080410723e */ /* 0x008fe200000000ff */
[----:B------:R-:W-:Y:S02]  /*10d60*/  MUFU.EX2 R27, R54 ;  /* 0x00000036001b7308 */ /* 0x000fe40000000800 */
[----:B------:R-:W-:-:S04]  /*10d70*/  FADD.FTZ R2, R9, R2 ;  /* 0x0000000209027221 */ /* 0x000fc80000010000 */
[----:B------:R-:W-:-:S04]  /*10d80*/  FADD.FTZ R2, R8, R2 ;  /* 0x0000000208027221 */ /* 0x000fc80000010000 */
[----:B------:R-:W-:Y:S02]  /*10d90*/  FADD.FTZ R2, R4, R2 ;  /* 0x0000000204027221 */ /* 0x000fe40000010000 */
[----:B------:R-:W3:Y:S02]  /*10da0*/  MUFU.EX2 R4, R56 ;  /* 0x0000003800047308 */ /* 0x000ee40000000800 */
[----:B-1----:R-:W-:-:S04]  /*10db0*/  FADD.FTZ R2, R18, R2 ;  /* 0x0000000212027221 */ /* 0x002fc80000010000 */
[C---:B---3--:R-:W-:Y:S01]  /*10dc0*/  FADD.FTZ R2, R4.reuse, R2 ;  /* 0x0000000204027221 */ /* 0x048fe20000010000 */
[----:B------:R-:W-:Y:S02]  /*10dd0*/  F2FP.PACK_AB R18, R4, R18 ;  /* 0x000000120412723e */ /* 0x000fe400000000ff */
[----:B------:R-:W-:Y:S01]  /*10de0*/  MUFU.EX2 R4, R25 ;  /* 0x0000001900047308 */ /* 0x000fe20000000800 */
[----:B--2---:R-:W-:Y:S07]  /*10df0*/  HMMA.16816.F32 R8, R28, R40, RZ ;  /* 0x000000281c08723c */ /* 0x004fee00000018ff */
[----:B------:R-:W-:Y:S08]  /*10e00*/  MUFU.EX2 R40, R53 ;  /* 0x0000003500287308 */ /* 0x000ff00000000800 */
[----:B------:R-:W-:Y:S08]  /*10e10*/  MUFU.EX2 R41, R46 ;  /* 0x0000002e00297308 */ /* 0x000ff00000000800 */
[----:B------:R-:W-:Y:S01]  /*10e20*/  MUFU.EX2 R53, R45 ;  /* 0x0000002d00357308 */ /* 0x000fe20000000800 */
[----:B------:R-:W-:Y:S07]  /*10e30*/  HMMA.16816.F32 R108, R32, R36, R8 ;  /* 0x00000024206c723c */ /* 0x000fee0000001808 */
[----:B------:R-:W1:Y:S01]  /*10e40*/  MUFU.EX2 R36, R55 ;  /* 0x0000003700247308 */ /* 0x000e620000000800 */
[----:B------:R-:W-:Y:S07]  /*10e50*/  HMMA.16816.F32 R8, R28, R42, RZ ;  /* 0x0000002a1c08723c */ /* 0x000fee00000018ff */
[----:B------:R-:W2:Y:S08]  /*10e60*/  MUFU.EX2 R37, R52 ;  /* 0x0000003400257308 */ /* 0x000eb00000000800 */
[----:B------:R-:W3:Y:S01]  /*10e70*/  MUFU.EX2 R42, R47 ;  /* 0x0000002f002a7308 */ /* 0x000ee20000000800 */
[----:B-1----:R-:W-:-:S04]  /*10e80*/  FADD.FTZ R2, R36, R2 ;  /* 0x0000000224027221 */ /* 0x002fc80000010000 */
[----:B------:R-:W-:-:S03]  /*10e90*/  FADD.FTZ R2, R27, R2 ;  /* 0x000000021b027221 */ /* 0x000fc60000010000 */
[----:B------:R1:W4:Y:S01]  /*10ea0*/  MUFU.EX2 R43, R44 ;  /* 0x0000002c002b7308 */ /* 0x0003220000000800 */
[----:B------:R-:W-:-:S04]  /*10eb0*/  FADD.FTZ R2, R40, R2 ;  /* 0x0000000228027221 */ /* 0x000fc80000010000 */
[----:B--2---:R-:W-:Y:S01]  /*10ec0*/  FADD.FTZ R2, R37, R2 ;  /* 0x0000000225027221 */ /* 0x004fe20000010000 */
[----:B------:R-:W-:Y:S01]  /*10ed0*/  HMMA.16816.F32 R120, R32, R38, R8 ;  /* 0x000000262078723c */ /* 0x000fe20000001808 */
[C---:B---3--:R-:W-:Y:S02]  /*10ee0*/  F2FP.PACK_AB R72, R41.reuse, R42 ;  /* 0x0000002a2948723e */ /* 0x048fe400000000ff */
[----:B------:R-:W-:Y:S01]  /*10ef0*/  FADD.FTZ R2, R42, R2 ;  /* 0x000000022a027221 */ /* 0x000fe20000010000 */
[----:B------:R-:W2:Y:S03]  /*10f00*/  MUFU.EX2 R52, R15 ;  /* 0x0000000f00347308 */ /* 0x000ea60000000800 */
[----:B------:R-:W-:Y:S01]  /*10f10*/  FADD.FTZ R2, R41, R2 ;  /* 0x0000000229027221 */ /* 0x000fe20000010000 */
[----:B------:R-:W-:Y:S01]  /*10f20*/  F2FP.PACK_AB R10, R37, R40 ;  /* 0x00000028250a723e */ /* 0x000fe200000000ff */
[----:B-1----:R-:W1:Y:S02]  /*10f30*/  LDSM.16.MT88.4 R44, [R204+0x3800] ;  /* 0x00380000cc2c783b */ /* 0x002e640000004200 */
[----:B------:R-:W-:Y:S01]  /*10f40*/  FADD.FTZ R2, R53, R2 ;  /* 0x0000000235027221 */ /* 0x000fe20000010000 */
[----:B----4-:R-:W-:Y:S01]  /*10f50*/  F2FP.PACK_AB R74, R43, R53 ;  /* 0x000000352b4a723e */ /* 0x010fe200000000ff */
[----:B------:R-:W3:Y:S01]  /*10f60*/  MUFU.EX2 R15, R19 ;  /* 0x00000013000f7308 */ /* 0x000ee20000000800 */
[----:B------:R-:W-:Y:S01]  /*10f70*/  F2FP.PACK_AB R8, R27, R36 ;  /* 0x000000241b08723e */ /* 0x000fe200000000ff */
[----:B------:R-:W-:-:S02]  /*10f80*/  FADD.FTZ R232, R43, R2 ;  /* 0x000000022be87221 */ /* 0x000fc40000010000 */
[----:B------:R-:W4:Y:S01]  /*10f90*/  LDSM.16.MT88.4 R40, [R204+0x4000] ;  /* 0x00400000cc28783b */ /* 0x000f220000004200 */
[----:B--2---:R-:W-:-:S03]  /*10fa0*/  FADD.FTZ R3, R52, R3 ;  /* 0x0000000334037221 */ /* 0x004fc60000010000 */
[----:B------:R-:W2:Y:S01]  /*10fb0*/  MUFU.EX2 R11, R21 ;  /* 0x00000015000b7308 */ /* 0x000ea20000000800 */
[C---:B------:R-:W-:Y:S01]  /*10fc0*/  F2FP.PACK_AB R25, R17.reuse, R52 ;  /* 0x000000341119723e */ /* 0x040fe200000000ff */
[----:B------:R-:W-:-:S06]  /*10fd0*/  FADD.FTZ R3, R17, R3 ;  /* 0x0000000311037221 */ /* 0x000fcc0000010000 */
[----:B------:R-:W1:Y:S01]  /*10fe0*/  MUFU.EX2 R9, R23 ;  /* 0x0000001700097308 */ /* 0x000e620000000800 */
[----:B---3--:R-:W-:-:S04]  /*10ff0*/  FADD.FTZ R3, R15, R3 ;  /* 0x000000030f037221 */ /* 0x008fc80000010000 */
[C---:B--2---:R-:W-:Y:S01]  /*11000*/  FADD.FTZ R2, R11.reuse, R3 ;  /* 0x000000030b027221 */ /* 0x044fe20000010000 */
[----:B------:R-:W-:Y:S02]  /*11010*/  F2FP.PACK_AB R27, R11, R15 ;  /* 0x0000000f0b1b723e */ /* 0x000fe400000000ff */
[----:B------:R-:W-:Y:S01]  /*11020*/  MUFU.EX2 R17, R50 ;  /* 0x0000003200117308 */ /* 0x000fe20000000800 */
[----:B-1----:R-:W-:Y:S01]  /*11030*/  FADD.FTZ R2, R9, R2 ;  /* 0x0000000209027221 */ /* 0x002fe20000010000 */
[----:B------:R-:W-:-:S06]  /*11040*/  F2FP.PACK_AB R21, R4, R9 ;  /* 0x000000090415723e */ /* 0x000fcc00000000ff */
[----:B------:R-:W1:Y:S01]  /*11050*/  MUFU.EX2 R11, R48 ;  /* 0x00000030000b7308 */ /* 0x000e620000000800 */
[----:B------:R-:W-:Y:S01]  /*11060*/  FADD.FTZ R2, R4, R2 ;  /* 0x0000000204027221 */ /* 0x000fe20000010000 */
[----:B------:R-:W-:Y:S06]  /*11070*/  HMMA.16816.F32 R36, R28, R44, RZ ;  /* 0x0000002c1c24723c */ /* 0x000fec00000018ff */
[----:B------:R-:W2:Y:S08]  /*11080*/  MUFU.EX2 R9, R49 ;  /* 0x0000003100097308 */ /* 0x000eb00000000800 */
[----:B------:R-:W3:Y:S01]  /*11090*/  MUFU.EX2 R15, R59 ;  /* 0x0000003b000f7308 */ /* 0x000ee20000000800 */
[----:B-1----:R-:W-:-:S07]  /*110a0*/  FADD.FTZ R2, R11, R2 ;  /* 0x000000020b027221 */ /* 0x002fce0000010000 */
[----:B------:R-:W-:Y:S01]  /*110b0*/  MUFU.EX2 R19, R51 ;  /* 0x0000003300137308 */ /* 0x000fe20000000800 */
[C---:B--2---:R-:W-:Y:S01]  /*110c0*/  FADD.FTZ R2, R9.reuse, R2 ;  /* 0x0000000209027221 */ /* 0x044fe20000010000 */
[----:B------:R-:W-:Y:S01]  /*110d0*/  F2FP.PACK_AB R23, R9, R11 ;  /* 0x0000000b0917723e */ /* 0x000fe200000000ff */
[----:B----4-:R-:W-:Y:S02]  /*110e0*/  HMMA.16816.F32 R148, R32, R40, R36 ;  /* 0x000000282094723c */ /* 0x010fe40000001824 */
[----:B------:R-:W-:-:S03]  /*110f0*/  FADD.FTZ R2, R17, R2 ;  /* 0x0000000211027221 */ /* 0x000fc60000010000 */
[----:B------:R-:W1:Y:S01]  /*11100*/  MUFU.EX2 R40, R58 ;  /* 0x0000003a00287308 */ /* 0x000e620000000800 */
[C---:B---3--:R-:W-:Y:S01]  /*11110*/  FADD.FTZ R2, R15.reuse, R2 ;  /* 0x000000020f027221 */ /* 0x048fe20000010000 */
[----:B------:R-:W-:Y:S01]  /*11120*/  F2FP.PACK_AB R17, R15, R17 ;  /* 0x000000110f11723e */ /* 0x000fe200000000ff */
[----:B------:R-:W-:Y:S05]  /*11130*/  HMMA.16816.F32 R36, R28, R46, RZ ;  /* 0x0000002e1c24723c */ /* 0x000fea00000018ff */
[----:B------:R-:W2:Y:S01]  /*11140*/  MUFU.EX2 R4, R61 ;  /* 0x0000003d00047308 */ /* 0x000ea20000000800 */
[----:B-1----:R-:W-:-:S07]  /*11150*/  FADD.FTZ R2, R40, R2 ;  /* 0x0000000228027221 */ /* 0x002fce0000010000 */
[----:B------:R-:W1:Y:S01]  /*11160*/  MUFU.EX2 R3, R62 ;  /* 0x0000003e00037308 */ /* 0x000e620000000800 */
[C---:B------:R-:W-:Y:S01]  /*11170*/  FADD.FTZ R2, R19.reuse, R2 ;  /* 0x0000000213027221 */ /* 0x040fe20000010000 */
[----:B------:R-:W-:-:S03]  /*11180*/  F2FP.PACK_AB R19, R19, R40 ;  /* 0x000000281313723e */ /* 0x000fc600000000ff */
[----:B--2---:R-:W-:-:S03]  /*11190*/  FADD.FTZ R2, R4, R2 ;  /* 0x0000000204027221 */ /* 0x004fc60000010000 */
[----:B------:R-:W-:Y:S03]  /*111a0*/  MUFU.EX2 R11, R67 ;  /* 0x00000043000b7308 */ /* 0x000fe60000000800 */
[----:B------:R-:W-:Y:S01]  /*111b0*/  HMMA.16816.F32 R132, R32, R42, R36 ;  /* 0x0000002a2084723c */ /* 0x000fe20000001824 */
[----:B------:R-:W2:Y:S01]  /*111c0*/  LDSM.16.MT88.4 R36, [R203+0x3800] ;  /* 0x00380000cb24783b */ /* 0x000ea20000004200 */
[----:B-1----:R-:W-:-:S03]  /*111d0*/  F2FP.PACK_AB R9, R3, R4 ;  /* 0x000000040309723e */ /* 0x002fc600000000ff */
[----:B------:R-:W-:Y:S01]  /*111e0*/  MUFU.EX2 R45, R64 ;  /* 0x00000040002d7308 */ /* 0x000fe20000000800 */
[----:B------:R-:W-:-:S07]  /*111f0*/  FADD.FTZ R2, R3, R2 ;  /* 0x0000000203027221 */ /* 0x000fce0000010000 */
[----:B------:R-:W-:Y:S08]  /*11200*/  MUFU.EX2 R4, R65 ;  /* 0x0000004100047308 */ /* 0x000ff00000000800 */
[----:B------:R-:W1:Y:S08]  /*11210*/  MUFU.EX2 R15, R68 ;  /* 0x00000044000f7308 */ /* 0x000e700000000800 */
[----:B------:R-:W3:Y:S08]  /*11220*/  MUFU.EX2 R44, R63 ;  /* 0x0000003f002c7308 */ /* 0x000ef00000000800 */
[----:B------:R-:W4:Y:S01]  /*11230*/  MUFU.EX2 R3, R60 ;  /* 0x0000003c00037308 */ /* 0x000f220000000800 */
[----:B-1----:R-:W-:Y:S01]  /*11240*/  FADD.FTZ R2, R15, R2 ;  /* 0x000000020f027221 */ /* 0x002fe20000010000 */
[----:B--2---:R-:W-:Y:S03]  /*11250*/  HMMA.16816.F32 R40, R28, R36, RZ ;  /* 0x000000241c28723c */ /* 0x004fe600000018ff */
[C---:B------:R-:W-:Y:S01]  /*11260*/  FADD.FTZ R2, R11.reuse, R2 ;  /* 0x000000020b027221 */ /* 0x040fe20000010000 */
[----:B------:R-:W-:-:S02]  /*11270*/  F2FP.PACK_AB R11, R11, R15 ;  /* 0x0000000f0b0b723e */ /* 0x000fc400000000ff */
[C---:B---3--:R-:W-:Y:S01]  /*11280*/  F2FP.PACK_AB R73, R44.reuse, R45 ;  /* 0x0000002d2c49723e */ /* 0x048fe200000000ff */
[----:B------:R-:W-:Y:S01]  /*11290*/  FADD.FTZ R2, R45, R2 ;  /* 0x000000022d027221 */ /* 0x000fe20000010000 */
[----:B------:R-:W-:Y:S01]  /*112a0*/  HMMA.16816.F32 R36, R28, R38, RZ ;  /* 0x000000261c24723c */ /* 0x000fe200000018ff */
[----:B------:R-:W1:Y:S02]  /*112b0*/  LDSM.16.MT88.4 R28, [R203+0x4000] ;  /* 0x00400000cb1c783b */ /* 0x000e640000004200 */
[----:B------:R-:W-:Y:S01]  /*112c0*/  FADD.FTZ R2, R44, R2 ;  /* 0x000000022c027221 */ /* 0x000fe20000010000 */
[----:B----4-:R-:W-:-:S03]  /*112d0*/  F2FP.PACK_AB R75, R3, R4 ;  /* 0x00000004034b723e */ /* 0x010fc600000000ff */
[----:B------:R-:W-:-:S04]  /*112e0*/  FADD.FTZ R2, R4, R2 ;  /* 0x0000000204027221 */ /* 0x000fc80000010000 */
[----:B------:R-:W-:-:S05]  /*112f0*/  FADD.FTZ R247, R3, R2 ;  /* 0x0000000203f77221 */ /* 0x000fca0000010000 */
[C---:B-1----:R-:W-:Y:S08]  /*11300*/  HMMA.16816.F32 R84, R32.reuse, R28, R40 ;  /* 0x0000001c2054723c */ /* 0x042ff00000001828 */
[----:B------:R-:W-:Y:S01]  /*11310*/  HMMA.16816.F32 R40, R32, R30, R36 ;  /* 0x0000001e2028723c */ /* 0x000fe20000001824 */
[----:B------:R-:W1:Y:S04]  /*11320*/  LDSM.16.MT88.4 R28, [R201+0x1000] ;  /* 0x00100000c91c783b */ /* 0x000e680000004200 */
[----:B------:R-:W2:Y:S04]  /*11330*/  LDSM.16.MT88.4 R32, [R202+0x1000] ;  /* 0x00100000ca20783b */ /* 0x000ea80000004200 */
[----:B------:R-:W3:Y:S01]  /*11340*/  LDSM.16.MT88.4 R36, [R202+0x4800] ;  /* 0x00480000ca24783b */ /* 0x000ee20000004200 */
[C---:B-1----:R-:W-:Y:S08]  /*11350*/  HMMA.16816.F32 R64, R24.reuse, R28, R136 ;  /* 0x0000001c1840723c */ /* 0x042ff00000001888 */
[C---:B------:R-:W-:Y:S01]  /*11360*/  HMMA.16816.F32 R56, R24.reuse, R30, R156 ;  /* 0x0000001e1838723c */ /* 0x040fe2000000189c */
[----:B------:R-:W1:Y:S07]  /*11370*/  LDSM.16.MT88.4 R28, [R204+0x1000] ;  /* 0x00100000cc1c783b */ /* 0x000e6e0000004200 */
[C---:B--2---:R-:W-:Y:S08]  /*11380*/  HMMA.16816.F32 R48, R24.reuse, R32, R128 ;  /* 0x000000201830723c */ /* 0x044ff00000001880 */
[C---:B------:R-:W-:Y:S01]  /*11390*/  HMMA.16816.F32 R68, R24.reuse, R34, R152 ;  /* 0x000000221844723c */ /* 0x040fe20000001898 */
[----:B------:R-:W2:Y:S07]  /*113a0*/  LDSM.16.MT88.4 R32, [R203+0x1000] ;  /* 0x00100000cb20783b */ /* 0x000eae0000004200 */
[C---:B---3--:R-:W-:Y:S08]  /*113b0*/  HMMA.16816.F32 R108, R24.reuse, R36, R108 ;  /* 0x00000024186c723c */ /* 0x048ff0000000186c */
[C---:B------:R-:W-:Y:S01]  /*113c0*/  HMMA.16816.F32 R120, R24.reuse, R38, R120 ;  /* 0x000000261878723c */ /* 0x040fe20000001878 */
[----:B------:R-:W-:Y:S07]  /*113d0*/  LDSM.16.MT88.4 R36, [R203+0x1800] ;  /* 0x00180000cb24783b */ /* 0x000fee0000004200 */
        /* <DEDUP_REMOVED lines=11> */
[----:B------:R-:W-:Y:S07]  /*11490*/  LDSM.16.MT88.4 R32, [R202+0x5000] ;  /* 0x00500000ca20783b */ /* 0x000fee0000004200 */
[C---:B-1----:R-:W-:Y:S08]  /*114a0*/  HMMA.16816.F32 R124, R24.reuse, R28, R84 ;  /* 0x0000001c187c723c */ /* 0x042ff00000001854 */
[----:B------:R-:W-:Y:S01]  /*114b0*/  HMMA.16816.F32 R128, R24, R30, R40 ;  /* 0x0000001e1880723c */ /* 0x000fe20000001828 */
[----:B------:R-:W1:Y:S04]  /*114c0*/  LDSM.16.MT88.4 R24, [R201+0x1800] ;  /* 0x00180000c918783b */ /* 0x000e680000004200 */
[----:B------:R-:W2:Y:S03]  /*114d0*/  LDSM.16.MT88.4 R28, [R202+0x1800] ;  /* 0x00180000ca1c783b */ /* 0x000ea60000004200 */
[C---:B-1----:R-:W-:Y:S08]  /*114e0*/  HMMA.16816.F32 R116, R20.reuse, R24, R64 ;  /* 0x000000181474723c */ /* 0x042ff00000001840 */
        /* <DEDUP_REMOVED lines=8> */
[C---:B------:R-:W-:Y:S08]  /*11570*/  HMMA.16816.F32 R64, R20.reuse, R32, R108 ;  /* 0x000000201440723c */ /* 0x040ff0000000186c */
[C---:B-1----:R-:W-:Y:S08]  /*11580*/  HMMA.16816.F32 R136, R20.reuse, R24, R60 ;  /* 0x000000181488723c */ /* 0x042ff0000000183c */
[C---:B------:R-:W-:Y:S01]  /*11590*/  HMMA.16816.F32 R88, R20.reuse, R26, R52 ;  /* 0x0000001a1458723c */ /* 0x040fe20000001834 */
[----:B------:R-:W1:Y:S07]  /*115a0*/  LDSM.16.MT88.4 R24, [R201+0x5000] ;  /* 0x00500000c918783b */ /* 0x000e6e0000004200 */
[C---:B------:R-:W-:Y:S01]  /*115b0*/  HMMA.16816.F32 R60, R20.reuse, R34, R120 ;  /* 0x00000022143c723c */ /* 0x040fe20000001878 */
[----:B------:R-:W4:Y:S07]  /*115c0*/  LDSM.16.MT88.4 R32, [R201+0x5800] ;  /* 0x00580000c920783b */ /* 0x000f2e0000004200 */
[----:B--2---:R-:W-:Y:S01]  /*115d0*/  HMMA.16816.F32 R48, R20, R28, R124 ;  /* 0x0000001c1430723c */ /* 0x004fe2000000187c */
[----:B------:R-:W-:Y:S07]  /*115e0*/  LDSM.16.MT88.4 R124, [R202+0x3000] ;  /* 0x00300000ca7c783b */ /* 0x000fee0000004200 */
[C---:B---3--:R-:W-:Y:S08]  /*115f0*/  HMMA.16816.F32 R96, R16.reuse, R36, R96 ;  /* 0x000000241060723c */ /* 0x048ff00000001860 */
[----:B------:R-:W-:Y:S08]  /*11600*/  HMMA.16816.F32 R92, R16, R38, R152 ;  /* 0x00000026105c723c */ /* 0x000ff00000001898 */
[C---:B-1----:R-:W-:Y:S08]  /*11610*/  HMMA.16816.F32 R40, R20.reuse, R24, R100 ;  /* 0x000000181428723c */ /* 0x042ff00000001864 */
[C---:B------:R-:W-:Y:S01]  /*11620*/  HMMA.16816.F32 R84, R20.reuse, R26, R104 ;  /* 0x0000001a1454723c */ /* 0x040fe20000001868 */
[----:B------:R-:W1:Y:S07]  /*11630*/  LDSM.16.MT88.4 R24, [R204+0x5000] ;  /* 0x00500000cc18783b */ /* 0x000e6e0000004200 */
[----:B------:R-:W-:Y:S01]  /*11640*/  HMMA.16816.F32 R100, R20, R30, R128 ;  /* 0x0000001e1464723c */ /* 0x000fe20000001880 */
[----:B------:R-:W-:Y:S11]  /*11650*/  LDSM.16.MT88.4 R28, [R203+0x5800] ;  /* 0x00580000cb1c783b */ /* 0x000ff60000004200 */
[----:B------:R-:W-:Y:S04]  /*11660*/  @!UPT UIADD3 URZ, URZ, URZ, URZ ;  /* 0x0000003f3f3ff290 */ /* 0x000fe8000fffe03f */
[----:B----4-:R-:W-:Y:S08]  /*11670*/  HMMA.16816.F32 R84, R16, R34, R84 ;  /* 0x000000221054723c */ /* 0x010ff00000001854 */
[C---:B-1----:R-:W-:Y:S08]  /*11680*/  HMMA.16816.F32 R52, R20.reuse, R24, R148 ;  /* 0x000000181434723c */ /* 0x042ff00000001894 */
[----:B------:R-:W-:Y:S01]  /*11690*/  HMMA.16816.F32 R68, R20, R26, R132 ;  /* 0x0000001a1444723c */ /* 0x000fe20000001884 */
[----:B------:R-:W1:Y:S04]  /*116a0*/  LDSM.16.MT88.4 R24, [R201+0x2000] ;  /* 0x00200000c918783b */ /* 0x000e680000004200 */
[----:B------:R-:W2:Y:S04]  /*116b0*/  LDSM.16.MT88.4 R20, [R203+0x2000] ;  /* 0x00200000cb14783b */ /* 0x000ea80000004200 */
[----:B------:R-:W-:Y:S01]  /*116c0*/  LDSM.16.MT88.4 R132, [R201+0x3000] ;  /* 0x00300000c984783b */ /* 0x000fe20000004200 */
        /* <DEDUP_REMOVED lines=9> */
[C---:B------:R-:W-:Y:S01]  /*11760*/  HMMA.16816.F32 R120, R16.reuse, R24, R136 ;  /* 0x000000181078723c */ /* 0x040fe20000001888 */
[----:B------:R-:W3:Y:S07]  /*11770*/  LDSM.16.MT88.4 R24, [R202+0x5800] ;  /* 0x00580000ca18783b */ /* 0x000eee0000004200 */
[----:B------:R-:W-:Y:S01]  /*11780*/  HMMA.16816.F32 R44, R16, R30, R100 ;  /* 0x0000001e102c723c */ /* 0x000fe20000001864 */
[----:B------:R-:W-:Y:S11]  /*11790*/  LDSM.16.MT88.4 R100, [R201+0x6800] ;  /* 0x00680000c964783b */ /* 0x000ff60000004200 */
[----:B------:R-:W-:Y:S04]  /*117a0*/  @!UPT UIADD3 URZ, URZ, URZ, URZ ;  /* 0x0000003f3f3ff290 */ /* 0x000fe8000fffe03f */
[C---:B--2---:R-:W-:Y:S08]  /*117b0*/  HMMA.16816.F32 R120, R8.reuse, R32, R120 ;  /* 0x000000200878723c */ /* 0x044ff00000001878 */
[----:B------:R-:W-:Y:S01]  /*117c0*/  HMMA.16816.F32 R32, R8, R34, R108 ;  /* 0x000000220820723c */ /* 0x000fe2000000186c */
[----:B------:R-:W-:Y:S07]  /*117d0*/  LDSM.16.MT88.4 R108, [R203+0x3000] ;  /* 0x00300000cb6c783b */ /* 0x000fee0000004200 */
[C---:B-1----:R-:W-:Y:S08]  /*117e0*/  HMMA.16816.F32 R36, R16.reuse, R20, R52 ;  /* 0x000000141024723c */ /* 0x042ff00000001834 */
[C---:B------:R-:W-:Y:S01]  /*117f0*/  HMMA.16816.F32 R68, R16.reuse, R22, R68 ;  /* 0x000000161044723c */ /* 0x040fe20000001844 */
[----:B------:R-:W1:Y:S07]  /*11800*/  LDSM.16.MT88.4 R20, [R202+0x2800] ;  /* 0x00280000ca14783b */ /* 0x000e6e0000004200 */
[C---:B---3--:R-:W-:Y:S08]  /*11810*/  HMMA.16816.F32 R64, R16.reuse, R24, R64 ;  /* 0x000000181040723c */ /* 0x048ff00000001840 */
[C---:B------:R-:W-:Y:S01]  /*11820*/  HMMA.16816.F32 R60, R16.reuse, R26, R60 ;  /* 0x0000001a103c723c */ /* 0x040fe2000000183c */
[----:B------:R-:W2:Y:S07]  /*11830*/  LDSM.16.MT88.4 R24, [R201+0x2800] ;  /* 0x00280000c918783b */ /* 0x000eae0000004200 */
[----:B------:R-:W-:Y:S01]  /*11840*/  HMMA.16816.F32 R52, R16, R28, R48 ;  /* 0x0000001c1034723c */ /* 0x000fe20000001830 */
[----:B------:R-:W3:Y:S04]  /*11850*/  LDSM.16.MT88.4 R16, [R202+0x6000] ;  /* 0x00600000ca10783b */ /* 0x000ee80000004200 */
[----:B------:R-:W4:Y:S03]  /*11860*/  LDSM.16.MT88.4 R28, [R204+0x6000] ;  /* 0x00600000cc1c783b */ /* 0x000f260000004200 */
[C---:B-1----:R-:W-:Y:S08]  /*11870*/  HMMA.16816.F32 R128, R8.reuse, R20, R96 ;  /* 0x000000140880723c */ /* 0x042ff00000001860 */
[C---:B------:R-:W-:Y:S01]  /*11880*/  HMMA.16816.F32 R48, R8.reuse, R22, R92 ;  /* 0x000000160830723c */ /* 0x040fe2000000185c */
[----:B------:R-:W1:Y:S04]  /*11890*/  LDSM.16.MT88.4 R20, [R201+0x6000] ;  /* 0x00600000c914783b */ /* 0x000e680000004200 */
[----:B------:R-:W-:Y:S03]  /*118a0*/  LDSM.16.MT88.4 R92, [R202+0x6800] ;  /* 0x00680000ca5c783b */ /* 0x000fe60000004200 */
[C---:B--2---:R-:W-:Y:S01]  /*118b0*/  HMMA.16816.F32 R136, R8.reuse, R24, R116 ;  /* 0x000000180888723c */ /* 0x044fe20000001874 */
[----:B------:R-:W-:Y:S07]  /*118c0*/  LDSM.16.MT88.4 R116, [R204+0x3000] ;  /* 0x00300000cc74783b */ /* 0x000fee0000004200 */
[C---:B------:R-:W-:Y:S01]  /*118d0*/  HMMA.16816.F32 R40, R8.reuse, R26, R112 ;  /* 0x0000001a0828723c */ /* 0x040fe20000001870 */
[----:B------:R-:W2:Y:S07]  /*118e0*/  LDSM.16.MT88.4 R24, [R203+0x2800] ;  /* 0x00280000cb18783b */ /* 0x000eae0000004200 */
[C---:B---3--:R-:W-:Y:S08]  /*118f0*/  HMMA.16816.F32 R64, R8.reuse, R16, R64 ;  /* 0x000000100840723c */ /* 0x048ff00000001840 */
[C---:B------:R-:W-:Y:S01]  /*11900*/  HMMA.16816.F32 R60, R8.reuse, R18, R60 ;  /* 0x00000012083c723c */ /* 0x040fe2000000183c */
[----:B------:R-:W3:Y:S07]  /*11910*/  LDSM.16.MT88.4 R16, [R203+0x6000] ;  /* 0x00600000cb10783b */ /* 0x000eee0000004200 */
[C---:B----4-:R-:W-:Y:S08]  /*11920*/  HMMA.16816.F32 R36, R8.reuse, R28, R36 ;  /* 0x0000001c0824723c */ /* 0x050ff00000001824 */
[C---:B-1----:R-:W-:Y:S08]  /*11930*/  HMMA.16816.F32 R56, R8.reuse, R20, R56 ;  /* 0x000000140838723c */ /* 0x042ff00000001838 */
[C---:B------:R-:W-:Y:S01]  /*11940*/  HMMA.16816.F32 R20, R8.reuse, R22, R84 ;  /* 0x000000160814723c */ /* 0x040fe20000001854 */
[----:B------:R-:W1:Y:S07]  /*11950*/  LDSM.16.MT88.4 R84, [R204+0x6800] ;  /* 0x00680000cc54783b */ /* 0x000e6e0000004200 */
[C---:B--2---:R-:W-:Y:S08]  /*11960*/  HMMA.16816.F32 R104, R8.reuse, R24, R104 ;  /* 0x000000180868723c */ /* 0x044ff00000001868 */
[C---:B------:R-:W-:Y:S08]  /*11970*/  HMMA.16816.F32 R88, R8.reuse, R26, R88 ;  /* 0x0000001a0858723c */ /* 0x040ff00000001858 */
[C---:B------:R-:W-:Y:S08]  /*11980*/  HMMA.16816.F32 R68, R8.reuse, R30, R68 ;  /* 0x0000001e0844723c */ /* 0x040ff00000001844 */
[C---:B---3--:R-:W-:Y:S08]  /*11990*/  HMMA.16816.F32 R52, R8.reuse, R16, R52 ;  /* 0x000000100834723c */ /* 0x048ff00000001834 */
[----:B------:R-:W-:Y:S01]  /*119a0*/  HMMA.16816.F32 R44, R8, R18, R44 ;  /* 0x00000012082c723c */ /* 0x000fe2000000182c */
[----:B------:R-:W2:Y:S07]  /*119b0*/  LDSM.16.MT88.4 R8, [R203+0x6800] ;  /* 0x00680000cb08783b */ /* 0x000eae0000004200 */
[C---:B------:R-:W-:Y:S08]  /*119c0*/  HMMA.16816.F32 R112, R72.reuse, R108, R104 ;  /* 0x0000006c4870723c */ /* 0x040ff00000001868 */
        /* <DEDUP_REMOVED lines=13> */
[C---:B--2---:R-:W-:Y:S08]  /*11aa0*/  HMMA.16816.F32 R68, R72.reuse, R8, R52 ;  /* 0x000000084844723c */ /* 0x044ff00000001834 */
[----:B------:R-:W-:Y:S01]  /*11ab0*/  HMMA.16816.F32 R72, R72, R10, R44 ;  /* 0x0000000a4848723c */ /* 0x000fe2000000182c */
[----:B------:R-:W-:Y:S07]  /*11ac0*/  @!UPT UIADD3 URZ, URZ, URZ, URZ ;  /* 0x0000003f3f3ff290 */ /* 0x000fee000fffe03f */
[----:B------:R-:W-:Y:S11]  /*11ad0*/  @!P0 BRA `(.L_x_443) ;  /* 0x00003e5000008947 */ /* 0x000ff60003800000 */
.L_x_458:
[----:B------:R-:W2:Y:S01]  /*11ae0*/  LDL.64 R10, [R1] ;  /* 0x00000000010a7983 */ /* 0x000ea20000100a00 */
[----:B------:R-:W-:Y:S04]  /*11af0*/  DEPBAR.LE SB0, 0x0 ;  /* 0x000080000000791a */ /* 0x000fe80000000000 */
[----:B------:R-:W-:Y:S01]  /*11b00*/  WARPSYNC 0xffffffff ;  /* 0xffffffff00007948 */ /* 0x000fe20003800000 */
[----:B------:R-:W-:Y:S01]  /*11b10*/  BAR.SYNC.DEFER_BLOCKING 0x0 ;  /* 0x0000000000007b1d */ /* 0x000fe20000010000 */
[----:B------:R-:W-:Y:S01]  /*11b20*/  SHF.R.S32.HI R2, RZ, 0x1f, R225 ;  /* 0x0000001fff027819 */ /* 0x000fe200000114e1 */
[----:B------:R-:W-:Y:S01]  /*11b30*/  IMAD.MOV.U32 R15, RZ, RZ, R6 ;  /* 0x000000ffff0f7224 */ /* 0x000fe200078e0006 */
[----:B------:R-:W-:Y:S02]  /*11b40*/  LOP3.LUT P0, RZ, R82, 0x2, RZ, 0xc0, !PT ;  /* 0x0000000252ff7812 */ /* 0x000fe4000780c0ff */
[----:B------:R-:W-:Y:S01]  /*11b50*/  SHF.R.S32.HI R8, RZ, 0x1f, R221 ;  /* 0x0000001fff087819 */ /* 0x000fe200000114dd */
[----:B------:R-:W-:Y:S01]  /*11b60*/  IMAD R4, R2, c[0x0][0x208], RZ ;  /* 0x0000820002047a24 */ /* 0x000fe200078e02ff */
[----:B------:R-:W-:Y:S01]  /*11b70*/  ISETP.GE.AND P3, PT, R212, c[0x0][0x1d4], PT ;  /* 0x00007500d4007a0c */ /* 0x000fe20003f66270 */
[C---:B------:R-:W-:Y:S04]  /*11b80*/  IMAD.WIDE.U32 R2, R225.reuse, c[0x0][0x208], RZ ;  /* 0x00008200e1027a25 */ /* 0x040fe800078e00ff */
[----:B------:R-:W-:Y:S04]  /*11b90*/  IMAD R4, R225, c[0x0][0x20c], R4 ;  /* 0x00008300e1047a24 */ /* 0x000fe800078e0204 */
[----:B------:R-:W-:Y:S02]  /*11ba0*/  IMAD.IADD R3, R3, 0x1, R4 ;  /* 0x0000000103037824 */ /* 0x000fe400078e0204 */
[----:B------:R-:W-:Y:S02]  /*11bb0*/  IMAD R4, R8, c[0x0][0x218], RZ ;  /* 0x0000860008047a24 */ /* 0x000fe400078e02ff */
[C---:B------:R-:W-:Y:S01]  /*11bc0*/  IMAD.WIDE.U32 R8, R221.reuse, c[0x0][0x218], R2 ;  /* 0x00008600dd087a25 */ /* 0x040fe200078e0002 */
[C---:B------:R-:W-:Y:S02]  /*11bd0*/  IADD3 R2, R200.reuse, 0x20, RZ ;  /* 0x00000020c8027810 */ /* 0x040fe40007ffe0ff */
[----:B------:R-:W-:Y:S01]  /*11be0*/  @P0 IADD3 R2, R200, -0x20, RZ ;  /* 0xffffffe0c8020810 */ /* 0x000fe20007ffe0ff */
[----:B------:R1:W3:Y:S01]  /*11bf0*/  LDSM.16.M88.4 R16, [R200] ;  /* 0x00000000c810783b */ /* 0x0002e20000000200 */
[----:B------:R-:W-:Y:S03]  /*11c00*/  IMAD R4, R221, c[0x0][0x21c], R4 ;  /* 0x00008700dd047a24 */ /* 0x000fe600078e0204 */
        /* <DEDUP_REMOVED lines=12> */
[----:B------:R1:W1:Y:S01]  /*11cd0*/  LDSM.16.M88.4 R64, [R200+0x3000] ;  /* 0x00300000c840783b */ /* 0x0002620000000200 */
[----:B--2---:R-:W-:Y:S04]  /*11ce0*/  IADD3 R3, P1, R10, R8, RZ ;  /* 0x000000080a037210 */ /* 0x004fe80007f3e0ff */
[----:B------:R-:W-:Y:S02]  /*11cf0*/  IADD3.X R4, R251, R9, R4, P1, !PT ;  /* 0x00000009fb047210 */ /* 0x000fe40000ffe404 */
[C---:B------:R-:W-:Y:S04]  /*11d00*/  LEA R8, P0, R3.reuse, c[0x0][0x1f8], 0x1 ;  /* 0x00007e0003087a11 */ /* 0x040fe800078008ff */
[----:B------:R-:W-:Y:S01]  /*11d10*/  LEA.HI.X R4, R3, c[0x0][0x1fc], R4, 0x1, P0 ;  /* 0x00007f0003047a11 */ /* 0x000fe200000f0c04 */
[----:B------:R-:W-:-:S06]  /*11d20*/  BRA.DIV ~URZ, `(.L_x_444) ;  /* 0x000084c27f007947 */ /* 0x000fcc000b800000 */
[----:B-1-34-:R1:W2:Y:S02]  /*11d30*/  SHFL.IDX PT, R3, R4, RZ, 0x181f ;  /* 0x00181fff04037589 */ /* 0x01a2a400000e0000 */
.L_x_531:
[----:B------:R-:W3:Y:S01]  /*11d40*/  SHFL.IDX PT, R2, R8, RZ, 0x181f ;  /* 0x00181fff08027589 */ /* 0x000ee200000e0000 */
[----:B------:R-:W-:Y:S01]  /*11d50*/  LOP3.LUT P1, RZ, R234, 0x2, RZ, 0xc0, !PT ;  /* 0x00000002eaff7812 */ /* 0x000fe2000782c0ff */
[----:B------:R-:W-:Y:S01]  /*11d60*/  BSSY B0, `(.L_x_445) ;  /* 0x0000035000007945 */ /* 0x000fe20003800000 */
[----:B------:R-:W-:Y:S01]  /*11d70*/  SEL R211, RZ, 0x10, P3 ;  /* 0x00000010ffd37807 */ /* 0x000fe20001800000 */
[----:B------:R-:W4:Y:S01]  /*11d80*/  SHFL.IDX PT, R9, R8, 0x1, 0x181f ;  /* 0x00381f0008097f89 */ /* 0x000f2200000e0000 */
[----:B------:R-:W-:Y:S03]  /*11d90*/  SEL R210, RZ, 0x10, P1 ;  /* 0x00000010ffd27807 */ /* 0x000fe60000800000 */
[----:B------:R-:W5:Y:S01]  /*11da0*/  S2R R20, SR_TID.X ;  /* 0x0000000000147919 */ /* 0x000f620000002100 */
[----:B------:R-:W-:Y:S02]  /*11db0*/  ISETP.NE.U32.AND P2, PT, R210, RZ, PT ;  /* 0x000000ffd200720c */ /* 0x000fe40003f45070 */
[CC--:B---3--:R-:W-:Y:S05]  /*11dc0*/  IADD3 R10, P0, R2.reuse, R216.reuse, RZ ;  /* 0x000000d8020a7210 */ /* 0x0c8fea0007f1e0ff */
[C-C-:B--2---:R-:W-:Y:S01]  /*11dd0*/  IMAD.X R11, R3.reuse, 0x1, R217.reuse, P0 ;  /* 0x00000001030b7824 */ /* 0x144fe200000e06d9 */
[-C--:B------:R-:W-:Y:S04]  /*11de0*/  IADD3 R2, P0, R2, R219.reuse, RZ ;  /* 0x000000db02027210 */ /* 0x080fe80007f1e0ff */
[----:B------:R-:W-:Y:S01]  /*11df0*/  @!PT LDS RZ, [RZ] ;  /* 0x00000000fffff984 */ /* 0x000fe20000000800 */
[----:B------:R2:W-:Y:S01]  /*11e00*/  LDGSTS.E.BYPASS.LTC128B.128 [R213+0x100], [R10.64], !P1 ;  /* 0x001000000ad57fae */ /* 0x0005e2000c901d48 */
[--C-:B------:R-:W-:Y:S05]  /*11e10*/  IMAD.X R3, R3, 0x1, R218.reuse, P0 ;  /* 0x0000000103037824 */ /* 0x100fea00000e06da */
[----:B------:R4:W-:Y:S04]  /*11e20*/  LDGSTS.E.BYPASS.LTC128B.128 [R213+0x3900], [R2.64], !P3 ;  /* 0x0390000002d57fae */ /* 0x0009e8000d901d48 */
[----:B--2---:R-:W2:Y:S01]  /*11e30*/  SHFL.IDX PT, R10, R4, 0x1, 0x181f ;  /* 0x00381f00040a7f89 */ /* 0x004ea200000e0000 */
[C---:B----4-:R-:W-:Y:S05]  /*11e40*/  IADD3 R2, P0, R9.reuse, R216, RZ ;  /* 0x000000d809027210 */ /* 0x050fea0007f1e0ff */
[C-C-:B--2---:R-:W-:Y:S05]  /*11e50*/  IMAD.X R3, R10.reuse, 0x1, R217.reuse, P0 ;  /* 0x000000010a037824 */ /* 0x144fea00000e06d9 */
        /* <DEDUP_REMOVED lines=8> */
[-C--:B--2---:R-:W-:Y:S04]  /*11ee0*/  IADD3 R2, P1, P0, R2, R9.reuse, R216 ;  /* 0x0000000902027210 */ /* 0x084fe8000783e0d8 */
[-C--:B---3--:R-:W-:Y:S05]  /*11ef0*/  IADD3.X R3, RZ, R10.reuse, R217, P1, P0 ;  /* 0x0000000aff037210 */ /* 0x088fea0000fe04d9 */
[----:B------:R2:W-:Y:S01]  /*11f00*/  LDGSTS.E.BYPASS.LTC128B.128.ZFILL [R213+0x2100], [R2.64], P2 ;  /* 0x0210000002d57fae */ /* 0x0005e20009141d48 */
[C---:B------:R-:W-:Y:S02]  /*11f10*/  ISETP.NE.U32.AND P2, PT, R211.reuse, RZ, PT ;  /* 0x000000ffd300720c */ /* 0x040fe40003f45070 */
[----:B--2---:R-:W-:Y:S04]  /*11f20*/  IADD3 R2, -R211, 0x10, RZ ;  /* 0x00000010d3027810 */ /* 0x004fe80007ffe1ff */
[----:B------:R-:W-:Y:S04]  /*11f30*/  LOP3.LUT R2, R2, 0xf, RZ, 0xc0, !PT ;  /* 0x0000000f02027812 */ /* 0x000fe800078ec0ff */
[----:B------:R-:W-:Y:S04]  /*11f40*/  IADD3 R2, P1, P0, R2, R9, R219 ;  /* 0x0000000902027210 */ /* 0x000fe8000783e0db */
[----:B------:R-:W-:Y:S02]  /*11f50*/  IADD3.X R3, RZ, R10, R218, P1, P0 ;  /* 0x0000000aff037210 */ /* 0x000fe40000fe04da */
[----:B-----5:R-:W-:Y:S03]  /*11f60*/  ISETP.GT.AND P0, PT, R20, 0x7f, PT ;  /* 0x0000007f1400780c */ /* 0x020fe60003f04270 */
[----:B------:R2:W-:Y:S10]  /*11f70*/  LDGSTS.E.BYPASS.LTC128B.128.ZFILL [R213+0x5900], [R2.64], P2 ;  /* 0x0590000002d57fae */ /* 0x0005f40009141d48 */
[----:B------:R-:W-:-:S05]  /*11f80*/  @P0 BRA `(.L_x_446) ;  /* 0x0000012000000947 */ /* 0x000fca0003800000 */
[----:B------:R-:W-:-:S05]  /*11f90*/  BRA.DIV ~URZ, `(.L_x_447) ;  /* 0x000082c27f007947 */ /* 0x000fca000b800000 */
[----:B------:R3:W4:Y:S04]  /*11fa0*/  SHFL.IDX PT, R9, R4, 0x3, 0x181f ;  /* 0x00781f0004097f89 */ /* 0x00072800000e0000 */
[----:B-1----:R3:W1:Y:S02]  /*11fb0*/  SHFL.IDX PT, R4, R8, 0x3, 0x181f ;  /* 0x00781f0008047f89 */ /* 0x00266400000e0000 */
.L_x_532:
[C---:B--2---:R-:W-:Y:S02]  /*11fc0*/  IADD3 R2, -R210.reuse, 0x10, RZ ;  /* 0x00000010d2027810 */ /* 0x044fe40007ffe1ff */
[----:B------:R-:W-:Y:S02]  /*11fd0*/  ISETP.NE.U32.AND P0, PT, R210, RZ, PT ;  /* 0x000000ffd200720c */ /* 0x000fe40003f05070 */
[----:B------:R-:W-:Y:S04]  /*11fe0*/  LOP3.LUT R2, R2, 0xf, RZ, 0xc0, !PT ;  /* 0x0000000f02027812 */ /* 0x000fe800078ec0ff */
[-C--:B-1----:R-:W-:Y:S04]  /*11ff0*/  IADD3 R2, P2, P1, R2, R4.reuse, R216 ;  /* 0x0000000402027210 */ /* 0x082fe8000795e0d8 */
[-C--:B----4-:R-:W-:Y:S05]  /*12000*/  IADD3.X R3, RZ, R9.reuse, R217, P2, P1 ;  /* 0x00000009ff037210 */ /* 0x090fea00017e24d9 */
        /* <DEDUP_REMOVED lines=10> */
.L_x_446:
[----:B------:R-:W-:Y:S05]  /*120b0*/  BSYNC B0 ;  /* 0x0000000000007941 */ /* 0x000fea0003800000 */
.L_x_445:
[----:B------:R-:W0:Y:S01]  /*120c0*/  LDGDEPBAR ;  /* 0x00000000000079af */ /* 0x000e220000000000 */
[----:B------:R-:W-:Y:S01]  /*120d0*/  WARPSYNC 0xffffffff ;  /* 0xffffffff00007948 */ /* 0x000fe20003800000 */
[C---:B---3--:R-:W-:Y:S01]  /*120e0*/  HMMA.16816.F32 R8, R140.reuse, R16, RZ ;  /* 0x000000108c08723c */ /* 0x048fe200000018ff */
[----:B------:R-:W-:Y:S02]  /*120f0*/  BSSY B0, `(.L_x_448) ;  /* 0x0000185000007945 */ /* 0x000fe40003800000 */
[----:B------:R-:W-:Y:S02]  /*12100*/  LOP3.LUT P0, RZ, R82, 0x4, RZ, 0xc0, !PT ;  /* 0x0000000452ff7812 */ /* 0x000fe4000780c0ff */
[C---:B-12---:R-:W-:Y:S03]  /*12110*/  IADD3 R2, R200.reuse, 0x40, RZ ;  /* 0x00000040c8027810 */ /* 0x046fe60007ffe0ff */
        /* <DEDUP_REMOVED lines=40> */
[----:B------:R-:W2:Y:S07]  /*123a0*/  LDSM.16.M88.4 R152, [R83+-0x3800] ;  /* 0xffc800005398783b */ /* 0x000eae0000000200 */
[C---:B---3--:R-:W-:Y:S08]  /*123b0*/  HMMA.16816.F32 R28, R176.reuse, R156, R28 ;  /* 0x0000009cb01c723c */ /* 0x048ff0000000181c */
[C---:B------:R-:W-:Y:S01]  /*123c0*/  HMMA.16816.F32 R32, R176.reuse, R158, R32 ;  /* 0x0000009eb020723c */ /* 0x040fe20000001820 */
[----:B------:R-:W3:Y:S07]  /*123d0*/  LDSM.16.M88.4 R156, [R83+-0x3000] ;  /* 0xffd00000539c783b */ /* 0x000eee0000000200 */
[C---:B----4-:R-:W-:Y:S08]  /*123e0*/  HMMA.16816.F32 R36, R176.reuse, R160, R36 ;  /* 0x000000a0b024723c */ /* 0x050ff00000001824 */
[C---:B------:R-:W-:Y:S01]  /*123f0*/  HMMA.16816.F32 R40, R176.reuse, R162, R40 ;  /* 0x000000a2b028723c */ /* 0x040fe20000001828 */
[----:B------:R-:W4:Y:S07]  /*12400*/  LDSM.16.M88.4 R160, [R83+-0x2800] ;  /* 0xffd8000053a0783b */ /* 0x000f2e0000000200 */
[C---:B-----5:R-:W-:Y:S08]  /*12410*/  HMMA.16816.F32 R44, R176.reuse, R164, R44 ;  /* 0x000000a4b02c723c */ /* 0x060ff0000000182c */
[C---:B------:R-:W-:Y:S01]  /*12420*/  HMMA.16816.F32 R48, R176.reuse, R166, R48 ;  /* 0x000000a6b030723c */ /* 0x040fe20000001830 */
[----:B------:R-:W5:Y:S07]  /*12430*/  LDSM.16.M88.4 R164, [R83+-0x2000] ;  /* 0xffe0000053a4783b */ /* 0x000f6e0000000200 */
[C---:B------:R-:W-:Y:S08]  /*12440*/  HMMA.16816.F32 R52, R176.reuse, R168, R52 ;  /* 0x000000a8b034723c */ /* 0x040ff00000001834 */
[C---:B------:R-:W-:Y:S01]  /*12450*/  HMMA.16816.F32 R56, R176.reuse, R170, R56 ;  /* 0x000000aab038723c */ /* 0x040fe20000001838 */
[----:B------:R-:W4:Y:S07]  /*12460*/  LDSM.16.M88.4 R168, [R83+-0x1800] ;  /* 0xffe8000053a8783b */ /* 0x000f2e0000000200 */
[C---:B-1----:R-:W-:Y:S08]  /*12470*/  HMMA.16816.F32 R60, R176.reuse, R148, R60 ;  /* 0x00000094b03c723c */ /* 0x042ff0000000183c */
[----:B------:R-:W-:Y:S01]  /*12480*/  HMMA.16816.F32 R64, R176, R150, R64 ;  /* 0x00000096b040723c */ /* 0x000fe20000001840 */
[----:B------:R-:W1:Y:S07]  /*12490*/  LDSM.16.M88.4 R148, [R83+-0x1000] ;  /* 0xfff000005394783b */ /* 0x000e6e0000000200 */
[C---:B--2---:R-:W-:Y:S08]  /*124a0*/  HMMA.16816.F32 R8, R180.reuse, R152, R8 ;  /* 0x00000098b408723c */ /* 0x044ff00000001808 */
[C---:B------:R-:W-:Y:S01]  /*124b0*/  HMMA.16816.F32 R16, R180.reuse, R154, R16 ;  /* 0x0000009ab410723c */ /* 0x040fe20000001810 */
[----:B------:R-:W2:Y:S07]  /*124c0*/  LDSM.16.M88.4 R152, [R83+-0x800] ;  /* 0xfff800005398783b */ /* 0x000eae0000000200 */
        /* <DEDUP_REMOVED lines=65> */
[----:B------:R-:W4:Y:S07]  /*128e0*/  LDSM.16.M88.4 R168, [R83] ;  /* 0x0000000053a8783b */ /* 0x000f2e0000000200 */
        /* <DEDUP_REMOVED lines=17> */
[----:B------:R-:W-:Y:S02]  /*12a00*/  FMUL.FTZ R4, R18, c[0x0][0x320] ;  /* 0x0000c80012047a20 */ /* 0x000fe40000410000 */
[----:B------:R-:W-:Y:S04]  /*12a10*/  FMUL.FTZ R3, R19, c[0x0][0x320] ;  /* 0x0000c80013037a20 */ /* 0x000fe80000410000 */
[----:B------:R3:W4:Y:S10]  /*12a20*/  MUFU.TANH R173, R4 ;  /* 0x0000000400ad7308 */ /* 0x0007340000002400 */
[----:B------:R-:W2:Y:S01]  /*12a30*/  MUFU.TANH R171, R3 ;  /* 0x0000000300ab7308 */ /* 0x000ea20000002400 */
        /* <DEDUP_REMOVED lines=11> */
[C---:B-1----:R-:W-:Y:S07]  /*12af0*/  HMMA.16816.F32 R28, R196.reuse, R8, R28 ;  /* 0x00000008c41c723c */ /* 0x042fee000000181c */
[----:B------:R-:W-:Y:S01]  /*12b00*/  FMUL.FTZ R8, R26, c[0x0][0x320] ;  /* 0x0000c8001a087a20 */ /* 0x000fe20000410000 */
[C---:B------:R-:W-:Y:S03]  /*12b10*/  HMMA.16816.F32 R32, R196.reuse, R10, R32 ;  /* 0x0000000ac420723c */ /* 0x040fe60000001820 */
[----:B------:R1:W1:Y:S01]  /*12b20*/  MUFU.TANH R166, R8 ;  /* 0x0000000800a67308 */ /* 0x0002620000002400 */
[----:B-----5:R-:W-:Y:S02]  /*12b30*/  FMUL.FTZ R2, R17, c[0x0][0x320] ;  /* 0x0000c80011027a20 */ /* 0x020fe40000410000 */
[----:B------:R-:W5:Y:S07]  /*12b40*/  LDSM.16.M88.4 R16, [R83+0x1800] ;  /* 0x001800005310783b */ /* 0x000f6e0000000200 */
[----:B------:R2:W2:Y:S03]  /*12b50*/  MUFU.TANH R168, R2 ;  /* 0x0000000200a87308 */ /* 0x0004a60000002400 */
[----:B------:R-:W-:Y:S07]  /*12b60*/  FMUL.FTZ R3, R28, c[0x0][0x320] ;  /* 0x0000c8001c037a20 */ /* 0x000fee0000410000 */
[----:B------:R-:W3:Y:S01]  /*12b70*/  MUFU.TANH R156, R3 ;  /* 0x00000003009c7308 */ /* 0x000ee20000002400 */
[----:B------:R-:W-:Y:S01]  /*12b80*/  FMUL.FTZ R4, R35, c[0x0][0x320] ;  /* 0x0000c80023047a20 */ /* 0x000fe20000410000 */
[----:B-1----:R-:W1:Y:S08]  /*12b90*/  LDSM.16.M88.4 R8, [R83+0x2000] ;  /* 0x002000005308783b */ /* 0x002e700000000200 */
[----:B------:R-:W1:Y:S01]  /*12ba0*/  MUFU.TANH R157, R4 ;  /* 0x00000004009d7308 */ /* 0x000e620000002400 */
[----:B--2---:R-:W-:Y:S09]  /*12bb0*/  FMUL.FTZ R2, R20, c[0x0][0x320] ;  /* 0x0000c80014027a20 */ /* 0x004ff20000410000 */
[----:B------:R2:W1:Y:S01]  /*12bc0*/  MUFU.TANH R164, R2 ;  /* 0x0000000200a47308 */ /* 0x0004620000002400 */
[C---:B-----5:R-:W-:Y:S07]  /*12bd0*/  HMMA.16816.F32 R36, R196.reuse, R16, R36 ;  /* 0x00000010c424723c */ /* 0x060fee0000001824 */
[----:B------:R-:W-:Y:S01]  /*12be0*/  FMUL.FTZ R16, R34, c[0x0][0x320] ;  /* 0x0000c80022107a20 */ /* 0x000fe20000410000 */
[C---:B------:R-:W-:Y:S03]  /*12bf0*/  HMMA.16816.F32 R40, R196.reuse, R18, R40 ;  /* 0x00000012c428723c */ /* 0x040fe60000001828 */
[----:B------:R5:W3:Y:S05]  /*12c00*/  MUFU.TANH R158, R16 ;  /* 0x00000010009e7308 */ /* 0x000aea0000002400 */
[C---:B-1----:R-:W-:Y:S04]  /*12c10*/  HMMA.16816.F32 R44, R196.reuse, R8, R44 ;  /* 0x00000008c42c723c */ /* 0x042fe8000000182c */
[----:B--2---:R-:W-:Y:S04]  /*12c20*/  FMUL.FTZ R2, R21, c[0x0][0x320] ;  /* 0x0000c80015027a20 */ /* 0x004fe80000410000 */
[----:B------:R-:W-:Y:S01]  /*12c30*/  FMUL.FTZ R3, R36, c[0x0][0x320] ;  /* 0x0000c80024037a20 */ /* 0x000fe20000410000 */
[----:B------:R1:W2:Y:S01]  /*12c40*/  MUFU.TANH R163, R2 ;  /* 0x0000000200a37308 */ /* 0x0002a20000002400 */
[C---:B------:R-:W-:Y:S06]  /*12c50*/  HMMA.16816.F32 R48, R196.reuse, R10, R48 ;  /* 0x0000000ac430723c */ /* 0x040fec0000001830 */
[----:B------:R-:W-:Y:S02]  /*12c60*/  FMUL.FTZ R8, R42, c[0x0][0x320] ;  /* 0x0000c8002a087a20 */ /* 0x000fe40000410000 */
[----:B------:R-:W-:Y:S01]  /*12c70*/  FMUL.FTZ R4, R43, c[0x0][0x320] ;  /* 0x0000c8002b047a20 */ /* 0x000fe20000410000 */
[----:B-----5:R-:W5:Y:S01]  /*12c80*/  LDSM.16.M88.4 R16, [R83+0x2800] ;  /* 0x002800005310783b */ /* 0x020f620000000200 */
[----:B------:R2:W2:Y:S10]  /*12c90*/  MUFU.TANH R42, R8 ;  /* 0x00000008002a7308 */ /* 0x0004b40000002400 */
[----:B------:R3:W3:Y:S01]  /*12ca0*/  MUFU.TANH R150, R3 ;  /* 0x0000000300967308 */ /* 0x0006e20000002400 */
[----:B-1----:R-:W-:Y:S09]  /*12cb0*/  FMUL.FTZ R2, R22, c[0x0][0x320] ;  /* 0x0000c80016027a20 */ /* 0x002ff20000410000 */
[----:B------:R1:W1:Y:S01]  /*12cc0*/  MUFU.TANH R169, R2 ;  /* 0x0000000200a97308 */ /* 0x0002620000002400 */
[----:B--2---:R-:W2:Y:S01]  /*12cd0*/  LDSM.16.M88.4 R8, [R83+0x3000] ;  /* 0x003000005308783b */ /* 0x004ea20000000200 */
[----:B------:R-:W-:Y:S07]  /*12ce0*/  DEPBAR.LE SB0, 0x0 ;  /* 0x000080000000791a */ /* 0x000fee0000000000 */
[----:B------:R-:W-:Y:S01]  /*12cf0*/  BAR.SYNC.DEFER_BLOCKING 0x0 ;  /* 0x0000000000007b1d */ /* 0x000fe20000010000 */
[----:B---3--:R-:W-:Y:S05]  /*12d00*/  FMUL.FTZ R3, R44, c[0x0][0x320] ;  /* 0x0000c8002c037a20 */ /* 0x008fea0000410000 */
[----:B------:R3:W2:Y:S01]  /*12d10*/  MUFU.TANH R35, R3 ;  /* 0x0000000300237308 */ /* 0x0006a20000002400 */
[C---:B-----5:R-:W-:Y:S05]  /*12d20*/  HMMA.16816.F32 R52, R196.reuse, R16, R52 ;  /* 0x00000010c434723c */ /* 0x060fea0000001834 */
[----:B-1----:R-:W-:Y:S02]  /*12d30*/  FMUL.FTZ R2, R23, c[0x0][0x320] ;  /* 0x0000c80017027a20 */ /* 0x002fe40000410000 */
[----:B------:R-:W-:Y:S01]  /*12d40*/  FMUL.FTZ R16, R50, c[0x0][0x320] ;  /* 0x0000c80032107a20 */ /* 0x000fe20000410000 */
[C---:B------:R-:W-:Y:S01]  /*12d50*/  HMMA.16816.F32 R56, R196.reuse, R18, R56 ;  /* 0x00000012c438723c */ /* 0x040fe20000001838 */
[----:B------:R1:W1:Y:S11]  /*12d60*/  MUFU.TANH R167, R2 ;  /* 0x0000000200a77308 */ /* 0x0002760000002400 */
[----:B------:R-:W-:Y:S04]  /*12d70*/  @!UPT UIADD3 URZ, URZ, URZ, URZ ;  /* 0x0000003f3f3ff290 */ /* 0x000fe8000fffe03f */
[----:B---3--:R-:W-:Y:S01]  /*12d80*/  FMUL.FTZ R3, R53, c[0x0][0x320] ;  /* 0x0000c80035037a20 */ /* 0x008fe20000410000 */
[C---:B--2---:R-:W-:Y:S03]  /*12d90*/  HMMA.16816.F32 R60, R196.reuse, R8, R60 ;  /* 0x00000008c43c723c */ /* 0x044fe6000000183c */
[----:B------:R-:W2:Y:S01]  /*12da0*/  MUFU.TANH R28, R3 ;  /* 0x00000003001c7308 */ /* 0x000ea20000002400 */
[----:B-1----:R-:W-:Y:S04]  /*12db0*/  FMUL.FTZ R2, R24, c[0x0][0x320] ;  /* 0x0000c80018027a20 */ /* 0x002fe80000410000 */
[----:B------:R-:W-:Y:S05]  /*12dc0*/  HMMA.16816.F32 R64, R196, R10, R64 ;  /* 0x0000000ac440723c */ /* 0x000fea0000001840 */
[----:B------:R1:W3:Y:S02]  /*12dd0*/  MUFU.TANH R162, R2 ;  /* 0x0000000200a27308 */ /* 0x0002e40000002400 */
        /* <DEDUP_REMOVED lines=22> */
[----:B------:R5:W1:Y:S10]  /*12f40*/  MUFU.TANH R41, R4 ;  /* 0x0000000400297308 */ /* 0x000a740000002400 */
[----:B------:R1:W1:Y:S01]  /*12f50*/  MUFU.TANH R38, R2 ;  /* 0x0000000200267308 */ /* 0x0002620000002400 */
[----:B-----5:R-:W-:Y:S09]  /*12f60*/  FMUL.FTZ R4, R51, c[0x0][0x320] ;  /* 0x0000c80033047a20 */ /* 0x020ff20000410000 */
[----:B------:R-:W2:Y:S01]  /*12f70*/  MUFU.TANH R36, R4 ;  /* 0x0000000400247308 */ /* 0x000ea20000002400 */
[----:B-1----:R-:W-:Y:S09]  /*12f80*/  FMUL.FTZ R2, R45, c[0x0][0x320] ;  /* 0x0000c8002d027a20 */ /* 0x002ff20000410000 */
        /* <DEDUP_REMOVED lines=38> */
[----:B------:R1:W1:Y:S01]  /*131f0*/  MUFU.TANH R20, R2 ;  /* 0x0000000200147308 */ /* 0x0002620000002400 */
[----:B------:R-:W-:-:S05]  /*13200*/  @!P0 BRA `(.L_x_449) ;  /* 0x0000073000008947 */ /* 0x000fca0003800000 */
[----:B-1234-:R-:W-:Y:S01]  /*13210*/  IMAD.MOV.U32 R2, RZ, RZ, c[0x0][0x2b8] ;  /* 0x0000ae00ff027624 */ /* 0x01efe200078e00ff */
[----:B------:R-:W2:Y:S01]  /*13220*/  LDL R228, [R1+0x1c] ;  /* 0x00001c0001e47983 */ /* 0x000ea20000100800 */
[----:B------:R-:W-:Y:S01]  /*13230*/  IMAD.MOV.U32 R221, RZ, RZ, RZ ;  /* 0x000000ffffdd7224 */ /* 0x000fe200078e00ff */
[----:B------:R-:W-:Y:S02]  /*13240*/  ISETP.GT.AND P0, PT, R0, 0x6f, PT ;  /* 0x0000006f0000780c */ /* 0x000fe40003f04270 */
[----:B------:R-:W3:Y:S01]  /*13250*/  LDL.64 R226, [R1+0x10] ;  /* 0x0000100001e27983 */ /* 0x000ee20000100a00 */
[----:B------:R-:W-:Y:S05]  /*13260*/  ISETP.NE.AND P1, PT, R2, 0x1, PT ;  /* 0x000000010200780c */ /* 0x000fea0003f25270 */
[----:B------:R-:W4:Y:S04]  /*13270*/  LDL R224, [R1+0x18] ;  /* 0x0000180001e07983 */ /* 0x000f280000100800 */
[----:B------:R-:W5:Y:S01]  /*13280*/  LDL.64 R222, [R1+0x8] ;  /* 0x0000080001de7983 */ /* 0x000f620000100a00 */
[----:B--2---:R-:W-:Y:S05]  /*13290*/  IMAD R3, R231, 0x70, R228 ;  /* 0x00000070e7037824 */ /* 0x004fea00078e02e4 */
[----:B------:R-:W-:Y:S05]  /*132a0*/  IADD3 R3, R3, -0x70, R0 ;  /* 0xffffff9003037810 */ /* 0x000fea0007ffe000 */
[----:B------:R-:W-:Y:S04]  /*132b0*/  @P1 IMAD.HI.U32 R4, R3, c[0x0][0x2bc], RZ ;  /* 0x0000af0003041a27 */ /* 0x000fe800078e00ff */
[--C-:B------:R-:W-:Y:S01]  /*132c0*/  IMAD.MOV.U32 R2, RZ, RZ, R3.reuse ;  /* 0x000000ffff027224 */ /* 0x100fe200078e0003 */
[----:B------:R-:W-:Y:S04]  /*132d0*/  @P1 SHF.R.U32.HI R2, RZ, c[0x0][0x2c0], R4 ;  /* 0x0000b000ff021a19 */ /* 0x000fe80000011604 */
[----:B---3--:R-:W-:Y:S01]  /*132e0*/  @!P0 IADD3 R4, P1, R2, R226, RZ ;  /* 0x000000e202048210 */ /* 0x008fe20007f3e0ff */
[----:B------:R-:W-:Y:S04]  /*132f0*/  IMAD.MOV R8, RZ, RZ, -R2 ;  /* 0x000000ffff087224 */ /* 0x000fe800078e0a02 */
[----:B------:R-:W-:Y:S01]  /*13300*/  IMAD R225, R8, c[0x0][0x2b8], R3 ;  /* 0x0000ae0008e17a24 */ /* 0x000fe200078e0203 */
[----:B----4-:R-:W-:Y:S02]  /*13310*/  @!P0 LEA.HI.X.SX32 R3, R2, R224, 0x1, P1 ;  /* 0x000000e002038211 */ /* 0x010fe400008f0eff */
[C---:B------:R-:W-:Y:S04]  /*13320*/  @!P0 LEA R2, P1, R4.reuse, c[0x0][0x2a0], 0x2 ;  /* 0x0000a80004028a11 */ /* 0x040fe800078210ff */
[----:B------:R-:W-:Y:S05]  /*13330*/  @!P0 LEA.HI.X R3, R4, c[0x0][0x2a4], R3, 0x2, P1 ;  /* 0x0000a90004038a11 */ /* 0x000fea00008f1403 */
[----:B------:R1:W2:Y:S02]  /*13340*/  @!P0 LDG.E R221, [R2.64] ;  /* 0x0000000802dd8981 */ /* 0x0002a4000c1e1900 */
[----:B-1----:R-:W-:Y:S05]  /*13350*/  SHF.R.S32.HI R2, RZ, 0x1f, R225 ;  /* 0x0000001fff027819 */ /* 0x002fea00000114e1 */
[----:B------:R-:W-:Y:S02]  /*13360*/  IMAD R4, R2, c[0x0][0x1e0], RZ ;  /* 0x0000780002047a24 */ /* 0x000fe400078e02ff */
[C---:B------:R-:W-:Y:S04]  /*13370*/  IMAD.WIDE.U32 R2, R225.reuse, c[0x0][0x1e0], RZ ;  /* 0x00007800e1027a25 */ /* 0x040fe800078e00ff */
[----:B------:R-:W-:Y:S04]  /*13380*/  IMAD R4, R225, c[0x0][0x1e4], R4 ;  /* 0x00007900e1047a24 */ /* 0x000fe800078e0204 */
[----:B------:R-:W-:Y:S01]  /*13390*/  IMAD.IADD R3, R3, 0x1, R4 ;  /* 0x0000000103037824 */ /* 0x000fe200078e0204 */
[----:B--2---:R-:W-:Y:S03]  /*133a0*/  SHF.R.S32.HI R4, RZ, 0x1f, R221 ;  /* 0x0000001fff047819 */ /* 0x004fe600000114dd */
[C---:B------:R-:W-:Y:S04]  /*133b0*/  IMAD.WIDE.U32 R2, R221.reuse, c[0x0][0x1f0], R2 ;  /* 0x00007c00dd027a25 */ /* 0x040fe800078e0002 */
[----:B------:R-:W-:Y:S01]  /*133c0*/  IMAD R4, R4, c[0x0][0x1f0], RZ ;  /* 0x00007c0004047a24 */ /* 0x000fe200078e02ff */
[----:B-----5:R-:W-:Y:S03]  /*133d0*/  IADD3 R2, P0, R222, R2, RZ ;  /* 0x00000002de027210 */ /* 0x020fe60007f1e0ff */
[----:B------:R-:W-:Y:S05]  /*133e0*/  IMAD R4, R221, c[0x0][0x1f4], R4 ;  /* 0x00007d00dd047a24 */ /* 0x000fea00078e0204 */
[----:B------:R-:W-:Y:S02]  /*133f0*/  IADD3.X R3, R252, R3, R4, P0, !PT ;  /* 0x00000003fc037210 */ /* 0x000fe400007fe404 */
[C---:B------:R-:W-:Y:S04]  /*13400*/  LEA R8, P0, R2.reuse, c[0x0][0x1c8], 0x1 ;  /* 0x0000720002087a11 */ /* 0x040fe800078008ff */
[----:B------:R-:W-:Y:S01]  /*13410*/  LEA.HI.X R4, R2, c[0x0][0x1cc], R3, 0x1, P0 ;  /* 0x0000730002047a11 */ /* 0x000fe200000f0c03 */
[----:B------:R-:W-:-:S06]  /*13420*/  BRA.DIV ~URZ, `(.L_x_450) ;  /* 0x00006f027f007947 */ /* 0x000fcc000b800000 */
[----:B------:R1:W2:Y:S02]  /*13430*/  SHFL.IDX PT, R10, R4, RZ, 0x181f ;  /* 0x00181fff040a7589 */ /* 0x0002a400000e0000 */
.L_x_533:
[----:B------:R-:W-:-:S05]  /*13440*/  BRA.DIV ~URZ, `(.L_x_451) ;  /* 0x00006f527f007947 */ /* 0x000fca000b800000 */
[----:B------:R3:W4:Y:S02]  /*13450*/  SHFL.IDX PT, R9, R8, RZ, 0x181f ;  /* 0x00181fff08097589 */ /* 0x00072400000e0000 */
.L_x_534:
[----:B------:R-:W-:Y:S11]  /*13460*/  ISETP.GE.AND P0, PT, R220, 0x1, PT ;  /* 0x00000001dc00780c */ /* 0x000ff60003f06270 */
[----:B------:R-:W-:Y:S02]  /*13470*/  @!UPT UIADD3 URZ, URZ, URZ, URZ ;  /* 0x0000003f3f3ff290 */ /* 0x000fe4000fffe03f */
[C---:B------:R-:W-:Y:S02]  /*13480*/  @P0 IADD3 R2, -R210.reuse, 0x10, RZ ;  /* 0x00000010d2020810 */ /* 0x040fe40007ffe1ff */
[----:B------:R-:W-:Y:S02]  /*13490*/  @P0 ISETP.NE.U32.AND P1, PT, R210, RZ, PT ;  /* 0x000000ffd200020c */ /* 0x000fe40003f25070 */
        /* <DEDUP_REMOVED lines=13> */
[----:B------:R-:W-:-:S05]  /*13570*/  BRA.DIV ~URZ, `(.L_x_452) ;  /* 0x00006e927f007947 */ /* 0x000fca000b800000 */
[----:B------:R4:W1:Y:S04]  /*13580*/  SHFL.IDX PT, R10, R4, 0x1, 0x181f ;  /* 0x00381f00040a7f89 */ /* 0x00086800000e0000 */
[----:B------:R4:W2:Y:S02]  /*13590*/  SHFL.IDX PT, R9, R8, 0x1, 0x181f ;  /* 0x00381f0008097f89 */ /* 0x0008a400000e0000 */
.L_x_535:
[----:B------:R-:W-:Y:S11]  /*135a0*/  ISETP.GE.AND P0, PT, R220, 0x21, PT ;  /* 0x00000021dc00780c */ /* 0x000ff60003f06270 */
[----:B------:R-:W-:Y:S02]  /*135b0*/  @!UPT UIADD3 URZ, URZ, URZ, URZ ;  /* 0x0000003f3f3ff290 */ /* 0x000fe4000fffe03f */
[C---:B--2---:R-:W-:Y:S02]  /*135c0*/  @P0 IADD3 R2, -R210.reuse, 0x10, RZ ;  /* 0x00000010d2020810 */ /* 0x044fe40007ffe1ff */
[----:B------:R-:W-:Y:S02]  /*135d0*/  @P0 ISETP.NE.U32.AND P1, PT, R210, RZ, PT ;  /* 0x000000ffd200020c */ /* 0x000fe40003f25070 */
        /* <DEDUP_REMOVED lines=13> */
[----:B------:R-:W-:-:S05]  /*136b0*/  BRA.DIV ~URZ, `(.L_x_453) ;  /* 0x00006e227f007947 */ /* 0x000fca000b800000 */
[----:B------:R2:W1:Y:S02]  /*136c0*/  SHFL.IDX PT, R10, R4, 0x2, 0x181f ;  /* 0x00581f00040a7f89 */ /* 0x00046400000e0000 */
.L_x_536:
[----:B------:R-:W-:-:S05]  /*136d0*/  BRA.DIV ~URZ, `(.L_x_454) ;  /* 0x00006e727f007947 */ /* 0x000fca000b800000 */
[----:B------:R2:W3:Y:S02]  /*136e0*/  SHFL.IDX PT, R9, R8, 0x2, 0x181f ;  /* 0x00581f0008097f89 */ /* 0x0004e400000e0000 */
.L_x_537:
[----:B------:R-:W-:Y:S11]  /*136f0*/  ISETP.GE.AND P0, PT, R220, 0x41, PT ;  /* 0x00000041dc00780c */ /* 0x000ff60003f06270 */
[----:B------:R-:W-:Y:S02]  /*13700*/  @!UPT UIADD3 URZ, URZ, URZ, URZ ;  /* 0x0000003f3f3ff290 */ /* 0x000fe4000fffe03f */
[C---:B-1----:R-:W-:Y:S02]  /*13710*/  @P0 IADD3 R2, -R210.reuse, 0x10, RZ ;  /* 0x00000010d2020810 */ /* 0x042fe40007ffe1ff */
[----:B------:R-:W-:Y:S02]  /*13720*/  @P0 ISETP.NE.U32.AND P1, PT, R210, RZ, PT ;  /* 0x000000ffd200020c */ /* 0x000fe40003f25070 */
        /* <DEDUP_REMOVED lines=14> */
[----:B------:R3:W1:Y:S04]  /*13810*/  SHFL.IDX PT, R9, R4, 0x3, 0x181f ;  /* 0x00781f0004097f89 */ /* 0x00066800000e0000 */
[----:B--2-4-:R3:W2:Y:S02]  /*13820*/  SHFL.IDX PT, R4, R8, 0x3, 0x181f ;  /* 0x00781f0008047f89 */ /* 0x0146a400000e0000 */
.L_x_538:
[----:B------:R-:W-:Y:S11]  /*13830*/  ISETP.GE.AND P0, PT, R220, 0x61, PT ;  /* 0x00000061dc00780c */ /* 0x000ff60003f06270 */
[----:B------:R-:W-:Y:S02]  /*13840*/  @!UPT UIADD3 URZ, URZ, URZ, URZ ;  /* 0x0000003f3f3ff290 */ /* 0x000fe4000fffe03f */
[C---:B-1----:R-:W-:Y:S02]  /*13850*/  @P0 IADD3 R2, -R210.reuse, 0x10, RZ ;  /* 0x00000010d2020810 */ /* 0x042fe40007ffe1ff */
[----:B------:R-:W-:Y:S02]  /*13860*/  @P0 ISETP.NE.U32.AND P1, PT, R210, RZ, PT ;  /* 0x000000ffd200020c */ /* 0x000fe40003f25070 */
        /* <DEDUP_REMOVED lines=13> */
.L_x_449:
[----:B--234-:R-:W-:Y:S05]  /*13940*/  BSYNC B0 ;  /* 0x0000000000007941 */ /* 0x01cfea0003800000 */
.L_x_448:
        /* <DEDUP_REMOVED lines=59> */
.L_x_539:
[----:B-12---:R-:W-:Y:S01]  /*13d00*/  FMNMX.FTZ R4, R4, R2, !PT ;  /* 0x0000000204047209 */ /* 0x006fe20007810000 */
[----:B------:R-:W-:-:S05]  /*13d10*/  BRA.DIV ~URZ, `(.L_x_457) ;  /* 0x000069c27f007947 */ /* 0x000fca000b800000 */
[----:B------:R-:W1:Y:S02]  /*13d20*/  SHFL.BFLY PT, R2, R4, 0x1, 0x1f ;  /* 0x0c201f0004027f89 */ /* 0x000e6400000e0000 */
[----:B-1----:R-:W-:Y:S02]  /*13d30*/  FMNMX.FTZ R6, R4, R2, !PT ;  /* 0x0000000204067209 */ /* 0x002fe40007810000 */
[----:B------:R-:W1:Y:S02]  /*13d40*/  SHFL.BFLY PT, R2, R8, 0x2, 0x1f ;  /* 0x0c401f0008027f89 */ /* 0x000e6400000e0000 */
[----:B-1----:R-:W-:Y:S05]  /*13d50*/  FMNMX.FTZ R4, R8, R2, !PT ;  /* 0x0000000208047209 */ /* 0x002fea0007810000 */
[----:B------:R1:W2:Y:S02]  /*13d60*/  SHFL.BFLY PT, R2, R4, 0x1, 0x1f ;  /* 0x0c201f0004027f89 */ /* 0x0002a400000e0000 */
.L_x_540:
[----:B------:R-:W-:Y:S01]  /*13d70*/  FMUL.FTZ R8, R6, c[0x0][0x2d0] ;  /* 0x0000b40006087a20 */ /* 0x000fe20000410000 */
[----:B-12---:R-:W-:Y:S01]  /*13d80*/  FMNMX.FTZ R4, R2, R4, !PT ;  /* 0x0000000402047209 */ /* 0x006fe20007810000 */
[----:B------:R-:W-:Y:S01]  /*13d90*/  FADD.FTZ R2, -R6, R15 ;  /* 0x0000000f06027221 */ /* 0x000fe20000010100 */
[----:B------:R-:W-:Y:S01]  /*13da0*/  WARPSYNC 0xffffffff ;  /* 0xffffffff00007948 */ /* 0x000fe20003800000 */
[--C-:B------:R-:W-:Y:S01]  /*13db0*/  FFMA.FTZ R10, R175, c[0x0][0x2d0], -R8.reuse ;  /* 0x0000b400af0a7a23 */ /* 0x100fe20000010808 */
[----:B------:R-:W-:Y:S01]  /*13dc0*/  ISETP.GT.AND P0, PT, R231, R250, PT ;  /* 0x000000fae700720c */ /* 0x000fe20003f04270 */
[----:B------:R-:W-:Y:S02]  /*13dd0*/  FMUL.FTZ R2, R2, c[0x0][0x2d0] ;  /* 0x0000b40002027a20 */ /* 0x000fe40000410000 */
[--C-:B------:R-:W-:Y:S02]  /*13de0*/  FFMA.FTZ R222, R148, c[0x0][0x2d0], -R8.reuse ;  /* 0x0000b40094de7a23 */ /* 0x100fe40000010808 */
[--C-:B------:R-:W-:Y:S01]  /*13df0*/  FFMA.FTZ R211, R38, c[0x0][0x2d0], -R8.reuse ;  /* 0x0000b40026d37a23 */ /* 0x100fe20000010808 */
[----:B------:R-:W-:Y:S01]  /*13e00*/  MUFU.EX2 R3, R2 ;  /* 0x0000000200037308 */ /* 0x000fe20000000800 */
        /* <DEDUP_REMOVED lines=26> */
[----:B------:R-:W-:Y:S03]  /*13fb0*/  FFMA.FTZ R162, R159, c[0x0][0x2d0], -R8 ;  /* 0x0000b4009fa27a23 */ /* 0x000fe60000010808 */
[----:B------:R-:W-:Y:S10]  /*13fc0*/  MUFU.EX2 R8, R10 ;  /* 0x0000000a00087308 */ /* 0x000ff40000000800 */
[----:B------:R-:W1:Y:S02]  /*13fd0*/  MUFU.EX2 R11, R15 ;  /* 0x0000000f000b7308 */ /* 0x000e640000000800 */
[----:B-1----:R-:W-:Y:S01]  /*13fe0*/  F2FP.PACK_AB R150, R11, R16 ;  /* 0x000000100b96723e */ /* 0x002fe200000000ff */
[----:B------:R-:W-:Y:S01]  /*13ff0*/  FFMA.FTZ R2, R3, R232, R8 ;  /* 0x000000e803027223 */ /* 0x000fe20000010008 */
[----:B------:R-:W-:Y:S01]  /*14000*/  F2FP.PACK_AB R148, R9, R8 ;  /* 0x000000080994723e */ /* 0x000fe200000000ff */
[----:B------:R-:W-:Y:S02]  /*14010*/  FMUL.FTZ R64, R3, R84 ;  /* 0x0000005403407220 */ /* 0x000fe40000410000 */
[----:B------:R-:W-:Y:S02]  /*14020*/  FADD.FTZ R10, R9, R2 ;  /* 0x00000002090a7221 */ /* 0x000fe40000010000 */
[C---:B------:R-:W-:Y:S02]  /*14030*/  FADD.FTZ R2, -R4.reuse, R5 ;  /* 0x0000000504027221 */ /* 0x040fe40000010100 */
[----:B------:R-:W-:Y:S02]  /*14040*/  FMUL.FTZ R5, R4, c[0x0][0x2d0] ;  /* 0x0000b40004057a20 */ /* 0x000fe40000410000 */
[----:B------:R-:W-:Y:S02]  /*14050*/  FMUL.FTZ R2, R2, c[0x0][0x2d0] ;  /* 0x0000b40002027a20 */ /* 0x000fe40000410000 */
[--C-:B------:R-:W-:Y:S02]  /*14060*/  FFMA.FTZ R8, R172, c[0x0][0x2d0], -R5.reuse ;  /* 0x0000b400ac087a23 */ /* 0x100fe40000010805 */
[----:B------:R-:W-:Y:S02]  /*14070*/  FMUL.FTZ R65, R3, R85 ;  /* 0x0000005503417220 */ /* 0x000fe40000410000 */
[----:B------:R-:W1:Y:S01]  /*14080*/  MUFU.EX2 R2, R2 ;  /* 0x0000000200027308 */ /* 0x000e620000000800 */
[--C-:B------:R-:W-:Y:S02]  /*14090*/  FFMA.FTZ R9, R214, c[0x0][0x2d0], -R5.reuse ;  /* 0x0000b400d6097a23 */ /* 0x100fe40000010805 */
[--C-:B------:R-:W-:Y:S02]  /*140a0*/  FFMA.FTZ R151, R171, c[0x0][0x2d0], -R5.reuse ;  /* 0x0000b400ab977a23 */ /* 0x100fe40000010805 */
[--C-:B------:R-:W-:Y:S02]  /*140b0*/  FFMA.FTZ R15, R173, c[0x0][0x2d0], -R5.reuse ;  /* 0x0000b400ad0f7a23 */ /* 0x100fe40000010805 */
[----:B------:R-:W-:Y:S02]  /*140c0*/  FMUL.FTZ R29, R3, R121 ;  /* 0x00000079031d7220 */ /* 0x000fe40000410000 */
[--C-:B------:R-:W-:Y:S01]  /*140d0*/  FFMA.FTZ R159, R165, c[0x0][0x2d0], -R5.reuse ;  /* 0x0000b400a59f7a23 */ /* 0x100fe20000010805 */
[----:B------:R2:W3:Y:S01]  /*140e0*/  MUFU.EX2 R18, R8 ;  /* 0x0000000800127308 */ /* 0x0004e20000000800 */
[--C-:B------:R-:W-:Y:S02]  /*140f0*/  FFMA.FTZ R165, R153, c[0x0][0x2d0], -R5.reuse ;  /* 0x0000b40099a57a23 */ /* 0x100fe40000010805 */
[--C-:B------:R-:W-:Y:S02]  /*14100*/  FFMA.FTZ R153, R152, c[0x0][0x2d0], -R5.reuse ;  /* 0x0000b40098997a23 */ /* 0x100fe40000010805 */
[--C-:B------:R-:W-:Y:S02]  /*14110*/  FFMA.FTZ R232, R30, c[0x0][0x2d0], -R5.reuse ;  /* 0x0000b4001ee87a23 */ /* 0x100fe40000010805 */
[C---:B------:R-:W-:Y:S02]  /*14120*/  FMUL.FTZ R28, R3.reuse, R120 ;  /* 0x00000078031c7220 */ /* 0x040fe40000410000 */
[----:B------:R-:W-:Y:S01]  /*14130*/  FMUL.FTZ R17, R3, R133 ;  /* 0x0000008503117220 */ /* 0x000fe20000410000 */
[----:B------:R-:W-:Y:S01]  /*14140*/  MUFU.EX2 R121, R15 ;  /* 0x0000000f00797308 */ /* 0x000fe20000000800 */
[--C-:B------:R-:W-:Y:S02]  /*14150*/  FFMA.FTZ R233, R27, c[0x0][0x2d0], -R5.reuse ;  /* 0x0000b4001be97a23 */ /* 0x100fe40000010805 */
[--C-:B------:R-:W-:Y:S02]  /*14160*/  FFMA.FTZ R238, R25, c[0x0][0x2d0], -R5.reuse ;  /* 0x0000b40019ee7a23 */ /* 0x100fe40000010805 */
[C---:B-1----:R-:W-:Y:S02]  /*14170*/  FMUL.FTZ R66, R2.reuse, R86 ;  /* 0x0000005602427220 */ /* 0x042fe40000410000 */
[C---:B------:R-:W-:Y:S02]  /*14180*/  FMUL.FTZ R67, R2.reuse, R87 ;  /* 0x0000005702437220 */ /* 0x040fe40000410000 */
[----:B------:R-:W1:Y:S01]  /*14190*/  LDSM.16.MT88.4 R84, [R201] ;  /* 0x00000000c954783b */ /* 0x000e620000004200 */
[C---:B------:R-:W-:Y:S01]  /*141a0*/  FMUL.FTZ R30, R2.reuse, R122 ;  /* 0x0000007a021e7220 */ /* 0x040fe20000410000 */
[----:B------:R-:W-:Y:S01]  /*141b0*/  MUFU.EX2 R15, R168 ;  /* 0x000000a8000f7308 */ /* 0x000fe20000000800 */
[----:B------:R-:W-:Y:S02]  /*141c0*/  FMUL.FTZ R19, R2, R135 ;  /* 0x0000008702137220 */ /* 0x000fe40000410000 */
[----:B--2---:R-:W-:Y:S02]  /*141d0*/  FADD.FTZ R8, R16, R10 ;  /* 0x0000000a10087221 */ /* 0x004fe40000010000 */
[----:B---3--:R-:W-:Y:S02]  /*141e0*/  FFMA.FTZ R10, R2, R247, R18 ;  /* 0x000000f7020a7223 */ /* 0x008fe40000010012 */
[----:B------:R-:W-:Y:S02]  /*141f0*/  FADD.FTZ R152, R11, R8 ;  /* 0x000000080b987221 */ /* 0x000fe40000010000 */
[C---:B------:R-:W-:Y:S01]  /*14200*/  FMUL.FTZ R8, R3.reuse, R136 ;  /* 0x0000008803087220 */ /* 0x040fe20000410000 */
[----:B------:R-:W2:Y:S01]  /*14210*/  MUFU.EX2 R11, R9 ;  /* 0x00000009000b7308 */ /* 0x000ea20000000800 */
[----:B------:R-:W-:Y:S02]  /*14220*/  FMUL.FTZ R16, R3, R132 ;  /* 0x0000008403107220 */ /* 0x000fe40000410000 */
[--C-:B------:R-:W-:Y:S02]  /*14230*/  FFMA.FTZ R156, R166, c[0x0][0x2d0], -R5.reuse ;  /* 0x0000b400a69c7a23 */ /* 0x100fe40000010805 */
[--C-:B------:R-:W-:Y:S02]  /*14240*/  FFMA.FTZ R166, R42, c[0x0][0x2d0], -R5.reuse ;  /* 0x0000b4002aa67a23 */ /* 0x100fe40000010805 */
[--C-:B------:R-:W-:Y:S02]  /*14250*/  FFMA.FTZ R161, R161, c[0x0][0x2d0], -R5.reuse ;  /* 0x0000b400a1a17a23 */ /* 0x100fe40000010805 */
[--C-:B------:R-:W-:Y:S01]  /*14260*/  FFMA.FTZ R160, R160, c[0x0][0x2d0], -R5.reuse ;  /* 0x0000b400a0a07a23 */ /* 0x100fe20000010805 */
[----:B------:R-:W3:Y:S01]  /*14270*/  MUFU.EX2 R122, R151 ;  /* 0x00000097007a7308 */ /* 0x000ee20000000800 */
[--C-:B------:R-:W-:Y:S02]  /*14280*/  FFMA.FTZ R158, R158, c[0x0][0x2d0], -R5.reuse ;  /* 0x0000b4009e9e7a23 */ /* 0x100fe40000010805 */
[--C-:B------:R-:W-:Y:S02]  /*14290*/  FFMA.FTZ R157, R157, c[0x0][0x2d0], -R5.reuse ;  /* 0x0000b4009d9d7a23 */ /* 0x100fe40000010805 */
[--C-:B------:R-:W-:Y:S02]  /*142a0*/  FFMA.FTZ R171, R39, c[0x0][0x2d0], -R5.reuse ;  /* 0x0000b40027ab7a23 */ /* 0x100fe40000010805 */
[--C-:B------:R-:W-:Y:S02]  /*142b0*/  FFMA.FTZ R172, R37, c[0x0][0x2d0], -R5.reuse ;  /* 0x0000b40025ac7a23 */ /* 0x100fe40000010805 */
[--C-:B------:R-:W-:Y:S01]  /*142c0*/  FFMA.FTZ R173, R36, c[0x0][0x2d0], -R5.reuse ;  /* 0x0000b40024ad7a23 */ /* 0x100fe20000010805 */
[----:B------:R-:W-:Y:S01]  /*142d0*/  MUFU.EX2 R168, R157 ;  /* 0x0000009d00a87308 */ /* 0x000fe20000000800 */
[--C-:B------:R-:W-:Y:S02]  /*142e0*/  FFMA.FTZ R214, R31, c[0x0][0x2d0], -R5.reuse ;  /* 0x0000b4001fd67a23 */ /* 0x100fe40000010805 */
[--C-:B------:R-:W-:Y:S01]  /*142f0*/  FFMA.FTZ R240, R23, c[0x0][0x2d0], -R5.reuse ;  /* 0x0000b40017f07a23 */ /* 0x100fe20000010805 */
[----:B--2---:R-:W-:Y:S01]  /*14300*/  F2FP.PACK_AB R149, R11, R18 ;  /* 0x000000120b95723e */ /* 0x004fe200000000ff */
[----:B------:R-:W-:Y:S02]  /*14310*/  FMUL.FTZ R9, R3, R137 ;  /* 0x0000008903097220 */ /* 0x000fe40000410000 */
[----:B------:R-:W-:Y:S02]  /*14320*/  FADD.FTZ R120, R11, R10 ;  /* 0x0000000a0b787221 */ /* 0x000fe40000010000 */
[C---:B------:R-:W-:Y:S01]  /*14330*/  FMUL.FTZ R10, R2.reuse, R138 ;  /* 0x0000008a020a7220 */ /* 0x040fe20000410000 */
[----:B------:R-:W-:Y:S01]  /*14340*/  MUFU.EX2 R165, R165 ;  /* 0x000000a500a57308 */ /* 0x000fe20000000800 */
[C---:B------:R-:W-:Y:S02]  /*14350*/  FMUL.FTZ R11, R2.reuse, R139 ;  /* 0x0000008b020b7220 */ /* 0x040fe40000410000 */
[----:B------:R-:W-:Y:S01]  /*14360*/  FMUL.FTZ R18, R2, R134 ;  /* 0x0000008602127220 */ /* 0x000fe20000410000 */
[----:B---3--:R-:W-:Y:S01]  /*14370*/  F2FP.PACK_AB R151, R122, R121 ;  /* 0x000000797a97723e */ /* 0x008fe200000000ff */
        /* <DEDUP_REMOVED lines=11> */
[--C-:B------:R-:W-:Y:S01]  /*14430*/  FFMA.FTZ R241, R22, c[0x0][0x2d0], -R5.reuse ;  /* 0x0000b40016f17a23 */ /* 0x100fe20000010805 */
[----:B------:R-:W1:Y:S01]  /*14440*/  LDSM.16.MT88.4 R84, [R202] ;  /* 0x00000000ca54783b */ /* 0x000e620000004200 */
[----:B------:R-:W-:Y:S04]  /*14450*/  FMUL.FTZ R22, R2, R130 ;  /* 0x0000008202167220 */ /* 0x000fe80000410000 */
[--C-:B------:R-:W-:Y:S01]  /*14460*/  FFMA.FTZ R245, R21, c[0x0][0x2d0], -R5.reuse ;  /* 0x0000b40015f57a23 */ /* 0x100fe20000010805 */
[----:B------:R-:W-:Y:S01]  /*14470*/  MUFU.EX2 R247, R159 ;  /* 0x0000009f00f77308 */ /* 0x000fe20000000800 */
[----:B------:R-:W-:Y:S02]  /*14480*/  FMUL.FTZ R21, R3, R129 ;  /* 0x0000008103157220 */ /* 0x000fe40000410000 */
[--C-:B------:R-:W-:Y:S02]  /*14490*/  FFMA.FTZ R155, R169, c[0x0][0x2d0], -R5.reuse ;  /* 0x0000b400a99b7a23 */ /* 0x100fe40000010805 */
[--C-:B------:R-:W-:Y:S02]  /*144a0*/  FFMA.FTZ R169, R40, c[0x0][0x2d0], -R5.reuse ;  /* 0x0000b40028a97a23 */ /* 0x100fe40000010805 */
[--C-:B------:R-:W-:Y:S02]  /*144b0*/  FFMA.FTZ R154, R167, c[0x0][0x2d0], -R5.reuse ;  /* 0x0000b400a79a7a23 */ /* 0x100fe40000010805 */
[--C-:B------:R-:W-:Y:S01]  /*144c0*/  FFMA.FTZ R167, R41, c[0x0][0x2d0], -R5.reuse ;  /* 0x0000b40029a77a23 */ /* 0x100fe20000010805 */
[----:B------:R-:W-:Y:S01]  /*144d0*/  MUFU.EX2 R159, R173 ;  /* 0x000000ad009f7308 */ /* 0x000fe20000000800 */
[----:B------:R-:W-:Y:S02]  /*144e0*/  FFMA.FTZ R5, R20, c[0x0][0x2d0], -R5 ;  /* 0x0000b40014057a23 */ /* 0x000fe40000010805 */
[C---:B------:R-:W-:Y:S02]  /*144f0*/  FMUL.FTZ R20, R3.reuse, R128 ;  /* 0x0000008003147220 */ /* 0x040fe40000410000 */
[C---:B------:R-:W-:Y:S02]  /*14500*/  FMUL.FTZ R32, R3.reuse, R116 ;  /* 0x0000007403207220 */ /* 0x040fe40000410000 */
[C---:B------:R-:W-:Y:S02]  /*14510*/  FMUL.FTZ R33, R3.reuse, R117 ;  /* 0x0000007503217220 */ /* 0x040fe40000410000 */
[C---:B------:R-:W-:Y:S01]  /*14520*/  FMUL.FTZ R34, R2.reuse, R118 ;  /* 0x0000007602227220 */ /* 0x040fe20000410000 */
[----:B------:R-:W-:Y:S01]  /*14530*/  MUFU.EX2 R249, R155 ;  /* 0x0000009b00f97308 */ /* 0x000fe20000000800 */
[C---:B------:R-:W-:Y:S02]  /*14540*/  FMUL.FTZ R35, R2.reuse, R119 ;  /* 0x0000007702237220 */ /* 0x040fe40000410000 */
[----:B------:R-:W-:Y:S01]  /*14550*/  LDSM.16.MT88.4 R116, [R204+0x3000] ;  /* 0x00300000cc74783b */ /* 0x000fe20000004200 */
[C---:B------:R-:W-:Y:S02]  /*14560*/  FMUL.FTZ R42, R2.reuse, R110 ;  /* 0x0000006e022a7220 */ /* 0x040fe40000410000 */
[C---:B------:R-:W-:Y:S02]  /*14570*/  FMUL.FTZ R43, R2.reuse, R111 ;  /* 0x0000006f022b7220 */ /* 0x040fe40000410000 */
[C---:B------:R-:W-:Y:S02]  /*14580*/  FMUL.FTZ R46, R2.reuse, R106 ;  /* 0x0000006a022e7220 */ /* 0x040fe40000410000 */
[C---:B------:R-:W-:Y:S01]  /*14590*/  FMUL.FTZ R47, R2.reuse, R107 ;  /* 0x0000006b022f7220 */ /* 0x040fe20000410000 */
[----:B------:R-:W-:Y:S01]  /*145a0*/  MUFU.EX2 R157, R232 ;  /* 0x000000e8009d7308 */ /* 0x000fe20000000800 */
[C---:B------:R-:W-:Y:S01]  /*145b0*/  FMUL.FTZ R48, R3.reuse, R100 ;  /* 0x0000006403307220 */ /* 0x040fe20000410000 */
[C---:B-1----:R-:W-:Y:S03]  /*145c0*/  HMMA.16816.F32 R20, R148.reuse, R84, R20 ;  /* 0x000000549414723c */ /* 0x042fe60000001814 */
[C---:B------:R-:W-:Y:S02]  /*145d0*/  FMUL.FTZ R49, R3.reuse, R101 ;  /* 0x0000006503317220 */ /* 0x040fe40000410000 */
[C---:B------:R-:W-:Y:S02]  /*145e0*/  FMUL.FTZ R50, R2.reuse, R102 ;  /* 0x0000006602327220 */ /* 0x040fe40000410000 */
[C---:B------:R-:W-:Y:S01]  /*145f0*/  FMUL.FTZ R51, R2.reuse, R103 ;  /* 0x0000006702337220 */ /* 0x040fe20000410000 */
[C---:B------:R-:W-:Y:S01]  /*14600*/  HMMA.16816.F32 R24, R148.reuse, R86, R24 ;  /* 0x000000569418723c */ /* 0x040fe20000001818 */
[----:B------:R-:W1:Y:S01]  /*14610*/  LDSM.16.MT88.4 R84, [R204] ;  /* 0x00000000cc54783b */ /* 0x000e620000004200 */
[----:B------:R-:W-:Y:S02]  /*14620*/  MUFU.EX2 R156, R233 ;  /* 0x000000e9009c7308 */ /* 0x000fe40000000800 */
[C---:B------:R-:W-:Y:S02]  /*14630*/  FMUL.FTZ R31, R2.reuse, R123 ;  /* 0x0000007b021f7220 */ /* 0x040fe40000410000 */
[C---:B------:R-:W-:Y:S02]  /*14640*/  FMUL.FTZ R54, R2.reuse, R98 ;  /* 0x0000006202367220 */ /* 0x040fe40000410000 */
[C---:B------:R-:W-:Y:S01]  /*14650*/  FMUL.FTZ R55, R2.reuse, R99 ;  /* 0x0000006302377220 */ /* 0x040fe20000410000 */
[----:B------:R-:W-:Y:S03]  /*14660*/  LDSM.16.MT88.4 R100, [R202+0x1800] ;  /* 0x00180000ca64783b */ /* 0x000fe60000004200 */
[C---:B------:R-:W-:Y:S01]  /*14670*/  FMUL.FTZ R58, R2.reuse, R94 ;  /* 0x0000005e023a7220 */ /* 0x040fe20000410000 */
[----:B------:R-:W-:Y:S01]  /*14680*/  MUFU.EX2 R155, R238 ;  /* 0x000000ee009b7308 */ /* 0x000fe20000000800 */
[C---:B------:R-:W-:Y:S02]  /*14690*/  FMUL.FTZ R59, R2.reuse, R95 ;  /* 0x0000005f023b7220 */ /* 0x040fe40000410000 */
[C---:B------:R-:W-:Y:S02]  /*146a0*/  FMUL.FTZ R60, R3.reuse, R88 ;  /* 0x00000058033c7220 */ /* 0x040fe40000410000 */
[C---:B------:R-:W-:Y:S02]  /*146b0*/  FMUL.FTZ R61, R3.reuse, R89 ;  /* 0x00000059033d7220 */ /* 0x040fe40000410000 */
[C---:B------:R-:W-:Y:S02]  /*146c0*/  FMUL.FTZ R62, R2.reuse, R90 ;  /* 0x0000005a023e7220 */ /* 0x040fe40000410000 */
[C---:B------:R-:W-:Y:S01]  /*146d0*/  FMUL.FTZ R63, R2.reuse, R91 ;  /* 0x0000005b023f7220 */ /* 0x040fe20000410000 */
[----:B------:R-:W-:Y:S01]  /*146e0*/  MUFU.EX2 R5, R5 ;  /* 0x0000000500057308 */ /* 0x000fe20000000800 */
[----:B------:R-:W-:Y:S01]  /*146f0*/  LDSM.16.MT88.4 R88, [R201+0x800] ;  /* 0x00080000c958783b */ /* 0x000fe20000004200 */
        /* <DEDUP_REMOVED lines=8> */
[C---:B------:R-:W-:Y:S01]  /*14780*/  FMUL.FTZ R45, R3.reuse, R105 ;  /* 0x00000069032d7220 */ /* 0x040fe20000410000 */
[C---:B-1----:R-:W-:Y:S04]  /*14790*/  HMMA.16816.F32 R28, R148.reuse, R84, R28 ;  /* 0x00000054941c723c */ /* 0x042fe8000000181c */
[----:B------:R-:W-:Y:S01]  /*147a0*/  MUFU.EX2 R105, R222 ;  /* 0x000000de00697308 */ /* 0x000fe20000000800 */
[C---:B------:R-:W-:Y:S02]  /*147b0*/  FMUL.FTZ R52, R3.reuse, R96 ;  /* 0x0000006003347220 */ /* 0x040fe40000410000 */
[C---:B------:R-:W-:Y:S01]  /*147c0*/  FMUL.FTZ R53, R3.reuse, R97 ;  /* 0x0000006103357220 */ /* 0x040fe20000410000 */
[C---:B------:R-:W-:Y:S01]  /*147d0*/  HMMA.16816.F32 R32, R148.reuse, R86, R32 ;  /* 0x000000569420723c */ /* 0x040fe20000001820 */
[----:B------:R-:W1:Y:S03]  /*147e0*/  LDSM.16.MT88.4 R84, [R203] ;  /* 0x00000000cb54783b */ /* 0x000e660000004200 */
[C---:B------:R-:W-:Y:S02]  /*147f0*/  FMUL.FTZ R56, R3.reuse, R92 ;  /* 0x0000005c03387220 */ /* 0x040fe40000410000 */
[----:B------:R-:W-:Y:S01]  /*14800*/  MUFU.EX2 R97, R174 ;  /* 0x000000ae00617308 */ /* 0x000fe20000000800 */
[C---:B------:R-:W-:Y:S02]  /*14810*/  FMUL.FTZ R57, R3.reuse, R93 ;  /* 0x0000005d03397220 */ /* 0x040fe40000410000 */
[C---:B------:R-:W-:Y:S03]  /*14820*/  FMUL.FTZ R68, R3.reuse, R68 ;  /* 0x0000004403447220 */ /* 0x040fe60000410000 */
[C---:B------:R-:W-:Y:S02]  /*14830*/  FMUL.FTZ R69, R3.reuse, R69 ;  /* 0x0000004503457220 */ /* 0x040fe40000410000 */
[C---:B------:R-:W-:Y:S02]  /*14840*/  FMUL.FTZ R72, R3.reuse, R72 ;  /* 0x0000004803487220 */ /* 0x040fe40000410000 */
[----:B------:R-:W-:Y:S01]  /*14850*/  MUFU.EX2 R93, R163 ;  /* 0x000000a3005d7308 */ /* 0x000fe20000000800 */
[----:B------:R-:W-:Y:S02]  /*14860*/  FMUL.FTZ R73, R3, R73 ;  /* 0x0000004903497220 */ /* 0x000fe40000410000 */
[C---:B------:R-:W-:Y:S02]  /*14870*/  FMUL.FTZ R70, R2.reuse, R70 ;  /* 0x0000004602467220 */ /* 0x040fe40000410000 */
[C---:B------:R-:W-:Y:S02]  /*14880*/  FMUL.FTZ R71, R2.reuse, R71 ;  /* 0x0000004702477220 */ /* 0x040fe40000410000 */
[C---:B------:R-:W-:Y:S02]  /*14890*/  FMUL.FTZ R74, R2.reuse, R74 ;  /* 0x0000004a024a7220 */ /* 0x040fe40000410000 */
[----:B------:R-:W-:Y:S01]  /*148a0*/  FMUL.FTZ R75, R2, R75 ;  /* 0x0000004b024b7220 */ /* 0x000fe20000410000 */
[----:B------:R-:W-:Y:S01]  /*148b0*/  MUFU.EX2 R92, R162 ;  /* 0x000000a2005c7308 */ /* 0x000fe20000000800 */
[----:B------:R-:W-:Y:S09]  /*148c0*/  FADD.FTZ R2, R15, R152 ;  /* 0x000000980f027221 */ /* 0x000ff20000010000 */
[----:B------:R-:W-:Y:S01]  /*148d0*/  MUFU.EX2 R96, R170 ;  /* 0x000000aa00607308 */ /* 0x000fe20000000800 */
[C---:B-1----:R-:W-:Y:S09]  /*148e0*/  HMMA.16816.F32 R36, R148.reuse, R84, R36 ;  /* 0x000000549424723c */ /* 0x042ff20000001824 */
[----:B------:R-:W-:Y:S01]  /*148f0*/  MUFU.EX2 R104, R211 ;  /* 0x000000d300687308 */ /* 0x000fe20000000800 */
[C---:B------:R-:W-:Y:S01]  /*14900*/  HMMA.16816.F32 R40, R148.reuse, R86, R40 ;  /* 0x000000569428723c */ /* 0x040fe20000001828 */
[----:B------:R-:W1:Y:S08]  /*14910*/  LDSM.16.MT88.4 R84, [R201+0x3800] ;  /* 0x00380000c954783b */ /* 0x000e700000004200 */
[----:B------:R-:W-:Y:S10]  /*14920*/  MUFU.EX2 R174, R160 ;  /* 0x000000a000ae7308 */ /* 0x000ff40000000800 */
[----:B------:R-:W-:Y:S10]  /*14930*/  MUFU.EX2 R170, R158 ;  /* 0x0000009e00aa7308 */ /* 0x000ff40000000800 */
[----:B------:R-:W-:Y:S10]  /*14940*/  MUFU.EX2 R163, R167 ;  /* 0x000000a700a37308 */ /* 0x000ff40000000800 */
[----:B------:R-:W-:Y:S01]  /*14950*/  MUFU.EX2 R109, R227 ;  /* 0x000000e3006d7308 */ /* 0x000fe20000000800 */
[C---:B-1----:R-:W-:Y:S09]  /*14960*/  HMMA.16816.F32 R44, R148.reuse, R84, R44 ;  /* 0x00000054942c723c */ /* 0x042ff2000000182c */
[----:B------:R-:W-:Y:S01]  /*14970*/  MUFU.EX2 R108, R226 ;  /* 0x000000e2006c7308 */ /* 0x000fe20000000800 */
[C---:B------:R-:W-:Y:S01]  /*14980*/  HMMA.16816.F32 R48, R148.reuse, R86, R48 ;  /* 0x000000569430723c */ /* 0x040fe20000001830 */
[----:B------:R-:W1:Y:S08]  /*14990*/  LDSM.16.MT88.4 R84, [R202+0x3800] ;  /* 0x00380000ca54783b */ /* 0x000e700000004200 */
[----:B------:R-:W-:Y:S10]  /*149a0*/  MUFU.EX2 R162, R169 ;  /* 0x000000a900a27308 */ /* 0x000ff40000000800 */
[----:B------:R-:W-:Y:S10]  /*149b0*/  MUFU.EX2 R160, R172 ;  /* 0x000000ac00a07308 */ /* 0x000ff40000000800 */
[----:B------:R-:W2:Y:S10]  /*149c0*/  MUFU.EX2 R3, R164 ;  /* 0x000000a400037308 */ /* 0x000eb40000000800 */
[----:B------:R-:W-:Y:S01]  /*149d0*/  MUFU.EX2 R164, R153 ;  /* 0x0000009900a47308 */ /* 0x000fe20000000800 */
[C---:B-1----:R-:W-:Y:S09]  /*149e0*/  HMMA.16816.F32 R52, R148.reuse, R84, R52 ;  /* 0x000000549434723c */ /* 0x042ff20000001834 */
[----:B------:R-:W-:Y:S01]  /*149f0*/  MUFU.EX2 R158, R214 ;  /* 0x000000d6009e7308 */ /* 0x000fe20000000800 */
[C---:B------:R-:W-:Y:S01]  /*14a00*/  HMMA.16816.F32 R56, R148.reuse, R86, R56 ;  /* 0x000000569438723c */ /* 0x040fe20000001838 */
[----:B------:R-:W1:Y:S02]  /*14a10*/  LDSM.16.MT88.4 R84, [R204+0x3800] ;  /* 0x00380000cc54783b */ /* 0x000e640000004200 */
[----:B--2---:R-:W-:Y:S04]  /*14a20*/  FADD.FTZ R2, R3, R2 ;  /* 0x0000000203027221 */ /* 0x004fe80000010000 */
[----:B------:R-:W-:Y:S02]  /*14a30*/  FADD.FTZ R2, R93, R2 ;  /* 0x000000025d027221 */ /* 0x000fe40000010000 */
[----:B------:R-:W-:Y:S03]  /*14a40*/  MUFU.EX2 R114, R243 ;  /* 0x000000f300727308 */ /* 0x000fe60000000800 */
[C---:B------:R-:W-:Y:S07]  /*14a50*/  FADD.FTZ R2, R92.reuse, R2 ;  /* 0x000000025c027221 */ /* 0x040fee0000010000 */
[----:B------:R-:W2:Y:S10]  /*14a60*/  MUFU.EX2 R113, R242 ;  /* 0x000000f200717308 */ /* 0x000eb40000000800 */
[----:B------:R-:W-:Y:S10]  /*14a70*/  MUFU.EX2 R112, R244 ;  /* 0x000000f400707308 */ /* 0x000ff40000000800 */
[----:B------:R-:W-:Y:S01]  /*14a80*/  MUFU.EX2 R154, R240 ;  /* 0x000000f0009a7308 */ /* 0x000fe20000000800 */
[C---:B-1----:R-:W-:Y:S08]  /*14a90*/  HMMA.16816.F32 R60, R148.reuse, R84, R60 ;  /* 0x00000054943c723c */ /* 0x042ff0000000183c */
[C---:B------:R-:W-:Y:S01]  /*14aa0*/  HMMA.16816.F32 R64, R148.reuse, R86, R64 ;  /* 0x000000569440723c */ /* 0x040fe20000001840 */
[----:B------:R-:W1:Y:S01]  /*14ab0*/  LDSM.16.MT88.4 R84, [R203+0x3800] ;  /* 0x00380000cb54783b */ /* 0x000e620000004200 */
[----:B------:R-:W3:Y:S10]  /*14ac0*/  MUFU.EX2 R153, R241 ;  /* 0x000000f100997308 */ /* 0x000ef40000000800 */
[----:B------:R-:W4:Y:S01]  /*14ad0*/  MUFU.EX2 R152, R245 ;  /* 0x000000f500987308 */ /* 0x000f220000000800 */
[C---:B-1----:R-:W-:Y:S07]  /*14ae0*/  HMMA.16816.F32 R68, R148.reuse, R84, R68 ;  /* 0x000000549444723c */ /* 0x042fee0000001844 */
[----:B------:R-:W-:Y:S01]  /*14af0*/  F2FP.PACK_AB R84, R3, R15 ;  /* 0x0000000f0354723e */ /* 0x000fe200000000ff */
[----:B------:R-:W-:Y:S01]  /*14b00*/  HMMA.16816.F32 R72, R148, R86, R72 ;  /* 0x000000569448723c */ /* 0x000fe20000001848 */
[----:B------:R-:W1:Y:S03]  /*14b10*/  MUFU.EX2 R15, R210 ;  /* 0x000000d2000f7308 */ /* 0x000e660000000800 */
[----:B------:R-:W-:Y:S03]  /*14b20*/  F2FP.PACK_AB R85, R115, R249 ;  /* 0x000000f97355723e */ /* 0x000fe600000000ff */
[----:B------:R-:W-:Y:S02]  /*14b30*/  F2FP.PACK_AB R86, R92, R93 ;  /* 0x0000005d5c56723e */ /* 0x000fe400000000ff */
[----:B------:R-:W5:Y:S02]  /*14b40*/  LDSM.16.MT88.4 R92, [R202+0x800] ;  /* 0x00080000ca5c783b */ /* 0x000f640000004200 */
[----:B------:R-:W1:Y:S01]  /*14b50*/  MUFU.EX2 R3, R175 ;  /* 0x000000af00037308 */ /* 0x000e620000000800 */
[----:B------:R-:W-:Y:S02]  /*14b60*/  F2FP.PACK_AB R87, R247, R248 ;  /* 0x000000f8f757723e */ /* 0x000fe400000000ff */
[----:B--2---:R-:W-:Y:S02]  /*14b70*/  F2FP.PACK_AB R148, R113, R114 ;  /* 0x000000727194723e */ /* 0x004fe400000000ff */
[----:B---3--:R-:W-:Y:S02]  /*14b80*/  F2FP.PACK_AB R149, R153, R154 ;  /* 0x0000009a9995723e */ /* 0x008fe400000000ff */
[----:B----4-:R-:W-:Y:S01]  /*14b90*/  F2FP.PACK_AB R151, R5, R152 ;  /* 0x000000980597723e */ /* 0x010fe200000000ff */
[C---:B------:R-:W-:Y:S02]  /*14ba0*/  HMMA.16816.F32 R8, R84.reuse, R88, R8 ;  /* 0x000000585408723c */ /* 0x040fe40000001808 */
[----:B------:R-:W2:Y:S03]  /*14bb0*/  MUFU.EX2 R175, R161 ;  /* 0x000000a100af7308 */ /* 0x000ea60000000800 */
[----:B-1----:R-:W-:Y:S03]  /*14bc0*/  FADD.FTZ R2, R15, R2 ;  /* 0x000000020f027221 */ /* 0x002fe60000010000 */
[C---:B------:R-:W-:Y:S01]  /*14bd0*/  HMMA.16816.F32 R16, R84.reuse, R90, R16 ;  /* 0x0000005a5410723c */ /* 0x040fe20000001810 */
[----:B------:R-:W1:Y:S03]  /*14be0*/  LDSM.16.MT88.4 R88, [R204+0x800] ;  /* 0x00080000cc58783b */ /* 0x000e660000004200 */
[----:B------:R-:W-:Y:S01]  /*14bf0*/  MUFU.EX2 R161, R171 ;  /* 0x000000ab00a17308 */ /* 0x000fe20000000800 */
[----:B------:R-:W-:Y:S04]  /*14c00*/  FADD.FTZ R2, R3, R2 ;  /* 0x0000000203027221 */ /* 0x000fe80000010000 */
[----:B------:R-:W-:Y:S04]  /*14c10*/  FADD.FTZ R2, R97, R2 ;  /* 0x0000000261027221 */ /* 0x000fe80000010000 */
[C---:B------:R-:W-:Y:S01]  /*14c20*/  FADD.FTZ R2, R96.reuse, R2 ;  /* 0x0000000260027221 */ /* 0x040fe20000010000 */
[C---:B-----5:R-:W-:Y:S08]  /*14c30*/  HMMA.16816.F32 R20, R84.reuse, R92, R20 ;  /* 0x0000005c5414723c */ /* 0x060ff00000001814 */
[C---:B------:R-:W-:Y:S01]  /*14c40*/  HMMA.16816.F32 R24, R84.reuse, R94, R24 ;  /* 0x0000005e5418723c */ /* 0x040fe20000001818 */
[----:B------:R-:W3:Y:S07]  /*14c50*/  LDSM.16.MT88.4 R92, [R203+0x800] ;  /* 0x00080000cb5c783b */ /* 0x000eee0000004200 */
[C---:B-1----:R-:W-:Y:S08]  /*14c60*/  HMMA.16816.F32 R28, R84.reuse, R88, R28 ;  /* 0x00000058541c723c */ /* 0x042ff0000000181c */
[C---:B------:R-:W-:Y:S01]  /*14c70*/  HMMA.16816.F32 R32, R84.reuse, R90, R32 ;  /* 0x0000005a5420723c */ /* 0x040fe20000001820 */
[----:B------:R-:W1:Y:S07]  /*14c80*/  LDSM.16.MT88.4 R88, [R201+0x4000] ;  /* 0x00400000c958783b */ /* 0x000e6e0000004200 */
[C---:B---3--:R-:W-:Y:S08]  /*14c90*/  HMMA.16816.F32 R36, R84.reuse, R92, R36 ;  /* 0x0000005c5424723c */ /* 0x048ff00000001824 */
        /* <DEDUP_REMOVED lines=12> */
[----:B------:R-:W-:Y:S01]  /*14d60*/  HMMA.16816.F32 R72, R84, R94, R72 ;  /* 0x0000005e5448723c */ /* 0x000fe20000001848 */
[----:B------:R-:W3:Y:S06]  /*14d70*/  LDSM.16.MT88.4 R92, [R202+0x1000] ;  /* 0x00100000ca5c783b */ /* 0x000eec0000004200 */
[----:B------:R-:W-:Y:S02]  /*14d80*/  F2FP.PACK_AB R86, R96, R97 ;  /* 0x000000616056723e */ /* 0x000fe400000000ff */
[----:B------:R-:W4:Y:S03]  /*14d90*/  LDSM.16.MT88.4 R96, [R204+0x1000] ;  /* 0x00100000cc60783b */ /* 0x000f260000004200 */
[----:B------:R-:W-:Y:S02]  /*14da0*/  F2FP.PACK_AB R84, R3, R15 ;  /* 0x0000000f0354723e */ /* 0x000fe400000000ff */
[----:B--2---:R-:W-:Y:S01]  /*14db0*/  F2FP.PACK_AB R85, R174, R175 ;  /* 0x000000afae55723e */ /* 0x004fe200000000ff */
[----:B------:R-:W2:Y:S01]  /*14dc0*/  MUFU.EX2 R15, R224 ;  /* 0x000000e0000f7308 */ /* 0x000ea20000000800 */
[----:B------:R-:W-:Y:S07]  /*14dd0*/  F2FP.PACK_AB R87, R168, R170 ;  /* 0x000000aaa857723e */ /* 0x000fee00000000ff */
[C---:B-1----:R-:W-:Y:S02]  /*14de0*/  HMMA.16816.F32 R8, R84.reuse, R88, R8 ;  /* 0x000000585408723c */ /* 0x042fe40000001808 */
[----:B------:R-:W1:Y:S06]  /*14df0*/  MUFU.EX2 R3, R223 ;  /* 0x000000df00037308 */ /* 0x000e6c0000000800 */
[C---:B------:R-:W-:Y:S01]  /*14e00*/  HMMA.16816.F32 R16, R84.reuse, R90, R16 ;  /* 0x0000005a5410723c */ /* 0x040fe20000001810 */
[----:B------:R-:W5:Y:S03]  /*14e10*/  LDSM.16.MT88.4 R88, [R203+0x1000] ;  /* 0x00100000cb58783b */ /* 0x000f660000004200 */
[----:B--2---:R-:W-:Y:S04]  /*14e20*/  FADD.FTZ R2, R15, R2 ;  /* 0x000000020f027221 */ /* 0x004fe80000010000 */
[C---:B---3--:R-:W-:Y:S08]  /*14e30*/  HMMA.16816.F32 R20, R84.reuse, R92, R20 ;  /* 0x0000005c5414723c */ /* 0x048ff00000001814 */
[C---:B------:R-:W-:Y:S01]  /*14e40*/  HMMA.16816.F32 R24, R84.reuse, R94, R24 ;  /* 0x0000005e5418723c */ /* 0x040fe20000001818 */
[----:B------:R-:W2:Y:S03]  /*14e50*/  LDSM.16.MT88.4 R92, [R201+0x4800] ;  /* 0x00480000c95c783b */ /* 0x000ea60000004200 */
[----:B-1----:R-:W-:Y:S04]  /*14e60*/  FADD.FTZ R2, R3, R2 ;  /* 0x0000000203027221 */ /* 0x002fe80000010000 */
[C---:B----4-:R-:W-:Y:S04]  /*14e70*/  HMMA.16816.F32 R28, R84.reuse, R96, R28 ;  /* 0x00000060541c723c */ /* 0x050fe8000000181c */
[----:B------:R-:W-:Y:S04]  /*14e80*/  FADD.FTZ R2, R105, R2 ;  /* 0x0000000269027221 */ /* 0x000fe80000010000 */
[C---:B------:R-:W-:Y:S01]  /*14e90*/  HMMA.16816.F32 R32, R84.reuse, R98, R32 ;  /* 0x000000625420723c */ /* 0x040fe20000001820 */
[----:B------:R-:W1:Y:S03]  /*14ea0*/  LDSM.16.MT88.4 R96, [R202+0x4800] ;  /* 0x00480000ca60783b */ /* 0x000e660000004200 */
[----:B------:R-:W-:Y:S04]  /*14eb0*/  FADD.FTZ R2, R104, R2 ;  /* 0x0000000268027221 */ /* 0x000fe80000010000 */
[C---:B-----5:R-:W-:Y:S08]  /*14ec0*/  HMMA.16816.F32 R36, R84.reuse, R88, R36 ;  /* 0x000000585424723c */ /* 0x060ff00000001824 */
        /* <DEDUP_REMOVED lines=19> */
[----:B------:R-:W4:Y:S07]  /*15000*/  LDSM.16.MT88.4 R84, [R204+0x1800] ;  /* 0x00180000cc54783b */ /* 0x000f2e0000004200 */
        /* <DEDUP_REMOVED lines=10> */
[C---:B------:R-:W-:Y:S04]  /*150b0*/  FADD.FTZ R2, R108.reuse, R2 ;  /* 0x000000026c027221 */ /* 0x040fe80000010000 */
        /* <DEDUP_REMOVED lines=35> */
[----:B------:R-:W1:Y:S03]  /*152f0*/  LDSM.16.MT88.4 R104, [R204+0x5800] ;  /* 0x00580000cc68783b */ /* 0x000e660000004200 */
[----:B------:R-:W-:Y:S04]  /*15300*/  FADD.FTZ R2, R114, R2 ;  /* 0x0000000272027221 */ /* 0x000fe80000010000 */
[C---:B----4-:R-:W-:Y:S04]  /*15310*/  HMMA.16816.F32 R28, R84.reuse, R100, R28 ;  /* 0x00000064541c723c */ /* 0x050fe8000000181c */
[----:B------:R-:W-:Y:S04]  /*15320*/  FADD.FTZ R2, R113, R2 ;  /* 0x0000000271027221 */ /* 0x000fe80000010000 */
[C---:B------:R-:W-:Y:S01]  /*15330*/  HMMA.16816.F32 R32, R84.reuse, R102, R32 ;  /* 0x000000665420723c */ /* 0x040fe20000001820 */
[----:B------:R-:W4:Y:S03]  /*15340*/  LDSM.16.MT88.4 R100, [R203+0x5800] ;  /* 0x00580000cb64783b */ /* 0x000f260000004200 */
[----:B------:R-:W-:Y:S04]  /*15350*/  FADD.FTZ R2, R112, R2 ;  /* 0x0000000270027221 */ /* 0x000fe80000010000 */
[C---:B------:R-:W-:Y:S07]  /*15360*/  HMMA.16816.F32 R36, R84.reuse, R88, R36 ;  /* 0x000000585424723c */ /* 0x040fee0000001824 */
[----:B------:R-:W-:Y:S01]  /*15370*/  F2FP.PACK_AB R88, R108, R109 ;  /* 0x0000006d6c58723e */ /* 0x000fe200000000ff */
[C---:B------:R-:W-:Y:S01]  /*15380*/  HMMA.16816.F32 R40, R84.reuse, R90, R40 ;  /* 0x0000005a5428723c */ /* 0x040fe20000001828 */
[----:B------:R-:W-:Y:S03]  /*15390*/  LDSM.16.MT88.4 R108, [R202+0x6000] ;  /* 0x00600000ca6c783b */ /* 0x000fe60000004200 */
[----:B------:R-:W-:Y:S03]  /*153a0*/  F2FP.PACK_AB R89, R157, R158 ;  /* 0x0000009e9d59723e */ /* 0x000fe600000000ff */
[----:B------:R-:W-:Y:S01]  /*153b0*/  F2FP.PACK_AB R90, R3, R15 ;  /* 0x0000000f035a723e */ /* 0x000fe200000000ff */
[C---:B--2---:R-:W-:Y:S01]  /*153c0*/  HMMA.16816.F32 R44, R84.reuse, R92, R44 ;  /* 0x0000005c542c723c */ /* 0x044fe2000000182c */
[----:B------:R-:W2:Y:S03]  /*153d0*/  MUFU.EX2 R15, R246 ;  /* 0x000000f6000f7308 */ /* 0x000ea60000000800 */
[----:B------:R-:W-:Y:S01]  /*153e0*/  F2FP.PACK_AB R91, R155, R156 ;  /* 0x0000009c9b5b723e */ /* 0x000fe200000000ff */
[----:B------:R-:W-:Y:S03]  /*153f0*/  FADD.FTZ R3, R121, R120 ;  /* 0x0000007879037221 */ /* 0x000fe60000010000 */
[C---:B------:R-:W-:Y:S01]  /*15400*/  HMMA.16816.F32 R48, R84.reuse, R94, R48 ;  /* 0x0000005e5430723c */ /* 0x040fe20000001830 */
[----:B------:R-:W5:Y:S07]  /*15410*/  LDSM.16.MT88.4 R92, [R201+0x2800] ;  /* 0x00280000c95c783b */ /* 0x000f6e0000004200 */
[C---:B---3--:R-:W-:Y:S08]  /*15420*/  HMMA.16816.F32 R52, R84.reuse, R96, R52 ;  /* 0x000000605434723c */ /* 0x048ff00000001834 */
[C---:B------:R-:W-:Y:S01]  /*15430*/  HMMA.16816.F32 R56, R84.reuse, R98, R56 ;  /* 0x000000625438723c */ /* 0x040fe20000001838 */
[----:B------:R-:W3:Y:S03]  /*15440*/  LDSM.16.MT88.4 R96, [R202+0x2800] ;  /* 0x00280000ca60783b */ /* 0x000ee60000004200 */
[C---:B--2---:R-:W-:Y:S01]  /*15450*/  F2FP.PACK_AB R150, R15.reuse, R112 ;  /* 0x000000700f96723e */ /* 0x044fe200000000ff */
[----:B------:R-:W-:Y:S02]  /*15460*/  FADD.FTZ R232, R15, R2 ;  /* 0x000000020fe87221 */ /* 0x000fe40000010000 */
[----:B------:R-:W-:Y:S01]  /*15470*/  FADD.FTZ R2, R122, R3 ;  /* 0x000000037a027221 */ /* 0x000fe20000010000 */
[C---:B-1----:R-:W-:Y:S04]  /*15480*/  HMMA.16816.F32 R60, R84.reuse, R104, R60 ;  /* 0x00000068543c723c */ /* 0x042fe8000000183c */
        /* <DEDUP_REMOVED lines=9> */
[C---:B-----5:R-:W-:Y:S01]  /*15520*/  HMMA.16816.F32 R8, R88.reuse, R92, R8 ;  /* 0x0000005c5808723c */ /* 0x060fe20000001808 */
        /* <DEDUP_REMOVED lines=50> */
[C---:B------:R-:W-:Y:S08]  /*15850*/  HMMA.16816.F32 R120, R148.reuse, R116, R28 ;  /* 0x000000749478723c */ /* 0x040ff0000000181c */
        /* <DEDUP_REMOVED lines=13> */
.L_x_443:
        /* <DEDUP_REMOVED lines=8> */
.L_x_541:
[----:B------:R-:W-:Y:S01]  /*159b0*/  FSETP.NE.FTZ.AND P1, PT, R8, RZ, PT ;  /* 0x000000ff0800720b */ /* 0x000fe20003f35000 */
[----:B------:R-:W-:Y:S01]  /*159c0*/  CS2R R2, SRZ ;  /* 0x0000000000027805 */ /* 0x000fe2000001ff00 */
[----:B--23--:R-:W-:Y:S01]  /*159d0*/  FADD.FTZ R4, R9, R4 ;  /* 0x0000000409047221 */ /* 0x00cfe20000010000 */
[----:B------:R-:W-:Y:S02]  /*159e0*/  MOV R27, 0xff800000 ;  /* 0xff800000001b7802 */ /* 0x000fe40000000f00 */
[----:B------:R-:W-:-:S02]  /*159f0*/  MOV R26, 0xff800000 ;  /* 0xff800000001a7802 */ /* 0x000fc40000000f00 */
[----:B------:R-:W-:-:S06]  /*15a00*/  FSETP.NE.FTZ.AND P0, PT, R4, RZ, PT ;  /* 0x000000ff0400720b */ /* 0x000fcc0003f15000 */
[----:B------:R-:W1:Y:S08]  /*15a10*/  @P1 MUFU.RCP R3, R8 ;  /* 0x0000000800031308 */ /* 0x000e700000001000 */
[----:B------:R2:W3:Y:S01]  /*15a20*/  @P1 MUFU.LG2 R10, R8 ;  /* 0x00000008000a1308 */ /* 0x0004e20000000c00 */
[----:B-1----:R-:W-:-:S07]  /*15a30*/  FMUL.FTZ R50, R3, R92 ;  /* 0x0000005c03327220 */ /* 0x002fce0000410000 */
[----:B------:R-:W1:Y:S01]  /*15a40*/  @P0 MUFU.RCP R2, R4 ;  /* 0x0000000400020308 */ /* 0x000e620000001000 */
[C---:B------:R-:W-:Y:S02]  /*15a50*/  FMUL.FTZ R51, R3.reuse, R93 ;  /* 0x0000005d03337220 */ /* 0x040fe40000410000 */
[C---:B------:R-:W-:Y:S02]  /*15a60*/  FMUL.FTZ R54, R3.reuse, R136 ;  /* 0x0000008803367220 */ /* 0x040fe40000410000 */
[C---:B------:R-:W-:Y:S02]  /*15a70*/  FMUL.FTZ R55, R3.reuse, R137 ;  /* 0x0000008903377220 */ /* 0x040fe40000410000 */
[C---:B------:R-:W-:Y:S01]  /*15a80*/  FMUL.FTZ R30, R3.reuse, R132 ;  /* 0x00000084031e7220 */ /* 0x040fe20000410000 */
[----:B--2---:R-:W-:Y:S01]  /*15a90*/  @P1 MOV R8, 0x3f317218 ;  /* 0x3f31721800081802 */ /* 0x004fe20000000f00 */
        /* <DEDUP_REMOVED lines=28> */
[----:B---3--:R-:W-:Y:S02]  /*15c60*/  @P1 FMUL.FTZ R10, R10, 0.69314718246459960938 ;  /* 0x3f3172180a0a1820 */ /* 0x008fe40000410000 */
[----:B------:R-:W-:Y:S02]  /*15c70*/  @P1 FMUL.FTZ R8, R8, c[0x0][0x2d0] ;  /* 0x0000b40008081a20 */ /* 0x000fe40000410000 */
[----:B-1----:R-:W-:Y:S02]  /*15c80*/  FMUL.FTZ R96, R2, R138 ;  /* 0x0000008a02607220 */ /* 0x002fe40000410000 */
[----:B------:R-:W-:Y:S01]  /*15c90*/  @P1 FFMA.FTZ R27, R8, R6, R10 ;  /* 0x00000006081b1223 */ /* 0x000fe2000001000a */
[----:B------:R-:W-:Y:S01]  /*15ca0*/  MOV R6, 0x1 ;  /* 0x0000000100067802 */ /* 0x000fe20000000f00 */
[----:B------:R-:W-:-:S02]  /*15cb0*/  FMUL.FTZ R97, R2, R139 ;  /* 0x0000008b02617220 */ /* 0x000fc40000410000 */
[C---:B------:R-:W-:Y:S02]  /*15cc0*/  FMUL.FTZ R68, R2.reuse, R134 ;  /* 0x0000008602447220 */ /* 0x040fe40000410000 */
[C---:B------:R-:W-:Y:S02]  /*15cd0*/  FMUL.FTZ R69, R2.reuse, R135 ;  /* 0x0000008702457220 */ /* 0x040fe40000410000 */
[C---:B------:R-:W-:Y:S01]  /*15ce0*/  FMUL.FTZ R56, R2.reuse, R130 ;  /* 0x0000008202387220 */ /* 0x040fe20000410000 */
[----:B--2---:R-:W-:Y:S01]  /*15cf0*/  @P0 MOV R4, 0x3f317218 ;  /* 0x3f31721800040802 */ /* 0x004fe20000000f00 */
        /* <DEDUP_REMOVED lines=28> */
[----:B------:R-:W-:Y:S01]  /*15ec0*/  FMUL.FTZ R67, R2, R75 ;  /* 0x0000004b02437220 */ /* 0x000fe20000410000 */
[----:B------:R-:W-:Y:S01]  /*15ed0*/  PRMT R2, R6, 0x7610, R2 ;  /* 0x0000761006027816 */ /* 0x000fe20000000002 */
[----:B------:R-:W-:Y:S02]  /*15ee0*/  @P0 FFMA.FTZ R26, R4, R5, R3 ;  /* 0x00000005041a0223 */ /* 0x000fe40000010003 */
.L_x_393:
[----:B------:R2:W5:Y:S04]  /*15ef0*/  LDL R6, [R1+0x20] ;  /* 0x0000200001067983 */ /* 0x0005680000100800 */
[----:B------:R-:W3:Y:S01]  /*15f00*/  S2R R3, SR_TID.X ;  /* 0x0000000000037919 */ /* 0x000ee20000002100 */
[----:B------:R-:W-:Y:S01]  /*15f10*/  BSSY B0, `(.L_x_460) ;  /* 0x0000011000007945 */ /* 0x000fe20003800000 */
[----:B---3--:R-:W-:-:S13]  /*15f20*/  LOP3.LUT P0, RZ, R3, 0xff, RZ, 0xc0, !PT ;  /* 0x000000ff03ff7812 */ /* 0x008fda000780c0ff */
[----:B------:R-:W-:Y:S05]  /*15f30*/  @P0 BRA `(.L_x_461) ;  /* 0x000000e000000947 */ /* 0x000fea0003800000 */
[----:B-12---:R-:W1:Y:S01]  /*15f40*/  S2R R5, SR_LANEID ;  /* 0x0000000000057919 */ /* 0x006e620000000000 */
[----:B------:R-:W-:Y:S01]  /*15f50*/  VOTEU.ANY UR5, UPT, PT ;  /* 0x0000000000057886 */ /* 0x000fe200038e0100 */
[----:B------:R-:W-:Y:S01]  /*15f60*/  IMAD.MOV.U32 R8, RZ, RZ, c[0x0][0x560] ;  /* 0x00015800ff087624 */ /* 0x000fe200078e00ff */
[----:B------:R-:W1:Y:S01]  /*15f70*/  FLO.U32 R4, UR5 ;  /* 0x0000000500047d00 */ /* 0x000e6200080e0000 */
[----:B------:R-:W-:-:S07]  /*15f80*/  IMAD.MOV.U32 R9, RZ, RZ, c[0x0][0x564] ;  /* 0x00015900ff097624 */ /* 0x000fce00078e00ff */
[----:B------:R-:W2:Y:S01]  /*15f90*/  POPC R3, UR5 ;  /* 0x0000000500037d09 */ /* 0x000ea20008000000 */
[----:B-1----:R-:W-:-:S13]  /*15fa0*/  ISETP.EQ.U32.AND P0, PT, R4, R5, PT ;  /* 0x000000050400720c */ /* 0x002fda0003f02070 */
[----:B--2---:R-:W2:Y:S04]  /*15fb0*/  @P0 ATOMG.E.ADD.STRONG.GPU PT, R3, [R8.64], R3 ;  /* 0x00000003080309a8 */ /* 0x004ea800081ee1c8 */
[----:B------:R-:W1:Y:S04]  /*15fc0*/  S2R R5, SR_LTMASK ;  /* 0x0000000000057919 */ /* 0x000e680000003900 */
[----:B--2---:R1:W2:Y:S02]  /*15fd0*/  SHFL.IDX PT, R4, R3, R4, 0x1f ;  /* 0x00001f0403047589 */ /* 0x0042a400000e0000 */
[----:B-1----:R-:W-:-:S06]  /*15fe0*/  LOP3.LUT R3, R5, UR5, RZ, 0xc0, !PT ;  /* 0x0000000505037c12 */ /* 0x002fcc000f8ec0ff */
[----:B------:R-:W2:Y:S02]  /*15ff0*/  POPC R3, R3 ;  /* 0x0000000300037309 */ /* 0x000ea40000000000 */
[----:B--2--5:R-:W-:-:S05]  /*16000*/  IADD3 R6, R4, c[0x0][0xc], R3 ;  /* 0x0000030004067a10 */ /* 0x024fca0007ffe003 */
[----:B------:R1:W-:Y:S02]  /*16010*/  STL [R1+0x20], R6 ;  /* 0x0000200601007387 */ /* 0x0003e40000100800 */
.L_x_461:
[----:B--2---:R-:W-:Y:S05]  /*16020*/  BSYNC B0 ;  /* 0x0000000000007941 */ /* 0x004fea0003800000 */
.L_x_460:
[----:B------:R-:W-:Y:S01]  /*16030*/  PRMT R2, R2, 0x9910, RZ ;  /* 0x0000991002027816 */ /* 0x000fe200000000ff */
[----:B------:R-:W-:Y:S01]  /*16040*/  BSSY B1, `(.L_x_462) ;  /* 0x00002bf000017945 */ /* 0x000fe20003800000 */
[----:B-----5:R-:W-:Y:S02]  /*16050*/  IMAD.MOV.U32 R74, RZ, RZ, R6 ;  /* 0x000000ffff4a7224 */ /* 0x020fe400078e0006 */
[----:B------:R-:W-:-:S13]  /*16060*/  ISETP.NE.AND P0, PT, R2, RZ, PT ;  /* 0x000000ff0200720c */ /* 0x000fda0003f05270 */
[----:B------:R-:W-:Y:S05]  /*16070*/  @!P0 BRA `(.L_x_463) ;  /* 0x0000206000008947 */ /* 0x000fea0003800000 */
[----:B-1----:R-:W2:Y:S04]  /*16080*/  LDL R10, [R1+0x88] ;  /* 0x00008800010a7983 */ /* 0x002ea80000100800 */
[----:B------:R-:W3:Y:S04]  /*16090*/  LDL R18, [R1+0x8c] ;  /* 0x00008c0001127983 */ /* 0x000ee80000100800 */
[----:B------:R-:W4:Y:S04]  /*160a0*/  LDL R6, [R1+0x94] ;  /* 0x0000940001067983 */ /* 0x000f280000100800 */
[----:B------:R-:W4:Y:S04]  /*160b0*/  LDL R17, [R1+0x90] ;  /* 0x0000900001117983 */ /* 0x000f280000100800 */
[----:B------:R-:W4:Y:S04]  /*160c0*/  LDL R9, [R1+0xa4] ;  /* 0x0000a40001097983 */ /* 0x000f280000100800 */
[----:B------:R-:W4:Y:S04]  /*160d0*/  LDL R8, [R1+0x9c] ;  /* 0x00009c0001087983 */ /* 0x000f280000100800 */
        /* <DEDUP_REMOVED lines=8> */
[----:B------:R-:W4:Y:S04]  /*16160*/  LDL.LU R15, [R1+0x30] ;  /* 0x00003000010f7983 */ /* 0x000f280000300800 */
[----:B--2---:R1:W-:Y:S04]  /*16170*/  STS [R10+0x80], R2 ;  /* 0x000080020a007388 */ /* 0x0043e80000000800 */
[----:B------:R2:W-:Y:S04]  /*16180*/  STS [R10+0x480], R3 ;  /* 0x000480030a007388 */ /* 0x0005e80000000800 */
[----:B---3--:R3:W-:Y:S01]  /*16190*/  STS [R18], R4 ;  /* 0x0000000412007388 */ /* 0x0087e20000000800 */
[----:B-1----:R-:W-:-:S02]  /*161a0*/  F2FP.PACK_AB R2, R69, R68 ;  /* 0x000000444502723e */ /* 0x002fc400000000ff */
[----:B--2---:R-:W-:-:S03]  /*161b0*/  F2FP.PACK_AB R3, R33, R32 ;  /* 0x000000202103723e */ /* 0x004fc600000000ff */
[----:B------:R1:W-:Y:S01]  /*161c0*/  STS [R18+0x400], R2 ;  /* 0x0004000212007388 */ /* 0x0003e20000000800 */
[----:B---3--:R-:W-:-:S03]  /*161d0*/  F2FP.PACK_AB R4, R57, R56 ;  /* 0x000000383904723e */ /* 0x008fc600000000ff */
[----:B----4-:R2:W-:Y:S04]  /*161e0*/  STS [R6+0x80], R3 ;  /* 0x0000800306007388 */ /* 0x0105e80000000800 */
[----:B------:R3:W-:Y:S01]  /*161f0*/  STS [R6+0x480], R4 ;  /* 0x0004800406007388 */ /* 0x0007e20000000800 */
[----:B-1----:R-:W-:Y:S02]  /*16200*/  F2FP.PACK_AB R2, R35, R34 ;  /* 0x000000222302723e */ /* 0x002fe400000000ff */
[----:B--2---:R-:W-:-:S03]  /*16210*/  F2FP.PACK_AB R3, R105, R104 ;  /* 0x000000686903723e */ /* 0x004fc600000000ff */
[----:B------:R1:W-:Y:S01]  /*16220*/  STS [R17], R2 ;  /* 0x0000000211007388 */ /* 0x0003e20000000800 */
[----:B---3--:R-:W-:-:S03]  /*16230*/  F2FP.PACK_AB R4, R37, R36 ;  /* 0x000000242504723e */ /* 0x008fc600000000ff */
[----:B------:R2:W-:Y:S04]  /*16240*/  STS [R17+0x400], R3 ;  /* 0x0004000311007388 */ /* 0x0005e80000000800 */
[----:B------:R3:W-:Y:S01]  /*16250*/  STS [R9+0x80], R4 ;  /* 0x0000800409007388 */ /* 0x0007e20000000800 */
        /* <DEDUP_REMOVED lines=8> */
[----:B------:R1:W-:Y:S01]  /*162e0*/  STS [R16+0x80], R2 ;  /* 0x0000800210007388 */ /* 0x0003e20000000800 */
        /* <DEDUP_REMOVED lines=10> */
[----:B--2---:R-:W2:Y:S01]  /*16390*/  LDL.LU R10, [R1+0x34] ;  /* 0x00003400010a7983 */ /* 0x004ea20000300800 */
        /* <DEDUP_REMOVED lines=8> */
[----:B------:R-:W-:Y:S04]  /*16420*/  STS [R17+0x4000], R3 ;  /* 0x0040000311007388 */ /* 0x000fe80000000800 */
[----:B------:R1:W-:Y:S01]  /*16430*/  STS [R17+0x4400], R2 ;  /* 0x0044000211007388 */ /* 0x0003e20000000800 */
[----:B----4-:R-:W-:Y:S02]  /*16440*/  F2FP.PACK_AB R5, R91, R90 ;  /* 0x0000005a5b05723e */ /* 0x010fe400000000ff */
[----:B------:R-:W-:Y:S01]  /*16450*/  F2FP.PACK_AB R4, R65, R64 ;  /* 0x000000404104723e */ /* 0x000fe200000000ff */
[----:B------:R-:W3:Y:S01]  /*16460*/  LDL.LU R6, [R1+0x40] ;  /* 0x0000400001067983 */ /* 0x000ee20000300800 */
[----:B------:R-:W-:Y:S02]  /*16470*/  ISETP.NE.U32.AND P0, PT, RZ, c[0x0][0x508], PT ;  /* 0x00014200ff007a0c */ /* 0x000fe40003f05070 */
[----:B-1----:R-:W-:-:S02]  /*16480*/  F2FP.PACK_AB R2, R93, R92 ;  /* 0x0000005c5d02723e */ /* 0x002fc400000000ff */
[----:B------:R-:W-:-:S03]  /*16490*/  F2FP.PACK_AB R3, R87, R86 ;  /* 0x000000565703723e */ /* 0x000fc600000000ff */
[----:B------:R1:W-:Y:S04]  /*164a0*/  STS [R9+0x4080], R2 ;  /* 0x0040800209007388 */ /* 0x0003e80000000800 */
[----:B------:R4:W-:Y:S04]  /*164b0*/  STS [R9+0x4480], R5 ;  /* 0x0044800509007388 */ /* 0x0009e80000000800 */
[----:B------:R-:W-:Y:S04]  /*164c0*/  STS [R8+0x4000], R4 ;  /* 0x0040000408007388 */ /* 0x000fe80000000800 */
[----:B------:R4:W-:Y:S01]  /*164d0*/  STS [R8+0x4400], R3 ;  /* 0x0044000308007388 */ /* 0x0009e20000000800 */
[----:B-1----:R-:W-:-:S05]  /*164e0*/  F2FP.PACK_AB R2, R53, R52 ;  /* 0x000000343502723e */ /* 0x002fca00000000ff */
[----:B------:R1:W-:Y:S01]  /*164f0*/  STS [R16+0x4080], R2 ;  /* 0x0040800210007388 */ /* 0x0003e20000000800 */
[----:B----4-:R-:W-:Y:S02]  /*16500*/  F2FP.PACK_AB R5, R67, R66 ;  /* 0x000000424305723e */ /* 0x010fe400000000ff */
[----:B------:R-:W-:-:S05]  /*16510*/  F2FP.PACK_AB R3, R71, R70 ;  /* 0x000000464703723e */ /* 0x000fca00000000ff */
[----:B------:R4:W-:Y:S01]  /*16520*/  STS [R16+0x4480], R3 ;  /* 0x0044800310007388 */ /* 0x0009e20000000800 */
[----:B------:R-:W-:Y:S02]  /*16530*/  ISETP.NE.AND.EX P2, PT, RZ, c[0x0][0x50c], PT, P0 ;  /* 0x00014300ff007a0c */ /* 0x000fe40003f45300 */
[----:B-1----:R-:W-:-:S05]  /*16540*/  F2FP.PACK_AB R2, R29, R28 ;  /* 0x0000001c1d02723e */ /* 0x002fca00000000ff */
[----:B------:R-:W-:Y:S04]  /*16550*/  STS [R11+0x4000], R2 ;  /* 0x004000020b007388 */ /* 0x000fe80000000800 */
[----:B------:R1:W-:Y:S04]  /*16560*/  STS [R11+0x4400], R5 ;  /* 0x004400050b007388 */ /* 0x0003e80000000800 */
[----:B------:R-:W-:Y:S01]  /*16570*/  BAR.SYNC.DEFER_BLOCKING 0x1, 0x100 ;  /* 0x0044000000007b1d */ /* 0x000fe20000010000 */
[----:B------:R-:W-:-:S04]  /*16580*/  ISETP.NE.U32.AND P3, PT, RZ, c[0x0][0x500], PT ;  /* 0x00014000ff007a0c */ /* 0x000fc80003f65070 */
[----:B------:R-:W-:Y:S02]  /*16590*/  ISETP.NE.AND.EX P3, PT, RZ, c[0x0][0x504], PT, P3 ;  /* 0x00014100ff007a0c */ /* 0x000fe40003f65330 */
[C---:B------:R-:W-:Y:S02]  /*165a0*/  @P2 IADD3 R8, P0, R15.reuse, c[0x0][0x508], RZ ;  /* 0x000142000f082a10 */ /* 0x040fe40007f1e0ff */
[----:B------:R-:W-:Y:S01]  /*165b0*/  IADD3 R4, P1, R15, c[0x0][0x500], RZ ;  /* 0x000140000f047a10 */ /* 0x000fe20007f3e0ff */
[----:B------:R-:W-:Y:S02]  /*165c0*/  IMAD.MOV.U32 R18, RZ, RZ, c[0x0][0x388] ;  /* 0x0000e200ff127624 */ /* 0x000fe400078e00ff */
[----:B----4-:R-:W-:Y:S01]  /*165d0*/  IMAD.MOV.U32 R3, RZ, RZ, RZ ;  /* 0x000000ffff037224 */ /* 0x010fe200078e00ff */
[C---:B--2---:R-:W-:Y:S02]  /*165e0*/  @P2 IADD3.X R9, R10.reuse, c[0x0][0x50c], RZ, P0, !PT ;  /* 0x000143000a092a10 */ /* 0x044fe400007fe4ff */
[----:B-1----:R-:W-:-:S03]  /*165f0*/  IADD3.X R5, R10, c[0x0][0x504], RZ, P1, !PT ;  /* 0x000141000a057a10 */ /* 0x002fc60000ffe4ff */
[----:B------:R1:W5:Y:S04]  /*16600*/  @P2 LDG.E R18, [R8.64] ;  /* 0x0000000808122981 */ /* 0x000368000c1e1900 */
[----:B------:R1:W5:Y:S01]  /*16610*/  @P3 LDG.E R3, [R4.64] ;  /* 0x0000000804033981 */ /* 0x000362000c1e1900 */
[----:B---3--:R-:W-:-:S04]  /*16620*/  ISETP.NE.AND P0, PT, R6, RZ, PT ;  /* 0x000000ff0600720c */ /* 0x008fc80003f05270 */
[----:B------:R-:W-:Y:S01]  /*16630*/  SEL R2, R6, c[0x0][0x3d4], P0 ;  /* 0x0000f50006027a07 */ /* 0x000fe20000000000 */
[----:B------:R-:W-:Y:S05]  /*16640*/  @P2 BRA `(.L_x_464) ;  /* 0x0000004000002947 */ /* 0x000fea0003800000 */
[----:B-1----:R-:W-:Y:S05]  /*16650*/  @!P3 BRA `(.L_x_464) ;  /* 0x000000300000b947 */ /* 0x002fea0003800000 */
[----:B-----5:R1:W2:Y:S04]  /*16660*/  LDG.E R18, [R4.64] ;  /* 0x0000000804127981 */ /* 0x0202a8000c1e1900 */
[----:B-1----:R-:W2:Y:S02]  /*16670*/  LDG.E R4, [R4.64+0x4] ;  /* 0x0000040804047981 */ /* 0x002ea4000c1e1900 */
[----:B--2---:R-:W-:Y:S02]  /*16680*/  IADD3 R18, -R18, R4, RZ ;  /* 0x0000000412127210 */ /* 0x004fe40007ffe1ff */
.L_x_464:
[----:B-1----:R-:W2:Y:S04]  /*16690*/  LDL.LU R8, [R1+0x38] ;  /* 0x0000380001087983 */ /* 0x002ea80000300800 */
[----:B------:R-:W3:Y:S04]  /*166a0*/  LDL R6, [R1+0x100] ;  /* 0x0001000001067983 */ /* 0x000ee80000100800 */
[----:B------:R-:W4:Y:S04]  /*166b0*/  LDL.LU R4, [R1+0x3c] ;  /* 0x00003c0001047983 */ /* 0x000f280000300800 */
[----:B------:R-:W3:Y:S04]  /*166c0*/  LDL.LU R5, [R1+0x28] ;  /* 0x0000280001057983 */ /* 0x000ee80000300800 */
[----:B------:R-:W3:Y:S04]  /*166d0*/  LDL R44, [R1+0x24] ;  /* 0x00002400012c7983 */ /* 0x000ee80000100800 */
[----:B------:R-:W3:Y:S04]  /*166e0*/  LDL R19, [R1+0x44] ;  /* 0x0000440001137983 */ /* 0x000ee80000100800 */
[----:B------:R-:W3:Y:S01]  /*166f0*/  LDL R45, [R1+0xfc] ;  /* 0x0000fc00012d7983 */ /* 0x000ee20000100800 */
[----:B------:R-:W-:Y:S01]  /*16700*/  IMAD.MOV.U32 R15, RZ, RZ, 0x368 ;  /* 0x00000368ff0f7424 */ /* 0x000fe200078e00ff */
[----:B------:R-:W-:-:S04]  /*16710*/  ISETP.GT.AND P2, PT, R2, 0x1, PT ;  /* 0x000000010200780c */ /* 0x000fc80003f44270 */
[----:B------:R-:W-:-:S04]  /*16720*/  SEL R15, R15, 0x328, P2 ;  /* 0x000003280f0f7807 */ /* 0x000fc80001000000 */
[----:B------:R-:W1:Y:S08]  /*16730*/  LDC.64 R10, c[0x0][R15+0x170] ;  /* 0x00005c000f0a7b82 */ /* 0x000e700000000a00 */
[----:B------:R-:W1:Y:S08]  /*16740*/  LDC.64 R20, c[0x0][R15+0x168] ;  /* 0x00005a000f147b82 */ /* 0x000e700000000a00 */
[----:B------:R1:W1:Y:S08]  /*16750*/  LDC.64 R24, c[0x0][R15+0x178] ;  /* 0x00005e000f187b82 */ /* 0x0002700000000a00 */
[----:B------:R1:W1:Y:S01]  /*16760*/  LDC.64 R22, c[0x0][R15+0x160] ;  /* 0x000058000f167b82 */ /* 0x0002620000000a00 */
[----:B------:R-:W-:Y:S01]  /*16770*/  IMAD.MOV.U32 R2, RZ, RZ, c[0x0][0x4e8] ;  /* 0x00013a00ff027624 */ /* 0x000fe200078e00ff */
[----:B------:R-:W-:-:S04]  /*16780*/  ISETP.NE.U32.AND P0, PT, RZ, c[0x0][0x500], PT ;  /* 0x00014000ff007a0c */ /* 0x000fc80003f05070 */
[----:B------:R-:W-:Y:S02]  /*16790*/  ISETP.NE.AND P3, PT, R2, 0x1, PT ;  /* 0x000000010200780c */ /* 0x000fe40003f65270 */
[----:B------:R-:W-:Y:S01]  /*167a0*/  ISETP.NE.AND.EX P0, PT, RZ, c[0x0][0x504], PT, P0 ;  /* 0x00014100ff007a0c */ /* 0x000fe20003f05300 */
[----:B------:R-:W1:Y:S03]  /*167b0*/  S2R R75, SR_TID.X ;  /* 0x00000000004b7919 */ /* 0x000e660000002100 */
[----:B--2---:R-:W-:Y:S02]  /*167c0*/  SEL R2, R8, RZ, !P0 ;  /* 0x000000ff08027207 */ /* 0x004fe40004000000 */
[----:B----4-:R-:W-:-:S03]  /*167d0*/  SEL R8, R4, RZ, !P0 ;  /* 0x000000ff04087207 */ /* 0x010fc60004000000 */
[----:B-1----:R-:W-:Y:S01]  /*167e0*/  IMAD R4, R11, R2, RZ ;  /* 0x000000020b047224 */ /* 0x002fe200078e02ff */
[----:B---3--:R-:W-:Y:S01]  /*167f0*/  LOP3.LUT R5, R5, 0xffff, RZ, 0xc0, !PT ;  /* 0x0000ffff05057812 */ /* 0x008fe200078ec0ff */
[----:B------:R-:W-:Y:S02]  /*16800*/  IMAD R6, R44, 0x80, R6 ;  /* 0x000000802c067824 */ /* 0x000fe400078e0206 */
[----:B------:R-:W-:Y:S02]  /*16810*/  IMAD R17, R10, R8, R4 ;  /* 0x000000080a117224 */ /* 0x000fe400078e0204 */
[----:B------:R-:W-:-:S04]  /*16820*/  @P3 IMAD.HI.U32 R16, R6, c[0x0][0x4ec], RZ ;  /* 0x00013b0006103a27 */ /* 0x000fc800078e00ff */
[----:B------:R-:W-:-:S04]  /*16830*/  IMAD.WIDE.U32 R8, R10, R2, RZ ;  /* 0x000000020a087225 */ /* 0x000fc800078e00ff */
[----:B------:R-:W-:-:S04]  /*16840*/  IMAD.WIDE.U32 R10, R20, R5, RZ ;  /* 0x00000005140a7225 */ /* 0x000fc800078e00ff */
[----:B------:R-:W-:Y:S01]  /*16850*/  IMAD.MOV.U32 R4, RZ, RZ, R6 ;  /* 0x000000ffff047224 */ /* 0x000fe200078e0006 */
[----:B------:R-:W-:Y:S01]  /*16860*/  @P3 SHF.R.U32.HI R4, RZ, c[0x0][0x4f0], R16 ;  /* 0x00013c00ff043a19 */ /* 0x000fe20000011610 */
[----:B------:R-:W-:Y:S01]  /*16870*/  IMAD R15, R21, R5, RZ ;  /* 0x00000005150f7224 */ /* 0x000fe200078e02ff */
[----:B------:R-:W-:Y:S01]  /*16880*/  SEL R16, R19, RZ, P2 ;  /* 0x000000ff13107207 */ /* 0x000fe20001000000 */
[----:B------:R-:W-:Y:S01]  /*16890*/  IMAD.IADD R19, R9, 0x1, R17 ;  /* 0x0000000109137824 */ /* 0x000fe200078e0211 */
[----:B-----5:R-:W-:Y:S01]  /*168a0*/  IADD3 R20, P1, P0, R8, R10, R3 ;  /* 0x0000000a08147210 */ /* 0x020fe2000783e003 */
[----:B------:R-:W-:Y:S01]  /*168b0*/  IMAD.IADD R8, R11, 0x1, R15 ;  /* 0x000000010b087824 */ /* 0x000fe200078e020f */
[----:B------:R-:W-:Y:S01]  /*168c0*/  SHF.R.S32.HI R15, RZ, 0x1f, R3 ;  /* 0x0000001fff0f7819 */ /* 0x000fe20000011403 */
[----:B------:R-:W-:Y:S02]  /*168d0*/  IMAD R17, R25, R16, RZ ;  /* 0x0000001019117224 */ /* 0x000fe400078e02ff */
[----:B------:R-:W-:-:S02]  /*168e0*/  IMAD.MOV R9, RZ, RZ, -R4 ;  /* 0x000000ffff097224 */ /* 0x000fc400078e0a04 */
        /* <DEDUP_REMOVED lines=14> */
[----:B------:R-:W-:Y:S01]  /*169d0*/  SHF.R.S32.HI R21, RZ, 0x1f, R75 ;  /* 0x0000001fff157819 */ /* 0x000fe2000001144b */
[----:B------:R-:W-:Y:S01]  /*169e0*/  IMAD.IADD R4, R9, 0x1, R4 ;  /* 0x0000000109047824 */ /* 0x000fe200078e0204 */
[C---:B------:R-:W-:Y:S02]  /*169f0*/  LEA R10, P0, R8.reuse, R10, 0x2 ;  /* 0x0000000a080a7211 */ /* 0x040fe400078010ff */
[----:B------:R-:W-:Y:S02]  /*16a00*/  SEL R11, R11, c[0x0][0x454], P2 ;  /* 0x000115000b0b7a07 */ /* 0x000fe40001000000 */
[----:B------:R-:W-:Y:S02]  /*16a10*/  LEA.HI R21, R21, R75, RZ, 0x5 ;  /* 0x0000004b15157211 */ /* 0x000fe400078f28ff */
[----:B------:R-:W-:Y:S02]  /*16a20*/  LEA.HI.X R8, R8, R11, R4, 0x2, P0 ;  /* 0x0000000b08087211 */ /* 0x000fe400000f1404 */
[----:B------:R-:W-:Y:S01]  /*16a30*/  LOP3.LUT R21, R21, 0xffffffe0, RZ, 0xc0, !PT ;  /* 0xffffffe015157812 */ /* 0x000fe200078ec0ff */
[----:B------:R-:W-:Y:S04]  /*16a40*/  SHFL.IDX PT, R16, R10, RZ, 0x1c1f ;  /* 0x001c1fff0a107589 */ /* 0x000fe800000e0000 */
[----:B------:R-:W1:Y:S01]  /*16a50*/  SHFL.IDX PT, R17, R8, RZ, 0x1c1f ;  /* 0x001c1fff08117589 */ /* 0x000e6200000e0000 */
[----:B------:R-:W-:-:S03]  /*16a60*/  IMAD.IADD R21, R75, 0x1, -R21 ;  /* 0x000000014b157824 */ /* 0x000fc600078e0a15 */
[----:B------:R-:W-:Y:S01]  /*16a70*/  SHFL.IDX PT, R10, R10, 0x1, 0x1c1f ;  /* 0x003c1f000a0a7f89 */ /* 0x000fe200000e0000 */
[----:B------:R-:W-:-:S03]  /*16a80*/  IMAD R4, R18, c[0x0][0x4e8], RZ ;  /* 0x00013a0012047a24 */ /* 0x000fc600078e02ff */
[----:B------:R2:W3:Y:S01]  /*16a90*/  SHFL.IDX PT, R11, R8, 0x1, 0x1c1f ;  /* 0x003c1f00080b7f89 */ /* 0x0004e200000e0000 */
[----:B------:R-:W-:Y:S01]  /*16aa0*/  LOP3.LUT P0, RZ, R21, 0x3, RZ, 0xc0, !PT ;  /* 0x0000000315ff7812 */ /* 0x000fe2000780c0ff */
[----:B--2---:R-:W-:-:S05]  /*16ab0*/  IMAD R8, R44, 0x80, R45 ;  /* 0x000000802c087824 */ /* 0x004fca00078e022d */
[C---:B------:R-:W-:Y:S02]  /*16ac0*/  IADD3 R9, R8.reuse, 0x8, RZ ;  /* 0x0000000808097810 */ /* 0x040fe40007ffe0ff */
[-C--:B------:R-:W-:Y:S02]  /*16ad0*/  ISETP.GE.OR P1, PT, R8, R4.reuse, P0 ;  /* 0x000000040800720c */ /* 0x080fe40000726670 */
[----:B------:R-:W-:-:S11]  /*16ae0*/  ISETP.GE.OR P0, PT, R9, R4, P0 ;  /* 0x000000040900720c */ /* 0x000fd60000706670 */
[----:B-1----:R1:W-:Y:S01]  /*16af0*/  @!P1 ST.E [R16.64], R27 ;  /* 0x0000001b10009985 */ /* 0x0023e2000c101908 */
[----:B------:R-:W-:-:S03]  /*16b00*/  ISETP.GE.AND P1, PT, R9, R4, PT ;  /* 0x000000040900720c */ /* 0x000fc60003f26270 */
[----:B---3--:R1:W-:Y:S01]  /*16b10*/  @!P0 ST.E [R10.64], R26 ;  /* 0x0000001a0a008985 */ /* 0x0083e2000c101908 */
[----:B------:R-:W-:Y:S02]  /*16b20*/  ISETP.GE.AND P0, PT, R8, R4, PT ;  /* 0x000000040800720c */ /* 0x000fe40003f06270 */
[----:B------:R-:W-:Y:S01]  /*16b30*/  P2R R18, PR, RZ, 0x2 ;  /* 0x00000002ff127803 */ /* 0x000fe20000000000 */
[----:B------:R-:W-:Y:S05]  /*16b40*/  @P2 BRA `(.L_x_465) ;  /* 0x0000067000002947 */ /* 0x000fea0003800000 */
[----:B------:R-:W-:Y:S01]  /*16b50*/  IMAD R15, R15, c[0x0][0x3a0], RZ ;  /* 0x0000e8000f0f7a24 */ /* 0x000fe200078e02ff */
[----:B------:R-:W-:Y:S01]  /*16b60*/  LEA R6, R44, R0, 0x7 ;  /* 0x000000002c067211 */ /* 0x000fe200078e38ff */
[C---:B------:R-:W-:Y:S01]  /*16b70*/  IMAD.WIDE.U32 R8, R3.reuse, c[0x0][0x3a0], RZ ;  /* 0x0000e80003087a25 */ /* 0x040fe200078e00ff */
[----:B-1----:R-:W-:Y:S01]  /*16b80*/  SHF.R.S32.HI R10, RZ, 0x1f, R2 ;  /* 0x0000001fff0a7819 */ /* 0x002fe20000011402 */
[----:B------:R1:W2:Y:S02]  /*16b90*/  LDS.128 R20, [R213+0x80] ;  /* 0x00008000d5147984 */ /* 0x0002a40000000c00 */
[----:B------:R-:W-:-:S02]  /*16ba0*/  IMAD R3, R3, c[0x0][0x3a4], R15 ;  /* 0x0000e90003037a24 */ /* 0x000fc400078e020f */
[----:B------:R-:W-:Y:S01]  /*16bb0*/  @P3 IMAD.HI.U32 R11, R6, c[0x0][0x4ec], RZ ;  /* 0x00013b00060b3a27 */ /* 0x000fe200078e00ff */
[----:B------:R1:W3:Y:S02]  /*16bc0*/  LDS.128 R28, [R213+0x1080] ;  /* 0x00108000d51c7984 */ /* 0x0002e40000000c00 */
[----:B------:R-:W-:Y:S01]  /*16bd0*/  IADD3 R9, R9, R3, RZ ;  /* 0x0000000309097210 */ /* 0x000fe20007ffe0ff */
[----:B------:R-:W-:Y:S01]  /*16be0*/  IMAD R10, R10, c[0x0][0x3f0], RZ ;  /* 0x0000fc000a0a7a24 */ /* 0x000fe200078e02ff */
[----:B------:R1:W4:Y:S01]  /*16bf0*/  LDS.128 R36, [R213+0x2080] ;  /* 0x00208000d5247984 */ /* 0x0003220000000c00 */
[----:B------:R-:W-:Y:S02]  /*16c00*/  MOV R3, R6 ;  /* 0x0000000600037202 */ /* 0x000fe40000000f00 */
[----:B------:R-:W-:Y:S01]  /*16c10*/  IMAD.WIDE.U32 R8, R5, c[0x0][0x3e8], R8 ;  /* 0x0000fa0005087a25 */ /* 0x000fe200078e0008 */
[----:B------:R1:W1:Y:S01]  /*16c20*/  LDS.128 R48, [R213+0x3080] ;  /* 0x00308000d5307984 */ /* 0x0002620000000c00 */
[----:B------:R-:W-:-:S02]  /*16c30*/  @P3 SHF.R.U32.HI R3, RZ, c[0x0][0x4f0], R11 ;  /* 0x00013c00ff033a19 */ /* 0x000fc4000001160b */
[----:B------:R-:W-:Y:S01]  /*16c40*/  IMAD R9, R5, c[0x0][0x3ec], R9 ;  /* 0x0000fb0005097a24 */ /* 0x000fe200078e0209 */
[----:B------:R1:W1:Y:S01]  /*16c50*/  LDS.128 R16, [R213+0x4080] ;  /* 0x00408000d5107984 */ /* 0x0002620000000c00 */
[C---:B------:R-:W-:Y:S01]  /*16c60*/  IMAD R10, R2.reuse, c[0x0][0x3f4], R10 ;  /* 0x0000fd00020a7a24 */ /* 0x040fe200078e020a */
[----:B------:R-:W-:Y:S01]  /*16c70*/  SHF.R.S32.HI R5, RZ, 0x1f, R3 ;  /* 0x0000001fff057819 */ /* 0x000fe20000011403 */
[----:B------:R-:W-:Y:S01]  /*16c80*/  IMAD.WIDE.U32 R8, R2, c[0x0][0x3f0], R8 ;  /* 0x0000fc0002087a25 */ /* 0x000fe200078e0008 */
[----:B------:R1:W1:Y:S01]  /*16c90*/  LDS.128 R24, [R213+0x5080] ;  /* 0x00508000d5187984 */ /* 0x0002620000000c00 */
[----:B------:R-:W-:-:S03]  /*16ca0*/  IADD3 R2, -R3, RZ, RZ ;  /* 0x000000ff03027210 */ /* 0x000fc60007ffe1ff */
[----:B------:R1:W1:Y:S01]  /*16cb0*/  LDS.128 R32, [R213+0x6080] ;  /* 0x00608000d5207984 */ /* 0x0002620000000c00 */
[----:B------:R-:W-:Y:S01]  /*16cc0*/  IADD3 R9, R9, R10, RZ ;  /* 0x0000000a09097210 */ /* 0x000fe20007ffe0ff */
[----:B------:R-:W-:Y:S02]  /*16cd0*/  IMAD R10, R5, c[0x0][0x3e0], RZ ;  /* 0x0000f800050a7a24 */ /* 0x000fe400078e02ff */
[----:B------:R1:W1:Y:S01]  /*16ce0*/  LDS.128 R40, [R213+0x7080] ;  /* 0x00708000d5287984 */ /* 0x0002620000000c00 */
        /* <DEDUP_REMOVED lines=9> */
[----:B------:R-:W-:Y:S02]  /*16d80*/  IADD3 R3, R3, R5, RZ ;  /* 0x0000000503037210 */ /* 0x000fe40007ffe0ff */
[----:B------:R-:W-:Y:S02]  /*16d90*/  LEA R5, R44, R81, 0x7 ;  /* 0x000000512c057211 */ /* 0x000fe400078e38ff */
[----:B------:R-:W-:Y:S01]  /*16da0*/  LEA.HI.X R6, R2, c[0x0][0x384], R3, 0x1, P0 ;  /* 0x0000e10002067a11 */ /* 0x000fe200000f0c03 */
[----:B------:R-:W-:Y:S05]  /*16db0*/  BRA.DIV ~URZ, `(.L_x_466) ;  /* 0x00003b227f007947 */ /* 0x000fea000b800000 */
[----:B--234-:R2:W3:Y:S02]  /*16dc0*/  SHFL.IDX PT, R11, R6, RZ, 0x181f ;  /* 0x00181fff060b7589 */ /* 0x01c4e400000e0000 */
.L_x_542:
[----:B------:R-:W-:Y:S05]  /*16dd0*/  BRA.DIV ~URZ, `(.L_x_467) ;  /* 0x00003b727f007947 */ /* 0x000fea000b800000 */
[----:B------:R4:W2:Y:S02]  /*16de0*/  SHFL.IDX PT, R2, R10, RZ, 0x181f ;  /* 0x00181fff0a027589 */ /* 0x0008a400000e0000 */
.L_x_543:
[----:B------:R-:W-:Y:S01]  /*16df0*/  ISETP.GE.AND P0, PT, R5, R4, PT ;  /* 0x000000040500720c */ /* 0x000fe20003f06270 */
[----:B------:R-:W-:-:S12]  /*16e00*/  BSSY B0, `(.L_x_468) ;  /* 0x000000a000007945 */ /* 0x000fd80003800000 */
[----:B------:R-:W-:Y:S05]  /*16e10*/  @P0 BRA `(.L_x_469) ;  /* 0x0000008000000947 */ /* 0x000fea0003800000 */
[----:B------:R-:W-:Y:S02]  /*16e20*/  ISETP.GE.AND P1, PT, R76, c[0x0][0x3c8], PT ;  /* 0x0000f2004c007a0c */ /* 0x000fe40003f26270 */
[----:B------:R-:W-:-:S11]  /*16e30*/  ISETP.GE.AND P0, PT, R212, c[0x0][0x3c8], PT ;  /* 0x0000f200d4007a0c */ /* 0x000fd60003f06270 */
[-C--:B--2---:R-:W-:Y:S02]  /*16e40*/  @!P1 LEA R8, P3, R76, R2.reuse, 0x1 ;  /* 0x000000024c089211 */ /* 0x084fe400078608ff */
[----:B------:R-:W-:Y:S02]  /*16e50*/  @!P0 LEA R2, P2, R212, R2, 0x1 ;  /* 0x00000002d4028211 */ /* 0x000fe400078408ff */
[-C--:B---3--:R-:W-:Y:S02]  /*16e60*/  @!P1 LEA.HI.X R9, R76, R11.reuse, R77, 0x1, P3 ;  /* 0x0000000b4c099211 */ /* 0x088fe400018f0c4d */
[----:B------:R-:W-:-:S03]  /*16e70*/  @!P0 LEA.HI.X R3, R212, R11, R230, 0x1, P2 ;  /* 0x0000000bd4038211 */ /* 0x000fc600010f0ce6 */
[----:B------:R2:W-:Y:S04]  /*16e80*/  @!P1 ST.E.128 [R8.64], R20 ;  /* 0x0000001408009985 */ /* 0x0005e8000c101d08 */
[----:B-1----:R2:W-:Y:S02]  /*16e90*/  @!P0 ST.E.128 [R2.64], R16 ;  /* 0x0000001002008985 */ /* 0x0025e4000c101d08 */
.L_x_469:
[----:B------:R-:W-:Y:S05]  /*16ea0*/  BSYNC B0 ;  /* 0x0000000000007941 */ /* 0x000fea0003800000 */
.L_x_468:
[----:B------:R-:W-:Y:S05]  /*16eb0*/  BRA.DIV ~URZ, `(.L_x_470) ;  /* 0x00003b027f007947 */ /* 0x000fea000b800000 */
[----:B---3--:R3:W4:Y:S04]  /*16ec0*/  SHFL.IDX PT, R11, R6, 0x1, 0x181f ;  /* 0x00381f00060b7f89 */ /* 0x00872800000e0000 */
[----:B--2---:R3:W2:Y:S02]  /*16ed0*/  SHFL.IDX PT, R2, R10, 0x1, 0x181f ;  /* 0x00381f000a027f89 */ /* 0x0046a400000e0000 */
.L_x_544:
[----:B------:R-:W-:Y:S01]  /*16ee0*/  IADD3 R3, R5, 0x20, RZ ;  /* 0x0000002005037810 */ /* 0x000fe20007ffe0ff */
[----:B------:R-:W-:Y:S03]  /*16ef0*/  BSSY B0, `(.L_x_471) ;  /* 0x000000b000007945 */ /* 0x000fe60003800000 */
[----:B------:R-:W-:-:S13]  /*16f00*/  ISETP.GE.AND P0, PT, R3, R4, PT ;  /* 0x000000040300720c */ /* 0x000fda0003f06270 */
[----:B------:R-:W-:Y:S05]  /*16f10*/  @P0 BRA `(.L_x_472) ;  /* 0x0000008000000947 */ /* 0x000fea0003800000 */
[----:B------:R-:W-:Y:S02]  /*16f20*/  ISETP.GE.AND P1, PT, R76, c[0x0][0x3c8], PT ;  /* 0x0000f2004c007a0c */ /* 0x000fe40003f26270 */
[----:B------:R-:W-:-:S11]  /*16f30*/  ISETP.GE.AND P0, PT, R212, c[0x0][0x3c8], PT ;  /* 0x0000f200d4007a0c */ /* 0x000fd60003f06270 */
[-C--:B--2---:R-:W-:Y:S02]  /*16f40*/  @!P1 LEA R8, P3, R76, R2.reuse, 0x1 ;  /* 0x000000024c089211 */ /* 0x084fe400078608ff */
[----:B------:R-:W-:Y:S02]  /*16f50*/  @!P0 LEA R2, P2, R212, R2, 0x1 ;  /* 0x00000002d4028211 */ /* 0x000fe400078408ff */
[-C--:B----4-:R-:W-:Y:S02]  /*16f60*/  @!P1 LEA.HI.X R9, R76, R11.reuse, R77, 0x1, P3 ;  /* 0x0000000b4c099211 */ /* 0x090fe400018f0c4d */
[----:B------:R-:W-:-:S03]  /*16f70*/  @!P0 LEA.HI.X R3, R212, R11, R230, 0x1, P2 ;  /* 0x0000000bd4038211 */ /* 0x000fc600010f0ce6 */
[----:B------:R2:W-:Y:S04]  /*16f80*/  @!P1 ST.E.128 [R8.64], R28 ;  /* 0x0000001c08009985 */ /* 0x0005e8000c101d08 */
[----:B-1----:R2:W-:Y:S02]  /*16f90*/  @!P0 ST.E.128 [R2.64], R24 ;  /* 0x0000001802008985 */ /* 0x0025e4000c101d08 */
.L_x_472:
[----:B------:R-:W-:Y:S05]  /*16fa0*/  BSYNC B0 ;  /* 0x0000000000007941 */ /* 0x000fea0003800000 */
.L_x_471:
[----:B------:R-:W-:Y:S05]  /*16fb0*/  BRA.DIV ~URZ, `(.L_x_473) ;  /* 0x00003ad27f007947 */ /* 0x000fea000b800000 */
[----:B----4-:R4:W3:Y:S02]  /*16fc0*/  SHFL.IDX PT, R11, R6, 0x2, 0x181f ;  /* 0x00581f00060b7f89 */ /* 0x0108e400000e0000 */
.L_x_545:
[----:B------:R-:W-:Y:S05]  /*16fd0*/  BRA.DIV ~URZ, `(.L_x_474) ;  /* 0x00003b227f007947 */ /* 0x000fea000b800000 */
[----:B--2---:R2:W4:Y:S02]  /*16fe0*/  SHFL.IDX PT, R2, R10, 0x2, 0x181f ;  /* 0x00581f000a027f89 */ /* 0x00452400000e0000 */
.L_x_546:
[----:B------:R-:W-:Y:S01]  /*16ff0*/  IADD3 R3, R5, 0x40, RZ ;  /* 0x0000004005037810 */ /* 0x000fe20007ffe0ff */
[----:B------:R-:W-:Y:S03]  /*17000*/  BSSY B0, `(.L_x_475) ;  /* 0x000000b000007945 */ /* 0x000fe60003800000 */
[----:B------:R-:W-:-:S13]  /*17010*/  ISETP.GE.AND P0, PT, R3, R4, PT ;  /* 0x000000040300720c */ /* 0x000fda0003f06270 */
[----:B------:R-:W-:Y:S05]  /*17020*/  @P0 BRA `(.L_x_476) ;  /* 0x0000008000000947 */ /* 0x000fea0003800000 */
[----:B------:R-:W-:Y:S02]  /*17030*/  ISETP.GE.AND P1, PT, R76, c[0x0][0x3c8], PT ;  /* 0x0000f2004c007a0c */ /* 0x000fe40003f26270 */
[----:B------:R-:W-:-:S11]  /*17040*/  ISETP.GE.AND P0, PT, R212, c[0x0][0x3c8], PT ;  /* 0x0000f200d4007a0c */ /* 0x000fd60003f06270 */
[-C--:B----4-:R-:W-:Y:S02]  /*17050*/  @!P1 LEA R8, P3, R76, R2.reuse, 0x1 ;  /* 0x000000024c089211 */ /* 0x090fe400078608ff */
[----:B------:R-:W-:Y:S02]  /*17060*/  @!P0 LEA R2, P2, R212, R2, 0x1 ;  /* 0x00000002d4028211 */ /* 0x000fe400078408ff */
[-C--:B---3--:R-:W-:Y:S02]  /*17070*/  @!P1 LEA.HI.X R9, R76, R11.reuse, R77, 0x1, P3 ;  /* 0x0000000b4c099211 */ /* 0x088fe400018f0c4d */
[----:B------:R-:W-:-:S03]  /*17080*/  @!P0 LEA.HI.X R3, R212, R11, R230, 0x1, P2 ;  /* 0x0000000bd4038211 */ /* 0x000fc600010f0ce6 */
[----:B------:R3:W-:Y:S04]  /*17090*/  @!P1 ST.E.128 [R8.64], R36 ;  /* 0x0000002408009985 */ /* 0x0007e8000c101d08 */
[----:B-1----:R3:W-:Y:S02]  /*170a0*/  @!P0 ST.E.128 [R2.64], R32 ;  /* 0x0000002002008985 */ /* 0x0027e4000c101d08 */
.L_x_476:
[----:B------:R-:W-:Y:S05]  /*170b0*/  BSYNC B0 ;  /* 0x0000000000007941 */ /* 0x000fea0003800000 */
.L_x_475:
[----:B------:R-:W-:Y:S05]  /*170c0*/  BRA.DIV ~URZ, `(.L_x_477) ;  /* 0x00003aa27f007947 */ /* 0x000fea000b800000 */
[----:B---3--:R3:W2:Y:S04]  /*170d0*/  SHFL.IDX PT, R8, R6, 0x3, 0x181f ;  /* 0x00781f0006087f89 */ /* 0x0086a800000e0000 */
[----:B----4-:R3:W4:Y:S02]  /*170e0*/  SHFL.IDX PT, R6, R10, 0x3, 0x181f ;  /* 0x00781f000a067f89 */ /* 0x01072400000e0000 */
.L_x_547:
[----:B------:R-:W-:-:S04]  /*170f0*/  IADD3 R2, R5, 0x60, RZ ;  /* 0x0000006005027810 */ /* 0x000fc80007ffe0ff */
[----:B------:R-:W-:-:S13]  /*17100*/  ISETP.GE.AND P0, PT, R2, R4, PT ;  /* 0x000000040200720c */ /* 0x000fda0003f06270 */
[----:B------:R-:W-:Y:S05]  /*17110*/  @P0 BRA `(.L_x_478) ;  /* 0x00001b1000000947 */ /* 0x000fea0003800000 */
[----:B------:R-:W-:-:S13]  /*17120*/  ISETP.GE.AND P0, PT, R76, c[0x0][0x3c8], PT ;  /* 0x0000f2004c007a0c */ /* 0x000fda0003f06270 */
[----:B----4-:R-:W-:-:S04]  /*17130*/  @!P0 LEA R2, P1, R76, R6, 0x1 ;  /* 0x000000064c028211 */ /* 0x010fc800078208ff */
[----:B--2---:R-:W-:-:S05]  /*17140*/  @!P0 LEA.HI.X R3, R76, R8, R77, 0x1, P1 ;  /* 0x000000084c038211 */ /* 0x004fca00008f0c4d */
[----:B-1----:R1:W-:Y:S01]  /*17150*/  @!P0 ST.E.128 [R2.64], R48 ;  /* 0x0000003002008985 */ /* 0x0023e2000c101d08 */
[----:B------:R-:W-:-:S13]  /*17160*/  ISETP.GE.AND P0, PT, R212, c[0x0][0x3c8], PT ;  /* 0x0000f200d4007a0c */ /* 0x000fda0003f06270 */
[----:B------:R-:W-:Y:S05]  /*17170*/  @P0 BRA `(.L_x_478) ;  /* 0x00001ab000000947 */ /* 0x000fea0003800000 */
[----:B-1----:R-:W-:-:S04]  /*17180*/  LEA R2, P0, R212, R6, 0x1 ;  /* 0x00000006d4027211 */ /* 0x002fc800078008ff */
[----:B------:R-:W-:-:S05]  /*17190*/  LEA.HI.X R3, R212, R8, R230, 0x1, P0 ;  /* 0x00000008d4037211 */ /* 0x000fca00000f0ce6 */
[----:B------:R1:W-:Y:S01]  /*171a0*/  ST.E.128 [R2.64], R40 ;  /* 0x0000002802007985 */ /* 0x0003e2000c101d08 */
[----:B------:R-:W-:Y:S05]  /*171b0*/  BRA `(.L_x_478) ;  /* 0x00001a7000007947 */ /* 0x000fea0003800000 */
.L_x_465:
[----:B-1----:R-:W2:Y:S01]  /*171c0*/  LDL.LU R10, [R1+0x44] ;  /* 0x00004400010a7983 */ /* 0x002ea20000300800 */
[----:B------:R-:W-:Y:S02]  /*171d0*/  IMAD R15, R15, c[0x0][0x408], RZ ;  /* 0x000102000f0f7a24 */ /* 0x000fe400078e02ff */
[----:B------:R-:W-:-:S04]  /*171e0*/  IMAD.WIDE.U32 R8, R3, c[0x0][0x408], RZ ;  /* 0x0001020003087a25 */ /* 0x000fc800078e00ff */
[----:B------:R-:W-:-:S05]  /*171f0*/  IMAD R3, R3, c[0x0][0x40c], R15 ;  /* 0x0001030003037a24 */ /* 0x000fca00078e020f */
[----:B------:R-:W-:Y:S02]  /*17200*/  IADD3 R9, R9, R3, RZ ;  /* 0x0000000309097210 */ /* 0x000fe40007ffe0ff */
[----:B------:R-:W-:-:S03]  /*17210*/  SHF.R.S32.HI R3, RZ, 0x1f, R2 ;  /* 0x0000001fff037819 */ /* 0x000fc60000011402 */
[----:B------:R-:W-:-:S04]  /*17220*/  IMAD.WIDE.U32 R8, R5, c[0x0][0x438], R8 ;  /* 0x00010e0005087a25 */ /* 0x000fc800078e0008 */
[----:B------:R-:W-:Y:S01]  /*17230*/  IMAD R3, R3, c[0x0][0x440], RZ ;  /* 0x0001100003037a24 */ /* 0x000fe200078e02ff */
[----:B------:R-:W-:Y:S01]  /*17240*/  MOV R4, R8 ;  /* 0x0000000800047202 */ /* 0x000fe20000000f00 */
[----:B------:R-:W-:Y:S02]  /*17250*/  IMAD R5, R5, c[0x0][0x43c], R9 ;  /* 0x00010f0005057a24 */ /* 0x000fe400078e0209 */
[----:B------:R-:W-:-:S04]  /*17260*/  @P3 IMAD.HI.U32 R9, R6, c[0x0][0x4ec], RZ ;  /* 0x00013b0006093a27 */ /* 0x000fc800078e00ff */
[C---:B------:R-:W-:Y:S02]  /*17270*/  IMAD R3, R2.reuse, c[0x0][0x444], R3 ;  /* 0x0001110002037a24 */ /* 0x040fe400078e0203 */
[----:B------:R-:W-:Y:S01]  /*17280*/  IMAD.WIDE.U32 R4, R2, c[0x0][0x440], R4 ;  /* 0x0001100002047a25 */ /* 0x000fe200078e0004 */
[----:B------:R-:W-:Y:S02]  /*17290*/  MOV R2, R6 ;  /* 0x0000000600027202 */ /* 0x000fe40000000f00 */
[----:B------:R-:W-:Y:S02]  /*172a0*/  @P3 SHF.R.U32.HI R2, RZ, c[0x0][0x4f0], R9 ;  /* 0x00013c00ff023a19 */ /* 0x000fe40000011609 */
        /* <DEDUP_REMOVED lines=19> */
.L_x_548:
[----:B------:R-:W-:Y:S05]  /*173e0*/  BRA.DIV ~URZ, `(.L_x_480) ;  /* 0x000038c27f007947 */ /* 0x000fea000b800000 */
[----:B------:R3:W4:Y:S02]  /*173f0*/  SHFL.IDX PT, R2, R5, RZ, 0x1c1f ;  /* 0x001c1fff05027589 */ /* 0x00072400000e0000 */
.L_x_549:
        /* <DEDUP_REMOVED lines=22> */
[----:B------:R-:W-:-:S04]  /*17560*/  @!P1 IMAD.MOV.U32 R3, RZ, RZ, R4 ;  /* 0x000000ffff039224 */ /* 0x000fc800078e0004 */
[----:B------:R-:W-:Y:S01]  /*17570*/  @!P1 IMAD.WIDE R10, R10, 0x4, R2 ;  /* 0x000000040a0a9825 */ /* 0x000fe200078e0202 */
[----:B--2---:R-:W-:Y:S01]  /*17580*/  ISETP.GE.AND P4, PT, R15, c[0x0][0x3c8], PT ;  /* 0x0000f2000f007a0c */ /* 0x004fe20003f86270 */
[----:B------:R-:W2:Y:S04]  /*17590*/  LDL R3, [R1+0x50] ;  /* 0x0000500001037983 */ /* 0x000ea80000100800 */
[----:B------:R3:W-:Y:S01]  /*175a0*/  @!P1 ST.E.64 [R10.64], R54 ;  /* 0x000000360a009985 */ /* 0x0007e2000c101b08 */
[----:B------:R-:W-:-:S04]  /*175b0*/  @!P0 LEA R8, P2, R25, R2, 0x2 ;  /* 0x0000000219088211 */ /* 0x000fc800078410ff */
[----:B------:R-:W-:Y:S02]  /*175c0*/  @!P0 LEA.HI.X R9, R25, R4, R26, 0x2, P2 ;  /* 0x0000000419098211 */ /* 0x000fe400010f141a */
[----:B------:R-:W4:Y:S01]  /*175d0*/  LDL R25, [R1+0x58] ;  /* 0x0000580001197983 */ /* 0x000f220000100800 */
[----:B------:R-:W-:-:S03]  /*175e0*/  ISETP.GE.AND P2, PT, R22, c[0x0][0x3c8], PT ;  /* 0x0000f20016007a0c */ /* 0x000fc60003f46270 */
[----:B------:R5:W-:Y:S01]  /*175f0*/  @!P0 ST.E.64 [R8.64], R30 ;  /* 0x0000001e08008985 */ /* 0x000be2000c101b08 */
[----:B---3--:R-:W-:-:S03]  /*17600*/  @!P3 LEA R10, P5, R17, R2, 0x2 ;  /* 0x00000002110ab211 */ /* 0x008fc600078a10ff */
[----:B------:R-:W3:Y:S01]  /*17610*/  LDL R54, [R1+0xc4] ;  /* 0x0000c40001367983 */ /* 0x000ee20000100800 */
[----:B------:R-:W-:-:S03]  /*17620*/  @!P3 LEA.HI.X R11, R17, R4, R23, 0x2, P5 ;  /* 0x00000004110bb211 */ /* 0x000fc600028f1417 */
[----:B------:R-:W2:Y:S04]  /*17630*/  LDL R26, [R1+0xb8] ;  /* 0x0000b800011a7983 */ /* 0x000ea80000100800 */
[----:B------:R-:W2:Y:S01]  /*17640*/  LDL R17, [R1+0xc8] ;  /* 0x0000c80001117983 */ /* 0x000ea20000100800 */
[----:B-----5:R-:W-:-:S03]  /*17650*/  @!P4 LEA R8, P0, R15, R2, 0x2 ;  /* 0x000000020f08c211 */ /* 0x020fc600078010ff */
[----:B------:R-:W5:Y:S01]  /*17660*/  LDL R31, [R1+0xc0] ;  /* 0x0000c000011f7983 */ /* 0x000f620000100800 */
[----:B------:R-:W-:Y:S02]  /*17670*/  ISETP.GE.AND P1, PT, R19, c[0x0][0x3c8], PT ;  /* 0x0000f20013007a0c */ /* 0x000fe40003f26270 */
[----:B------:R-:W-:Y:S01]  /*17680*/  @!P4 LEA.HI.X R9, R15, R4, R20, 0x2, P0 ;  /* 0x000000040f09c211 */ /* 0x000fe200000f1414 */
[----:B------:R-:W5:Y:S04]  /*17690*/  LDL R23, [R1+0x54] ;  /* 0x0000540001177983 */ /* 0x000f680000100800 */
[----:B------:R-:W5:Y:S04]  /*176a0*/  LDL R30, [R1+0xbc] ;  /* 0x0000bc00011e7983 */ /* 0x000f680000100800 */
[----:B------:R-:W5:Y:S04]  /*176b0*/  LDL R20, [R1+0x4c] ;  /* 0x00004c0001147983 */ /* 0x000f680000100800 */
[----:B------:R-:W5:Y:S04]  /*176c0*/  LDL R15, [R1+0x48] ;  /* 0x00004800010f7983 */ /* 0x000f680000100800 */
[----:B------:R1:W-:Y:S04]  /*176d0*/  @!P3 ST.E.64 [R10.64], R32 ;  /* 0x000000200a00b985 */ /* 0x0003e8000c101b08 */
[----:B------:R1:W-:Y:S02]  /*176e0*/  @!P4 ST.E.64 [R8.64], R34 ;  /* 0x000000220800c985 */ /* 0x0003e4000c101b08 */
[----:B-1----:R-:W-:-:S02]  /*176f0*/  @!P2 LEA R10, P5, R22, R2, 0x2 ;  /* 0x00000002160aa211 */ /* 0x002fc400078a10ff */
[C---:B------:R-:W-:Y:S02]  /*17700*/  @!P1 LEA R8, P0, R19.reuse, R2, 0x2 ;  /* 0x0000000213089211 */ /* 0x040fe400078010ff */
[-C--:B------:R-:W-:Y:S02]  /*17710*/  @!P2 LEA.HI.X R11, R22, R4.reuse, R24, 0x2, P5 ;  /* 0x00000004160ba211 */ /* 0x080fe400028f1418 */
[----:B------:R-:W5:Y:S01]  /*17720*/  LDL R22, [R1+0xb0] ;  /* 0x0000b00001167983 */ /* 0x000f620000100800 */
[----:B------:R-:W-:-:S03]  /*17730*/  @!P1 LEA.HI.X R9, R19, R4, R21, 0x2, P0 ;  /* 0x0000000413099211 */ /* 0x000fc600000f1415 */
[----:B------:R-:W5:Y:S04]  /*17740*/  LDL R24, [R1+0xb4] ;  /* 0x0000b40001187983 */ /* 0x000f680000100800 */
[----:B------:R-:W5:Y:S04]  /*17750*/  LDL R21, [R1+0xac] ;  /* 0x0000ac0001157983 */ /* 0x000f680000100800 */
[----:B------:R-:W5:Y:S01]  /*17760*/  LDL R19, [R1+0xa8] ;  /* 0x0000a80001137983 */ /* 0x000f620000100800 */
[----:B------:R-:W-:Y:S02]  /*17770*/  ISETP.GE.AND P3, PT, R75, c[0x0][0x3c8], PT ;  /* 0x0000f2004b007a0c */ /* 0x000fe40003f66270 */
[----:B------:R-:W-:Y:S01]  /*17780*/  ISETP.GE.AND P4, PT, R16, c[0x0][0x3c8], PT ;  /* 0x0000f20010007a0c */ /* 0x000fe20003f86270 */
[----:B------:R1:W-:Y:S01]  /*17790*/  @!P2 ST.E.64 [R10.64], R36 ;  /* 0x000000240a00a985 */ /* 0x0003e2000c101b08 */
[----:B------:R-:W-:-:S03]  /*177a0*/  ISETP.GE.AND P2, PT, R45, c[0x0][0x3c8], PT ;  /* 0x0000f2002d007a0c */ /* 0x000fc60003f46270 */
[----:B------:R1:W-:Y:S01]  /*177b0*/  @!P1 ST.E.64 [R8.64], R38 ;  /* 0x0000002608009985 */ /* 0x0003e2000c101b08 */
[----:B------:R-:W-:Y:S02]  /*177c0*/  ISETP.GE.AND P1, PT, R44, c[0x0][0x3c8], PT ;  /* 0x0000f2002c007a0c */ /* 0x000fe40003f26270 */
[----:B------:R-:W-:-:S03]  /*177d0*/  ISETP.GE.AND P6, PT, R27, c[0x0][0x3c8], PT ;  /* 0x0000f2001b007a0c */ /* 0x000fc60003fc6270 */
[CC--:B-1----:R-:W-:Y:S02]  /*177e0*/  @!P3 LEA R10, P5, R75.reuse, R2.reuse, 0x2 ;  /* 0x000000024b0ab211 */ /* 0x0c2fe400078a10ff */
[----:B------:R-:W-:Y:S02]  /*177f0*/  @!P4 LEA R8, P0, R16, R2, 0x2 ;  /* 0x000000021008c211 */ /* 0x000fe400078010ff */
[----:B------:R-:W-:-:S05]  /*17800*/  @!P3 LEA.HI.X R11, R75, R4, R83, 0x2, P5 ;  /* 0x000000044b0bb211 */ /* 0x000fca00028f1453 */
[----:B------:R1:W-:Y:S01]  /*17810*/  @!P3 ST.E.64 [R10.64], R40 ;  /* 0x000000280a00b985 */ /* 0x0003e2000c101b08 */
[----:B----4-:R-:W-:Y:S02]  /*17820*/  ISETP.GE.AND P5, PT, R25, c[0x0][0x3c8], PT ;  /* 0x0000f20019007a0c */ /* 0x010fe40003fa6270 */
[----:B--2---:R-:W-:Y:S02]  /*17830*/  @!P4 LEA.HI.X R9, R16, R4, R17, 0x2, P0 ;  /* 0x000000041009c211 */ /* 0x004fe400000f1411 */
[----:B------:R-:W-:-:S03]  /*17840*/  @!P2 LEA R16, P0, R45, R2, 0x2 ;  /* 0x000000022d10a211 */ /* 0x000fc600078010ff */
[----:B------:R2:W-:Y:S01]  /*17850*/  @!P4 ST.E.64 [R8.64], R42 ;  /* 0x0000002a0800c985 */ /* 0x0005e2000c101b08 */
[----:B---3--:R-:W-:Y:S02]  /*17860*/  @!P2 LEA.HI.X R17, R45, R4, R54, 0x2, P0 ;  /* 0x000000042d11a211 */ /* 0x008fe400000f1436 */
[----:B-1----:R-:W-:-:S03]  /*17870*/  @!P6 LEA R10, P0, R27, R2, 0x2 ;  /* 0x000000021b0ae211 */ /* 0x002fc600078010ff */
[----:B------:R1:W-:Y:S01]  /*17880*/  @!P2 ST.E.64 [R16.64], R60 ;  /* 0x0000003c1000a985 */ /* 0x0003e2000c101b08 */
[----:B------:R-:W-:Y:S02]  /*17890*/  ISETP.GE.AND P2, PT, R3, c[0x0][0x3c8], PT ;  /* 0x0000f20003007a0c */ /* 0x000fe40003f46270 */
[----:B-----5:R-:W-:Y:S02]  /*178a0*/  ISETP.GE.AND P4, PT, R23, c[0x0][0x3c8], PT ;  /* 0x0000f20017007a0c */ /* 0x020fe40003f86270 */
[----:B------:R-:W-:Y:S02]  /*178b0*/  @!P6 LEA.HI.X R11, R27, R4, R30, 0x2, P0 ;  /* 0x000000041b0be211 */ /* 0x000fe400000f141e */
[----:B------:R-:W-:Y:S02]  /*178c0*/  ISETP.GE.AND P0, PT, R15, c[0x0][0x3c8], PT ;  /* 0x0000f2000f007a0c */ /* 0x000fe40003f06270 */
[----:B--2---:R-:W-:-:S04]  /*178d0*/  @!P1 LEA R8, P3, R44, R2, 0x2 ;  /* 0x000000022c089211 */ /* 0x004fc800078610ff */
[----:B------:R-:W-:-:S05]  /*178e0*/  @!P1 LEA.HI.X R9, R44, R4, R31, 0x2, P3 ;  /* 0x000000042c099211 */ /* 0x000fca00018f141f */
[----:B------:R2:W-:Y:S01]  /*178f0*/  @!P1 ST.E.64 [R8.64], R46 ;  /* 0x0000002e08009985 */ /* 0x0005e2000c101b08 */
[----:B------:R-:W-:-:S03]  /*17900*/  ISETP.GE.AND P1, PT, R20, c[0x0][0x3c8], PT ;  /* 0x0000f20014007a0c */ /* 0x000fc60003f26270 */
[----:B------:R3:W-:Y:S01]  /*17910*/  @!P6 ST.E.64 [R10.64], R48 ;  /* 0x000000300a00e985 */ /* 0x0007e2000c101b08 */
[-C--:B-1----:R-:W-:Y:S02]  /*17920*/  @!P4 LEA R16, P6, R23, R2.reuse, 0x2 ;  /* 0x000000021710c211 */ /* 0x082fe400078c10ff */
[----:B--2---:R-:W-:-:S04]  /*17930*/  @!P5 LEA R8, P3, R25, R2, 0x2 ;  /* 0x000000021908d211 */ /* 0x004fc800078610ff */
[----:B------:R-:W-:Y:S02]  /*17940*/  @!P5 LEA.HI.X R9, R25, R4, R26, 0x2, P3 ;  /* 0x000000041909d211 */ /* 0x000fe400018f141a */
[----:B---3--:R-:W-:-:S03]  /*17950*/  @!P2 LEA R10, P3, R3, R2, 0x2 ;  /* 0x00000002030aa211 */ /* 0x008fc600078610ff */
[----:B------:R1:W-:Y:S01]  /*17960*/  @!P5 ST.E.64 [R8.64], R50 ;  /* 0x000000320800d985 */ /* 0x0003e2000c101b08 */
[-C--:B------:R-:W-:Y:S02]  /*17970*/  @!P2 LEA.HI.X R11, R3, R4.reuse, R22, 0x2, P3 ;  /* 0x00000004030ba211 */ /* 0x080fe400018f1416 */
[----:B------:R-:W-:-:S05]  /*17980*/  @!P4 LEA.HI.X R17, R23, R4, R24, 0x2, P6 ;  /* 0x000000041711c211 */ /* 0x000fca00030f1418 */
[----:B------:R2:W-:Y:S04]  /*17990*/  @!P4 ST.E.64 [R16.64], R92 ;  /* 0x0000005c1000c985 */ /* 0x0005e8000c101b08 */
[----:B------:R2:W-:Y:S01]  /*179a0*/  @!P2 ST.E.64 [R10.64], R64 ;  /* 0x000000400a00a985 */ /* 0x0005e2000c101b08 */
[CC--:B-1----:R-:W-:Y:S02]  /*179b0*/  @!P1 LEA R8, P5, R20.reuse, R2.reuse, 0x2 ;  /* 0x0000000214089211 */ /* 0x0c2fe400078a10ff */
[C---:B------:R-:W-:Y:S02]  /*179c0*/  @!P0 LEA R2, P3, R15.reuse, R2, 0x2 ;  /* 0x000000020f028211 */ /* 0x040fe400078610ff */
[-C--:B------:R-:W-:Y:S02]  /*179d0*/  @!P1 LEA.HI.X R9, R20, R4.reuse, R21, 0x2, P5 ;  /* 0x0000000414099211 */ /* 0x080fe400028f1415 */
[----:B------:R-:W-:-:S03]  /*179e0*/  @!P0 LEA.HI.X R3, R15, R4, R19, 0x2, P3 ;  /* 0x000000040f038211 */ /* 0x000fc600018f1413 */
[----:B------:R2:W-:Y:S04]  /*179f0*/  @!P1 ST.E.64 [R8.64], R52 ;  /* 0x0000003408009985 */ /* 0x0005e8000c101b08 */
[----:B------:R2:W-:Y:S02]  /*17a00*/  @!P0 ST.E.64 [R2.64], R28 ;  /* 0x0000001c02008985 */ /* 0x0005e4000c101b08 */
.L_x_482:
[----:B------:R-:W-:Y:S05]  /*17a10*/  BSYNC B0 ;  /* 0x0000000000007941 */ /* 0x000fea0003800000 */
.L_x_481:
[----:B------:R-:W-:Y:S05]  /*17a20*/  BRA.DIV ~URZ, `(.L_x_483) ;  /* 0x000032f27f007947 */ /* 0x000fea000b800000 */
[----:B--2---:R2:W1:Y:S04]  /*17a30*/  SHFL.IDX PT, R4, R6, 0x1, 0x1c1f ;  /* 0x003c1f0006047f89 */ /* 0x00446800000e0000 */
[----:B----4-:R2:W4:Y:S02]  /*17a40*/  SHFL.IDX PT, R2, R5, 0x1, 0x1c1f ;  /* 0x003c1f0005027f89 */ /* 0x01052400000e0000 */
.L_x_550:
[----:B------:R-:W-:-:S13]  /*17a50*/  ISETP.NE.AND P0, PT, R18, RZ, PT ;  /* 0x000000ff1200720c */ /* 0x000fda0003f05270 */
[----:B------:R-:W-:Y:S05]  /*17a60*/  @P0 BRA `(.L_x_478) ;  /* 0x000011c000000947 */ /* 0x000fea0003800000 */
[----:B------:R-:W5:Y:S04]  /*17a70*/  LDL R16, [R1+0x84] ;  /* 0x0000840001107983 */ /* 0x000f680000100800 */
[----:B--2---:R-:W2:Y:S04]  /*17a80*/  LDL R24, [R1+0x80] ;  /* 0x0000800001187983 */ /* 0x004ea80000100800 */
[----:B---3--:R-:W3:Y:S04]  /*17a90*/  LDL R20, [R1+0x7c] ;  /* 0x00007c0001147983 */ /* 0x008ee80000100800 */
[----:B----4-:R-:W4:Y:S04]  /*17aa0*/  LDL R19, [R1+0x74] ;  /* 0x0000740001137983 */ /* 0x010f280000100800 */
        /* <DEDUP_REMOVED lines=17> */
[----:B---3--:R-:W-:Y:S02]  /*17bc0*/  ISETP.GE.AND P0, PT, R20, c[0x0][0x3c8], PT ;  /* 0x0000f20014007a0c */ /* 0x008fe40003f06270 */
[----:B----4-:R-:W-:-:S07]  /*17bd0*/  ISETP.GE.AND P4, PT, R19, c[0x0][0x3c8], PT ;  /* 0x0000f20013007a0c */ /* 0x010fce0003f86270 */
[----:B------:R-:W-:Y:S02]  /*17be0*/  @!P2 IMAD.MOV.U32 R3, RZ, RZ, R4 ;  /* 0x000000ffff03a224 */ /* 0x000fe400078e0004 */
[----:B------:R-:W-:Y:S02]  /*17bf0*/  @!P1 LEA R10, P3, R24, R2, 0x2 ;  /* 0x00000002180a9211 */ /* 0x000fe400078610ff */
[----:B------:R-:W-:Y:S02]  /*17c00*/  @!P2 IMAD.WIDE R16, R16, 0x4, R2 ;  /* 0x000000041010a825 */ /* 0x000fe400078e0202 */
[----:B------:R-:W-:Y:S02]  /*17c10*/  @!P1 LEA.HI.X R11, R24, R4, R26, 0x2, P3 ;  /* 0x00000004180b9211 */ /* 0x000fe400018f141a */
[----:B------:R-:W-:Y:S01]  /*17c20*/  @!P0 LEA R8, P6, R20, R2, 0x2 ;  /* 0x0000000214088211 */ /* 0x000fe200078c10ff */
[----:B------:R-:W-:Y:S01]  /*17c30*/  @!P2 ST.E.64 [R16.64], R96 ;  /* 0x000000601000a985 */ /* 0x000fe2000c101b08 */
[----:B------:R-:W-:-:S02]  /*17c40*/  ISETP.GE.AND P5, PT, R6, c[0x0][0x3c8], PT ;  /* 0x0000f20006007a0c */ /* 0x000fc40003fa6270 */
[----:B------:R-:W-:Y:S01]  /*17c50*/  @!P0 LEA.HI.X R9, R20, R4, R22, 0x2, P6 ;  /* 0x0000000414098211 */ /* 0x000fe200030f1416 */
[----:B------:R1:W-:Y:S04]  /*17c60*/  @!P1 ST.E.64 [R10.64], R68 ;  /* 0x000000440a009985 */ /* 0x0003e8000c101b08 */
[----:B------:R-:W2:Y:S04]  /*17c70*/  LDL R26, [R1+0x60] ;  /* 0x00006000011a7983 */ /* 0x000ea80000100800 */
[----:B------:R-:W3:Y:S04]  /*17c80*/  LDL R24, [R1+0x58] ;  /* 0x0000580001187983 */ /* 0x000ee80000100800 */
[----:B------:R4:W-:Y:S01]  /*17c90*/  @!P0 ST.E.64 [R8.64], R56 ;  /* 0x0000003808008985 */ /* 0x0009e2000c101b08 */
[----:B------:R-:W-:-:S03]  /*17ca0*/  ISETP.GE.AND P3, PT, R15, c[0x0][0x3c8], PT ;  /* 0x0000f2000f007a0c */ /* 0x000fc60003f66270 */
[----:B------:R-:W5:Y:S04]  /*17cb0*/  LDL R22, [R1+0x54] ;  /* 0x0000540001167983 */ /* 0x000f680000100800 */
[----:B------:R-:W5:Y:S01]  /*17cc0*/  LDL R20, [R1+0x50] ;  /* 0x0000500001147983 */ /* 0x000f620000100800 */
[-C--:B-1----:R-:W-:Y:S02]  /*17cd0*/  @!P4 LEA R10, P6, R19, R2.reuse, 0x2 ;  /* 0x00000002130ac211 */ /* 0x082fe400078c10ff */
[----:B------:R-:W-:-:S04]  /*17ce0*/  @!P5 LEA R16, P0, R6, R2, 0x2 ;  /* 0x000000020610d211 */ /* 0x000fc800078010ff */
[----:B------:R-:W-:Y:S02]  /*17cf0*/  @!P5 LEA.HI.X R17, R6, R4, R25, 0x2, P0 ;  /* 0x000000040611d211 */ /* 0x000fe400000f1419 */
[----:B------:R-:W5:Y:S01]  /*17d00*/  LDL R6, [R1+0x4c] ;  /* 0x00004c0001067983 */ /* 0x000f620000100800 */
[----:B------:R-:W-:-:S03]  /*17d10*/  ISETP.GE.AND P2, PT, R5, c[0x0][0x3c8], PT ;  /* 0x0000f20005007a0c */ /* 0x000fc60003f46270 */
[----:B------:R-:W5:Y:S01]  /*17d20*/  LDL R25, [R1+0xb8] ;  /* 0x0000b80001197983 */ /* 0x000f620000100800 */
[----:B------:R-:W-:-:S04]  /*17d30*/  P2R R3, PR, RZ, 0x40 ;  /* 0x00000040ff037803 */ /* 0x000fc80000000000 */
[----:B------:R-:W-:-:S04]  /*17d40*/  ISETP.NE.AND P0, PT, R3, RZ, PT ;  /* 0x000000ff0300720c */ /* 0x000fc80003f05270 */
[----:B------:R-:W-:Y:S02]  /*17d50*/  @!P4 LEA.HI.X R11, R19, R4, R23, 0x2, P0 ;  /* 0x00000004130bc211 */ /* 0x000fe400000f1417 */
[----:B------:R-:W5:Y:S01]  /*17d60*/  LDL R19, [R1+0xbc] ;  /* 0x0000bc0001137983 */ /* 0x000f620000100800 */
[----:B----4-:R-:W-:-:S03]  /*17d70*/  @!P3 LEA R8, P6, R15, R2, 0x2 ;  /* 0x000000020f08b211 */ /* 0x010fc600078c10ff */
[----:B------:R-:W4:Y:S01]  /*17d80*/  LDL R23, [R1+0xb4] ;  /* 0x0000b40001177983 */ /* 0x000f220000100800 */
[----:B------:R-:W-:-:S03]  /*17d90*/  @!P3 LEA.HI.X R9, R15, R4, R21, 0x2, P6 ;  /* 0x000000040f09b211 */ /* 0x000fc600030f1415 */
[----:B------:R1:W-:Y:S04]  /*17da0*/  @!P5 ST.E.64 [R16.64], R104 ;  /* 0x000000681000d985 */ /* 0x0003e8000c101b08 */
[----:B------:R-:W4:Y:S04]  /*17db0*/  LDL R21, [R1+0xb0] ;  /* 0x0000b00001157983 */ /* 0x000f280000100800 */
[----:B------:R1:W-:Y:S04]  /*17dc0*/  @!P4 ST.E.64 [R10.64], R72 ;  /* 0x000000480a00c985 */ /* 0x0003e8000c101b08 */
[----:B------:R-:W4:Y:S04]  /*17dd0*/  LDL R15, [R1+0xac] ;  /* 0x0000ac00010f7983 */ /* 0x000f280000100800 */
[----:B------:R1:W-:Y:S02]  /*17de0*/  @!P3 ST.E.64 [R8.64], R58 ;  /* 0x0000003a0800b985 */ /* 0x0003e4000c101b08 */
[----:B-1----:R-:W-:-:S04]  /*17df0*/  @!P2 LEA R16, P3, R5, R2, 0x2 ;  /* 0x000000020510a211 */ /* 0x002fc800078610ff */
[----:B------:R-:W-:Y:S02]  /*17e00*/  @!P2 LEA.HI.X R17, R5, R4, R32, 0x2, P3 ;  /* 0x000000040511a211 */ /* 0x000fe400018f1420 */
[----:B------:R-:W4:Y:S01]  /*17e10*/  LDL R5, [R1+0x48] ;  /* 0x0000480001057983 */ /* 0x000f220000100800 */
[----:B------:R-:W-:Y:S02]  /*17e20*/  ISETP.GE.AND P1, PT, R30, c[0x0][0x3c8], PT ;  /* 0x0000f2001e007a0c */ /* 0x000fe40003f26270 */
[----:B------:R-:W-:-:S11]  /*17e30*/  ISETP.GE.AND P0, PT, R28, c[0x0][0x3c8], PT ;  /* 0x0000f2001c007a0c */ /* 0x000fd60003f06270 */
[-C--:B------:R-:W-:Y:S02]  /*17e40*/  @!P1 LEA R10, P4, R30, R2.reuse, 0x2 ;  /* 0x000000021e0a9211 */ /* 0x080fe400078810ff */
[----:B------:R-:W-:-:S11]  /*17e50*/  @!P0 LEA R8, P6, R28, R2, 0x2 ;  /* 0x000000021c088211 */ /* 0x000fd600078c10ff */
[----:B------:R-:W-:-:S04]  /*17e60*/  P2R R3, PR, RZ, 0x10 ;  /* 0x00000010ff037803 */ /* 0x000fc80000000000 */
[----:B------:R-:W-:Y:S02]  /*17e70*/  ISETP.NE.AND P3, PT, R3, RZ, PT ;  /* 0x000000ff0300720c */ /* 0x000fe40003f65270 */
[----:B------:R-:W-:Y:S02]  /*17e80*/  ISETP.GE.AND P4, PT, R18, c[0x0][0x3c8], PT ;  /* 0x0000f20012007a0c */ /* 0x000fe40003f86270 */
[-C--:B------:R-:W-:Y:S02]  /*17e90*/  @!P1 LEA.HI.X R11, R30, R4.reuse, R31, 0x2, P3 ;  /* 0x000000041e0b9211 */ /* 0x080fe400018f141f */
[----:B------:R-:W-:Y:S01]  /*17ea0*/  @!P0 LEA.HI.X R9, R28, R4, R29, 0x2, P6 ;  /* 0x000000041c098211 */ /* 0x000fe200030f141d */
[----:B------:R-:W-:Y:S04]  /*17eb0*/  @!P2 ST.E.64 [R16.64], R108 ;  /* 0x0000006c1000a985 */ /* 0x000fe8000c101b08 */
[----:B------:R-:W-:Y:S04]  /*17ec0*/  @!P1 ST.E.64 [R10.64], R100 ;  /* 0x000000640a009985 */ /* 0x000fe8000c101b08 */
[----:B------:R1:W-:Y:S02]  /*17ed0*/  @!P0 ST.E.64 [R8.64], R62 ;  /* 0x0000003e08008985 */ /* 0x0003e4000c101b08 */
[----:B-1----:R-:W-:-:S02]  /*17ee0*/  @!P4 LEA R8, P6, R18, R2, 0x2 ;  /* 0x000000021208c211 */ /* 0x002fc400078c10ff */
[----:B--2---:R-:W-:Y:S02]  /*17ef0*/  ISETP.GE.AND P5, PT, R26, c[0x0][0x3c8], PT ;  /* 0x0000f2001a007a0c */ /* 0x004fe40003fa6270 */
[----:B---3--:R-:W-:-:S11]  /*17f00*/  ISETP.GE.AND P3, PT, R24, c[0x0][0x3c8], PT ;  /* 0x0000f20018007a0c */ /* 0x008fd60003f66270 */
[----:B------:R-:W-:-:S04]  /*17f10*/  @!P5 LEA R10, P0, R26, R2, 0x2 ;  /* 0x000000021a0ad211 */ /* 0x000fc800078010ff */
[----:B------:R-:W-:-:S05]  /*17f20*/  @!P5 LEA.HI.X R11, R26, R4, R27, 0x2, P0 ;  /* 0x000000041a0bd211 */ /* 0x000fca00000f141b */
[----:B------:R1:W-:Y:S01]  /*17f30*/  @!P5 ST.E.64 [R10.64], R84 ;  /* 0x000000540a00d985 */ /* 0x0003e2000c101b08 */
[----:B-----5:R-:W-:Y:S02]  /*17f40*/  ISETP.GE.AND P2, PT, R22, c[0x0][0x3c8], PT ;  /* 0x0000f20016007a0c */ /* 0x020fe40003f46270 */
[----:B------:R-:W-:Y:S02]  /*17f50*/  ISETP.GE.AND P1, PT, R20, c[0x0][0x3c8], PT ;  /* 0x0000f20014007a0c */ /* 0x000fe40003f26270 */
[----:B------:R-:W-:Y:S02]  /*17f60*/  ISETP.GE.AND P0, PT, R6, c[0x0][0x3c8], PT ;  /* 0x0000f20006007a0c */ /* 0x000fe40003f06270 */
[----:B------:R-:W-:Y:S02]  /*17f70*/  @!P4 LEA.HI.X R9, R18, R4, R19, 0x2, P6 ;  /* 0x000000041209c211 */ /* 0x000fe400030f1413 */
[----:B------:R-:W-:-:S03]  /*17f80*/  @!P3 LEA R18, P5, R24, R2, 0x2 ;  /* 0x000000021812b211 */ /* 0x000fc600078a10ff */
[----:B------:R2:W-:Y:S02]  /*17f90*/  @!P4 ST.E.64 [R8.64], R88 ;  /* 0x000000580800c985 */ /* 0x0005e4000c101b08 */
[----:B------:R-:W-:-:S08]  /*17fa0*/  @!P2 LEA R16, P6, R22, R2, 0x2 ;  /* 0x000000021610a211 */ /* 0x000fd000078c10ff */
[----:B------:R-:W-:-:S04]  /*17fb0*/  P2R R3, PR, RZ, 0x20 ;  /* 0x00000020ff037803 */ /* 0x000fc80000000000 */
[----:B------:R-:W-:Y:S02]  /*17fc0*/  ISETP.NE.AND P4, PT, R3, RZ, PT ;  /* 0x000000ff0300720c */ /* 0x000fe40003f85270 */
[----:B-1----:R-:W-:Y:S02]  /*17fd0*/  @!P1 LEA R10, P5, R20, R2, 0x2 ;  /* 0x00000002140a9211 */ /* 0x002fe400078a10ff */
[-C--:B------:R-:W-:Y:S02]  /*17fe0*/  @!P3 LEA.HI.X R19, R24, R4.reuse, R25, 0x2, P4 ;  /* 0x000000041813b211 */ /* 0x080fe400020f1419 */
[-C--:B----4-:R-:W-:Y:S02]  /*17ff0*/  @!P2 LEA.HI.X R17, R22, R4.reuse, R23, 0x2, P6 ;  /* 0x000000041611a211 */ /* 0x090fe400030f1417 */
[----:B------:R-:W-:Y:S01]  /*18000*/  @!P1 LEA.HI.X R11, R20, R4, R21, 0x2, P5 ;  /* 0x00000004140b9211 */ /* 0x000fe200028f1415 */
[----:B------:R1:W-:Y:S01]  /*18010*/  @!P3 ST.E.64 [R18.64], R94 ;  /* 0x0000005e1200b985 */ /* 0x0003e2000c101b08 */
[----:B--2---:R-:W-:-:S03]  /*18020*/  @!P0 LEA R8, P4, R6, R2, 0x2 ;  /* 0x0000000206088211 */ /* 0x004fc600078810ff */
[----:B------:R1:W-:Y:S01]  /*18030*/  @!P2 ST.E.64 [R16.64], R90 ;  /* 0x0000005a1000a985 */ /* 0x0003e2000c101b08 */
[----:B------:R-:W-:-:S03]  /*18040*/  @!P0 LEA.HI.X R9, R6, R4, R15, 0x2, P4 ;  /* 0x0000000406098211 */ /* 0x000fc600020f140f */
[----:B------:R1:W-:Y:S04]  /*18050*/  @!P1 ST.E.64 [R10.64], R86 ;  /* 0x000000560a009985 */ /* 0x0003e8000c101b08 */
[----:B------:R1:W-:Y:S01]  /*18060*/  @!P0 ST.E.64 [R8.64], R70 ;  /* 0x0000004608008985 */ /* 0x0003e2000c101b08 */
[----:B------:R-:W-:-:S13]  /*18070*/  ISETP.GE.AND P0, PT, R5, c[0x0][0x3c8], PT ;  /* 0x0000f20005007a0c */ /* 0x000fda0003f06270 */
[----:B------:R-:W-:Y:S05]  /*18080*/  @P0 BRA `(.L_x_478) ;  /* 0x00000ba000000947 */ /* 0x000fea0003800000 */
[----:B------:R-:W2:Y:S01]  /*18090*/  LDL R6, [R1+0xa8] ;  /* 0x0000a80001067983 */ /* 0x000ea20000100800 */
[----:B------:R-:W-:-:S04]  /*180a0*/  LEA R2, P0, R5, R2, 0x2 ;  /* 0x0000000205027211 */ /* 0x000fc800078010ff */
[----:B--2---:R-:W-:-:S05]  /*180b0*/  LEA.HI.X R3, R5, R4, R6, 0x2, P0 ;  /* 0x0000000405037211 */ /* 0x004fca00000f1406 */
[----:B------:R2:W-:Y:S01]  /*180c0*/  ST.E.64 [R2.64], R66 ;  /* 0x0000004202007985 */ /* 0x0005e2000c101b08 */
[----:B------:R-:W-:Y:S05]  /*180d0*/  BRA `(.L_x_478) ;  /* 0x00000b5000007947 */ /* 0x000fea0003800000 */
.L_x_463:
[----:B------:R-:W2:Y:S04]  /*180e0*/  LDL.LU R2, [R1+0x30] ;  /* 0x0000300001027983 */ /* 0x000ea80000300800 */
[----:B-1----:R-:W3:Y:S01]  /*180f0*/  LDL.LU R6, [R1+0x34] ;  /* 0x0000340001067983 */ /* 0x002ee20000300800 */
[----:B------:R-:W-:Y:S02]  /*18100*/  ISETP.NE.U32.AND P0, PT, RZ, c[0x0][0x508], PT ;  /* 0x00014200ff007a0c */ /* 0x000fe40003f05070 */
[----:B------:R-:W-:Y:S01]  /*18110*/  ISETP.NE.U32.AND P3, PT, RZ, c[0x0][0x500], PT ;  /* 0x00014000ff007a0c */ /* 0x000fe20003f65070 */
[----:B------:R-:W4:Y:S01]  /*18120*/  LDL.LU R3, [R1+0x40] ;  /* 0x0000400001037983 */ /* 0x000f220000300800 */
[----:B------:R-:W-:Y:S01]  /*18130*/  ISETP.NE.AND.EX P2, PT, RZ, c[0x0][0x50c], PT, P0 ;  /* 0x00014300ff007a0c */ /* 0x000fe20003f45300 */
[----:B------:R-:W-:Y:S01]  /*18140*/  IMAD.MOV.U32 R23, RZ, RZ, c[0x0][0x388] ;  /* 0x0000e200ff177624 */ /* 0x000fe200078e00ff */
[----:B------:R-:W-:-:S02]  /*18150*/  ISETP.NE.AND.EX P3, PT, RZ, c[0x0][0x504], PT, P3 ;  /* 0x00014100ff007a0c */ /* 0x000fc40003f65330 */
[----:B--2---:R-:W-:-:S09]  /*18160*/  IADD3 R4, P1, R2, c[0x0][0x500], RZ ;  /* 0x0001400002047a10 */ /* 0x004fd20007f3e0ff */
[----:B------:R-:W-:Y:S01]  /*18170*/  @P2 IADD3 R8, P0, R2, c[0x0][0x508], RZ ;  /* 0x0001420002082a10 */ /* 0x000fe20007f1e0ff */
[----:B------:R-:W-:Y:S01]  /*18180*/  IMAD.MOV.U32 R2, RZ, RZ, RZ ;  /* 0x000000ffff027224 */ /* 0x000fe200078e00ff */
[C---:B---3--:R-:W-:Y:S02]  /*18190*/  IADD3.X R5, R6.reuse, c[0x0][0x504], RZ, P1, !PT ;  /* 0x0001410006057a10 */ /* 0x048fe40000ffe4ff */
[----:B------:R-:W-:-:S03]  /*181a0*/  @P2 IADD3.X R9, R6, c[0x0][0x50c], RZ, P0, !PT ;  /* 0x0001430006092a10 */ /* 0x000fc600007fe4ff */
[----:B------:R1:W5:Y:S04]  /*181b0*/  @P3 LDG.E R2, [R4.64] ;  /* 0x0000000804023981 */ /* 0x000368000c1e1900 */
[----:B------:R1:W5:Y:S01]  /*181c0*/  @P2 LDG.E R23, [R8.64] ;  /* 0x0000000808172981 */ /* 0x000362000c1e1900 */
[----:B----4-:R-:W-:-:S04]  /*181d0*/  ISETP.NE.AND P0, PT, R3, RZ, PT ;  /* 0x000000ff0300720c */ /* 0x010fc80003f05270 */
[----:B------:R-:W-:Y:S01]  /*181e0*/  SEL R22, R3, c[0x0][0x3d4], P0 ;  /* 0x0000f50003167a07 */ /* 0x000fe20000000000 */
[----:B------:R-:W-:Y:S05]  /*181f0*/  @P2 BRA `(.L_x_484) ;  /* 0x0000004000002947 */ /* 0x000fea0003800000 */
[----:B------:R-:W-:Y:S05]  /*18200*/  @!P3 BRA `(.L_x_484) ;  /* 0x000000300000b947 */ /* 0x000fea0003800000 */
[----:B------:R2:W3:Y:S04]  /*18210*/  LDG.E R3, [R4.64] ;  /* 0x0000000804037981 */ /* 0x0004e8000c1e1900 */
[----:B-12---:R-:W3:Y:S02]  /*18220*/  LDG.E R4, [R4.64+0x4] ;  /* 0x0000040804047981 */ /* 0x006ee4000c1e1900 */
[----:B---3-5:R-:W-:Y:S02]  /*18230*/  IADD3 R23, -R3, R4, RZ ;  /* 0x0000000403177210 */ /* 0x028fe40007ffe1ff */
.L_x_484:
[----:B------:R-:W2:Y:S04]  /*18240*/  LDL.LU R6, [R1+0x28] ;  /* 0x0000280001067983 */ /* 0x000ea80000300800 */
[----:B-1----:R-:W3:Y:S04]  /*18250*/  LDL.LU R4, [R1+0x38] ;  /* 0x0000380001047983 */ /* 0x002ee80000300800 */
[----:B------:R-:W4:Y:S01]  /*18260*/  LDL.LU R3, [R1+0x3c] ;  /* 0x00003c0001037983 */ /* 0x000f220000300800 */
[----:B------:R-:W-:Y:S01]  /*18270*/  BSSY B0, `(.L_x_485) ;  /* 0x0000039000007945 */ /* 0x000fe20003800000 */
[----:B-----5:R-:W-:-:S02]  /*18280*/  SHF.R.S32.HI R21, RZ, 0x1f, R2 ;  /* 0x0000001fff157819 */ /* 0x020fc40000011402 */
[----:B------:R-:W1:Y:S02]  /*18290*/  S2R R5, SR_TID.X ;  /* 0x0000000000057919 */ /* 0x000e640000002100 */
[----:B-1----:R-:W-:Y:S02]  /*182a0*/  ISETP.GT.AND P0, PT, R5, 0x7f, PT ;  /* 0x0000007f0500780c */ /* 0x002fe40003f04270 */
[----:B--2---:R-:W-:Y:S02]  /*182b0*/  LOP3.LUT R6, R6, 0xffff, RZ, 0xc0, !PT ;  /* 0x0000ffff06067812 */ /* 0x004fe400078ec0ff */
[----:B---3--:R-:W-:Y:S02]  /*182c0*/  SEL R15, R4, RZ, !P3 ;  /* 0x000000ff040f7207 */ /* 0x008fe40005800000 */
[----:B----4-:R-:W-:-:S07]  /*182d0*/  SEL R26, R3, RZ, !P3 ;  /* 0x000000ff031a7207 */ /* 0x010fce0005800000 */
[----:B------:R-:W-:Y:S05]  /*182e0*/  @P0 BRA `(.L_x_486) ;  /* 0x0000031000000947 */ /* 0x000fea0003800000 */
[----:B------:R-:W2:Y:S01]  /*182f0*/  LDL R4, [R1+0x24] ;  /* 0x0000240001047983 */ /* 0x000ea20000100800 */
[----:B------:R-:W-:Y:S01]  /*18300*/  IMAD R3, R23, c[0x0][0x4e8], RZ ;  /* 0x00013a0017037a24 */ /* 0x000fe200078e02ff */
[----:B--2---:R-:W-:-:S04]  /*18310*/  LEA R20, R4, R5, 0x7 ;  /* 0x0000000504147211 */ /* 0x004fc800078e38ff */
        /* <DEDUP_REMOVED lines=12> */
[C---:B------:R-:W-:Y:S01]  /*183e0*/  IMAD.WIDE.U32 R4, R10.reuse, R15, RZ ;  /* 0x0000000f0a047225 */ /* 0x040fe200078e00ff */
        /* <DEDUP_REMOVED lines=33> */
.L_x_486:
[----:B------:R-:W-:Y:S05]  /*18600*/  BSYNC B0 ;  /* 0x0000000000007941 */ /* 0x000fea0003800000 */
.L_x_485:
[----:B------:R-:W-:-:S13]  /*18610*/  ISETP.GT.AND P0, PT, R22, 0x1, PT ;  /* 0x000000011600780c */ /* 0x000fda0003f04270 */
[----:B------:R-:W-:Y:S05]  /*18620*/  @P0 BRA `(.L_x_478) ;  /* 0x0000060000000947 */ /* 0x000fea0003800000 */
[----:B------:R-:W2:Y:S01]  /*18630*/  LDL.LU R11, [R1+0x24] ;  /* 0x00002400010b7983 */ /* 0x000ea20000300800 */
[----:B------:R-:W-:Y:S01]  /*18640*/  MOV R4, c[0x0][0x4e8] ;  /* 0x00013a0000047a02 */ /* 0x000fe20000000f00 */
[----:B-1----:R-:W-:Y:S02]  /*18650*/  IMAD R3, R21, c[0x0][0x3a0], RZ ;  /* 0x0000e80015037a24 */ /* 0x002fe400078e02ff */
[----:B------:R-:W-:Y:S01]  /*18660*/  IMAD R8, R26, c[0x0][0x3f0], RZ ;  /* 0x0000fc001a087a24 */ /* 0x000fe200078e02ff */
[----:B------:R-:W-:Y:S01]  /*18670*/  ISETP.NE.AND P0, PT, R4, 0x1, PT ;  /* 0x000000010400780c */ /* 0x000fe20003f05270 */
[----:B------:R-:W-:-:S04]  /*18680*/  IMAD.WIDE.U32 R4, R2, c[0x0][0x3a0], RZ ;  /* 0x0000e80002047a25 */ /* 0x000fc800078e00ff */
[----:B------:R-:W-:-:S05]  /*18690*/  IMAD R2, R2, c[0x0][0x3a4], R3 ;  /* 0x0000e90002027a24 */ /* 0x000fca00078e0203 */
[----:B------:R-:W-:-:S05]  /*186a0*/  IADD3 R5, R5, R2, RZ ;  /* 0x0000000205057210 */ /* 0x000fca0007ffe0ff */
[----:B------:R-:W-:-:S04]  /*186b0*/  IMAD.WIDE.U32 R4, R6, c[0x0][0x3e8], R4 ;  /* 0x0000fa0006047a25 */ /* 0x000fc800078e0004 */
[----:B------:R-:W-:-:S04]  /*186c0*/  IMAD R5, R6, c[0x0][0x3ec], R5 ;  /* 0x0000fb0006057a24 */ /* 0x000fc800078e0205 */
[----:B------:R-:W-:Y:S01]  /*186d0*/  IMAD.WIDE.U32 R4, R15, c[0x0][0x3f0], R4 ;  /* 0x0000fc000f047a25 */ /* 0x000fe200078e0004 */
[----:B--2---:R-:W-:-:S04]  /*186e0*/  LEA R3, R11, R0, 0x7 ;  /* 0x000000000b037211 */ /* 0x004fc800078e38ff */
[----:B------:R-:W-:Y:S01]  /*186f0*/  MOV R2, R3 ;  /* 0x0000000300027202 */ /* 0x000fe20000000f00 */
[----:B------:R-:W-:-:S05]  /*18700*/  @P0 IMAD.HI.U32 R9, R3, c[0x0][0x4ec], RZ ;  /* 0x00013b0003090a27 */ /* 0x000fca00078e00ff */
[----:B------:R-:W-:Y:S01]  /*18710*/  @P0 SHF.R.U32.HI R2, RZ, c[0x0][0x4f0], R9 ;  /* 0x00013c00ff020a19 */ /* 0x000fe20000011609 */
[----:B------:R-:W-:-:S03]  /*18720*/  IMAD R9, R15, c[0x0][0x3f4], R8 ;  /* 0x0000fd000f097a24 */ /* 0x000fc600078e0208 */
[----:B------:R-:W-:Y:S02]  /*18730*/  IADD3 R6, -R2, RZ, RZ ;  /* 0x000000ff02067210 */ /* 0x000fe40007ffe1ff */
[----:B------:R-:W-:Y:S02]  /*18740*/  SHF.R.S32.HI R8, RZ, 0x1f, R2 ;  /* 0x0000001fff087819 */ /* 0x000fe40000011402 */
[----:B------:R-:W-:Y:S01]  /*18750*/  IADD3 R5, R5, R9, RZ ;  /* 0x0000000905057210 */ /* 0x000fe20007ffe0ff */
[----:B------:R-:W-:Y:S02]  /*18760*/  IMAD R6, R6, c[0x0][0x4e8], R3 ;  /* 0x00013a0006067a24 */ /* 0x000fe400078e0203 */
[----:B------:R-:W-:-:S03]  /*18770*/  IMAD R3, R8, c[0x0][0x3e0], RZ ;  /* 0x0000f80008037a24 */ /* 0x000fc600078e02ff */
[----:B------:R-:W-:Y:S01]  /*18780*/  SHF.R.S32.HI R8, RZ, 0x1f, R6 ;  /* 0x0000001fff087819 */ /* 0x000fe20000011406 */
[C---:B------:R-:W-:Y:S02]  /*18790*/  IMAD R9, R2.reuse, c[0x0][0x3e4], R3 ;  /* 0x0000f90002097a24 */ /* 0x040fe400078e0203 */
[----:B------:R-:W-:-:S04]  /*187a0*/  IMAD.WIDE.U32 R2, R2, c[0x0][0x3e0], R4 ;  /* 0x0000f80002027a25 */ /* 0x000fc800078e0004 */
[----:B------:R-:W-:Y:S01]  /*187b0*/  IMAD R4, R8, c[0x0][0x3d8], RZ ;  /* 0x0000f60008047a24 */ /* 0x000fe200078e02ff */
[----:B------:R-:W-:-:S03]  /*187c0*/  IADD3 R3, R3, R9, RZ ;  /* 0x0000000903037210 */ /* 0x000fc60007ffe0ff */
[C---:B------:R-:W-:Y:S02]  /*187d0*/  IMAD R4, R6.reuse, c[0x0][0x3dc], R4 ;  /* 0x0000f70006047a24 */ /* 0x040fe400078e0204 */
[----:B------:R-:W-:Y:S01]  /*187e0*/  IMAD.WIDE.U32 R2, R6, c[0x0][0x3d8], R2 ;  /* 0x0000f60006027a25 */ /* 0x000fe200078e0002 */
[----:B------:R-:W-:-:S04]  /*187f0*/  LEA R6, R11, R81, 0x7 ;  /* 0x000000510b067211 */ /* 0x000fc800078e38ff */
[----:B------:R-:W-:Y:S02]  /*18800*/  IADD3 R5, R3, R4, RZ ;  /* 0x0000000403057210 */ /* 0x000fe40007ffe0ff */
[----:B------:R-:W-:-:S04]  /*18810*/  LEA R10, P0, R2, c[0x0][0x380], 0x1 ;  /* 0x0000e000020a7a11 */ /* 0x000fc800078008ff */
[----:B------:R-:W-:Y:S01]  /*18820*/  LEA.HI.X R5, R2, c[0x0][0x384], R5, 0x1, P0 ;  /* 0x0000e10002057a11 */ /* 0x000fe200000f0c05 */
[----:B------:R-:W-:Y:S06]  /*18830*/  BRA.DIV ~URZ, `(.L_x_487) ;  /* 0x000025b27f007947 */ /* 0x000fec000b800000 */
[----:B------:R1:W2:Y:S02]  /*18840*/  SHFL.IDX PT, R11, R5, RZ, 0x181f ;  /* 0x00181fff050b7589 */ /* 0x0002a400000e0000 */
.L_x_551:
[----:B------:R-:W-:Y:S05]  /*18850*/  BRA.DIV ~URZ, `(.L_x_488) ;  /* 0x000026027f007947 */ /* 0x000fea000b800000 */
[----:B------:R3:W4:Y:S02]  /*18860*/  SHFL.IDX PT, R2, R10, RZ, 0x181f ;  /* 0x00181fff0a027589 */ /* 0x00072400000e0000 */
.L_x_552:
[----:B------:R-:W-:Y:S01]  /*18870*/  IMAD R4, R23, c[0x0][0x4e8], RZ ;  /* 0x00013a0017047a24 */ /* 0x000fe200078e02ff */
[----:B------:R-:W-:Y:S04]  /*18880*/  BSSY B0, `(.L_x_489) ;  /* 0x000000b000007945 */ /* 0x000fe80003800000 */
[----:B------:R-:W-:-:S13]  /*18890*/  ISETP.GE.AND P0, PT, R6, R4, PT ;  /* 0x000000040600720c */ /* 0x000fda0003f06270 */
[----:B------:R-:W-:Y:S05]  /*188a0*/  @P0 BRA `(.L_x_490) ;  /* 0x0000008000000947 */ /* 0x000fea0003800000 */
[----:B------:R-:W-:Y:S02]  /*188b0*/  ISETP.GE.AND P1, PT, R76, c[0x0][0x3c8], PT ;  /* 0x0000f2004c007a0c */ /* 0x000fe40003f26270 */
[----:B------:R-:W-:-:S11]  /*188c0*/  ISETP.GE.AND P0, PT, R212, c[0x0][0x3c8], PT ;  /* 0x0000f200d4007a0c */ /* 0x000fd60003f06270 */
[-C--:B----4-:R-:W-:Y:S02]  /*188d0*/  @!P1 LEA R8, P3, R76, R2.reuse, 0x1 ;  /* 0x000000024c089211 */ /* 0x090fe400078608ff */
[----:B------:R-:W-:Y:S02]  /*188e0*/  @!P0 LEA R2, P2, R212, R2, 0x1 ;  /* 0x00000002d4028211 */ /* 0x000fe400078408ff */
[-C--:B--2---:R-:W-:Y:S02]  /*188f0*/  @!P1 LEA.HI.X R9, R76, R11.reuse, R77, 0x1, P3 ;  /* 0x0000000b4c099211 */ /* 0x084fe400018f0c4d */
[----:B------:R-:W-:-:S03]  /*18900*/  @!P0 LEA.HI.X R3, R212, R11, R230, 0x1, P2 ;  /* 0x0000000bd4038211 */ /* 0x000fc600010f0ce6 */
[----:B------:R2:W-:Y:S04]  /*18910*/  @!P1 ST.E.128 [R8.64], RZ ;  /* 0x000000ff08009985 */ /* 0x0005e8000c101d08 */
[----:B------:R2:W-:Y:S02]  /*18920*/  @!P0 ST.E.128 [R2.64], RZ ;  /* 0x000000ff02008985 */ /* 0x0005e4000c101d08 */
.L_x_490:
[----:B------:R-:W-:Y:S05]  /*18930*/  BSYNC B0 ;  /* 0x0000000000007941 */ /* 0x000fea0003800000 */
.L_x_489:
[----:B------:R-:W-:Y:S05]  /*18940*/  BRA.DIV ~URZ, `(.L_x_491) ;  /* 0x000025827f007947 */ /* 0x000fea000b800000 */
[----:B--2---:R2:W1:Y:S04]  /*18950*/  SHFL.IDX PT, R11, R5, 0x1, 0x181f ;  /* 0x00381f00050b7f89 */ /* 0x00446800000e0000 */
[----:B----4-:R2:W4:Y:S02]  /*18960*/  SHFL.IDX PT, R2, R10, 0x1, 0x181f ;  /* 0x00381f000a027f89 */ /* 0x01052400000e0000 */
.L_x_553:
        /* <DEDUP_REMOVED lines=8> */
[-C--:B-1----:R-:W-:Y:S02]  /*189f0*/  @!P1 LEA.HI.X R9, R76, R11.reuse, R77, 0x1, P3 ;  /* 0x0000000b4c099211 */ /* 0x082fe400018f0c4d */
[----:B------:R-:W-:-:S03]  /*18a00*/  @!P0 LEA.HI.X R3, R212, R11, R230, 0x1, P2 ;  /* 0x0000000bd4038211 */ /* 0x000fc600010f0ce6 */
[----:B------:R1:W-:Y:S04]  /*18a10*/  @!P1 ST.E.128 [R8.64], RZ ;  /* 0x000000ff08009985 */ /* 0x0003e8000c101d08 */
[----:B------:R1:W-:Y:S02]  /*18a20*/  @!P0 ST.E.128 [R2.64], RZ ;  /* 0x000000ff02008985 */ /* 0x0003e4000c101d08 */
.L_x_493:
[----:B------:R-:W-:Y:S05]  /*18a30*/  BSYNC B0 ;  /* 0x0000000000007941 */ /* 0x000fea0003800000 */
.L_x_492:
[----:B------:R-:W-:Y:S05]  /*18a40*/  BRA.DIV ~URZ, `(.L_x_494) ;  /* 0x000025527f007947 */ /* 0x000fea000b800000 */
[----:B-1----:R1:W2:Y:S02]  /*18a50*/  SHFL.IDX PT, R11, R5, 0x2, 0x181f ;  /* 0x00581f00050b7f89 */ /* 0x0022a400000e0000 */
.L_x_554:
[----:B------:R-:W-:Y:S05]  /*18a60*/  BRA.DIV ~URZ, `(.L_x_495) ;  /* 0x000025a27f007947 */ /* 0x000fea000b800000 */
[----:B----4-:R4:W1:Y:S02]  /*18a70*/  SHFL.IDX PT, R2, R10, 0x2, 0x181f ;  /* 0x00581f000a027f89 */ /* 0x01086400000e0000 */
.L_x_555:
[----:B------:R-:W-:Y:S01]  /*18a80*/  IADD3 R3, R6, 0x40, RZ ;  /* 0x0000004006037810 */ /* 0x000fe20007ffe0ff */
[----:B------:R-:W-:Y:S03]  /*18a90*/  BSSY B0, `(.L_x_496) ;  /* 0x000000b000007945 */ /* 0x000fe60003800000 */
[----:B------:R-:W-:-:S13]  /*18aa0*/  ISETP.GE.AND P0, PT, R3, R4, PT ;  /* 0x000000040300720c */ /* 0x000fda0003f06270 */
[----:B------:R-:W-:Y:S05]  /*18ab0*/  @P0 BRA `(.L_x_497) ;  /* 0x0000008000000947 */ /* 0x000fea0003800000 */
[----:B------:R-:W-:Y:S02]  /*18ac0*/  ISETP.GE.AND P1, PT, R76, c[0x0][0x3c8], PT ;  /* 0x0000f2004c007a0c */ /* 0x000fe40003f26270 */
[----:B------:R-:W-:-:S11]  /*18ad0*/  ISETP.GE.AND P0, PT, R212, c[0x0][0x3c8], PT ;  /* 0x0000f200d4007a0c */ /* 0x000fd60003f06270 */
[-C--:B-1----:R-:W-:Y:S02]  /*18ae0*/  @!P1 LEA R8, P3, R76, R2.reuse, 0x1 ;  /* 0x000000024c089211 */ /* 0x082fe400078608ff */
[----:B------:R-:W-:Y:S02]  /*18af0*/  @!P0 LEA R2, P2, R212, R2, 0x1 ;  /* 0x00000002d4028211 */ /* 0x000fe400078408ff */
[-C--:B--2---:R-:W-:Y:S02]  /*18b00*/  @!P1 LEA.HI.X R9, R76, R11.reuse, R77, 0x1, P3 ;  /* 0x0000000b4c099211 */ /* 0x084fe400018f0c4d */
[----:B------:R-:W-:-:S03]  /*18b10*/  @!P0 LEA.HI.X R3, R212, R11, R230, 0x1, P2 ;  /* 0x0000000bd4038211 */ /* 0x000fc600010f0ce6 */
[----:B------:R1:W-:Y:S04]  /*18b20*/  @!P1 ST.E.128 [R8.64], RZ ;  /* 0x000000ff08009985 */ /* 0x0003e8000c101d08 */
[----:B------:R1:W-:Y:S02]  /*18b30*/  @!P0 ST.E.128 [R2.64], RZ ;  /* 0x000000ff02008985 */ /* 0x0003e4000c101d08 */
.L_x_497:
[----:B------:R-:W-:Y:S05]  /*18b40*/  BSYNC B0 ;  /* 0x0000000000007941 */ /* 0x000fea0003800000 */
.L_x_496:
[----:B------:R-:W-:Y:S05]  /*18b50*/  BRA.DIV ~URZ, `(.L_x_498) ;  /* 0x000025227f007947 */ /* 0x000fea000b800000 */
[----:B-1----:R1:W3:Y:S04]  /*18b60*/  SHFL.IDX PT, R8, R5, 0x3, 0x181f ;  /* 0x00781f0005087f89 */ /* 0x0022e800000e0000 */
[----:B------:R1:W4:Y:S02]  /*18b70*/  SHFL.IDX PT, R2, R10, 0x3, 0x181f ;  /* 0x00781f000a027f89 */ /* 0x00032400000e0000 */
.L_x_556:
[----:B------:R-:W-:-:S04]  /*18b80*/  IADD3 R6, R6, 0x60, RZ ;  /* 0x0000006006067810 */ /* 0x000fc80007ffe0ff */
[----:B------:R-:W-:-:S13]  /*18b90*/  ISETP.GE.AND P0, PT, R6, R4, PT ;  /* 0x000000040600720c */ /* 0x000fda0003f06270 */
[----:B------:R-:W-:Y:S05]  /*18ba0*/  @P0 BRA `(.L_x_478) ;  /* 0x0000008000000947 */ /* 0x000fea0003800000 */
[----:B------:R-:W-:Y:S02]  /*18bb0*/  ISETP.GE.AND P1, PT, R76, c[0x0][0x3c8], PT ;  /* 0x0000f2004c007a0c */ /* 0x000fe40003f26270 */
[----:B------:R-:W-:-:S11]  /*18bc0*/  ISETP.GE.AND P0, PT, R212, c[0x0][0x3c8], PT ;  /* 0x0000f200d4007a0c */ /* 0x000fd60003f06270 */
[-C--:B----4-:R-:W-:Y:S02]  /*18bd0*/  @!P1 LEA R4, P3, R76, R2.reuse, 0x1 ;  /* 0x000000024c049211 */ /* 0x090fe400078608ff */
[----:B------:R-:W-:Y:S02]  /*18be0*/  @!P0 LEA R2, P2, R212, R2, 0x1 ;  /* 0x00000002d4028211 */ /* 0x000fe400078408ff */
[-C--:B-123--:R-:W-:Y:S02]  /*18bf0*/  @!P1 LEA.HI.X R5, R76, R8.reuse, R77, 0x1, P3 ;  /* 0x000000084c059211 */ /* 0x08efe400018f0c4d */
[----:B------:R-:W-:-:S03]  /*18c00*/  @!P0 LEA.HI.X R3, R212, R8, R230, 0x1, P2 ;  /* 0x00000008d4038211 */ /* 0x000fc600010f0ce6 */
[----:B------:R1:W-:Y:S04]  /*18c10*/  @!P1 ST.E.128 [R4.64], RZ ;  /* 0x000000ff04009985 */ /* 0x0003e8000c101d08 */
[----:B------:R1:W-:Y:S02]  /*18c20*/  @!P0 ST.E.128 [R2.64], RZ ;  /* 0x000000ff02008985 */ /* 0x0003e4000c101d08 */
.L_x_478:
[----:B------:R-:W-:Y:S05]  /*18c30*/  BSYNC B1 ;  /* 0x0000000000017941 */ /* 0x000fea0003800000 */
.L_x_462:
[----:B------:R-:W-:-:S13]  /*18c40*/  ISETP.NE.AND P0, PT, RZ, UR7, PT ;  /* 0x00000007ff007c0c */ /* 0x000fda000bf05270 */
[----:B------:R-:W-:Y:S01]  /*18c50*/  @P0 WARPSYNC 0xffffffff ;  /* 0xffffffff00000948 */ /* 0x000fe20003800000 */
[----:B------:R-:W-:Y:S06]  /*18c60*/  @P0 BAR.SYNC.DEFER_BLOCKING 0x5, 0x100 ;  /* 0x0144000000000b1d */ /* 0x000fec0000010000 */
[----:B-1234-:R-:W1:Y:S04]  /*18c70*/  @P0 LDS.128 R8, [0xf100] ;  /* 0x00f10000ff080984 */ /* 0x01ee680000000c00 */
[----:B-1----:R1:W-:Y:S04]  /*18c80*/  @P0 STL.64 [R1+0x20], R8 ;  /* 0x0000200801000387 */ /* 0x0023e80000100a00 */
[----:B------:R1:W-:Y:S04]  /*18c90*/  @P0 STL.64 [R1+0x28], R10 ;  /* 0x0000280a01000387 */ /* 0x0003e80000100a00 */
[----:B------:R-:W-:Y:S06]  /*18ca0*/  @P0 BAR.ARV 0x4, 0x100 ;  /* 0x0104000000000b1d */ /* 0x000fec0000002000 */
[----:B------:R-:W-:Y:S05]  /*18cb0*/  @P0 BRA `(.L_x_499) ;  /* 0x00000ba000000947 */ /* 0x000fea0003800000 */
[----:B------:R-:W2:Y:S01]  /*18cc0*/  S2R R2, SR_TID.X ;  /* 0x0000000000027919 */ /* 0x000ea20000002100 */
[----:B-1----:R-:W-:Y:S01]  /*18cd0*/  IMAD.MOV.U32 R8, RZ, RZ, RZ ;  /* 0x000000ffff087224 */ /* 0x002fe200078e00ff */
[----:B--2---:R-:W-:-:S04]  /*18ce0*/  LOP3.LUT R18, R2, 0x1f, RZ, 0xc0, !PT ;  /* 0x0000001f02127812 */ /* 0x004fc800078ec0ff */
[----:B------:R-:W-:Y:S01]  /*18cf0*/  ISETP.NE.AND P6, PT, R18, 0x1f, PT ;  /* 0x0000001f1200780c */ /* 0x000fe20003fc5270 */
[----:B------:R-:W-:Y:S10]  /*18d00*/  BRA.DIV ~URZ, `(.L_x_500) ;  /* 0x000024427f007947 */ /* 0x000ff4000b800000 */
[----:B------:R1:W2:Y:S02]  /*18d10*/  SHFL.IDX PT, R10, R74, RZ, 0x1f ;  /* 0x00001fff4a0a7589 */ /* 0x0002a400000e0000 */
.L_x_557:
[----:B------:R-:W-:Y:S05]  /*18d20*/  BRA.DIV ~URZ, `(.L_x_501) ;  /* 0x000024927f007947 */ /* 0x000fea000b800000 */
[----:B------:R3:W4:Y:S02]  /*18d30*/  SHFL.IDX PT, R9, R74, 0x1, 0x1f ;  /* 0x00201f004a097f89 */ /* 0x00072400000e0000 */
.L_x_558:
[----:B------:R-:W5:Y:S01]  /*18d40*/  LDL R2, [R1+0x2c] ;  /* 0x00002c0001027983 */ /* 0x000f620000100800 */
[----:B------:R-:W-:Y:S02]  /*18d50*/  IMAD.MOV.U32 R6, RZ, RZ, RZ ;  /* 0x000000ffff067224 */ /* 0x000fe400078e00ff */
[----:B-----5:R-:W-:-:S05]  /*18d60*/  IMAD.IADD R2, R2, 0x1, R18 ;  /* 0x0000000102027824 */ /* 0x020fca00078e0212 */
        /* <DEDUP_REMOVED lines=16> */
.L_x_559:
        /* <DEDUP_REMOVED lines=16> */
.L_x_560:
[----:B---3--:R-:W-:Y:S01]  /*18f70*/  IMAD R2, R2, c[0x0][0x538], RZ ;  /* 0x00014e0002027a24 */ /* 0x008fe200078e02ff */
[----:B------:R-:W-:Y:S04]  /*18f80*/  BSSY B1, `(.L_x_504) ;  /* 0x0000084000017945 */ /* 0x000fe80003800000 */
[----:B----4-:R-:W-:-:S04]  /*18f90*/  IADD3 R9, R2, R9, RZ ;  /* 0x0000000902097210 */ /* 0x010fc80007ffe0ff */
[----:B--2---:R-:W-:-:S13]  /*18fa0*/  ISETP.GT.AND P0, PT, R9, R10, PT ;  /* 0x0000000a0900720c */ /* 0x004fda0003f04270 */
[----:B------:R-:W-:Y:S05]  /*18fb0*/  @P0 BRA `(.L_x_505) ;  /* 0x0000026000000947 */ /* 0x000fea0003800000 */
.L_x_509:
[----:B------:R-:W2:Y:S02]  /*18fc0*/  LDL.LU R2, [R1+0x2c] ;  /* 0x00002c0001027983 */ /* 0x000ea40000300800 */
[----:B--2---:R-:W-:-:S04]  /*18fd0*/  IADD3 R2, R2, 0x1f, RZ ;  /* 0x0000001f02027810 */ /* 0x004fc80007ffe0ff */
[----:B------:R-:W-:-:S13]  /*18fe0*/  ISETP.GE.AND P0, PT, R2, c[0x0][0x53c], PT ;  /* 0x00014f0002007a0c */ /* 0x000fda0003f06270 */
[----:B------:R-:W-:Y:S05]  /*18ff0*/  @P0 BRA `(.L_x_506) ;  /* 0x0000077000000947 */ /* 0x000fea0003800000 */
[----:B------:R2:W-:Y:S01]  /*19000*/  STL [R1+0x2c], R2 ;  /* 0x00002c0201007387 */ /* 0x0005e20000100800 */
[----:B------:R-:W-:Y:S02]  /*19010*/  MOV R6, RZ ;  /* 0x000000ff00067202 */ /* 0x000fe40000000f00 */
[----:B------:R-:W-:Y:S02]  /*19020*/  MOV R8, RZ ;  /* 0x000000ff00087202 */ /* 0x000fe40000000f00 */
[----:B--2---:R-:W-:-:S04]  /*19030*/  IADD3 R2, R2, R18, RZ ;  /* 0x0000001202027210 */ /* 0x004fc80007ffe0ff */
[----:B------:R-:W-:-:S13]  /*19040*/  ISETP.GE.OR P0, PT, R2, c[0x0][0x53c], !P6 ;  /* 0x00014f0002007a0c */ /* 0x000fda0007706670 */
[----:B-1----:R-:W-:Y:S02]  /*19050*/  @!P0 MOV R4, 0x4 ;  /* 0x0000000400048802 */ /* 0x002fe40000000f00 */
[----:B------:R-:W-:-:S03]  /*19060*/  @!P0 MOV R3, 0x4 ;  /* 0x0000000400038802 */ /* 0x000fc60000000f00 */
[----:B------:R-:W-:-:S04]  /*19070*/  @!P0 IMAD.WIDE R4, R2, R4, c[0x0][0x580] ;  /* 0x0001600002048625 */ /* 0x000fc800078e0204 */
[----:B------:R-:W-:Y:S01]  /*19080*/  @!P0 IMAD.WIDE R2, R2, R3, c[0x0][0x578] ;  /* 0x00015e0002028625 */ /* 0x000fe200078e0203 */
[----:B------:R-:W2:Y:S04]  /*19090*/  @!P0 LDG.E R6, [R4.64] ;  /* 0x0000000804068981 */ /* 0x000ea8000c1e1900 */
[----:B------:R-:W2:Y:S02]  /*190a0*/  @!P0 LDG.E R8, [R2.64] ;  /* 0x0000000802088981 */ /* 0x000ea4000c1e1900 */
[----:B--2---:R-:W-:Y:S01]  /*190b0*/  IMAD R2, R8, R6, RZ ;  /* 0x0000000608027224 */ /* 0x004fe200078e02ff */
[----:B------:R-:W-:Y:S05]  /*190c0*/  BRA.DIV ~URZ, `(.L_x_507) ;  /* 0x000023527f007947 */ /* 0x000fea000b800000 */
[----:B------:R1:W2:Y:S02]  /*190d0*/  SHFL.UP PT, R3, R2, 0x1, RZ ;  /* 0x0420000002037989 */ /* 0x0002a400000e00ff */
.L_x_561:
        /* <DEDUP_REMOVED lines=16> */
.L_x_562:
[----:B--2---:R-:W-:-:S05]  /*191e0*/  IMAD R2, R2, c[0x0][0x538], RZ ;  /* 0x00014e0002027a24 */ /* 0x004fca00078e02ff */
[----:B------:R-:W-:-:S04]  /*191f0*/  IADD3 R9, R2, R9, RZ ;  /* 0x0000000902097210 */ /* 0x000fc80007ffe0ff */
[----:B------:R-:W-:-:S13]  /*19200*/  ISETP.GT.AND P0, PT, R9, R10, PT ;  /* 0x0000000a0900720c */ /* 0x000fda0003f04270 */
[----:B-1----:R-:W-:Y:S05]  /*19210*/  @!P0 BRA `(.L_x_509) ;  /* 0xfffffda000008947 */ /* 0x002fea000383ffff */
.L_x_505:
[----:B------:R-:W-:-:S05]  /*19220*/  IADD3 R15, -R2, R9, RZ ;  /* 0x00000009020f7210 */ /* 0x000fca0007ffe1ff */
[----:B------:R-:W-:-:S05]  /*19230*/  IMAD R2, R4, c[0x0][0x538], R15 ;  /* 0x00014e0004027a24 */ /* 0x000fca00078e020f */
[----:B------:R-:W-:Y:S01]  /*19240*/  ISETP.GT.AND P0, PT, R2, R10, PT ;  /* 0x0000000a0200720c */ /* 0x000fe20003f04270 */
[----:B------:R-:W-:-:S12]  /*19250*/  BRA.DIV ~URZ, `(.L_x_510) ;  /* 0x000023b27f007947 */ /* 0x000fd8000b800000 */
[----:B------:R-:W-:-:S04]  /*19260*/  VOTE.ANY R9, PT, !P0 ;  /* 0x0000000000097806 */ /* 0x000fc800040e0100 */
.L_x_563:
[----:B------:R2:W3:Y:S01]  /*19270*/  POPC R11, R9 ;  /* 0x00000009000b7309 */ /* 0x0004e20000000000 */
[----:B------:R-:W-:Y:S05]  /*19280*/  BRA.DIV ~URZ, `(.L_x_511) ;  /* 0x000023d27f007947 */ /* 0x000fea000b800000 */
[----:B---3--:R3:W4:Y:S04]  /*19290*/  SHFL.IDX PT, R6, R6, R11, 0x1f ;  /* 0x00001f0b06067589 */ /* 0x00872800000e0000 */
[----:B------:R3:W1:Y:S02]  /*192a0*/  SHFL.IDX PT, R5, R8, R11, 0x1f ;  /* 0x00001f0b08057589 */ /* 0x00066400000e0000 */
.L_x_564:
[----:B------:R-:W-:Y:S01]  /*192b0*/  ISETP.NE.AND P0, PT, R9, RZ, PT ;  /* 0x000000ff0900720c */ /* 0x000fe20003f05270 */
[----:B------:R-:W-:-:S12]  /*192c0*/  BSSY B0, `(.L_x_512) ;  /* 0x0000005000007945 */ /* 0x000fd80003800000 */
[----:B------:R-:W-:Y:S05]  /*192d0*/  @!P0 BRA `(.L_x_513) ;  /* 0x0000003000008947 */ /* 0x000fea0003800000 */
[----:B------:R-:W-:Y:S01]  /*192e0*/  IADD3 R2, R11, -0x1, RZ ;  /* 0xffffffff0b027810 */ /* 0x000fe20007ffe0ff */
[----:B------:R-:W-:Y:S05]  /*192f0*/  BRA.DIV ~URZ, `(.L_x_514) ;  /* 0x000024327f007947 */ /* 0x000fea000b800000 */
[----:B------:R2:W3:Y:S02]  /*19300*/  SHFL.IDX PT, R16, R4, R2, 0x1f ;  /* 0x00001f0204107589 */ /* 0x0004e400000e0000 */
.L_x_513:
[----:B------:R-:W-:Y:S05]  /*19310*/  BSYNC B0 ;  /* 0x0000000000007941 */ /* 0x000fea0003800000 */
.L_x_512:
[----:B---3--:R-:W-:Y:S01]  /*19320*/  IMAD R15, R16, c[0x0][0x538], R15 ;  /* 0x00014e00100f7a24 */ /* 0x008fe200078e020f */
[----:B----4-:R-:W-:Y:S02]  /*19330*/  IABS R3, R6 ;  /* 0x0000000600037213 */ /* 0x010fe40000000000 */
[----:B-12---:R-:W-:Y:S02]  /*19340*/  IABS R2, R5 ;  /* 0x0000000500027213 */ /* 0x006fe40000000000 */
[----:B------:R1:W-:Y:S01]  /*19350*/  STL [R1+0x20], R15 ;  /* 0x0000200f01007387 */ /* 0x0003e20000100800 */
[----:B------:R-:W2:Y:S03]  /*19360*/  I2F.RP R8, R3 ;  /* 0x0000000300087306 */ /* 0x000ea60000209400 */
[----:B------:R-:W3:Y:S05]  /*19370*/  LDL.LU R19, [R1+0x2c] ;  /* 0x00002c0001137983 */ /* 0x000eea0000300800 */
[----:B--2---:R-:W2:Y:S01]  /*19380*/  MUFU.RCP R8, R8 ;  /* 0x0000000800087308 */ /* 0x004ea20000001000 */
[----:B-1----:R-:W-:Y:S01]  /*19390*/  IMAD.IADD R15, R10, 0x1, -R15 ;  /* 0x000000010a0f7824 */ /* 0x002fe200078e0a0f */
[----:B--2---:R-:W-:-:S06]  /*193a0*/  IADD3 R8, R8, 0xffffffe, RZ ;  /* 0x0ffffffe08087810 */ /* 0x004fcc0007ffe0ff */
[----:B------:R-:W1:Y:S01]  /*193b0*/  F2I.FTZ.U32.TRUNC.NTZ R9, R8 ;  /* 0x0000000800097305 */ /* 0x000e62000021f000 */
[----:B------:R-:W-:Y:S01]  /*193c0*/  IMAD.MOV.U32 R10, RZ, RZ, R2 ;  /* 0x000000ffff0a7224 */ /* 0x000fe200078e0002 */
[----:B------:R-:W-:Y:S02]  /*193d0*/  IABS R2, R6 ;  /* 0x0000000600027213 */ /* 0x000fe40000000000 */
[----:B------:R-:W-:-:S04]  /*193e0*/  IABS R16, R15 ;  /* 0x0000000f00107213 */ /* 0x000fc80000000000 */
[----:B------:R-:W2:Y:S01]  /*193f0*/  I2F.RP R17, R10 ;  /* 0x0000000a00117306 */ /* 0x000ea20000209400 */
[----:B-1----:R-:W-:Y:S01]  /*19400*/  IMAD.MOV R4, RZ, RZ, -R9 ;  /* 0x000000ffff047224 */ /* 0x002fe200078e0a09 */
[----:B------:R-:W-:-:S03]  /*19410*/  MOV R8, RZ ;  /* 0x000000ff00087202 */ /* 0x000fc60000000f00 */
[----:B------:R-:W-:Y:S02]  /*19420*/  IMAD R4, R4, R3, RZ ;  /* 0x0000000304047224 */ /* 0x000fe400078e02ff */
[----:B------:R-:W-:Y:S02]  /*19430*/  IMAD.MOV R2, RZ, RZ, -R2 ;  /* 0x000000ffff027224 */ /* 0x000fe400078e0a02 */
[----:B------:R-:W-:-:S04]  /*19440*/  IMAD.HI.U32 R9, R9, R4, R8 ;  /* 0x0000000409097227 */ /* 0x000fc800078e0008 */
[----:B------:R-:W-:Y:S02]  /*19450*/  IMAD.MOV.U32 R4, RZ, RZ, R16 ;  /* 0x000000ffff047224 */ /* 0x000fe400078e0010 */
[----:B------:R-:W-:Y:S02]  /*19460*/  IMAD.MOV.U32 R8, RZ, RZ, R2 ;  /* 0x000000ffff087224 */ /* 0x000fe400078e0002 */
[----:B------:R-:W-:-:S04]  /*19470*/  IMAD.HI.U32 R2, R9, R4, RZ ;  /* 0x0000000409027227 */ /* 0x000fc800078e00ff */
[----:B------:R-:W-:Y:S02]  /*19480*/  IMAD R4, R2, R8, R4 ;  /* 0x0000000802047224 */ /* 0x000fe400078e0204 */
[----:B--2---:R-:W1:Y:S03]  /*19490*/  MUFU.RCP R8, R17 ;  /* 0x0000001100087308 */ /* 0x004e660000001000 */
[----:B------:R-:W-:Y:S02]  /*194a0*/  ISETP.GT.U32.AND P0, PT, R3, R4, PT ;  /* 0x000000040300720c */ /* 0x000fe40003f04070 */
[----:B-1----:R-:W-:-:S11]  /*194b0*/  IADD3 R8, R8, 0xffffffe, RZ ;  /* 0x0ffffffe08087810 */ /* 0x002fd60007ffe0ff */
[-C--:B------:R-:W-:Y:S01]  /*194c0*/  @!P0 IADD3 R4, R4, -R3.reuse, RZ ;  /* 0x8000000304048210 */ /* 0x080fe20007ffe0ff */
[----:B------:R-:W1:Y:S03]  /*194d0*/  F2I.FTZ.U32.TRUNC.NTZ R9, R8 ;  /* 0x0000000800097305 */ /* 0x000e66000021f000 */
[----:B------:R-:W-:Y:S02]  /*194e0*/  ISETP.GE.U32.AND P2, PT, R4, R3, PT ;  /* 0x000000030400720c */ /* 0x000fe40003f46070 */
[----:B------:R-:W-:Y:S02]  /*194f0*/  LOP3.LUT R3, R15, R6, RZ, 0x3c, !PT ;  /* 0x000000060f037212 */ /* 0x000fe400078e3cff */
[----:B------:R-:W-:Y:S02]  /*19500*/  @!P0 IADD3 R2, R2, 0x1, RZ ;  /* 0x0000000102028810 */ /* 0x000fe40007ffe0ff */
[----:B------:R-:W-:-:S02]  /*19510*/  ISETP.GE.AND P1, PT, R3, RZ, PT ;  /* 0x000000ff0300720c */ /* 0x000fc40003f26270 */
[----:B------:R-:W-:-:S05]  /*19520*/  ISETP.NE.AND P0, PT, R6, RZ, PT ;  /* 0x000000ff0600720c */ /* 0x000fca0003f05270 */
[----:B------:R-:W-:Y:S01]  /*19530*/  @P2 IADD3 R2, R2, 0x1, RZ ;  /* 0x0000000102022810 */ /* 0x000fe20007ffe0ff */
[----:B-1----:R-:W-:-:S04]  /*19540*/  IMAD.MOV R3, RZ, RZ, -R9 ;  /* 0x000000ffff037224 */ /* 0x002fc800078e0a09 */
[----:B------:R-:W-:Y:S02]  /*19550*/  IMAD.MOV.U32 R4, RZ, RZ, R3 ;  /* 0x000000ffff047224 */ /* 0x000fe400078e0003 */
[----:B------:R-:W-:Y:S01]  /*19560*/  @!P1 IMAD.MOV R2, RZ, RZ, -R2 ;  /* 0x000000ffff029224 */ /* 0x000fe200078e0a02 */
[----:B------:R-:W-:Y:S01]  /*19570*/  @!P0 LOP3.LUT R2, RZ, R6, RZ, 0x33, !PT ;  /* 0x00000006ff028212 */ /* 0x000fe200078e33ff */
[----:B------:R-:W-:Y:S01]  /*19580*/  IMAD R4, R4, R10, RZ ;  /* 0x0000000a04047224 */ /* 0x000fe200078e02ff */
[----:B------:R-:W-:Y:S01]  /*19590*/  IABS R3, R5 ;  /* 0x0000000500037213 */ /* 0x000fe20000000000 */
[----:B------:R-:W-:Y:S01]  /*195a0*/  IMAD.MOV.U32 R8, RZ, RZ, RZ ;  /* 0x000000ffff087224 */ /* 0x000fe200078e00ff */
[----:B------:R-:W-:Y:S02]  /*195b0*/  IABS R17, R2 ;  /* 0x0000000200117213 */ /* 0x000fe40000000000 */
[----:B------:R-:W-:Y:S01]  /*195c0*/  IADD3 R16, RZ, -R3, RZ ;  /* 0x80000003ff107210 */ /* 0x000fe20007ffe0ff */
[----:B------:R-:W-:-:S04]  /*195d0*/  IMAD.HI.U32 R3, R9, R4, R8 ;  /* 0x0000000409037227 */ /* 0x000fc800078e0008 */
[----:B------:R-:W-:Y:S01]  /*195e0*/  IMAD.MOV.U32 R4, RZ, RZ, R17 ;  /* 0x000000ffff047224 */ /* 0x000fe200078e0011 */
[----:B------:R-:W-:-:S03]  /*195f0*/  MOV R8, R16 ;  /* 0x0000001000087202 */ /* 0x000fc60000000f00 */
[----:B------:R-:W-:-:S04]  /*19600*/  IMAD.HI.U32 R3, R3, R4, RZ ;  /* 0x0000000403037227 */ /* 0x000fc800078e00ff */
[----:B------:R-:W-:-:S05]  /*19610*/  IMAD R4, R3, R8, R4 ;  /* 0x0000000803047224 */ /* 0x000fca00078e0204 */
[----:B------:R-:W-:-:S13]  /*19620*/  ISETP.GT.U32.AND P0, PT, R10, R4, PT ;  /* 0x000000040a00720c */ /* 0x000fda0003f04070 */
[----:B------:R-:W-:-:S05]  /*19630*/  @!P0 IMAD.IADD R4, R4, 0x1, -R10 ;  /* 0x0000000104048824 */ /* 0x000fca00078e0a0a */
[----:B------:R-:W-:Y:S02]  /*19640*/  ISETP.GE.U32.AND P2, PT, R4, R10, PT ;  /* 0x0000000a0400720c */ /* 0x000fe40003f46070 */
[----:B------:R-:W-:Y:S02]  /*19650*/  LOP3.LUT R4, R2, R5, RZ, 0x3c, !PT ;  /* 0x0000000502047212 */ /* 0x000fe400078e3cff */
[----:B------:R-:W-:Y:S02]  /*19660*/  @!P0 IADD3 R3, R3, 0x1, RZ ;  /* 0x0000000103038810 */ /* 0x000fe40007ffe0ff */
[----:B------:R-:W-:Y:S02]  /*19670*/  ISETP.GE.AND P1, PT, R4, RZ, PT ;  /* 0x000000ff0400720c */ /* 0x000fe40003f26270 */
[----:B------:R-:W-:-:S05]  /*19680*/  ISETP.NE.AND P0, PT, R5, RZ, PT ;  /* 0x000000ff0500720c */ /* 0x000fca0003f05270 */
[----:B------:R-:W-:-:S06]  /*19690*/  @P2 IADD3 R3, R3, 0x1, RZ ;  /* 0x0000000103032810 */ /* 0x000fcc0007ffe0ff */
[----:B------:R-:W-:Y:S02]  /*196a0*/  @!P1 IMAD.MOV R3, RZ, RZ, -R3 ;  /* 0x000000ffff039224 */ /* 0x000fe400078e0a03 */
[----:B------:R-:W-:-:S04]  /*196b0*/  @!P0 LOP3.LUT R3, RZ, R5, RZ, 0x33, !PT ;  /* 0x00000005ff038212 */ /* 0x000fc800078e33ff */
[----:B------:R-:W-:Y:S01]  /*196c0*/  IADD3 R4, -R3, RZ, RZ ;  /* 0x000000ff03047210 */ /* 0x000fe20007ffe1ff */
[----:B------:R-:W-:Y:S02]  /*196d0*/  IMAD R6, R2, R6, RZ ;  /* 0x0000000602067224 */ /* 0x000fe400078e02ff */
[C---:B------:R-:W-:Y:S02]  /*196e0*/  IMAD R3, R5.reuse, 0x1000000, R3 ;  /* 0x0100000005037824 */ /* 0x040fe400078e0203 */
[----:B------:R-:W-:Y:S01]  /*196f0*/  IMAD R2, R5, R4, R2 ;  /* 0x0000000405027224 */ /* 0x000fe200078e0202 */
[----:B------:R-:W-:-:S03]  /*19700*/  IADD3 R4, R15, -R6, RZ ;  /* 0x800000060f047210 */ /* 0x000fc60007ffe0ff */
[----:B------:R-:W-:-:S05]  /*19710*/  IMAD R2, R2, 0x10000, R3 ;  /* 0x0001000002027824 */ /* 0x000fca00078e0203 */
[----:B------:R1:W-:Y:S01]  /*19720*/  STL [R1+0x28], R2 ;  /* 0x0000280201007387 */ /* 0x0003e20000100800 */
[----:B---3--:R-:W-:-:S05]  /*19730*/  IMAD.IADD R19, R11, 0x1, R19 ;  /* 0x000000010b137824 */ /* 0x008fca00078e0213 */
[----:B------:R1:W-:Y:S04]  /*19740*/  STL [R1+0x2c], R19 ;  /* 0x00002c1301007387 */ /* 0x0003e80000100800 */
[----:B------:R1:W-:Y:S01]  /*19750*/  STL [R1+0x24], R4 ;  /* 0x0000240401007387 */ /* 0x0003e20000100800 */
[----:B------:R-:W-:Y:S05]  /*19760*/  BRA `(.L_x_515) ;  /* 0x0000005000007947 */ /* 0x000fea0003800000 */
.L_x_506:
[----:B------:R-:W-:Y:S01]  /*19770*/  MOV R2, c[0x0][0x53c] ;  /* 0x00014f0000027a02 */ /* 0x000fe20000000f00 */
[----:B------:R2:W-:Y:S04]  /*19780*/  STL [R1+0x20], R10 ;  /* 0x0000200a01007387 */ /* 0x0005e80000100800 */
[----:B------:R2:W-:Y:S04]  /*19790*/  STL [R1+0x24], RZ ;  /* 0x000024ff01007387 */ /* 0x0005e80000100800 */
[----:B------:R2:W-:Y:S04]  /*197a0*/  STL [R1+0x28], RZ ;  /* 0x000028ff01007387 */ /* 0x0005e80000100800 */
[----:B------:R2:W-:Y:S02]  /*197b0*/  STL [R1+0x2c], R2 ;  /* 0x00002c0201007387 */ /* 0x0005e40000100800 */
.L_x_515:
[----:B------:R-:W-:Y:S05]  /*197c0*/  BSYNC B1 ;  /* 0x0000000000017941 */ /* 0x000fea0003800000 */
.L_x_504:
[----:B------:R-:W3:Y:S04]  /*197d0*/  LDL R8, [R1+0x20] ;  /* 0x0000200001087983 */ /* 0x000ee80000100800 */
[----:B------:R-:W3:Y:S04]  /*197e0*/  LDL R9, [R1+0x24] ;  /* 0x0000240001097983 */ /* 0x000ee80000100800 */
[----:B--2---:R-:W3:Y:S04]  /*197f0*/  LDL R10, [R1+0x28] ;  /* 0x00002800010a7983 */ /* 0x004ee80000100800 */
[----:B------:R-:W3:Y:S01]  /*19800*/  LDL R11, [R1+0x2c] ;  /* 0x00002c00010b7983 */ /* 0x000ee20000100800 */
[----:B------:R-:W-:Y:S03]  /*19810*/  WARPSYNC 0xffffffff ;  /* 0xffffffff00007948 */ /* 0x000fe60003800000 */
[----:B------:R-:W-:Y:S01]  /*19820*/  BAR.SYNC.DEFER_BLOCKING 0x4, 0x100 ;  /* 0x0104000000007b1d */ /* 0x000fe20000010000 */
[----:B------:R-:W-:-:S13]  /*19830*/  ISETP.NE.AND P0, PT, R18, RZ, PT ;  /* 0x000000ff1200720c */ /* 0x000fda0003f05270 */
[----:B---3--:R2:W-:Y:S04]  /*19840*/  @!P0 STS.128 [0xf100], R8 ;  /* 0x00f10008ff008388 */ /* 0x0085e80000000c00 */
[----:B------:R-:W-:Y:S06]  /*19850*/  BAR.ARV 0x5, 0x100 ;  /* 0x0144000000007b1d */ /* 0x000fec0000002000 */
.L_x_499:
[----:B-1----:R-:W3:Y:S02]  /*19860*/  LDL R2, [R1+0x2c] ;  /* 0x00002c0001027983 */ /* 0x002ee40000100800 */
[----:B---3--:R-:W-:-:S13]  /*19870*/  ISETP.GE.AND P0, PT, R2, c[0x0][0x53c], PT ;  /* 0x00014f0002007a0c */ /* 0x008fda0003f06270 */
[----:B--2---:R-:W-:Y:S01]  /*19880*/  @P0 CALL.REL.NOINC `(.L_x_516) ;  /* 0x0000001000000944 */ /* 0x004fe20003c00000 */
[----:B------:R-:W-:Y:S05]  /*19890*/  BRA `(.L_x_517) ;  /* 0xfffe81e000007947 */ /* 0x000fea000383ffff */
.L_x_516:
[----:B------:R-:W-:Y:S05]  /*198a0*/  EXIT ;  /* 0x000000000000794d */ /* 0x000fea0003800000 */
.L_x_327:
[----:B------:R-:W-:Y:S02]  /*198b0*/  MOV R3, 0x1 ;  /* 0x0000000100037802 */ /* 0x000fe40000000f00 */
[----:B------:R-:W-:Y:S02]  /*198c0*/  MOV R4, 0x198e0 ;  /* 0x000198e000047802 */ /* 0x000fe40000000f00 */
[----:B------:R-:W-:Y:S05]  /*198d0*/  CALL.REL.NOINC `($__internal_8_$__cuda_sm70_shflsync_up_p) ;  /* 0x00001f7000007944 */ /* 0x000fea0003c00000 */
[----:B------:R-:W-:Y:S01]  /*198e0*/  MOV R0, R3 ;  /* 0x0000000300007202 */ /* 0x000fe20000000f00 */
[----:B------:R-:W-:Y:S05]  /*198f0*/  BRA `(.L_x_518) ;  /* 0xfffe6b7000007947 */ /* 0x000fea000383ffff */
.L_x_328:
[----:B------:R-:W-:Y:S02]  /*19900*/  MOV R3, 0x2 ;  /* 0x0000000200037802 */ /* 0x000fe40000000f00 */
[----:B------:R-:W-:Y:S02]  /*19910*/  MOV R4, 0x19930 ;  /* 0x0001993000047802 */ /* 0x000fe40000000f00 */
[----:B------:R-:W-:Y:S05]  /*19920*/  CALL.REL.NOINC `($__internal_8_$__cuda_sm70_shflsync_up_p) ;  /* 0x00001f2000007944 */ /* 0x000fea0003c00000 */
[----:B------:R-:W-:Y:S02]  /*19930*/  SEL R0, R3, RZ, P4 ;  /* 0x000000ff03007207 */ /* 0x000fe40002000000 */
[----:B------:R-:W-:Y:S02]  /*19940*/  MOV R3, 0x4 ;  /* 0x0000000400037802 */ /* 0x000fe40000000f00 */
[----:B------:R-:W-:Y:S01]  /*19950*/  MOV R4, 0x19990 ;  /* 0x0001999000047802 */ /* 0x000fe20000000f00 */
[----:B------:R-:W-:-:S04]  /*19960*/  IMAD.IADD R0, R2, 0x1, R0 ;  /* 0x0000000102007824 */ /* 0x000fc800078e0200 */
[----:B------:R-:W-:Y:S02]  /*19970*/  IMAD.MOV.U32 R2, RZ, RZ, R0 ;  /* 0x000000ffff027224 */ /* 0x000fe400078e0000 */
[----:B------:R-:W-:Y:S05]  /*19980*/  CALL.REL.NOINC `($__internal_8_$__cuda_sm70_shflsync_up_p) ;  /* 0x00001ec000007944 */ /* 0x000fea0003c00000 */
[----:B------:R-:W-:Y:S02]  /*19990*/  SEL R3, R3, RZ, P3 ;  /* 0x000000ff03037207 */ /* 0x000fe40001800000 */
[----:B------:R-:W-:-:S03]  /*199a0*/  MOV R4, 0x199f0 ;  /* 0x000199f000047802 */ /* 0x000fc60000000f00 */
[----:B------:R-:W-:Y:S01]  /*199b0*/  IMAD.IADD R0, R0, 0x1, R3 ;  /* 0x0000000100007824 */ /* 0x000fe200078e0203 */
[----:B------:R-:W-:-:S03]  /*199c0*/  MOV R3, 0x8 ;  /* 0x0000000800037802 */ /* 0x000fc60000000f00 */
        /* <DEDUP_REMOVED lines=8> */
[----:B------:R-:W-:Y:S01]  /*19a50*/  SEL R3, R3, RZ, P1 ;  /* 0x000000ff03037207 */ /* 0x000fe20000800000 */
[----:B------:R-:W-:Y:S01]  /*19a60*/  IMAD.MOV.U32 R44, RZ, RZ, 0x1f ;  /* 0x0000001fff2c7424 */ /* 0x000fe200078e00ff */
[----:B------:R-:W-:-:S03]  /*19a70*/  MOV R2, 0x19ac0 ;  /* 0x00019ac000027802 */ /* 0x000fc60000000f00 */
[----:B------:R-:W-:Y:S01]  /*19a80*/  IMAD.IADD R4, R0, 0x1, R3 ;  /* 0x0000000100047824 */ /* 0x000fe200078e0203 */
[----:B------:R-:W-:-:S03]  /*19a90*/  MOV R3, 0x1f ;  /* 0x0000001f00037802 */ /* 0x000fc60000000f00 */
[----:B------:R-:W-:Y:S02]  /*19aa0*/  IMAD.MOV.U32 R45, RZ, RZ, R4 ;  /* 0x000000ffff2d7224 */ /* 0x000fe400078e0004 */
[----:B------:R-:W-:Y:S05]  /*19ab0*/  CALL.REL.NOINC `($__internal_7_$__cuda_sm70_shflsync_idx_p) ;  /* 0x00001d4000007944 */ /* 0x000fea0003c00000 */
[----:B------:R-:W-:Y:S01]  /*19ac0*/  MOV R0, R44 ;  /* 0x0000002c00007202 */ /* 0x000fe20000000f00 */
[----:B------:R-:W-:Y:S05]  /*19ad0*/  BRA `(.L_x_519) ;  /* 0xfffe6a9000007947 */ /* 0x000fea000383ffff */
.L_x_330:
[----:B------:R-:W-:Y:S02]  /*19ae0*/  SEL R2, RZ, 0x1, P0 ;  /* 0x00000001ff027807 */ /* 0x000fe40000000000 */
[----:B------:R-:W-:Y:S02]  /*19af0*/  MOV R3, 0x19b10 ;  /* 0x00019b1000037802 */ /* 0x000fe40000000f00 */
[----:B------:R-:W-:Y:S05]  /*19b00*/  CALL.REL.NOINC `($__internal_9_$__cuda_sm70_votesync_ballot) ;  /* 0x00001da000007944 */ /* 0x000fea0003c00000 */
[----:B------:R-:W-:Y:S05]  /*19b10*/  BRA `(.L_x_520) ;  /* 0xfffe6ae000007947 */ /* 0x000fea000383ffff */
.L_x_331:
[----:B------:R-:W-:Y:S01]  /*19b20*/  IMAD.MOV.U32 R45, RZ, RZ, R8 ;  /* 0x000000ffff2d7224 */ /* 0x000fe200078e0008 */
[----:B--2---:R-:W-:Y:S01]  /*19b30*/  MOV R44, R13 ;  /* 0x0000000d002c7202 */ /* 0x004fe20000000f00 */
[----:B------:R-:W-:Y:S01]  /*19b40*/  IMAD.MOV.U32 R3, RZ, RZ, 0x1f ;  /* 0x0000001fff037424 */ /* 0x000fe200078e00ff */
[----:B------:R-:W-:Y:S02]  /*19b50*/  MOV R2, 0x19b70 ;  /* 0x00019b7000027802 */ /* 0x000fe40000000f00 */
[----:B-1----:R-:W-:Y:S05]  /*19b60*/  CALL.REL.NOINC `($__internal_7_$__cuda_sm70_shflsync_idx_p) ;  /* 0x00001c9000007944 */ /* 0x002fea0003c00000 */
[----:B------:R-:W-:Y:S01]  /*19b70*/  IMAD.MOV.U32 R11, RZ, RZ, R44 ;  /* 0x000000ffff0b7224 */ /* 0x000fe200078e002c */
[----:B------:R-:W-:Y:S01]  /*19b80*/  MOV R45, R7 ;  /* 0x00000007002d7202 */ /* 0x000fe20000000f00 */
[----:B------:R-:W-:Y:S01]  /*19b90*/  IMAD.MOV.U32 R6, RZ, RZ, RZ ;  /* 0x000000ffff067224 */ /* 0x000fe200078e00ff */
[----:B------:R-:W-:Y:S01]  /*19ba0*/  MOV R44, R13 ;  /* 0x0000000d002c7202 */ /* 0x000fe20000000f00 */
[----:B------:R-:W-:Y:S01]  /*19bb0*/  IMAD.MOV.U32 R3, RZ, RZ, 0x1f ;  /* 0x0000001fff037424 */ /* 0x000fe200078e00ff */
[----:B------:R-:W-:-:S02]  /*19bc0*/  MOV R2, 0x19be0 ;  /* 0x00019be000027802 */ /* 0x000fc40000000f00 */
[----:B------:R-:W-:Y:S05]  /*19bd0*/  CALL.REL.NOINC `($__internal_7_$__cuda_sm70_shflsync_idx_p) ;  /* 0x00001c2000007944 */ /* 0x000fea0003c00000 */
[----:B------:R-:W-:Y:S01]  /*19be0*/  MOV R10, R44 ;  /* 0x0000002c000a7202 */ /* 0x000fe20000000f00 */
[----:B------:R-:W-:Y:S05]  /*19bf0*/  BRA `(.L_x_521) ;  /* 0xfffe6a5000007947 */ /* 0x000fea000383ffff */
.L_x_334:
[----:B------:R-:W-:Y:S01]  /*19c00*/  IMAD.MOV.U32 R45, RZ, RZ, R4 ;  /* 0x000000ffff2d7224 */ /* 0x000fe200078e0004 */
[----:B------:R-:W-:-:S02]  /*19c10*/  MOV R3, 0x1f ;  /* 0x0000001f00037802 */ /* 0x000fc40000000f00 */
[----:B------:R-:W-:Y:S02]  /*19c20*/  MOV R2, 0x19c40 ;  /* 0x00019c4000027802 */ /* 0x000fe40000000f00 */
[----:B-1234-:R-:W-:Y:S05]  /*19c30*/  CALL.REL.NOINC `($__internal_7_$__cuda_sm70_shflsync_idx_p) ;  /* 0x00001bc000007944 */ /* 0x01efea0003c00000 */
[----:B------:R-:W-:Y:S01]  /*19c40*/  MOV R6, R44 ;  /* 0x0000002c00067202 */ /* 0x000fe20000000f00 */
[----:B------:R-:W-:Y:S05]  /*19c50*/  BRA `(.L_x_333) ;  /* 0xfffe6a5000007947 */ /* 0x000fea000383ffff */
.L_x_426:
[----:B------:R-:W-:Y:S01]  /*19c60*/  IMAD.MOV.U32 R45, RZ, RZ, R3 ;  /* 0x000000ffff2d7224 */ /* 0x000fe200078e0003 */
[----:B------:R-:W-:Y:S01]  /*19c70*/  MOV R44, 0x3 ;  /* 0x00000003002c7802 */ /* 0x000fe20000000f00 */
[----:B------:R-:W-:Y:S01]  /*19c80*/  IMAD.MOV.U32 R3, RZ, RZ, 0x181f ;  /* 0x0000181fff037424 */ /* 0x000fe200078e00ff */
[----:B------:R-:W-:Y:S02]  /*19c90*/  MOV R2, 0x19cb0 ;  /* 0x00019cb000027802 */ /* 0x000fe40000000f00 */
[----:B---3-5:R-:W-:Y:S05]  /*19ca0*/  CALL.REL.NOINC `($__internal_7_$__cuda_sm70_shflsync_idx_p) ;  /* 0x00001b5000007944 */ /* 0x028fea0003c00000 */
[----:B------:R-:W-:Y:S01]  /*19cb0*/  IMAD.MOV.U32 R6, RZ, RZ, R44 ;  /* 0x000000ffff067224 */ /* 0x000fe200078e002c */
[----:B------:R-:W-:Y:S01]  /*19cc0*/  MOV R44, 0x3 ;  /* 0x00000003002c7802 */ /* 0x000fe20000000f00 */
[----:B------:R-:W-:Y:S01]  /*19cd0*/  IMAD.MOV.U32 R45, RZ, RZ, R5 ;  /* 0x000000ffff2d7224 */ /* 0x000fe200078e0005 */
[----:B------:R-:W-:Y:S02]  /*19ce0*/  MOV R3, 0x181f ;  /* 0x0000181f00037802 */ /* 0x000fe40000000f00 */
[----:B------:R-:W-:Y:S02]  /*19cf0*/  MOV R2, 0x19d10 ;  /* 0x00019d1000027802 */ /* 0x000fe40000000f00 */
[----:B------:R-:W-:Y:S05]  /*19d00*/  CALL.REL.NOINC `($__internal_7_$__cuda_sm70_shflsync_idx_p) ;  /* 0x00001af000007944 */ /* 0x000fea0003c00000 */
[----:B------:R-:W-:Y:S01]  /*19d10*/  MOV R2, R44 ;  /* 0x0000002c00027202 */ /* 0x000fe20000000f00 */
[----:B------:R-:W-:Y:S05]  /*19d20*/  BRA `(.L_x_522) ;  /* 0xffff43c000007947 */ /* 0x000fea000383ffff */
.L_x_429:
[----:B------:R-:W-:Y:S01]  /*19d30*/  IMAD.MOV.U32 R45, RZ, RZ, R4 ;  /* 0x000000ffff2d7224 */ /* 0x000fe200078e0004 */
[----:B------:R-:W-:Y:S01]  /*19d40*/  MOV R44, RZ ;  /* 0x000000ff002c7202 */ /* 0x000fe20000000f00 */
[----:B------:R-:W-:Y:S01]  /*19d50*/  IMAD.MOV.U32 R3, RZ, RZ, 0x181f ;  /* 0x0000181fff037424 */ /* 0x000fe200078e00ff */
[----:B------:R-:W-:-:S02]  /*19d60*/  MOV R2, 0x19d80 ;  /* 0x00019d8000027802 */ /* 0x000fc40000000f00 */
[----:B------:R-:W-:Y:S05]  /*19d70*/  CALL.REL.NOINC `($__internal_7_$__cuda_sm70_shflsync_idx_p) ;  /* 0x00001a8000007944 */ /* 0x000fea0003c00000 */
[----:B------:R-:W-:Y:S01]  /*19d80*/  MOV R6, R44 ;  /* 0x0000002c00067202 */ /* 0x000fe20000000f00 */
[----:B------:R-:W-:Y:S05]  /*19d90*/  BRA `(.L_x_523) ;  /* 0xffff57e000007947 */ /* 0x000fea000383ffff */
.L_x_430:
[----:B------:R-:W-:Y:S01]  /*19da0*/  IMAD.MOV.U32 R45, RZ, RZ, R5 ;  /* 0x000000ffff2d7224 */ /* 0x000fe200078e0005 */
[----:B------:R-:W-:Y:S01]  /*19db0*/  MOV R44, RZ ;  /* 0x000000ff002c7202 */ /* 0x000fe20000000f00 */
[----:B------:R-:W-:Y:S01]  /*19dc0*/  IMAD.MOV.U32 R3, RZ, RZ, 0x181f ;  /* 0x0000181fff037424 */ /* 0x000fe200078e00ff */
[----:B------:R-:W-:-:S02]  /*19dd0*/  MOV R2, 0x19df0 ;  /* 0x00019df000027802 */ /* 0x000fc40000000f00 */
[----:B-12---:R-:W-:Y:S05]  /*19de0*/  CALL.REL.NOINC `($__internal_7_$__cuda_sm70_shflsync_idx_p) ;  /* 0x00001a1000007944 */ /* 0x006fea0003c00000 */
[----:B------:R-:W-:Y:S01]  /*19df0*/  MOV R2, R44 ;  /* 0x0000002c00027202 */ /* 0x000fe20000000f00 */
[----:B------:R-:W-:Y:S05]  /*19e00*/  BRA `(.L_x_524) ;  /* 0xffff579000007947 */ /* 0x000fea000383ffff */
.L_x_433:
[----:B------:R-:W-:Y:S01]  /*19e10*/  IMAD.MOV.U32 R45, RZ, RZ, R4 ;  /* 0x000000ffff2d7224 */ /* 0x000fe200078e0004 */
[----:B------:R-:W-:Y:S01]  /*19e20*/  MOV R44, 0x1 ;  /* 0x00000001002c7802 */ /* 0x000fe20000000f00 */
[----:B--2---:R-:W-:Y:S01]  /*19e30*/  IMAD.MOV.U32 R3, RZ, RZ, 0x181f ;  /* 0x0000181fff037424 */ /* 0x004fe200078e00ff */
[----:B----4-:R-:W-:-:S02]  /*19e40*/  MOV R2, 0x19e60 ;  /* 0x00019e6000027802 */ /* 0x010fc40000000f00 */
[----:B-1-3--:R-:W-:Y:S05]  /*19e50*/  CALL.REL.NOINC `($__internal_7_$__cuda_sm70_shflsync_idx_p) ;  /* 0x000019a000007944 */ /* 0x00afea0003c00000 */
[----:B------:R-:W-:Y:S01]  /*19e60*/  IMAD.MOV.U32 R6, RZ, RZ, R44 ;  /* 0x000000ffff067224 */ /* 0x000fe200078e002c */
[----:B------:R-:W-:Y:S01]  /*19e70*/  MOV R44, 0x1 ;  /* 0x00000001002c7802 */ /* 0x000fe20000000f00 */
[----:B------:R-:W-:Y:S01]  /*19e80*/  IMAD.MOV.U32 R45, RZ, RZ, R5 ;  /* 0x000000ffff2d7224 */ /* 0x000fe200078e0005 */
[----:B------:R-:W-:-:S02]  /*19e90*/  MOV R3, 0x181f ;  /* 0x0000181f00037802 */ /* 0x000fc40000000f00 */
[----:B------:R-:W-:Y:S02]  /*19ea0*/  MOV R2, 0x19ec0 ;  /* 0x00019ec000027802 */ /* 0x000fe40000000f00 */
[----:B------:R-:W-:Y:S05]  /*19eb0*/  CALL.REL.NOINC `($__internal_7_$__cuda_sm70_shflsync_idx_p) ;  /* 0x0000194000007944 */ /* 0x000fea0003c00000 */
[----:B------:R-:W-:Y:S01]  /*19ec0*/  MOV R2, R44 ;  /* 0x0000002c00027202 */ /* 0x000fe20000000f00 */
[----:B------:R-:W-:Y:S05]  /*19ed0*/  BRA `(.L_x_525) ;  /* 0xffff57d000007947 */ /* 0x000fea000383ffff */
.L_x_436:
[----:B------:R-:W-:Y:S01]  /*19ee0*/  IMAD.MOV.U32 R45, RZ, RZ, R4 ;  /* 0x000000ffff2d7224 */ /* 0x000fe200078e0004 */
[----:B------:R-:W-:Y:S01]  /*19ef0*/  MOV R44, 0x2 ;  /* 0x00000002002c7802 */ /* 0x000fe20000000f00 */
[----:B-1----:R-:W-:Y:S01]  /*19f00*/  IMAD.MOV.U32 R3, RZ, RZ, 0x181f ;  /* 0x0000181fff037424 */ /* 0x002fe200078e00ff */
[----:B----4-:R-:W-:Y:S02]  /*19f10*/  MOV R2, 0x19f30 ;  /* 0x00019f3000027802 */ /* 0x010fe40000000f00 */
[----:B--23--:R-:W-:Y:S05]  /*19f20*/  CALL.REL.NOINC `($__internal_7_$__cuda_sm70_shflsync_idx_p) ;  /* 0x000018d000007944 */ /* 0x00cfea0003c00000 */
[----:B------:R-:W-:Y:S01]  /*19f30*/  MOV R6, R44 ;  /* 0x0000002c00067202 */ /* 0x000fe20000000f00 */
[----:B------:R-:W-:Y:S05]  /*19f40*/  BRA `(.L_x_526) ;  /* 0xffff586000007947 */ /* 0x000fea000383ffff */
.L_x_437:
[----:B------:R-:W-:Y:S01]  /*19f50*/  IMAD.MOV.U32 R45, RZ, RZ, R5 ;  /* 0x000000ffff2d7224 */ /* 0x000fe200078e0005 */
[----:B------:R-:W-:Y:S01]  /*19f60*/  MOV R44, 0x2 ;  /* 0x00000002002c7802 */ /* 0x000fe20000000f00 */
[----:B------:R-:W-:Y:S01]  /*19f70*/  IMAD.MOV.U32 R3, RZ, RZ, 0x181f ;  /* 0x0000181fff037424 */ /* 0x000fe200078e00ff */
[----:B----4-:R-:W-:Y:S02]  /*19f80*/  MOV R2, 0x19fa0 ;  /* 0x00019fa000027802 */ /* 0x010fe40000000f00 */
[----:B-123--:R-:W-:Y:S05]  /*19f90*/  CALL.REL.NOINC `($__internal_7_$__cuda_sm70_shflsync_idx_p) ;  /* 0x0000186000007944 */ /* 0x00efea0003c00000 */
[----:B------:R-:W-:Y:S01]  /*19fa0*/  MOV R2, R44 ;  /* 0x0000002c00027202 */ /* 0x000fe20000000f00 */
[----:B------:R-:W-:Y:S05]  /*19fb0*/  BRA `(.L_x_527) ;  /* 0xffff581000007947 */ /* 0x000fea000383ffff */
.L_x_440:
[----:B------:R-:W-:Y:S01]  /*19fc0*/  IMAD.MOV.U32 R45, RZ, RZ, R4 ;  /* 0x000000ffff2d7224 */ /* 0x000fe200078e0004 */
[----:B------:R-:W-:Y:S01]  /*19fd0*/  MOV R44, 0x3 ;  /* 0x00000003002c7802 */ /* 0x000fe20000000f00 */
[----:B-1----:R-:W-:Y:S01]  /*19fe0*/  IMAD.MOV.U32 R3, RZ, RZ, 0x181f ;  /* 0x0000181fff037424 */ /* 0x002fe200078e00ff */
[----:B------:R-:W-:-:S02]  /*19ff0*/  MOV R2, 0x1a010 ;  /* 0x0001a01000027802 */ /* 0x000fc40000000f00 */
[----:B--234-:R-:W-:Y:S05]  /*1a000*/  CALL.REL.NOINC `($__internal_7_$__cuda_sm70_shflsync_idx_p) ;  /* 0x000017f000007944 */ /* 0x01cfea0003c00000 */
        /* <DEDUP_REMOVED lines=8> */
.L_x_441:
[----:B------:R-:W-:Y:S01]  /*1a090*/  IMAD.MOV.U32 R4, RZ, RZ, R6 ;  /* 0x000000ffff047224 */ /* 0x000fe200078e0006 */
[----:B------:R-:W-:Y:S02]  /*1a0a0*/  MOV R3, 0x2 ;  /* 0x0000000200037802 */ /* 0x000fe40000000f00 */
[----:B------:R-:W-:Y:S02]  /*1a0b0*/  MOV R2, 0x1a0d0 ;  /* 0x0001a0d000027802 */ /* 0x000fe40000000f00 */
[----:B-----5:R-:W-:Y:S05]  /*1a0c0*/  CALL.REL.NOINC `($__internal_6_$__cuda_sm70_shflsync_bfly_p) ;  /* 0x000016d000007944 */ /* 0x020fea0003c00000 */
[----:B------:R-:W-:Y:S01]  /*1a0d0*/  MOV R2, R9 ;  /* 0x0000000900027202 */ /* 0x000fe20000000f00 */
[----:B------:R-:W-:Y:S05]  /*1a0e0*/  BRA `(.L_x_529) ;  /* 0xffff61b000007947 */ /* 0x000fea000383ffff */
.L_x_442:
[----:B------:R-:W-:Y:S01]  /*1a0f0*/  IMAD.MOV.U32 R4, RZ, RZ, R6 ;  /* 0x000000ffff047224 */ /* 0x000fe200078e0006 */
[----:B------:R-:W-:Y:S02]  /*1a100*/  MOV R3, 0x1 ;  /* 0x0000000100037802 */ /* 0x000fe40000000f00 */
[----:B------:R-:W-:Y:S02]  /*1a110*/  MOV R2, 0x1a130 ;  /* 0x0001a13000027802 */ /* 0x000fe40000000f00 */
[----:B-----5:R-:W-:Y:S05]  /*1a120*/  CALL.REL.NOINC `($__internal_6_$__cuda_sm70_shflsync_bfly_p) ;  /* 0x0000167000007944 */ /* 0x020fea0003c00000 */
[----:B------:R-:W-:Y:S01]  /*1a130*/  FMNMX.FTZ R6, R6, R9, !PT ;  /* 0x0000000906067209 */ /* 0x000fe20007810000 */
[----:B------:R-:W-:Y:S01]  /*1a140*/  IMAD.MOV.U32 R4, RZ, RZ, R5 ;  /* 0x000000ffff047224 */ /* 0x000fe200078e0005 */
[----:B------:R-:W-:Y:S01]  /*1a150*/  MOV R2, 0x1a180 ;  /* 0x0001a18000027802 */ /* 0x000fe20000000f00 */
[----:B------:R-:W-:-:S02]  /*1a160*/  IMAD.MOV.U32 R3, RZ, RZ, 0x2 ;  /* 0x00000002ff037424 */ /* 0x000fc400078e00ff */
[----:B------:R-:W-:Y:S05]  /*1a170*/  CALL.REL.NOINC `($__internal_6_$__cuda_sm70_shflsync_bfly_p) ;  /* 0x0000162000007944 */ /* 0x000fea0003c00000 */
[----:B------:R-:W-:Y:S01]  /*1a180*/  FMNMX.FTZ R5, R5, R9, !PT ;  /* 0x0000000905057209 */ /* 0x000fe20007810000 */
[----:B------:R-:W-:Y:S01]  /*1a190*/  IMAD.MOV.U32 R3, RZ, RZ, 0x1 ;  /* 0x00000001ff037424 */ /* 0x000fe200078e00ff */
[----:B------:R-:W-:-:S03]  /*1a1a0*/  MOV R2, 0x1a1d0 ;  /* 0x0001a1d000027802 */ /* 0x000fc60000000f00 */
[----:B------:R-:W-:Y:S02]  /*1a1b0*/  IMAD.MOV.U32 R4, RZ, RZ, R5 ;  /* 0x000000ffff047224 */ /* 0x000fe400078e0005 */
[----:B------:R-:W-:Y:S05]  /*1a1c0*/  CALL.REL.NOINC `($__internal_6_$__cuda_sm70_shflsync_bfly_p) ;  /* 0x000015d000007944 */ /* 0x000fea0003c00000 */
[----:B------:R-:W-:Y:S01]  /*1a1d0*/  MOV R4, R9 ;  /* 0x0000000900047202 */ /* 0x000fe20000000f00 */
[----:B------:R-:W-:Y:S05]  /*1a1e0*/  BRA `(.L_x_530) ;  /* 0xffff612000007947 */ /* 0x000fea000383ffff */
.L_x_444:
[----:B-1-34-:R-:W-:Y:S01]  /*1a1f0*/  MOV R44, RZ ;  /* 0x000000ff002c7202 */ /* 0x01afe20000000f00 */
[----:B------:R-:W-:Y:S01]  /*1a200*/  IMAD.MOV.U32 R45, RZ, RZ, R4 ;  /* 0x000000ffff2d7224 */ /* 0x000fe200078e0004 */
[----:B------:R-:W-:Y:S01]  /*1a210*/  MOV R2, 0x1a240 ;  /* 0x0001a24000027802 */ /* 0x000fe20000000f00 */
[----:B------:R-:W-:Y:S02]  /*1a220*/  IMAD.MOV.U32 R3, RZ, RZ, 0x181f ;  /* 0x0000181fff037424 */ /* 0x000fe400078e00ff */
[----:B------:R-:W-:Y:S05]  /*1a230*/  CALL.REL.NOINC `($__internal_7_$__cuda_sm70_shflsync_idx_p) ;  /* 0x000015c000007944 */ /* 0x000fea0003c00000 */
[----:B------:R-:W-:Y:S01]  /*1a240*/  MOV R3, R44 ;  /* 0x0000002c00037202 */ /* 0x000fe20000000f00 */
[----:B------:R-:W-:-:S05]  /*1a250*/  BRA `(.L_x_531) ;  /* 0xffff7ae000007947 */ /* 0x000fca000383ffff */
.L_x_447:
[----:B------:R-:W-:Y:S01]  /*1a260*/  MOV R44, 0x3 ;  /* 0x00000003002c7802 */ /* 0x000fe20000000f00 */
[----:B------:R-:W-:Y:S01]  /*1a270*/  IMAD.MOV.U32 R45, RZ, RZ, R4 ;  /* 0x000000ffff2d7224 */ /* 0x000fe200078e0004 */
[----:B--2---:R-:W-:Y:S01]  /*1a280*/  MOV R2, 0x1a2b0 ;  /* 0x0001a2b000027802 */ /* 0x004fe20000000f00 */
[----:B------:R-:W-:Y:S02]  /*1a290*/  IMAD.MOV.U32 R3, RZ, RZ, 0x181f ;  /* 0x0000181fff037424 */ /* 0x000fe400078e00ff */
[----:B-1----:R-:W-:Y:S05]  /*1a2a0*/  CALL.REL.NOINC `($__internal_7_$__cuda_sm70_shflsync_idx_p) ;  /* 0x0000155000007944 */ /* 0x002fea0003c00000 */
[----:B------:R-:W-:Y:S01]  /*1a2b0*/  MOV R3, 0x181f ;  /* 0x0000181f00037802 */ /* 0x000fe20000000f00 */
[----:B------:R-:W-:Y:S01]  /*1a2c0*/  IMAD.MOV.U32 R9, RZ, RZ, R44 ;  /* 0x000000ffff097224 */ /* 0x000fe200078e002c */
[----:B------:R-:W-:Y:S01]  /*1a2d0*/  MOV R44, 0x3 ;  /* 0x00000003002c7802 */ /* 0x000fe20000000f00 */
[----:B------:R-:W-:Y:S01]  /*1a2e0*/  IMAD.MOV.U32 R45, RZ, RZ, R8 ;  /* 0x000000ffff2d7224 */ /* 0x000fe200078e0008 */
[----:B------:R-:W-:Y:S02]  /*1a2f0*/  MOV R2, 0x1a310 ;  /* 0x0001a31000027802 */ /* 0x000fe40000000f00 */
[----:B------:R-:W-:Y:S05]  /*1a300*/  CALL.REL.NOINC `($__internal_7_$__cuda_sm70_shflsync_idx_p) ;  /* 0x000014f000007944 */ /* 0x000fea0003c00000 */
[----:B------:R-:W-:Y:S01]  /*1a310*/  MOV R4, R44 ;  /* 0x0000002c00047202 */ /* 0x000fe20000000f00 */
[----:B------:R-:W-:-:S05]  /*1a320*/  BRA `(.L_x_532) ;  /* 0xffff7c9000007947 */ /* 0x000fca000383ffff */
.L_x_450:
[----:B------:R-:W-:Y:S01]  /*1a330*/  MOV R44, RZ ;  /* 0x000000ff002c7202 */ /* 0x000fe20000000f00 */
[----:B------:R-:W-:Y:S01]  /*1a340*/  IMAD.MOV.U32 R45, RZ, RZ, R4 ;  /* 0x000000ffff2d7224 */ /* 0x000fe200078e0004 */
[----:B------:R-:W-:Y:S01]  /*1a350*/  MOV R2, 0x1a380 ;  /* 0x0001a38000027802 */ /* 0x000fe20000000f00 */
[----:B------:R-:W-:Y:S02]  /*1a360*/  IMAD.MOV.U32 R3, RZ, RZ, 0x181f ;  /* 0x0000181fff037424 */ /* 0x000fe400078e00ff */
[----:B------:R-:W-:Y:S05]  /*1a370*/  CALL.REL.NOINC `($__internal_7_$__cuda_sm70_shflsync_idx_p) ;  /* 0x0000148000007944 */ /* 0x000fea0003c00000 */
[----:B------:R-:W-:Y:S01]  /*1a380*/  MOV R10, R44 ;  /* 0x0000002c000a7202 */ /* 0x000fe20000000f00 */
[----:B------:R-:W-:-:S05]  /*1a390*/  BRA `(.L_x_533) ;  /* 0xffff90a000007947 */ /* 0x000fca000383ffff */
.L_x_451:
[----:B------:R-:W-:Y:S01]  /*1a3a0*/  MOV R44, RZ ;  /* 0x000000ff002c7202 */ /* 0x000fe20000000f00 */
[----:B------:R-:W-:Y:S01]  /*1a3b0*/  IMAD.MOV.U32 R45, RZ, RZ, R8 ;  /* 0x000000ffff2d7224 */ /* 0x000fe200078e0008 */
[----:B------:R-:W-:Y:S01]  /*1a3c0*/  MOV R2, 0x1a3f0 ;  /* 0x0001a3f000027802 */ /* 0x000fe20000000f00 */
[----:B------:R-:W-:Y:S02]  /*1a3d0*/  IMAD.MOV.U32 R3, RZ, RZ, 0x181f ;  /* 0x0000181fff037424 */ /* 0x000fe400078e00ff */
[----:B-12---:R-:W-:Y:S05]  /*1a3e0*/  CALL.REL.NOINC `($__internal_7_$__cuda_sm70_shflsync_idx_p) ;  /* 0x0000141000007944 */ /* 0x006fea0003c00000 */
[----:B------:R-:W-:Y:S01]  /*1a3f0*/  MOV R9, R44 ;  /* 0x0000002c00097202 */ /* 0x000fe20000000f00 */
[----:B------:R-:W-:-:S05]  /*1a400*/  BRA `(.L_x_534) ;  /* 0xffff905000007947 */ /* 0x000fca000383ffff */
.L_x_452:
[----:B------:R-:W-:Y:S01]  /*1a410*/  MOV R44, 0x1 ;  /* 0x00000001002c7802 */ /* 0x000fe20000000f00 */
[----:B------:R-:W-:Y:S01]  /*1a420*/  IMAD.MOV.U32 R45, RZ, RZ, R4 ;  /* 0x000000ffff2d7224 */ /* 0x000fe200078e0004 */
[----:B--2---:R-:W-:Y:S01]  /*1a430*/  MOV R2, 0x1a460 ;  /* 0x0001a46000027802 */ /* 0x004fe20000000f00 */
[----:B------:R-:W-:Y:S02]  /*1a440*/  IMAD.MOV.U32 R3, RZ, RZ, 0x181f ;  /* 0x0000181fff037424 */ /* 0x000fe400078e00ff */
[----:B-1-3--:R-:W-:Y:S05]  /*1a450*/  CALL.REL.NOINC `($__internal_7_$__cuda_sm70_shflsync_idx_p) ;  /* 0x000013a000007944 */ /* 0x00afea0003c00000 */
        /* <DEDUP_REMOVED lines=8> */
.L_x_453:
[----:B------:R-:W-:Y:S01]  /*1a4e0*/  MOV R44, 0x2 ;  /* 0x00000002002c7802 */ /* 0x000fe20000000f00 */
[----:B------:R-:W-:Y:S01]  /*1a4f0*/  IMAD.MOV.U32 R45, RZ, RZ, R4 ;  /* 0x000000ffff2d7224 */ /* 0x000fe200078e0004 */
[----:B-1----:R-:W-:Y:S01]  /*1a500*/  MOV R2, 0x1a530 ;  /* 0x0001a53000027802 */ /* 0x002fe20000000f00 */
[----:B------:R-:W-:Y:S02]  /*1a510*/  IMAD.MOV.U32 R3, RZ, RZ, 0x181f ;  /* 0x0000181fff037424 */ /* 0x000fe400078e00ff */
[----:B---34-:R-:W-:Y:S05]  /*1a520*/  CALL.REL.NOINC `($__internal_7_$__cuda_sm70_shflsync_idx_p) ;  /* 0x000012d000007944 */ /* 0x018fea0003c00000 */
[----:B------:R-:W-:Y:S01]  /*1a530*/  MOV R10, R44 ;  /* 0x0000002c000a7202 */ /* 0x000fe20000000f00 */
[----:B------:R-:W-:-:S05]  /*1a540*/  BRA `(.L_x_536) ;  /* 0xffff918000007947 */ /* 0x000fca000383ffff */
.L_x_454:
[----:B------:R-:W-:Y:S01]  /*1a550*/  MOV R44, 0x2 ;  /* 0x00000002002c7802 */ /* 0x000fe20000000f00 */
[----:B------:R-:W-:Y:S01]  /*1a560*/  IMAD.MOV.U32 R45, RZ, RZ, R8 ;  /* 0x000000ffff2d7224 */ /* 0x000fe200078e0008 */
[----:B-1----:R-:W-:Y:S01]  /*1a570*/  MOV R2, 0x1a5a0 ;  /* 0x0001a5a000027802 */ /* 0x002fe20000000f00 */
[----:B------:R-:W-:Y:S02]  /*1a580*/  IMAD.MOV.U32 R3, RZ, RZ, 0x181f ;  /* 0x0000181fff037424 */ /* 0x000fe400078e00ff */
[----:B--234-:R-:W-:Y:S05]  /*1a590*/  CALL.REL.NOINC `($__internal_7_$__cuda_sm70_shflsync_idx_p) ;  /* 0x0000126000007944 */ /* 0x01cfea0003c00000 */
[----:B------:R-:W-:Y:S01]  /*1a5a0*/  MOV R9, R44 ;  /* 0x0000002c00097202 */ /* 0x000fe20000000f00 */
[----:B------:R-:W-:-:S05]  /*1a5b0*/  BRA `(.L_x_537) ;  /* 0xffff913000007947 */ /* 0x000fca000383ffff */
.L_x_455:
[----:B------:R-:W-:Y:S01]  /*1a5c0*/  MOV R44, 0x3 ;  /* 0x00000003002c7802 */ /* 0x000fe20000000f00 */
[----:B------:R-:W-:Y:S01]  /*1a5d0*/  IMAD.MOV.U32 R45, RZ, RZ, R4 ;  /* 0x000000ffff2d7224 */ /* 0x000fe200078e0004 */
[----:B-1----:R-:W-:Y:S01]  /*1a5e0*/  MOV R2, 0x1a610 ;  /* 0x0001a61000027802 */ /* 0x002fe20000000f00 */
[----:B------:R-:W-:Y:S02]  /*1a5f0*/  IMAD.MOV.U32 R3, RZ, RZ, 0x181f ;  /* 0x0000181fff037424 */ /* 0x000fe400078e00ff */
[----:B--2-4-:R-:W-:Y:S05]  /*1a600*/  CALL.REL.NOINC `($__internal_7_$__cuda_sm70_shflsync_idx_p) ;  /* 0x000011f000007944 */ /* 0x014fea0003c00000 */
        /* <DEDUP_REMOVED lines=8> */
.L_x_456:
[----:B------:R-:W-:Y:S02]  /*1a690*/  MOV R3, 0x2 ;  /* 0x0000000200037802 */ /* 0x000fe40000000f00 */
[----:B------:R-:W-:Y:S02]  /*1a6a0*/  MOV R2, 0x1a6c0 ;  /* 0x0001a6c000027802 */ /* 0x000fe40000000f00 */
[----:B------:R-:W-:Y:S05]  /*1a6b0*/  CALL.REL.NOINC `($__internal_6_$__cuda_sm70_shflsync_bfly_p) ;  /* 0x000010e000007944 */ /* 0x000fea0003c00000 */
[----:B------:R-:W-:Y:S01]  /*1a6c0*/  MOV R2, R9 ;  /* 0x0000000900027202 */ /* 0x000fe20000000f00 */
[----:B------:R-:W-:-:S05]  /*1a6d0*/  BRA `(.L_x_539) ;  /* 0xffff962000007947 */ /* 0x000fca000383ffff */
.L_x_457:
[----:B------:R-:W-:Y:S02]  /*1a6e0*/  MOV R3, 0x1 ;  /* 0x0000000100037802 */ /* 0x000fe40000000f00 */
[----:B------:R-:W-:Y:S02]  /*1a6f0*/  MOV R2, 0x1a710 ;  /* 0x0001a71000027802 */ /* 0x000fe40000000f00 */
[----:B------:R-:W-:Y:S05]  /*1a700*/  CALL.REL.NOINC `($__internal_6_$__cuda_sm70_shflsync_bfly_p) ;  /* 0x0000109000007944 */ /* 0x000fea0003c00000 */
[----:B------:R-:W-:Y:S01]  /*1a710*/  IMAD.MOV.U32 R3, RZ, RZ, 0x2 ;  /* 0x00000002ff037424 */ /* 0x000fe200078e00ff */
[----:B------:R-:W-:Y:S01]  /*1a720*/  FMNMX.FTZ R6, R4, R9, !PT ;  /* 0x0000000904067209 */ /* 0x000fe20007810000 */
[----:B------:R-:W-:Y:S01]  /*1a730*/  IMAD.MOV.U32 R4, RZ, RZ, R8 ;  /* 0x000000ffff047224 */ /* 0x000fe200078e0008 */
[----:B------:R-:W-:Y:S02]  /*1a740*/  MOV R2, 0x1a760 ;  /* 0x0001a76000027802 */ /* 0x000fe40000000f00 */
[----:B------:R-:W-:Y:S05]  /*1a750*/  CALL.REL.NOINC `($__internal_6_$__cuda_sm70_shflsync_bfly_p) ;  /* 0x0000104000007944 */ /* 0x000fea0003c00000 */
[----:B------:R-:W-:Y:S01]  /*1a760*/  FMNMX.FTZ R4, R8, R9, !PT ;  /* 0x0000000908047209 */ /* 0x000fe20007810000 */
[----:B------:R-:W-:Y:S01]  /*1a770*/  IMAD.MOV.U32 R3, RZ, RZ, 0x1 ;  /* 0x00000001ff037424 */ /* 0x000fe200078e00ff */
[----:B------:R-:W-:Y:S02]  /*1a780*/  MOV R2, 0x1a7a0 ;  /* 0x0001a7a000027802 */ /* 0x000fe40000000f00 */
[----:B------:R-:W-:Y:S05]  /*1a790*/  CALL.REL.NOINC `($__internal_6_$__cuda_sm70_shflsync_bfly_p) ;  /* 0x0000100000007944 */ /* 0x000fea0003c00000 */
[----:B------:R-:W-:Y:S01]  /*1a7a0*/  MOV R2, R9 ;  /* 0x0000000900027202 */ /* 0x000fe20000000f00 */
[----:B------:R-:W-:-:S05]  /*1a7b0*/  BRA `(.L_x_540) ;  /* 0xffff95b000007947 */ /* 0x000fca000383ffff */
.L_x_459:
[----:B------:R-:W-:Y:S01]  /*1a7c0*/  IMAD.MOV.U32 R4, RZ, RZ, R232 ;  /* 0x000000ffff047224 */ /* 0x000fe200078e00e8 */
[----:B------:R-:W-:-:S02]  /*1a7d0*/  MOV R3, 0x2 ;  /* 0x0000000200037802 */ /* 0x000fc40000000f00 */
[----:B------:R-:W-:Y:S02]  /*1a7e0*/  MOV R2, 0x1a800 ;  /* 0x0001a80000027802 */ /* 0x000fe40000000f00 */
[----:B------:R-:W-:Y:S05]  /*1a7f0*/  CALL.REL.NOINC `($__internal_6_$__cuda_sm70_shflsync_bfly_p) ;  /* 0x00000fa000007944 */ /* 0x000fea0003c00000 */
[----:B------:R-:W-:Y:S01]  /*1a800*/  FADD.FTZ R4, R232, R9 ;  /* 0x00000009e8047221 */ /* 0x000fe20000010000 */
[----:B------:R-:W-:Y:S02]  /*1a810*/  MOV R3, 0x1 ;  /* 0x0000000100037802 */ /* 0x000fe40000000f00 */
[----:B------:R-:W-:Y:S02]  /*1a820*/  MOV R2, 0x1a840 ;  /* 0x0001a84000027802 */ /* 0x000fe40000000f00 */
[----:B------:R-:W-:Y:S05]  /*1a830*/  CALL.REL.NOINC `($__internal_6_$__cuda_sm70_shflsync_bfly_p) ;  /* 0x00000f6000007944 */ /* 0x000fea0003c00000 */
[----:B------:R-:W-:Y:S01]  /*1a840*/  FADD.FTZ R8, R4, R9 ;  /* 0x0000000904087221 */ /* 0x000fe20000010000 */
[----:B------:R-:W-:Y:S02]  /*1a850*/  MOV R4, R247 ;  /* 0x000000f700047202 */ /* 0x000fe40000000f00 */
[----:B------:R-:W-:Y:S02]  /*1a860*/  MOV R3, 0x2 ;  /* 0x0000000200037802 */ /* 0x000fe40000000f00 */
[----:B------:R-:W-:Y:S02]  /*1a870*/  MOV R2, 0x1a890 ;  /* 0x0001a89000027802 */ /* 0x000fe40000000f00 */
[----:B------:R-:W-:Y:S05]  /*1a880*/  CALL.REL.NOINC `($__internal_6_$__cuda_sm70_shflsync_bfly_p) ;  /* 0x00000f1000007944 */ /* 0x000fea0003c00000 */
[----:B------:R-:W-:Y:S01]  /*1a890*/  FADD.FTZ R4, R247, R9 ;  /* 0x00000009f7047221 */ /* 0x000fe20000010000 */
[----:B------:R-:W-:Y:S02]  /*1a8a0*/  MOV R3, 0x1 ;  /* 0x0000000100037802 */ /* 0x000fe40000000f00 */
[----:B------:R-:W-:-:S02]  /*1a8b0*/  MOV R2, 0x1a8d0 ;  /* 0x0001a8d000027802 */ /* 0x000fc40000000f00 */
[----:B------:R-:W-:Y:S05]  /*1a8c0*/  CALL.REL.NOINC `($__internal_6_$__cuda_sm70_shflsync_bfly_p) ;  /* 0x00000ed000007944 */ /* 0x000fea0003c00000 */
[----:B------:R-:W-:Y:S05]  /*1a8d0*/  BRA `(.L_x_541) ;  /* 0xffffb0d000007947 */ /* 0x000fea000383ffff */
.L_x_466:
[----:B--234-:R-:W-:Y:S01]  /*1a8e0*/  IMAD.MOV.U32 R45, RZ, RZ, R6 ;  /* 0x000000ffff2d7224 */ /* 0x01cfe200078e0006 */
[----:B------:R-:W-:Y:S01]  /*1a8f0*/  MOV R44, RZ ;  /* 0x000000ff002c7202 */ /* 0x000fe20000000f00 */
[----:B------:R-:W-:Y:S01]  /*1a900*/  IMAD.MOV.U32 R3, RZ, RZ, 0x181f ;  /* 0x0000181fff037424 */ /* 0x000fe200078e00ff */
[----:B------:R-:W-:-:S02]  /*1a910*/  MOV R2, 0x1a930 ;  /* 0x0001a93000027802 */ /* 0x000fc40000000f00 */
[----:B-1----:R-:W-:Y:S05]  /*1a920*/  CALL.REL.NOINC `($__internal_7_$__cuda_sm70_shflsync_idx_p) ;  /* 0x00000ed000007944 */ /* 0x002fea0003c00000 */
[----:B------:R-:W-:Y:S01]  /*1a930*/  MOV R11, R44 ;  /* 0x0000002c000b7202 */ /* 0x000fe20000000f00 */
[----:B------:R-:W-:Y:S05]  /*1a940*/  BRA `(.L_x_542) ;  /* 0xffffc48000007947 */ /* 0x000fea000383ffff */
.L_x_467:
[----:B------:R-:W-:Y:S01]  /*1a950*/  IMAD.MOV.U32 R45, RZ, RZ, R10 ;  /* 0x000000ffff2d7224 */ /* 0x000fe200078e000a */
[----:B------:R-:W-:Y:S01]  /*1a960*/  MOV R44, RZ ;  /* 0x000000ff002c7202 */ /* 0x000fe20000000f00 */
[----:B------:R-:W-:Y:S01]  /*1a970*/  IMAD.MOV.U32 R3, RZ, RZ, 0x181f ;  /* 0x0000181fff037424 */ /* 0x000fe200078e00ff */
[----:B------:R-:W-:-:S02]  /*1a980*/  MOV R2, 0x1a9a0 ;  /* 0x0001a9a000027802 */ /* 0x000fc40000000f00 */
[----:B-123--:R-:W-:Y:S05]  /*1a990*/  CALL.REL.NOINC `($__internal_7_$__cuda_sm70_shflsync_idx_p) ;  /* 0x00000e6000007944 */ /* 0x00efea0003c00000 */
[----:B------:R-:W-:Y:S01]  /*1a9a0*/  MOV R2, R44 ;  /* 0x0000002c00027202 */ /* 0x000fe20000000f00 */
[----:B------:R-:W-:Y:S05]  /*1a9b0*/  BRA `(.L_x_543) ;  /* 0xffffc43000007947 */ /* 0x000fea000383ffff */
.L_x_470:
[----:B------:R-:W-:Y:S01]  /*1a9c0*/  IMAD.MOV.U32 R45, RZ, RZ, R6 ;  /* 0x000000ffff2d7224 */ /* 0x000fe200078e0006 */
[----:B------:R-:W-:Y:S01]  /*1a9d0*/  MOV R44, 0x1 ;  /* 0x00000001002c7802 */ /* 0x000fe20000000f00 */
[----:B--2---:R-:W-:Y:S01]  /*1a9e0*/  IMAD.MOV.U32 R3, RZ, RZ, 0x181f ;  /* 0x0000181fff037424 */ /* 0x004fe200078e00ff */
[----:B------:R-:W-:-:S02]  /*1a9f0*/  MOV R2, 0x1aa10 ;  /* 0x0001aa1000027802 */ /* 0x000fc40000000f00 */
[----:B-1-34-:R-:W-:Y:S05]  /*1aa00*/  CALL.REL.NOINC `($__internal_7_$__cuda_sm70_shflsync_idx_p) ;  /* 0x00000df000007944 */ /* 0x01afea0003c00000 */
        /* <DEDUP_REMOVED lines=8> */
.L_x_473:
[----:B------:R-:W-:Y:S01]  /*1aa90*/  IMAD.MOV.U32 R45, RZ, RZ, R6 ;  /* 0x000000ffff2d7224 */ /* 0x000fe200078e0006 */
[----:B------:R-:W-:Y:S01]  /*1aaa0*/  MOV R44, 0x2 ;  /* 0x00000002002c7802 */ /* 0x000fe20000000f00 */
[----:B--2---:R-:W-:Y:S01]  /*1aab0*/  IMAD.MOV.U32 R3, RZ, RZ, 0x181f ;  /* 0x0000181fff037424 */ /* 0x004fe200078e00ff */
[----:B------:R-:W-:Y:S02]  /*1aac0*/  MOV R2, 0x1aae0 ;  /* 0x0001aae000027802 */ /* 0x000fe40000000f00 */
[----:B-1-34-:R-:W-:Y:S05]  /*1aad0*/  CALL.REL.NOINC `($__internal_7_$__cuda_sm70_shflsync_idx_p) ;  /* 0x00000d2000007944 */ /* 0x01afea0003c00000 */
[----:B------:R-:W-:Y:S01]  /*1aae0*/  MOV R11, R44 ;  /* 0x0000002c000b7202 */ /* 0x000fe20000000f00 */
[----:B------:R-:W-:Y:S05]  /*1aaf0*/  BRA `(.L_x_545) ;  /* 0xffffc4d000007947 */ /* 0x000fea000383ffff */
.L_x_474:
[----:B------:R-:W-:Y:S01]  /*1ab00*/  IMAD.MOV.U32 R45, RZ, RZ, R10 ;  /* 0x000000ffff2d7224 */ /* 0x000fe200078e000a */
[----:B------:R-:W-:Y:S01]  /*1ab10*/  MOV R44, 0x2 ;  /* 0x00000002002c7802 */ /* 0x000fe20000000f00 */
[----:B--2---:R-:W-:Y:S01]  /*1ab20*/  IMAD.MOV.U32 R3, RZ, RZ, 0x181f ;  /* 0x0000181fff037424 */ /* 0x004fe200078e00ff */
[----:B------:R-:W-:Y:S02]  /*1ab30*/  MOV R2, 0x1ab50 ;  /* 0x0001ab5000027802 */ /* 0x000fe40000000f00 */
[----:B-1-34-:R-:W-:Y:S05]  /*1ab40*/  CALL.REL.NOINC `($__internal_7_$__cuda_sm70_shflsync_idx_p) ;  /* 0x00000cb000007944 */ /* 0x01afea0003c00000 */
[----:B------:R-:W-:Y:S01]  /*1ab50*/  MOV R2, R44 ;  /* 0x0000002c00027202 */ /* 0x000fe20000000f00 */
[----:B------:R-:W-:Y:S05]  /*1ab60*/  BRA `(.L_x_546) ;  /* 0xffffc48000007947 */ /* 0x000fea000383ffff */
.L_x_477:
[----:B------:R-:W-:Y:S01]  /*1ab70*/  IMAD.MOV.U32 R45, RZ, RZ, R6 ;  /* 0x000000ffff2d7224 */ /* 0x000fe200078e0006 */
[----:B------:R-:W-:Y:S01]  /*1ab80*/  MOV R44, 0x3 ;  /* 0x00000003002c7802 */ /* 0x000fe20000000f00 */
[----:B---3--:R-:W-:Y:S01]  /*1ab90*/  IMAD.MOV.U32 R3, RZ, RZ, 0x181f ;  /* 0x0000181fff037424 */ /* 0x008fe200078e00ff */
[----:B----4-:R-:W-:-:S02]  /*1aba0*/  MOV R2, 0x1abc0 ;  /* 0x0001abc000027802 */ /* 0x010fc40000000f00 */
[----:B-12---:R-:W-:Y:S05]  /*1abb0*/  CALL.REL.NOINC `($__internal_7_$__cuda_sm70_shflsync_idx_p) ;  /* 0x00000c4000007944 */ /* 0x006fea0003c00000 */
        /* <DEDUP_REMOVED lines=8> */
.L_x_479:
[----:B------:R-:W-:Y:S01]  /*1ac40*/  IMAD.MOV.U32 R45, RZ, RZ, R6 ;  /* 0x000000ffff2d7224 */ /* 0x000fe200078e0006 */
[----:B------:R-:W-:Y:S01]  /*1ac50*/  MOV R44, RZ ;  /* 0x000000ff002c7202 */ /* 0x000fe20000000f00 */
[----:B------:R-:W-:Y:S01]  /*1ac60*/  IMAD.MOV.U32 R3, RZ, RZ, 0x1c1f ;  /* 0x00001c1fff037424 */ /* 0x000fe200078e00ff */
[----:B------:R-:W-:Y:S02]  /*1ac70*/  MOV R2, 0x1ac90 ;  /* 0x0001ac9000027802 */ /* 0x000fe40000000f00 */
[----:B------:R-:W-:Y:S05]  /*1ac80*/  CALL.REL.NOINC `($__internal_7_$__cuda_sm70_shflsync_idx_p) ;  /* 0x00000b7000007944 */ /* 0x000fea0003c00000 */
[----:B------:R-:W-:Y:S01]  /*1ac90*/  MOV R4, R44 ;  /* 0x0000002c00047202 */ /* 0x000fe20000000f00 */
[----:B------:R-:W-:Y:S05]  /*1aca0*/  BRA `(.L_x_548) ;  /* 0xffffc73000007947 */ /* 0x000fea000383ffff */
.L_x_480:
[----:B------:R-:W-:Y:S01]  /*1acb0*/  IMAD.MOV.U32 R45, RZ, RZ, R5 ;  /* 0x000000ffff2d7224 */ /* 0x000fe200078e0005 */
[----:B------:R-:W-:Y:S01]  /*1acc0*/  MOV R44, RZ ;  /* 0x000000ff002c7202 */ /* 0x000fe20000000f00 */
[----:B------:R-:W-:Y:S01]  /*1acd0*/  IMAD.MOV.U32 R3, RZ, RZ, 0x1c1f ;  /* 0x00001c1fff037424 */ /* 0x000fe200078e00ff */
[----:B------:R-:W-:Y:S02]  /*1ace0*/  MOV R2, 0x1ad00 ;  /* 0x0001ad0000027802 */ /* 0x000fe40000000f00 */
[----:B-12---:R-:W-:Y:S05]  /*1acf0*/  CALL.REL.NOINC `($__internal_7_$__cuda_sm70_shflsync_idx_p) ;  /* 0x00000b0000007944 */ /* 0x006fea0003c00000 */
[----:B------:R-:W-:Y:S01]  /*1ad00*/  MOV R2, R44 ;  /* 0x0000002c00027202 */ /* 0x000fe20000000f00 */
[----:B------:R-:W-:Y:S05]  /*1ad10*/  BRA `(.L_x_549) ;  /* 0xffffc6e000007947 */ /* 0x000fea000383ffff */
.L_x_483:
        /* <DEDUP_REMOVED lines=13> */
.L_x_487:
[----:B------:R-:W-:Y:S01]  /*1adf0*/  IMAD.MOV.U32 R45, RZ, RZ, R5 ;  /* 0x000000ffff2d7224 */ /* 0x000fe200078e0005 */
[----:B------:R-:W-:Y:S01]  /*1ae00*/  MOV R44, RZ ;  /* 0x000000ff002c7202 */ /* 0x000fe20000000f00 */
[----:B------:R-:W-:Y:S01]  /*1ae10*/  IMAD.MOV.U32 R3, RZ, RZ, 0x181f ;  /* 0x0000181fff037424 */ /* 0x000fe200078e00ff */
[----:B------:R-:W-:Y:S02]  /*1ae20*/  MOV R2, 0x1ae40 ;  /* 0x0001ae4000027802 */ /* 0x000fe40000000f00 */
[----:B------:R-:W-:Y:S05]  /*1ae30*/  CALL.REL.NOINC `($__internal_7_$__cuda_sm70_shflsync_idx_p) ;  /* 0x000009c000007944 */ /* 0x000fea0003c00000 */
[----:B------:R-:W-:Y:S01]  /*1ae40*/  MOV R11, R44 ;  /* 0x0000002c000b7202 */ /* 0x000fe20000000f00 */
[----:B------:R-:W-:Y:S05]  /*1ae50*/  BRA `(.L_x_551) ;  /* 0xffffd9f000007947 */ /* 0x000fea000383ffff */
.L_x_488:
[----:B------:R-:W-:Y:S01]  /*1ae60*/  IMAD.MOV.U32 R45, RZ, RZ, R10 ;  /* 0x000000ffff2d7224 */ /* 0x000fe200078e000a */
[----:B------:R-:W-:Y:S01]  /*1ae70*/  MOV R44, RZ ;  /* 0x000000ff002c7202 */ /* 0x000fe20000000f00 */
[----:B------:R-:W-:Y:S01]  /*1ae80*/  IMAD.MOV.U32 R3, RZ, RZ, 0x181f ;  /* 0x0000181fff037424 */ /* 0x000fe200078e00ff */
[----:B------:R-:W-:Y:S02]  /*1ae90*/  MOV R2, 0x1aeb0 ;  /* 0x0001aeb000027802 */ /* 0x000fe40000000f00 */
[----:B-12---:R-:W-:Y:S05]  /*1aea0*/  CALL.REL.NOINC `($__internal_7_$__cuda_sm70_shflsync_idx_p) ;  /* 0x0000095000007944 */ /* 0x006fea0003c00000 */
[----:B------:R-:W-:Y:S01]  /*1aeb0*/  MOV R2, R44 ;  /* 0x0000002c00027202 */ /* 0x000fe20000000f00 */
[----:B------:R-:W-:Y:S05]  /*1aec0*/  BRA `(.L_x_552) ;  /* 0xffffd9a000007947 */ /* 0x000fea000383ffff */
.L_x_491:
        /* <DEDUP_REMOVED lines=13> */
.L_x_494:
[----:B------:R-:W-:Y:S01]  /*1afa0*/  IMAD.MOV.U32 R45, RZ, RZ, R5 ;  /* 0x000000ffff2d7224 */ /* 0x000fe200078e0005 */
[----:B------:R-:W-:Y:S01]  /*1afb0*/  MOV R44, 0x2 ;  /* 0x00000002002c7802 */ /* 0x000fe20000000f00 */
[----:B-1----:R-:W-:Y:S01]  /*1afc0*/  IMAD.MOV.U32 R3, RZ, RZ, 0x181f ;  /* 0x0000181fff037424 */ /* 0x002fe200078e00ff */
[----:B----4-:R-:W-:Y:S02]  /*1afd0*/  MOV R2, 0x1aff0 ;  /* 0x0001aff000027802 */ /* 0x010fe40000000f00 */
[----:B--23--:R-:W-:Y:S05]  /*1afe0*/  CALL.REL.NOINC `($__internal_7_$__cuda_sm70_shflsync_idx_p) ;  /* 0x0000081000007944 */ /* 0x00cfea0003c00000 */
[----:B------:R-:W-:Y:S01]  /*1aff0*/  MOV R11, R44 ;  /* 0x0000002c000b7202 */ /* 0x000fe20000000f00 */
[----:B------:R-:W-:Y:S05]  /*1b000*/  BRA `(.L_x_554) ;  /* 0xffffda5000007947 */ /* 0x000fea000383ffff */
.L_x_495:
[----:B------:R-:W-:Y:S01]  /*1b010*/  IMAD.MOV.U32 R45, RZ, RZ, R10 ;  /* 0x000000ffff2d7224 */ /* 0x000fe200078e000a */
[----:B------:R-:W-:Y:S01]  /*1b020*/  MOV R44, 0x2 ;  /* 0x00000002002c7802 */ /* 0x000fe20000000f00 */
[----:B------:R-:W-:Y:S01]  /*1b030*/  IMAD.MOV.U32 R3, RZ, RZ, 0x181f ;  /* 0x0000181fff037424 */ /* 0x000fe200078e00ff */
[----:B----4-:R-:W-:Y:S02]  /*1b040*/  MOV R2, 0x1b060 ;  /* 0x0001b06000027802 */ /* 0x010fe40000000f00 */
[----:B-123--:R-:W-:Y:S05]  /*1b050*/  CALL.REL.NOINC `($__internal_7_$__cuda_sm70_shflsync_idx_p) ;  /* 0x000007a000007944 */ /* 0x00efea0003c00000 */
[----:B------:R-:W-:Y:S01]  /*1b060*/  MOV R2, R44 ;  /* 0x0000002c00027202 */ /* 0x000fe20000000f00 */
[----:B------:R-:W-:Y:S05]  /*1b070*/  BRA `(.L_x_555) ;  /* 0xffffda0000007947 */ /* 0x000fea000383ffff */
.L_x_498:
        /* <DEDUP_REMOVED lines=13> */
.L_x_500:
[----:B------:R-:W-:Y:S01]  /*1b150*/  IMAD.MOV.U32 R45, RZ, RZ, R74 ;  /* 0x000000ffff2d7224 */ /* 0x000fe200078e004a */
[----:B------:R-:W-:Y:S01]  /*1b160*/  MOV R44, RZ ;  /* 0x000000ff002c7202 */ /* 0x000fe20000000f00 */
[----:B------:R-:W-:Y:S01]  /*1b170*/  IMAD.MOV.U32 R3, RZ, RZ, 0x1f ;  /* 0x0000001fff037424 */ /* 0x000fe200078e00ff */
[----:B------:R-:W-:Y:S02]  /*1b180*/  MOV R2, 0x1b1a0 ;  /* 0x0001b1a000027802 */ /* 0x000fe40000000f00 */
[----:B------:R-:W-:Y:S05]  /*1b190*/  CALL.REL.NOINC `($__internal_7_$__cuda_sm70_shflsync_idx_p) ;  /* 0x0000066000007944 */ /* 0x000fea0003c00000 */
[----:B------:R-:W-:Y:S01]  /*1b1a0*/  MOV R10, R44 ;  /* 0x0000002c000a7202 */ /* 0x000fe20000000f00 */
[----:B------:R-:W-:Y:S05]  /*1b1b0*/  BRA `(.L_x_557) ;  /* 0xffffdb6000007947 */ /* 0x000fea000383ffff */
.L_x_501:
[----:B------:R-:W-:Y:S01]  /*1b1c0*/  IMAD.MOV.U32 R45, RZ, RZ, R74 ;  /* 0x000000ffff2d7224 */ /* 0x000fe200078e004a */
[----:B------:R-:W-:Y:S01]  /*1b1d0*/  MOV R44, 0x1 ;  /* 0x00000001002c7802 */ /* 0x000fe20000000f00 */
[----:B------:R-:W-:Y:S01]  /*1b1e0*/  IMAD.MOV.U32 R3, RZ, RZ, 0x1f ;  /* 0x0000001fff037424 */ /* 0x000fe200078e00ff */
[----:B------:R-:W-:Y:S02]  /*1b1f0*/  MOV R2, 0x1b210 ;  /* 0x0001b21000027802 */ /* 0x000fe40000000f00 */
[----:B-12---:R-:W-:Y:S05]  /*1b200*/  CALL.REL.NOINC `($__internal_7_$__cuda_sm70_shflsync_idx_p) ;  /* 0x000005f000007944 */ /* 0x006fea0003c00000 */
[----:B------:R-:W-:Y:S01]  /*1b210*/  MOV R9, R44 ;  /* 0x0000002c00097202 */ /* 0x000fe20000000f00 */
[----:B------:R-:W-:Y:S05]  /*1b220*/  BRA `(.L_x_558) ;  /* 0xffffdb1000007947 */ /* 0x000fea000383ffff */
.L_x_502:
[----:B------:R-:W-:Y:S02]  /*1b230*/  MOV R3, 0x1 ;  /* 0x0000000100037802 */ /* 0x000fe40000000f00 */
[----:B------:R-:W-:-:S02]  /*1b240*/  MOV R4, 0x1b260 ;  /* 0x0001b26000047802 */ /* 0x000fc40000000f00 */
[----:B-1234-:R-:W-:Y:S05]  /*1b250*/  CALL.REL.NOINC `($__internal_8_$__cuda_sm70_shflsync_up_p) ;  /* 0x000005f000007944 */ /* 0x01efea0003c00000 */
[----:B------:R-:W-:Y:S05]  /*1b260*/  BRA `(.L_x_559) ;  /* 0xffffdc0000007947 */ /* 0x000fea000383ffff */
.L_x_503:
[----:B------:R-:W-:Y:S02]  /*1b270*/  MOV R3, 0x2 ;  /* 0x0000000200037802 */ /* 0x000fe40000000f00 */
[----:B------:R-:W-:-:S02]  /*1b280*/  MOV R4, 0x1b2a0 ;  /* 0x0001b2a000047802 */ /* 0x000fc40000000f00 */
[----:B--2-4-:R-:W-:Y:S05]  /*1b290*/  CALL.REL.NOINC `($__internal_8_$__cuda_sm70_shflsync_up_p) ;  /* 0x000005b000007944 */ /* 0x014fea0003c00000 */
[----:B------:R-:W-:Y:S02]  /*1b2a0*/  SEL R3, R3, RZ, P1 ;  /* 0x000000ff03037207 */ /* 0x000fe40000800000 */
[----:B------:R-:W-:-:S03]  /*1b2b0*/  MOV R4, 0x1b2f0 ;  /* 0x0001b2f000047802 */ /* 0x000fc60000000f00 */
[----:B------:R-:W-:Y:S02]  /*1b2c0*/  IMAD.IADD R2, R2, 0x1, R3 ;  /* 0x0000000102027824 */ /* 0x000fe400078e0203 */
[----:B------:R-:W-:Y:S02]  /*1b2d0*/  IMAD.MOV.U32 R3, RZ, RZ, 0x4 ;  /* 0x00000004ff037424 */ /* 0x000fe400078e00ff */
[----:B------:R-:W-:Y:S05]  /*1b2e0*/  CALL.REL.NOINC `($__internal_8_$__cuda_sm70_shflsync_up_p) ;  /* 0x0000056000007944 */ /* 0x000fea0003c00000 */
        /* <DEDUP_REMOVED lines=10> */
[----:B------:R-:W-:Y:S01]  /*1b390*/  SEL R3, R3, RZ, P4 ;  /* 0x000000ff03037207 */ /* 0x000fe20002000000 */
[----:B------:R-:W-:-:S04]  /*1b3a0*/  IMAD.MOV.U32 R44, RZ, RZ, 0x1f ;  /* 0x0000001fff2c7424 */ /* 0x000fc800078e00ff */
[----:B------:R-:W-:Y:S01]  /*1b3b0*/  IMAD.IADD R4, R3, 0x1, R2 ;  /* 0x0000000103047824 */ /* 0x000fe200078e0202 */
[----:B------:R-:W-:Y:S02]  /*1b3c0*/  MOV R3, 0x1f ;  /* 0x0000001f00037802 */ /* 0x000fe40000000f00 */
[----:B------:R-:W-:Y:S01]  /*1b3d0*/  MOV R2, 0x1b400 ;  /* 0x0001b40000027802 */ /* 0x000fe20000000f00 */
[----:B------:R-:W-:Y:S02]  /*1b3e0*/  IMAD.MOV.U32 R45, RZ, RZ, R4 ;  /* 0x000000ffff2d7224 */ /* 0x000fe400078e0004 */
[----:B------:R-:W-:Y:S05]  /*1b3f0*/  CALL.REL.NOINC `($__internal_7_$__cuda_sm70_shflsync_idx_p) ;  /* 0x0000040000007944 */ /* 0x000fea0003c00000 */
[----:B------:R-:W-:Y:S01]  /*1b400*/  MOV R2, R44 ;  /* 0x0000002c00027202 */ /* 0x000fe20000000f00 */
[----:B------:R-:W-:Y:S05]  /*1b410*/  BRA `(.L_x_560) ;  /* 0xffffdb5000007947 */ /* 0x000fea000383ffff */
.L_x_507:
[----:B------:R-:W-:Y:S02]  /*1b420*/  MOV R3, 0x1 ;  /* 0x0000000100037802 */ /* 0x000fe40000000f00 */
[----:B------:R-:W-:Y:S02]  /*1b430*/  MOV R4, 0x1b450 ;  /* 0x0001b45000047802 */ /* 0x000fe40000000f00 */
[----:B------:R-:W-:Y:S05]  /*1b440*/  CALL.REL.NOINC `($__internal_8_$__cuda_sm70_shflsync_up_p) ;  /* 0x0000040000007944 */ /* 0x000fea0003c00000 */
[----:B------:R-:W-:Y:S05]  /*1b450*/  BRA `(.L_x_561) ;  /* 0xffffdc8000007947 */ /* 0x000fea000383ffff */
.L_x_508:
[----:B------:R-:W-:Y:S02]  /*1b460*/  MOV R3, 0x2 ;  /* 0x0000000200037802 */ /* 0x000fe40000000f00 */
[----:B------:R-:W-:Y:S02]  /*1b470*/  MOV R4, 0x1b490 ;  /* 0x0001b49000047802 */ /* 0x000fe40000000f00 */
        /* <DEDUP_REMOVED lines=25> */
.L_x_510:
[----:B------:R-:W-:Y:S02]  /*1b610*/  SEL R2, RZ, 0x1, P0 ;  /* 0x00000001ff027807 */ /* 0x000fe40000000000 */
[----:B------:R-:W-:Y:S02]  /*1b620*/  MOV R3, 0x1b640 ;  /* 0x0001b64000037802 */ /* 0x000fe40000000f00 */
[----:B-1----:R-:W-:Y:S05]  /*1b630*/  CALL.REL.NOINC `($__internal_9_$__cuda_sm70_votesync_ballot) ;  /* 0x0000027000007944 */ /* 0x002fea0003c00000 */
[----:B------:R-:W-:Y:S01]  /*1b640*/  MOV R9, R5 ;  /* 0x0000000500097202 */ /* 0x000fe20000000f00 */
[----:B------:R-:W-:Y:S05]  /*1b650*/  BRA `(.L_x_563) ;  /* 0xffffdc1000007947 */ /* 0x000fea000383ffff */
.L_x_511:
[----:B------:R-:W-:Y:S01]  /*1b660*/  IMAD.MOV.U32 R45, RZ, RZ, R6 ;  /* 0x000000ffff2d7224 */ /* 0x000fe200078e0006 */
[----:B---3--:R-:W-:Y:S01]  /*1b670*/  MOV R44, R11 ;  /* 0x0000000b002c7202 */ /* 0x008fe20000000f00 */
[----:B------:R-:W-:Y:S01]  /*1b680*/  IMAD.MOV.U32 R3, RZ, RZ, 0x1f ;  /* 0x0000001fff037424 */ /* 0x000fe200078e00ff */
[----:B------:R-:W-:-:S02]  /*1b690*/  MOV R2, 0x1b6b0 ;  /* 0x0001b6b000027802 */ /* 0x000fc40000000f00 */
[----:B-12---:R-:W-:Y:S05]  /*1b6a0*/  CALL.REL.NOINC `($__internal_7_$__cuda_sm70_shflsync_idx_p) ;  /* 0x0000015000007944 */ /* 0x006fea0003c00000 */
[----:B------:R-:W-:Y:S01]  /*1b6b0*/  IMAD.MOV.U32 R6, RZ, RZ, R44 ;  /* 0x000000ffff067224 */ /* 0x000fe200078e002c */
[----:B------:R-:W-:Y:S01]  /*1b6c0*/  MOV R44, R11 ;  /* 0x0000000b002c7202 */ /* 0x000fe20000000f00 */
[----:B------:R-:W-:Y:S01]  /*1b6d0*/  IMAD.MOV.U32 R45, RZ, RZ, R8 ;  /* 0x000000ffff2d7224 */ /* 0x000fe200078e0008 */
[----:B------:R-:W-:-:S02]  /*1b6e0*/  MOV R3, 0x1f ;  /* 0x0000001f00037802 */ /* 0x000fc40000000f00 */
[----:B------:R-:W-:Y:S02]  /*1b6f0*/  MOV R2, 0x1b710 ;  /* 0x0001b71000027802 */ /* 0x000fe40000000f00 */
[----:B------:R-:W-:Y:S05]  /*1b700*/  CALL.REL.NOINC `($__internal_7_$__cuda_sm70_shflsync_idx_p) ;  /* 0x000000f000007944 */ /* 0x000fea0003c00000 */
[----:B------:R-:W-:Y:S01]  /*1b710*/  MOV R5, R44 ;  /* 0x0000002c00057202 */ /* 0x000fe20000000f00 */
[----:B------:R-:W-:Y:S05]  /*1b720*/  BRA `(.L_x_564) ;  /* 0xffffdb8000007947 */ /* 0x000fea000383ffff */
.L_x_514:
[----:B------:R-:W-:Y:S01]  /*1b730*/  MOV R44, R2 ;  /* 0x00000002002c7202 */ /* 0x000fe20000000f00 */
[----:B------:R-:W-:Y:S01]  /*1b740*/  IMAD.MOV.U32 R45, RZ, RZ, R4 ;  /* 0x000000ffff2d7224 */ /* 0x000fe200078e0004 */
[----:B------:R-:W-:Y:S01]  /*1b750*/  MOV R2, 0x1b780 ;  /* 0x0001b78000027802 */ /* 0x000fe20000000f00 */
[----:B------:R-:W-:Y:S02]  /*1b760*/  IMAD.MOV.U32 R3, RZ, RZ, 0x1f ;  /* 0x0000001fff037424 */ /* 0x000fe400078e00ff */
[----:B-1234-:R-:W-:Y:S05]  /*1b770*/  CALL.REL.NOINC `($__internal_7_$__cuda_sm70_shflsync_idx_p) ;  /* 0x0000008000007944 */ /* 0x01efea0003c00000 */
[----:B------:R-:W-:Y:S01]  /*1b780*/  MOV R16, R44 ;  /* 0x0000002c00107202 */ /* 0x000fe20000000f00 */
[----:B------:R-:W-:Y:S05]  /*1b790*/  BRA `(.L_x_513) ;  /* 0xffffdb7000007947 */ /* 0x000fea000383ffff */
        .weak           $__internal_6_$__cuda_sm70_shflsync_bfly_p
        .type           $__internal_6_$__cuda_sm70_shflsync_bfly_p,@function
        .size           $__internal_6_$__cuda_sm70_shflsync_bfly_p,($__internal_7_$__cuda_sm70_shflsync_idx_p - $__internal_6_$__cuda_sm70_shflsync_bfly_p)
$__internal_6_$__cuda_sm70_shflsync_bfly_p:
[----:B------:R-:W-:Y:S02]  /*1b7a0*/  MOV R9, 0x1f ;  /* 0x0000001f00097802 */ /* 0x000fe40000000f00 */
[----:B------:R-:W-:-:S04]  /*1b7b0*/  MOV R43, 0xffffffff ;  /* 0xffffffff002b7802 */ /* 0x000fc80000000f00 */
[----:B------:R-:W-:Y:S04]  /*1b7c0*/  WARPSYNC R43 ;  /* 0x0000002b00007348 */ /* 0x000fe80003800000 */
[----:B------:R1:W2:Y:S02]  /*1b7d0*/  SHFL.BFLY PT, R9, R4, R3, R9 ;  /* 0x0c00000304097389 */ /* 0x0002a400000e0009 */
[----:B-1----:R-:W-:-:S04]  /*1b7e0*/  MOV R3, 0x0 ;  /* 0x0000000000037802 */ /* 0x002fc80000000f00 */
[----:B--2---:R-:W-:Y:S05]  /*1b7f0*/  RET.REL.NODEC R2 `(_ZN7cutlass13device_kernelIN5flash19enable_sm80_to_sm89INS1_16FlashAttnFwdSm80INS1_25CollectiveMainloopFwdSm80ILi8ELi1ELb1EN4cute5tupleIJNS5_1CILi128EEENS7_ILi112EEES8_EEELi128ENS_6half_tEfNS_4arch4Sm80ELb0ELb0ELb1ELb1ELb1ELb1ELb1ELb1EEENS1_21CollectiveEpilogueFwdINS6_IJS8_S8_S9_EEENS6_IJNS7_ILi1EEESH_SH_EEESB_SD_Li256ELb1ELb1ELb1ELb0EEENS1_36VarlenDynamicPersistentTileSchedulerILi128ELi112ELi256ELi256ELb1ELb1ELb0ELb0ELb1ELb1EEEEEEEEEvNT_6ParamsE) ;  /* 0xfffe480002007950 */ /* 0x004fea0003c3ffff */
        .weak           $__internal_7_$__cuda_sm70_shflsync_idx_p
        .type           $__internal_7_$__cuda_sm70_shflsync_idx_p,@function
        .size           $__internal_7_$__cuda_sm70_shflsync_idx_p,($__internal_8_$__cuda_sm70_shflsync_up_p - $__internal_7_$__cuda_sm70_shflsync_idx_p)
$__internal_7_$__cuda_sm70_shflsync_idx_p:
[----:B------:R-:W-:-:S04]  /*1b800*/  MOV R222, 0xffffffff ;  /* 0xffffffff00de7802 */ /* 0x000fc80000000f00 */
[----:B------:R-:W-:Y:S04]  /*1b810*/  WARPSYNC R222 ;  /* 0x000000de00007348 */ /* 0x000fe80003800000 */
[----:B------:R1:W2:Y:S02]  /*1b820*/  SHFL.IDX PT, R44, R45, R44, R3 ;  /* 0x0000002c2d2c7389 */ /* 0x0002a400000e0003 */
[----:B-1----:R-:W-:-:S04]  /*1b830*/  MOV R3, 0x0 ;  /* 0x0000000000037802 */ /* 0x002fc80000000f00 */
[----:B--2---:R-:W-:Y:S05]  /*1b840*/  RET.REL.NODEC R2 `(_ZN7cutlass13device_kernelIN5flash19enable_sm80_to_sm89INS1_16FlashAttnFwdSm80INS1_25CollectiveMainloopFwdSm80ILi8ELi1ELb1EN4cute5tupleIJNS5_1CILi128EEENS7_ILi112EEES8_EEELi128ENS_6half_tEfNS_4arch4Sm80ELb0ELb0ELb1ELb1ELb1ELb1ELb1ELb1EEENS1_21CollectiveEpilogueFwdINS6_IJS8_S8_S9_EEENS6_IJNS7_ILi1EEESH_SH_EEESB_SD_Li256ELb1ELb1ELb1ELb0EEENS1_36VarlenDynamicPersistentTileSchedulerILi128ELi112ELi256ELi256ELb1ELb1ELb0ELb0ELb1ELb1EEEEEEEEEvNT_6ParamsE) ;  /* 0xfffe47b002007950 */ /* 0x004fea0003c3ffff */
        .weak           $__internal_8_$__cuda_sm70_shflsync_up_p
        .type           $__internal_8_$__cuda_sm70_shflsync_up_p,@function
        .size           $__internal_8_$__cuda_sm70_shflsync_up_p,($__internal_9_$__cuda_sm70_votesync_ballot - $__internal_8_$__cuda_sm70_shflsync_up_p)
$__internal_8_$__cuda_sm70_shflsync_up_p:
[----:B------:R-:W-:Y:S02]  /*1b850*/  MOV R11, 0xffffffff ;  /* 0xffffffff000b7802 */ /* 0x000fe40000000f00 */
[----:B------:R-:W-:Y:S02]  /*1b860*/  MOV R5, RZ ;  /* 0x000000ff00057202 */ /* 0x000fe40000000f00 */
[----:B------:R-:W-:Y:S04]  /*1b870*/  WARPSYNC R11 ;  /* 0x0000000b00007348 */ /* 0x000fe80003800000 */
[----:B------:R1:W2:Y:S02]  /*1b880*/  SHFL.UP PT, R3, R2, R3, R5 ;  /* 0x0400000302037389 */ /* 0x0002a400000e0005 */
[----:B-1----:R-:W-:-:S04]  /*1b890*/  MOV R5, 0x0 ;  /* 0x0000000000057802 */ /* 0x002fc80000000f00 */
[----:B--2---:R-:W-:Y:S05]  /*1b8a0*/  RET.REL.NODEC R4 `(_ZN7cutlass13device_kernelIN5flash19enable_sm80_to_sm89INS1_16FlashAttnFwdSm80INS1_25CollectiveMainloopFwdSm80ILi8ELi1ELb1EN4cute5tupleIJNS5_1CILi128EEENS7_ILi112EEES8_EEELi128ENS_6half_tEfNS_4arch4Sm80ELb0ELb0ELb1ELb1ELb1ELb1ELb1ELb1EEENS1_21CollectiveEpilogueFwdINS6_IJS8_S8_S9_EEENS6_IJNS7_ILi1EEESH_SH_EEESB_SD_Li256ELb1ELb1ELb1ELb0EEENS1_36VarlenDynamicPersistentTileSchedulerILi128ELi112ELi256ELi256ELb1ELb1ELb0ELb0ELb1ELb1EEEEEEEEEvNT_6ParamsE) ;  /* 0xfffe475004007950 */ /* 0x004fea0003c3ffff */
        .weak           $__internal_9_$__cuda_sm70_votesync_ballot
        .type           $__internal_9_$__cuda_sm70_votesync_ballot,@function
        .size           $__internal_9_$__cuda_sm70_votesync_ballot,(.L_x_1795 - $__internal_9_$__cuda_sm70_votesync_ballot)
$__internal_9_$__cuda_sm70_votesync_ballot:
[----:B------:R-:W-:Y:S01]  /*1b8b0*/  ISETP.NE.U32.AND P0, PT, R2, 0x1, PT ;  /* 0x000000010200780c */ /* 0x000fe20003f05070 */
[----:B------:R-:W-:-:S04]  /*1b8c0*/  IMAD.MOV.U32 R5, RZ, RZ, -0x1 ;  /* 0xffffffffff057424 */ /* 0x000fc800078e00ff */
[----:B------:R-:W-:Y:S08]  /*1b8d0*/  WARPSYNC R5 ;  /* 0x0000000500007348 */ /* 0x000ff00003800000 */
[----:B------:R-:W-:-:S04]  /*1b8e0*/  VOTE.ANY R2, PT, !P0 ;  /* 0x0000000000027806 */ /* 0x000fc800040e0100 */
[----:B------:R-:W-:Y:S01]  /*1b8f0*/  LOP3.LUT R5, R2, R5, RZ, 0xc0, !PT ;  /* 0x0000000502057212 */ /* 0x000fe200078ec0ff */
[----:B------:R-:W-:Y:S02]  /*1b900*/  IMAD.MOV.U32 R2, RZ, RZ, R3 ;  /* 0x000000ffff027224 */ /* 0x000fe400078e0003 */
[----:B------:R-:W-:-:S04]  /*1b910*/  IMAD.MOV.U32 R3, RZ, RZ, 0x0 ;  /* 0x00000000ff037424 */ /* 0x000fc800078e00ff */
[----:B------:R-:W-:Y:S05]  /*1b920*/  RET.REL.NODEC R2 `(_ZN7cutlass13device_kernelIN5flash19enable_sm80_to_sm89INS1_16FlashAttnFwdSm80INS1_25CollectiveMainloopFwdSm80ILi8ELi1ELb1EN4cute5tupleIJNS5_1CILi128EEENS7_ILi112EEES8_EEELi128ENS_6half_tEfNS_4arch4Sm80ELb0ELb0ELb1ELb1ELb1ELb1ELb1ELb1EEENS1_21CollectiveEpilogueFwdINS6_IJS8_S8_S9_EEENS6_IJNS7_ILi1EEESH_SH_EEESB_SD_Li256ELb1ELb1ELb1ELb0EEENS1_36VarlenDynamicPersistentTileSchedulerILi128ELi112ELi256ELi256ELb1ELb1ELb0ELb0ELb1ELb1EEEEEEEEEvNT_6ParamsE) ;  /* 0xfffe46d002007950 */ /* 0x000fea0003c3ffff */
.L_x_565:
        /* <DEDUP_REMOVED lines=13> */
.L_x_1795:


//--------------------- .text._ZN7cutlass13device_kernelIN5flash19enable_sm80_to_sm89INS1_16FlashAttnFwdSm80INS1_25CollectiveMainloopFwdSm80ILi4ELi1ELb0EN4cute5tupleIJNS5_1CILi128EEENS7_ILi48EEES8_EEELi128ENS_6half_tEfNS_4arch4Sm80ELb0ELb1ELb1ELb0ELb1ELb0ELb1ELb1EEENS1_21CollectiveEpilogueFwdINS6_IJS8_S8_S9_EEENS6_IJNS7_ILi1EEESH_SH_EEESB_SD_Li128ELb0ELb1ELb1ELb0EEENS1_19SingleTileSchedulerILb0ELb1ELb1ELi128EEEEEEEEEvNT_6ParamsE --------------------------
	.section	.text._ZN7cutlass13device_kernelIN5flash19enable_sm80_to_sm89INS1_16FlashAttnFwdSm80INS1_25CollectiveMainloopFwdSm80ILi4ELi1ELb0EN4cute5tupleIJNS5_1CILi128EEENS7_ILi48EEES8_EEELi128ENS_6half_tEfNS_4arch4Sm80ELb0ELb1ELb1ELb0ELb1ELb0ELb1ELb1EEENS1_21CollectiveEpilogueFwdINS6_IJS8_S8_S9_EEENS6_IJNS7_ILi1EEESH_SH_EEESB_SD_Li128ELb0ELb1ELb1ELb0EEENS1_19SingleTileSchedulerILb0ELb1ELb1ELi128EEEEEEEEEvNT_6ParamsE,"ax",@progbits
	.sectioninfo	@"SHI_REGISTERS=255"
	.align	128
.text._ZN7cutlass13device_kernelIN5flash19enable_sm80_to_sm89INS1_16FlashAttnFwdSm80INS1_25CollectiveMainloopFwdSm80ILi4ELi1ELb0EN4cute5tupleIJNS5_1CILi128EEENS7_ILi48EEES8_EEELi128ENS_6half_tEfNS_4arch4Sm80ELb0ELb1ELb1ELb0ELb1ELb0ELb1ELb1EEENS1_21CollectiveEpilogueFwdINS6_IJS8_S8_S9_EEENS6_IJNS7_ILi1EEESH_SH_EEESB_SD_Li128ELb0ELb1ELb1ELb0EEENS1_19SingleTileSchedulerILb0ELb1ELb1ELi128EEEEEEEEEvNT_6ParamsE:
        .type           _ZN7cutlass13device_kernelIN5flash19enable_sm80_to_sm89INS1_16FlashAttnFwdSm80INS1_25CollectiveMainloopFwdSm80ILi4ELi1ELb0EN4cute5tupleIJNS5_1CILi128EEENS7_ILi48EEES8_EEELi128ENS_6half_tEfNS_4arch4Sm80ELb0ELb1ELb1ELb0ELb1ELb0ELb1ELb1EEENS1_21CollectiveEpilogueFwdINS6_IJS8_S8_S9_EEENS6_IJNS7_ILi1EEESH_SH_EEESB_SD_Li128ELb0ELb1ELb1ELb0EEENS1_19SingleTileSchedulerILb0ELb1ELb1ELi128EEEEEEEEEvNT_6ParamsE,@function
        .size           _ZN7cutlass13device_kernelIN5flash19enable_sm80_to_sm89INS1_16FlashAttnFwdSm80INS1_25CollectiveMainloopFwdSm80ILi4ELi1ELb0EN4cute5tupleIJNS5_1CILi128EEENS7_ILi48EEES8_EEELi128ENS_6half_tEfNS_4arch4Sm80ELb0ELb1ELb1ELb0ELb1ELb0ELb1ELb1EEENS1_21CollectiveEpilogueFwdINS6_IJS8_S8_S9_EEENS6_IJNS7_ILi1EEESH_SH_EEESB_SD_Li128ELb0ELb1ELb1ELb0EEENS1_19SingleTileSchedulerILb0ELb1ELb1ELi128EEEEEEEEEvNT_6ParamsE,(.L_x_1800 - _ZN7cutlass13device_kernelIN5flash19enable_sm80_to_sm89INS1_16FlashAttnFwdSm80INS1_25CollectiveMainloopFwdSm80ILi4ELi1ELb0EN4cute5tupleIJNS5_1CILi128EEENS7_ILi48EEES8_EEELi128ENS_6half_tEfNS_4arch4Sm80ELb0ELb1ELb1ELb0ELb1ELb0ELb1ELb1EEENS1_21CollectiveEpilogueFwdINS6_IJS8_S8_S9_EEENS6_IJNS7_ILi1EEESH_SH_EEESB_SD_Li128ELb0ELb1ELb1ELb0EEENS1_19SingleTileSchedulerILb0ELb1ELb1ELi128EEEEEEEEEvNT_6ParamsE)
        .other          _ZN7cutlass13device_kernelIN5flash19enable_sm80_to_sm89INS1_16FlashAttnFwdSm80INS1_25CollectiveMainloopFwdSm80ILi4ELi1ELb0EN4cute5tupleIJNS5_1CILi128EEENS7_ILi48EEES8_EEELi128ENS_6half_tEfNS_4arch4Sm80ELb0ELb1ELb1ELb0ELb1ELb0ELb1ELb1EEENS1_21CollectiveEpilogueFwdINS6_IJS8_S8_S9_EEENS6_IJNS7_ILi1EEESH_SH_EEESB_SD_Li128ELb0ELb1ELb1ELb0EEENS1_19SingleTileSchedulerILb0ELb1ELb1ELi128EEEEEEEEEvNT_6ParamsE,@"STO_CUDA_ENTRY STV_DEFAULT"
_ZN7cutlass13device_kernelIN5flash19enable_sm80_to_sm89INS1_16FlashAttnFwdSm80INS1_25CollectiveMainloopFwdSm80ILi4ELi1ELb0EN4cute5tupleIJNS5_1CILi128EEENS7_ILi48EEES8_EEELi128ENS_6half_tEfNS_4arch4Sm80ELb0ELb1ELb1ELb0ELb1ELb0ELb1ELb1EEENS1_21CollectiveEpilogueFwdINS6_IJS8_S8_S9_EEENS6_IJNS7_ILi1EEESH_SH_EEESB_SD_Li128ELb0ELb1ELb1ELb0EEENS1_19SingleTileSchedulerILb0ELb1ELb1ELi128EEEEEEEEEvNT_6ParamsE:
        /* <DEDUP_REMOVED lines=18> */
.L_x_566:
[----:B------:R-:W-:Y:S02]  /*0120*/  ULDC.64 UR4, c[0x0][0x550] ;  /* 0x0001540000047ab9 */ /* 0x000fe40000000a00 */
[----:B------:R-:W-:Y:S02]  /*0130*/  UISETP.NE.AND UP0, UPT, UR4, 0x1, UPT ;  /* 0x000000010400788c */ /* 0x000fe4000bf05270 */
[----:B------:R-:W-:-:S02]  /*0140*/  UIMAD.WIDE.U32 UR8, UR7, UR5, URZ ;  /* 0x00000005070872a5 */ /* 0x000fc4000f8e003f */
[----:B------:R-:W-:Y:S02]  /*0150*/  ULDC UR4, c[0x0][0x558] ;  /* 0x0001560000047ab9 */ /* 0x000fe40000000800 */
[----:B------:R-:W-:-:S05]  /*0160*/  UMOV UR11, UR7 ;  /* 0x00000007000b7c82 */ /* 0x000fca0008000000 */
[----:B------:R-:W-:-:S03]  /*0170*/  @UP0 USHF.R.U32.HI UR11, URZ, UR4, UR9 ;  /* 0x000000043f0b0299 */ /* 0x000fc60008011609 */
.L_x_567:
        /* <DEDUP_REMOVED lines=16> */
[----:B------:R-:W1:Y:S01]  /*0280*/  S2UR UR26, SR_CTAID.X ;  /* 0x00000000001a79c3 */ /* 0x000e620000002500 */
[----:B------:R-:W-:Y:S02]  /*0290*/  ULDC UR4, c[0x0][0x2c4] ;  /* 0x0000b10000047ab9 */ /* 0x000fe40000000800 */
[----:B------:R-:W-:Y:S02]  /*02a0*/  UISETP.NE.AND UP1, UPT, UR4, 0x1, UPT ;  /* 0x000000010400788c */ /* 0x000fe4000bf25270 */
[----:B------:R-:W-:Y:S02]  /*02b0*/  UMOV UR10, URZ ;  /* 0x0000003f000a7c82 */ /* 0x000fe40008000000 */
[----:B------:R-:W-:Y:S02]  /*02c0*/  ULDC.64 UR4, c[0x0][0x2c8] ;  /* 0x0000b20000047ab9 */ /* 0x000fe40000000a00 */
[----:B------:R-:W-:-:S02]  /*02d0*/  ULDC UR12, c[0x0][0x168] ;  /* 0x00005a00000c7ab9 */ /* 0x000fc40000000800 */
[----:B------:R-:W-:Y:S02]  /*02e0*/  UP2UR UR13, UPR, URZ, 0x2 ;  /* 0x000000023f0d7883 */ /* 0x000fe40008000000 */
[----:B-1----:R-:W-:-:S04]  /*02f0*/  USHF.L.U32 UR26, UR26, 0x7, URZ ;  /* 0x000000071a1a7899 */ /* 0x002fc8000800063f */
[----:B------:R-:W-:Y:S02]  /*0300*/  @UP1 UIADD3 UR14, UR26, 0x7f, URZ ;  /* 0x0000007f1a0e1890 */ /* 0x000fe4000fffe03f */
[----:B------:R-:W-:Y:S02]  /*0310*/  UIADD3 UR8, UR26, 0x7f, URZ ;  /* 0x0000007f1a087890 */ /* 0x000fe4000fffe03f */
[----:B------:R-:W-:-:S03]  /*0320*/  UIMAD.WIDE.U32 UR14, UR14, UR4, URZ ;  /* 0x000000040e0e72a5 */ /* 0x000fc6000f8e003f */
[----:B------:R-:W-:-:S04]  /*0330*/  ULDC UR4, c[0x0][0x2ac] ;  /* 0x0000ab0000047ab9 */ /* 0x000fc80000000800 */
[----:B------:R-:W-:Y:S02]  /*0340*/  @UP1 UMOV UR9, UR15 ;  /* 0x0000000f00091c82 */ /* 0x000fe40008000000 */
[----:B------:R-:W-:Y:S02]  /*0350*/  @UP1 USHF.R.U32.HI UR8, URZ, UR5, UR9 ;  /* 0x000000053f081299 */ /* 0x000fe40008011609 */
[----:B------:R-:W-:Y:S02]  /*0360*/  UMOV UR14, 0x1 ;  /* 0x00000001000e7882 */ /* 0x000fe40000000000 */
[----:B------:R-:W-:Y:S02]  /*0370*/  ULDC UR9, c[0x0][0x1d0] ;  /* 0x0000740000097ab9 */ /* 0x000fe40000000800 */
[----:B------:R-:W-:-:S03]  /*0380*/  UIMAD UR9, UR4, UR9, URZ ;  /* 0x00000009040972a4 */ /* 0x000fc6000f8e023f */
[----:B------:R-:W-:Y:S02]  /*0390*/  ULDC.64 UR4, c[0x0][0x328] ;  /* 0x0000ca0000047ab9 */ /* 0x000fe40000000a00 */
[----:B------:R-:W-:Y:S02]  /*03a0*/  UISETP.LE.AND UP0, UPT, UR14, UR5, UPT ;  /* 0x000000050e00728c */ /* 0x000fe4000bf03270 */
[----:B------:R-:W-:-:S04]  /*03b0*/  UIADD3 UR12, UR9, -UR12, UR14 ;  /* 0x8000000c090c7290 */ /* 0x000fc8000fffe00e */
[----:B------:R-:W-:Y:S02]  /*03c0*/  UIADD3 UR5, UR12, UR8, URZ ;  /* 0x000000080c057290 */ /* 0x000fe4000fffe03f */
[----:B------:R-:W-:Y:S02]  /*03d0*/  UP2UR UR12, UPR, URZ, 0x1 ;  /* 0x000000013f0c7883 */ /* 0x000fe40008000000 */
[----:B------:R-:W-:Y:S01]  /*03e0*/  UIADD3 UR8, UR5, UR4, URZ ;  /* 0x0000000405087290 */ /* 0x000fe2000fffe03f */
[----:B--2---:R1:W2:Y:S01]  /*03f0*/  @P0 R2UR UR10, R2 ;  /* 0x00000000020a03c2 */ /* 0x0042a200000e0000 */
[----:B------:R-:W-:-:S13]  /*0400*/  PLOP3.LUT P0, PT, PT, PT, UP0, 0x40, 0x0 ;  /* 0x000000000000781c */ /* 0x000fda0003f0e808 */
[----:B------:R-:W-:Y:S05]  /*0410*/  @P0 BRA `(.L_x_568) ;  /* 0x0000014000000947 */ /* 0x000fea0003800000 */
[----:B------:R-:W-:Y:S01]  /*0420*/  ISETP.LT.AND P0, PT, RZ, UR5, PT ;  /* 0x00000005ff007c0c */ /* 0x000fe2000bf01270 */
        /* <DEDUP_REMOVED lines=10> */
.L_x_569:
[----:B------:R-:W-:Y:S02]  /*04d0*/  ULDC UR4, c[0x0][0x32c] ;  /* 0x0000cb0000047ab9 */ /* 0x000fe40000000800 */
[----:B------:R-:W-:-:S03]  /*04e0*/  UISETP.NE.AND UP0, UPT, UR14, UR4, UPT ;  /* 0x000000040e00728c */ /* 0x000fc6000bf05270 */
[----:B------:R-:W-:Y:S02]  /*04f0*/  ULDC.64 UR4, c[0x0][0x330] ;  /* 0x0000cc0000047ab9 */ /* 0x000fe40000000a00 */
[----:B------:R-:W-:-:S06]  /*0500*/  UIMAD.WIDE.U32 UR16, UR15, UR4, URZ ;  /* 0x000000040f1072a5 */ /* 0x000fcc000f8e003f */
[----:B------:R-:W-:Y:S02]  /*0510*/  @UP0 USHF.R.U32.HI UR15, URZ, UR5, UR17 ;  /* 0x000000053f0f0299 */ /* 0x000fe40008011611 */
.L_x_570:
[----:B------:R-:W-:Y:S02]  /*0520*/  ULDC UR4, c[0x0][0x32c] ;  /* 0x0000cb0000047ab9 */ /* 0x000fe40000000800 */
[----:B------:R-:W-:-:S04]  /*0530*/  UIMAD UR4, UR15, UR4, UR4 ;  /* 0x000000040f0472a4 */ /* 0x000fc8000f8e0204 */
[----:B------:R-:W-:-:S04]  /*0540*/  UISETP.LT.AND UP0, UPT, UR8, UR4, UPT ;  /* 0x000000040800728c */ /* 0x000fc8000bf01270 */
[----:B------:R-:W-:Y:S02]  /*0550*/  USEL UR8, UR8, UR4, UP0 ;  /* 0x0000000408087287 */ /* 0x000fe40008000000 */
.L_x_568:
[----:B------:R-:W-:Y:S02]  /*0560*/  UISETP.NE.AND UP0, UPT, UR13, URZ, UPT ;  /* 0x0000003f0d00728c */ /* 0x000fe4000bf05270 */
[----:B------:R-:W-:Y:S02]  /*0570*/  UIADD3 UR14, UR9, 0x2f, URZ ;  /* 0x0000002f090e7890 */ /* 0x000fe4000fffe03f */
[----:B------:R-:W-:Y:S02]  /*0580*/  UIADD3 UR18, UR8, 0x2f, URZ ;  /* 0x0000002f08127890 */ /* 0x000fe4000fffe03f */
[----:B------:R-:W-:Y:S02]  /*0590*/  ULDC.64 UR4, c[0x0][0x2c8] ;  /* 0x0000b20000047ab9 */ /* 0x000fe40000000a00 */
[----:B------:R-:W-:Y:S02]  /*05a0*/  UIMAD.WIDE.U32 UR16, UR26, UR4, URZ ;  /* 0x000000041a1072a5 */ /* 0x000fe4000f8e003f */
[----:B------:R-:W-:-:S02]  /*05b0*/  UIMAD.WIDE UR14, UR14, 0x2aaaaaab, URZ ;  /* 0x2aaaaaab0e0e78a5 */ /* 0x000fc4000f8e023f */
[----:B------:R-:W-:Y:S02]  /*05c0*/  UIMAD.WIDE UR18, UR18, 0x2aaaaaab, URZ ;  /* 0x2aaaaaab121278a5 */ /* 0x000fe4000f8e023f */
[----:B------:R-:W-:Y:S02]  /*05d0*/  UISETP.NE.AND UP1, UPT, UR12, URZ, UPT ;  /* 0x0000003f0c00728c */ /* 0x000fe4000bf25270 */
[----:B------:R-:W-:Y:S02]  /*05e0*/  UMOV UR4, UR26 ;  /* 0x0000001a00047c82 */ /* 0x000fe40008000000 */
[----:B------:R-:W-:Y:S02]  /*05f0*/  @UP0 USHF.R.U32.HI UR4, URZ, UR5, UR17 ;  /* 0x000000053f040299 */ /* 0x000fe40008011611 */
[----:B------:R-:W-:Y:S01]  /*0600*/  PLOP3.LUT P0, PT, PT, PT, UP1, 0x40, 0x0 ;  /* 0x000000000000781c */ /* 0x000fe20003f0e818 */
[----:B------:R-:W-:Y:S02]  /*0610*/  UMOV UR17, UR15 ;  /* 0x0000000f00117c82 */ /* 0x000fe40008000000 */
[----:B------:R-:W-:-:S02]  /*0620*/  UMOV UR15, UR19 ;  /* 0x00000013000f7c82 */ /* 0x000fc40008000000 */
[----:B------:R-:W-:Y:S02]  /*0630*/  USHF.R.U32.HI UR14, URZ, 0x1f, UR17 ;  /* 0x0000001f3f0e7899 */ /* 0x000fe40008011611 */
[----:B------:R-:W-:Y:S02]  /*0640*/  USHF.R.U32.HI UR8, URZ, 0x1f, UR15 ;  /* 0x0000001f3f087899 */ /* 0x000fe4000801160f */
[----:B------:R-:W-:Y:S02]  /*0650*/  ULDC UR25, c[0x0][0x168] ;  /* 0x00005a0000197ab9 */ /* 0x000fe40000000800 */
[----:B------:R-:W-:Y:S02]  /*0660*/  UIADD3 UR25, UR9, -UR25, URZ ;  /* 0x8000001909197290 */ /* 0x000fe4000fffe03f */
[----:B------:R-:W-:Y:S02]  /*0670*/  ULEA.HI.SX32 UR14, UR17, UR14, 0x1d ;  /* 0x0000000e110e7291 */ /* 0x000fe4000f8fea3f */
[----:B------:R-:W-:-:S02]  /*0680*/  ULEA.HI.SX32 UR15, UR15, UR8, 0x1d ;  /* 0x000000080f0f7291 */ /* 0x000fc4000f8fea3f */
[----:B------:R-:W-:Y:S02]  /*0690*/  UIADD3 UR4, UR25, UR4, URZ ;  /* 0x0000000419047290 */ /* 0x000fe4000fffe03f */
[----:B------:R-:W-:Y:S02]  /*06a0*/  UISETP.LT.AND UP0, UPT, UR14, UR15, UPT ;  /* 0x0000000f0e00728c */ /* 0x000fe4000bf01270 */
[----:B------:R-:W-:Y:S02]  /*06b0*/  ULDC UR5, c[0x0][0x324] ;  /* 0x0000c90000057ab9 */ /* 0x000fe40000000800 */
[----:B------:R-:W-:Y:S02]  /*06c0*/  UIADD3 UR8, UR4, -UR5, URZ ;  /* 0x8000000504087290 */ /* 0x000fe4000fffe03f */
[----:B------:R-:W-:Y:S01]  /*06d0*/  USEL UR24, UR14, UR15, UP0 ;  /* 0x0000000f0e187287 */ /* 0x000fe20008000000 */
[----:B------:R-:W-:Y:S05]  /*06e0*/  @P0 BRA `(.L_x_571) ;  /* 0x0000017000000947 */ /* 0x000fea0003800000 */
[----:B------:R-:W-:Y:S02]  /*06f0*/  UMOV UR14, UR4 ;  /* 0x00000004000e7c82 */ /* 0x000fe40008000000 */
[----:B------:R-:W-:-:S06]  /*0700*/  UISETP.GT.AND UP0, UPT, UR14, -0x1, UPT ;  /* 0xffffffff0e00788c */ /* 0x000fcc000bf04270 */
[----:B------:R-:W-:-:S13]  /*0710*/  PLOP3.LUT P0, PT, PT, PT, UP0, 0x80, 0x0 ;  /* 0x000000000000781c */ /* 0x000fda0003f0f008 */
[----:B------:R-:W-:Y:S05]  /*0720*/  @P0 BRA `(.L_x_572) ;  /* 0x0000009000000947 */ /* 0x000fea0003800000 */
[----:B------:R-:W-:Y:S02]  /*0730*/  ULDC UR4, c[0x0][0x32c] ;  /* 0x0000cb0000047ab9 */ /* 0x000fe40000000800 */
[----:B------:R-:W-:Y:S02]  /*0740*/  UISETP.NE.AND UP0, UPT, UR4, 0x1, UPT ;  /* 0x000000010400788c */ /* 0x000fe4000bf05270 */
[----:B------:R-:W-:Y:S02]  /*0750*/  ULOP3.LUT UR14, URZ, UR14, URZ, 0x33, !UPT ;  /* 0x0000000e3f0e7292 */ /* 0x000fe4000f8e333f */
[----:B------:R-:W-:Y:S02]  /*0760*/  ULDC.64 UR4, c[0x0][0x330] ;  /* 0x0000cc0000047ab9 */ /* 0x000fe40000000a00 */
[----:B------:R-:W-:-:S07]  /*0770*/  UIMAD.WIDE.U32 UR16, UR14, UR4, URZ ;  /* 0x000000040e1072a5 */ /* 0x000fce000f8e003f */
[----:B------:R-:W-:Y:S02]  /*0780*/  @UP0 UMOV UR15, UR17 ;  /* 0x00000011000f0c82 */ /* 0x000fe40008000000 */
[----:B------:R-:W-:-:S04]  /*0790*/  @UP0 USHF.R.U32.HI UR14, URZ, UR5, UR15 ;  /* 0x000000053f0e0299 */ /* 0x000fc8000801160f */
[----:B------:R-:W-:Y:S01]  /*07a0*/  ULOP3.LUT UR14, URZ, UR14, URZ, 0x33, !UPT ;  /* 0x0000000e3f0e7292 */ /* 0x000fe2000f8e333f */
[----:B------:R-:W-:Y:S05]  /*07b0*/  BRA `(.L_x_573) ;  /* 0x0000006000007947 */ /* 0x000fea0003800000 */
.L_x_572:
[----:B------:R-:W-:Y:S02]  /*07c0*/  ULDC UR4, c[0x0][0x32c] ;  /* 0x0000cb0000047ab9 */ /* 0x000fe40000000800 */
[----:B------:R-:W-:-:S03]  /*07d0*/  UISETP.NE.AND UP0, UPT, UR4, 0x1, UPT ;  /* 0x000000010400788c */ /* 0x000fc6000bf05270 */
[----:B------:R-:W-:Y:S02]  /*07e0*/  ULDC.64 UR4, c[0x0][0x330] ;  /* 0x0000cc0000047ab9 */ /* 0x000fe40000000a00 */
[----:B------:R-:W-:-:S07]  /*07f0*/  UIMAD.WIDE.U32 UR16, UR14, UR4, URZ ;  /* 0x000000040e1072a5 */ /* 0x000fce000f8e003f */
[----:B------:R-:W-:Y:S02]  /*0800*/  @UP0 UMOV UR15, UR17 ;  /* 0x00000011000f0c82 */ /* 0x000fe40008000000 */
[----:B------:R-:W-:Y:S02]  /*0810*/  @UP0 USHF.R.U32.HI UR14, URZ, UR5, UR15 ;  /* 0x000000053f0e0299 */ /* 0x000fe4000801160f */
.L_x_573:
[----:B------:R-:W-:Y:S02]  /*0820*/  ULDC UR4, c[0x0][0x32c] ;  /* 0x0000cb0000047ab9 */ /* 0x000fe40000000800 */
[----:B------:R-:W-:-:S04]  /*0830*/  UIMAD UR4, UR14, UR4, URZ ;  /* 0x000000040e0472a4 */ /* 0x000fc8000f8e023f */
[----:B------:R-:W-:-:S04]  /*0840*/  UISETP.LT.AND UP0, UPT, UR8, UR4, UPT ;  /* 0x000000040800728c */ /* 0x000fc8000bf01270 */
[----:B------:R-:W-:-:S04]  /*0850*/  USEL UR8, UR8, UR4, !UP0 ;  /* 0x0000000408087287 */ /* 0x000fc8000c000000 */
.L_x_571:
[----:B------:R-:W-:-:S04]  /*0860*/  UIMAD.WIDE UR4, UR8, 0x2aaaaaab, URZ ;  /* 0x2aaaaaab080478a5 */ /* 0x000fc8000f8e023f */
[----:B------:R-:W-:-:S04]  /*0870*/  USHF.R.U32.HI UR4, URZ, 0x1f, UR5 ;  /* 0x0000001f3f047899 */ /* 0x000fc80008011605 */
[----:B------:R-:W-:-:S03]  /*0880*/  ULEA.HI.SX32 UR4, UR5, UR4, 0x1d ;  /* 0x0000000405047291 */ /* 0x000fc6000f8fea3f */
[----:B------:R-:W-:Y:S02]  /*0890*/  ULDC UR5, c[0x0][0x338] ;  /* 0x0000ce0000057ab9 */ /* 0x000fe40000000800 */
[----:B------:R-:W-:-:S04]  /*08a0*/  UISETP.LT.AND UP0, UPT, URZ, UR4, UPT ;  /* 0x000000043f00728c */ /* 0x000fc8000bf01270 */
[----:B------:R-:W-:Y:S02]  /*08b0*/  USEL UR8, URZ, UR4, !UP0 ;  /* 0x000000043f087287 */ /* 0x000fe4000c000000 */
[----:B------:R-:W-:Y:S02]  /*08c0*/  USHF.R.U32.HI UR4, URZ, 0x10, UR7 ;  /* 0x000000103f047899 */ /* 0x000fe40008011607 */
[----:B------:R-:W-:Y:S02]  /*08d0*/  UISETP.GT.AND UP0, UPT, UR24, UR8, UPT ;  /* 0x000000081800728c */ /* 0x000fe4000bf04270 */
[----:B------:R-:W-:-:S04]  /*08e0*/  UISETP.NE.AND UP1, UPT, UR4, URZ, UPT ;  /* 0x0000003f0400728c */ /* 0x000fc8000bf25270 */
[----:B------:R-:W-:Y:S01]  /*08f0*/  PLOP3.LUT P0, PT, PT, PT, UP0, 0x80, 0x0 ;  /* 0x000000000000781c */ /* 0x000fe20003f0f008 */
[----:B------:R-:W-:-:S03]  /*0900*/  USEL UR5, UR4, UR5, UP1 ;  /* 0x0000000504057287 */ /* 0x000fc60008800000 */
[----:B------:R-:W-:-:S09]  /*0910*/  UMOV UR4, URZ ;  /* 0x0000003f00047c82 */ /* 0x000fd20008000000 */
[----:B------:R-:W-:Y:S05]  /*0920*/  @!P0 BRA `(.L_x_574) ;  /* 0x0000021000008947 */ /* 0x000fea0003800000 */
[----:B------:R-:W-:Y:S01]  /*0930*/  IMAD.U32 R3, RZ, RZ, UR5 ;  /* 0x00000005ff037e24 */ /* 0x000fe2000f8e00ff */
[----:B------:R-:W-:Y:S02]  /*0940*/  UIADD3 UR17, UR5, -0x1, UR24 ;  /* 0xffffffff05117890 */ /* 0x000fe4000fffe018 */
[----:B------:R-:W-:Y:S02]  /*0950*/  UMOV UR18, URZ ;  /* 0x0000003f00127c82 */ /* 0x000fe40008000000 */
[----:B------:R-:W-:Y:S01]  /*0960*/  IABS R0, R3 ;  /* 0x0000000300007213 */ /* 0x000fe20000000000 */
[----:B------:R-:W-:-:S03]  /*0970*/  UIADD3 UR17, -UR8, UR17, URZ ;  /* 0x0000001108117290 */ /* 0x000fc6000fffe13f */
        /* <DEDUP_REMOVED lines=24> */
[----:B------:R-:W-:-:S05]  /*0b00*/  UISETP.NE.AND UP1, UPT, UR5, URZ, UPT ;  /* 0x0000003f0500728c */ /* 0x000fca000bf25270 */
[----:B------:R-:W-:Y:S02]  /*0b10*/  UMOV UR4, UR19 ;  /* 0x0000001300047c82 */ /* 0x000fe40008000000 */
[----:B------:R-:W-:-:S04]  /*0b20*/  @!UP0 UIADD3 UR4, -UR4, URZ, URZ ;  /* 0x0000003f04048290 */ /* 0x000fc8000fffe13f */
[----:B------:R-:W-:Y:S02]  /*0b30*/  @!UP1 ULOP3.LUT UR4, URZ, UR5, URZ, 0x33, !UPT ;  /* 0x000000053f049292 */ /* 0x000fe4000f8e333f */
.L_x_574:
[----:B------:R-:W-:Y:S01]  /*0b40*/  ULOP3.LUT UR7, UR7, 0xffff, URZ, 0xc0, !UPT ;  /* 0x0000ffff07077892 */ /* 0x000fe2000f8ec03f */
[----:B------:R-:W-:Y:S01]  /*0b50*/  PLOP3.LUT P4, PT, PT, PT, PT, 0x80, 0x0 ;  /* 0x000000000000781c */ /* 0x000fe20003f8f070 */
[----:B------:R-:W-:Y:S01]  /*0b60*/  CS2R R20, SRZ ;  /* 0x0000000000147805 */ /* 0x000fe2000001ff00 */
[----:B------:R-:W-:Y:S01]  /*0b70*/  CS2R R18, SRZ ;  /* 0x0000000000127805 */ /* 0x000fe2000001ff00 */
[----:B------:R-:W-:Y:S01]  /*0b80*/  UIMAD UR8, UR7, UR4, UR8 ;  /* 0x00000004070872a4 */ /* 0x000fe2000f8e0208 */
        /* <DEDUP_REMOVED lines=73> */
[----:B------:R-:W-:Y:S02]  /*1020*/  UISETP.NE.AND.EX UP0, UPT, URZ, UR5, UPT, UP0 ;  /* 0x000000053f00728c */ /* 0x000fe4000bf05300 */
[----:B------:R-:W-:-:S04]  /*1030*/  UISETP.NE.AND UP1, UPT, UR13, URZ, UPT ;  /* 0x0000003f0d00728c */ /* 0x000fc8000bf25270 */
[----:B------:R-:W-:-:S05]  /*1040*/  PLOP3.LUT P2, PT, PT, PT, UP0, 0x80, 0x0 ;  /* 0x000000000000781c */ /* 0x000fca0003f4f008 */
[----:B------:R-:W-:Y:S02]  /*1050*/  @UP0 UMOV UR4, 0x4 ;  /* 0x0000000400040882 */ /* 0x000fe40000000000 */
[----:B------:R-:W-:-:S06]  /*1060*/  @UP0 UIMAD.WIDE UR4, UR6, UR4, UR14 ;  /* 0x00000004060402a5 */ /* 0x000fcc000f8e020e */
[----:B-1----:R-:W-:Y:S02]  /*1070*/  IMAD.U32 R2, RZ, RZ, UR4 ;  /* 0x00000004ff027e24 */ /* 0x002fe4000f8e00ff */
[----:B------:R-:W-:Y:S01]  /*1080*/  IMAD.U32 R3, RZ, RZ, UR5 ;  /* 0x00000005ff037e24 */ /* 0x000fe2000f8e00ff */
[----:B------:R-:W-:Y:S01]  /*1090*/  SHF.R.S32.HI R124, RZ, 0x1f, R132 ;  /* 0x0000001fff7c7819 */ /* 0x000fe20000011484 */
[----:B------:R-:W-:Y:S01]  /*10a0*/  USHF.R.S32.HI UR7, URZ, 0x1f, UR11 ;  /* 0x0000001f3f077899 */ /* 0x000fe2000801140b */
[----:B------:R-:W-:Y:S01]  /*10b0*/  PLOP3.LUT P1, PT, PT, PT, UP1, 0x80, 0x0 ;  /* 0x000000000000781c */ /* 0x000fe20003f2f018 */
[----:B------:R-:W-:Y:S01]  /*10c0*/  ULDC.64 UR4, c[0x0][0x1b8] ;  /* 0x00006e0000047ab9 */ /* 0x000fe20000000a00 */
[----:B------:R1:W3:Y:S01]  /*10d0*/  @P2 LDG.E R7, [R2.64] ;  /* 0x0000001402072981 */ /* 0x0002e2000c1e1900 */
[----:B------:R-:W-:Y:S01]  /*10e0*/  PLOP3.LUT P0, PT, PT, PT, UP1, 0x80, 0x0 ;  /* 0x000000000000781c */ /* 0x000fe20003f0f018 */
[----:B------:R-:W-:Y:S01]  /*10f0*/  UIMAD UR7, UR7, UR4, URZ ;  /* 0x00000004070772a4 */ /* 0x000fe2000f8e023f */
[----:B------:R-:W-:Y:S01]  /*1100*/  LEA.HI R13, R124, R132, RZ, 0x4 ;  /* 0x000000847c0d7211 */ /* 0x000fe200078f20ff */
[----:B------:R-:W-:Y:S01]  /*1110*/  UIMAD.WIDE.U32 UR16, UR11, UR4, URZ ;  /* 0x000000040b1072a5 */ /* 0x000fe2000f8e003f */
[----:B------:R-:W-:Y:S01]  /*1120*/  BSSY B0, `(.L_x_576) ;  /* 0x000004f000007945 */ /* 0x000fe20003800000 */
[----:B------:R-:W-:-:S02]  /*1130*/  UIMAD UR7, UR11, UR5, UR7 ;  /* 0x000000050b0772a4 */ /* 0x000fc4000f8e0207 */
[----:B------:R-:W-:Y:S02]  /*1140*/  USHF.R.S32.HI UR14, URZ, 0x1f, UR6 ;  /* 0x0000001f3f0e7899 */ /* 0x000fe40008011406 */
[----:B------:R-:W-:Y:S02]  /*1150*/  ULDC.64 UR4, c[0x0][0x1c0] ;  /* 0x0000700000047ab9 */ /* 0x000fe40000000a00 */
[----:B------:R-:W-:Y:S02]  /*1160*/  UIADD3 UR17, UR17, UR7, URZ ;  /* 0x0000000711117290 */ /* 0x000fe4000fffe03f */
[----:B------:R-:W-:Y:S02]  /*1170*/  UIMAD UR14, UR14, UR4, URZ ;  /* 0x000000040e0e72a4 */ /* 0x000fe4000f8e023f */
[----:B------:R-:W-:Y:S02]  /*1180*/  UIMAD.WIDE.U32 UR16, UR6, UR4, UR16 ;  /* 0x00000004061072a5 */ /* 0x000fe4000f8e0010 */
[----:B------:R-:W-:-:S02]  /*1190*/  UIMAD UR5, UR6, UR5, UR14 ;  /* 0x00000005060572a4 */ /* 0x000fc4000f8e020e */
[----:B------:R-:W-:Y:S02]  /*11a0*/  ULDC UR4, c[0x0][0x2c4] ;  /* 0x0000b10000047ab9 */ /* 0x000fe40000000800 */
[----:B------:R-:W-:Y:S02]  /*11b0*/  UIADD3 UR5, UR17, UR5, URZ ;  /* 0x0000000511057290 */ /* 0x000fe4000fffe03f */
[----:B------:R-:W-:Y:S01]  /*11c0*/  ULDC UR7, c[0x0][0x168] ;  /* 0x00005a0000077ab9 */ /* 0x000fe20000000800 */
[----:B-1----:R-:W-:Y:S01]  /*11d0*/  LEA.HI R2, R124, R132, RZ, 0x3 ;  /* 0x000000847c027211 */ /* 0x002fe200078f18ff */
[----:B------:R-:W-:Y:S01]  /*11e0*/  IMAD.U32 R3, RZ, RZ, UR17 ;  /* 0x00000011ff037e24 */ /* 0x000fe2000f8e00ff */
[----:B------:R-:W-:Y:S01]  /*11f0*/  UIMAD UR7, UR4, UR7, URZ ;  /* 0x00000007040772a4 */ /* 0x000fe2000f8e023f */
[----:B------:R-:W-:Y:S01]  /*1200*/  IMAD.U32 R3, RZ, RZ, UR5 ;  /* 0x00000005ff037e24 */ /* 0x000fe2000f8e00ff */
[----:B------:R-:W-:Y:S02]  /*1210*/  LOP3.LUT R0, R2, 0xfffffff8, RZ, 0xc0, !PT ;  /* 0xfffffff802007812 */ /* 0x000fe400078ec0ff */
[----:B------:R-:W-:Y:S01]  /*1220*/  SHF.R.S32.HI R15, RZ, 0x3, R2 ;  /* 0x00000003ff0f7819 */ /* 0x000fe20000011402 */
[----:B------:R-:W-:-:S02]  /*1230*/  IMAD.U32 R2, RZ, RZ, UR16 ;  /* 0x00000010ff027e24 */ /* 0x000fc4000f8e00ff */
[----:B------:R-:W-:Y:S01]  /*1240*/  IMAD.IADD R36, R132, 0x1, -R0 ;  /* 0x0000000184247824 */ /* 0x000fe200078e0a00 */
[----:B------:R-:W-:-:S03]  /*1250*/  IADD3 R9, R15, UR26, RZ ;  /* 0x0000001a0f097c10 */ /* 0x000fc6000fffe0ff */
[C---:B------:R-:W-:Y:S01]  /*1260*/  IMAD R129, R36.reuse, 0x10, R15 ;  /* 0x0000001024817824 */ /* 0x040fe200078e020f */
[----:B------:R-:W-:Y:S01]  /*1270*/  ISETP.GE.AND P4, PT, R9, UR7, PT ;  /* 0x0000000709007c0c */ /* 0x000fe2000bf86270 */
[----:B------:R-:W-:-:S03]  /*1280*/  IMAD.SHL.U32 R127, R36, 0x8, RZ ;  /* 0x00000008247f7824 */ /* 0x000fc600078e00ff */
[----:B------:R-:W-:Y:S01]  /*1290*/  IADD3 R5, R129, UR26, RZ ;  /* 0x0000001a81057c10 */ /* 0x000fe2000fffe0ff */
[----:B------:R1:W-:Y:S01]  /*12a0*/  STL [R1+0x14], R129 ;  /* 0x0000148101007387 */ /* 0x0003e20000100800 */
[C---:B------:R-:W-:Y:S02]  /*12b0*/  IADD3 R23, R127.reuse, 0x40, RZ ;  /* 0x000000407f177810 */ /* 0x040fe40007ffe0ff */
[----:B------:R-:W-:Y:S01]  /*12c0*/  ISETP.GE.AND P3, PT, R127, c[0x0][0x198], PT ;  /* 0x000066007f007a0c */ /* 0x000fe20003f66270 */
[----:B------:R-:W-:Y:S01]  /*12d0*/  @P1 IMAD.HI.U32 R0, R5, c[0x0][0x2c8], RZ ;  /* 0x0000b20005001a27 */ /* 0x000fe200078e00ff */
[----:B------:R1:W-:Y:S03]  /*12e0*/  STL [R1+0xc], R127 ;  /* 0x00000c7f01007387 */ /* 0x0003e60000100800 */
[----:B------:R-:W-:Y:S01]  /*12f0*/  IMAD.MOV.U32 R4, RZ, RZ, R5 ;  /* 0x000000ffff047224 */ /* 0x000fe200078e0005 */
[----:B------:R-:W-:-:S04]  /*1300*/  @P0 SHF.R.U32.HI R4, RZ, c[0x0][0x2cc], R0 ;  /* 0x0000b300ff040a19 */ /* 0x000fc80000011600 */
[--C-:B------:R-:W-:Y:S01]  /*1310*/  SHF.R.S32.HI R6, RZ, 0x1f, R4.reuse ;  /* 0x0000001fff067819 */ /* 0x100fe20000011404 */
[----:B------:R-:W-:Y:S02]  /*1320*/  IMAD.MOV R0, RZ, RZ, -R4 ;  /* 0x000000ffff007224 */ /* 0x000fe400078e0a04 */
        /* <DEDUP_REMOVED lines=16> */
[----:B------:R-:W-:Y:S01]  /*1430*/  ISETP.GE.AND P0, PT, R23, c[0x0][0x198], PT ;  /* 0x0000660017007a0c */ /* 0x000fe20003f06270 */
[----:B------:R1:W4:Y:S01]  /*1440*/  SHFL.IDX PT, R4, R12, RZ, 0x181f ;  /* 0x00181fff0c047589 */ /* 0x00032200000e0000 */
        /* <DEDUP_REMOVED lines=13> */
[----:B---3--:R1:W3:Y:S01]  /*1520*/  @P2 R2UR UR14, R7 ;  /* 0x00000000070e23c2 */ /* 0x0082e200000e0000 */
[----:B------:R-:W-:Y:S01]  /*1530*/  R2P PR, R18, 0x6 ;  /* 0x0000000612007804 */ /* 0x000fe20000000000 */
[----:B---3--:R-:W-:-:S04]  /*1540*/  @!UP0 UMOV UR14, UR6 ;  /* 0x00000006000e8c82 */ /* 0x008fc80008000000 */
[----:B------:R-:W-:Y:S02]  /*1550*/  SEL R3, R2, 0xfffffff0, !P1 ;  /* 0xfffffff002037807 */ /* 0x000fe40004800000 */
[----:B------:R-:W-:Y:S01]  /*1560*/  SEL R2, R6, 0xffffffe0, !P2 ;  /* 0xffffffe006027807 */ /* 0x000fe20005000000 */
[----:B------:R-:W-:Y:S05]  /*1570*/  @P4 BRA `(.L_x_577) ;  /* 0x0000009000004947 */ /* 0x000fea0003800000 */
[----:B--2-4-:R-:W-:Y:S01]  /*1580*/  SHF.R.S32.HI R0, RZ, 0x1f, R23 ;  /* 0x0000001fff007819 */ /* 0x014fe20000011417 */
        /* <DEDUP_REMOVED lines=8> */
.L_x_577:
[----:B--2-4-:R-:W-:Y:S05]  /*1610*/  BSYNC B0 ;  /* 0x0000000000007941 */ /* 0x014fea0003800000 */
.L_x_576:
        /* <DEDUP_REMOVED lines=15> */
.L_x_579:
[----:B------:R-:W-:Y:S05]  /*1710*/  BSYNC B0 ;  /* 0x0000000000007941 */ /* 0x000fea0003800000 */
.L_x_578:
        /* <DEDUP_REMOVED lines=15> */
.L_x_581:
[----:B------:R-:W-:Y:S05]  /*1810*/  BSYNC B0 ;  /* 0x0000000000007941 */ /* 0x000fea0003800000 */
.L_x_580:
        /* <DEDUP_REMOVED lines=15> */
.L_x_583:
[----:B------:R-:W-:Y:S05]  /*1910*/  BSYNC B0 ;  /* 0x0000000000007941 */ /* 0x000fea0003800000 */
.L_x_582:
        /* <DEDUP_REMOVED lines=15> */
.L_x_585:
[----:B------:R-:W-:Y:S05]  /*1a10*/  BSYNC B0 ;  /* 0x0000000000007941 */ /* 0x000fea0003800000 */
.L_x_584:
        /* <DEDUP_REMOVED lines=15> */
.L_x_587:
[----:B------:R-:W-:Y:S05]  /*1b10*/  BSYNC B0 ;  /* 0x0000000000007941 */ /* 0x000fea0003800000 */
.L_x_586:
        /* <DEDUP_REMOVED lines=15> */
.L_x_589:
[----:B------:R-:W-:Y:S05]  /*1c10*/  BSYNC B0 ;  /* 0x0000000000007941 */ /* 0x000fea0003800000 */
.L_x_588:
[----:B--2---:R-:W-:Y:S01]  /*1c20*/  IMAD.MOV.U32 R0, RZ, RZ, c[0x0][0x2b8] ;  /* 0x0000ae00ff007624 */ /* 0x004fe200078e00ff */
[----:B------:R-:W-:Y:S01]  /*1c30*/  UMOV UR30, 0x30 ;  /* 0x00000030001e7882 */ /* 0x000fe20000000000 */
[----:B------:R-:W-:Y:S01]  /*1c40*/  SHFL.IDX PT, R4, R12, 0x7, 0x181f ;  /* 0x00f81f000c047f89 */ /* 0x000fe200000e0000 */
[----:B------:R-:W-:Y:S01]  /*1c50*/  UIMAD UR17, UR24, UR30, -0x30 ;  /* 0xffffffd0181174a4 */ /* 0x000fe2000f8e021e */
[----:B------:R-:W-:Y:S01]  /*1c60*/  IADD3 R6, R9, 0x70, RZ ;  /* 0x0000007009067810 */ /* 0x000fe20007ffe0ff */
[----:B------:R-:W-:Y:S01]  /*1c70*/  IMAD.SHL.U32 R252, R10, 0x2, RZ ;  /* 0x000000020afc7824 */ /* 0x000fe200078e00ff */
[----:B------:R-:W-:Y:S01]  /*1c80*/  ISETP.NE.AND P4, PT, R0, 0x1, PT ;  /* 0x000000010000780c */ /* 0x000fe20003f85270 */
[----:B----4-:R-:W2:Y:S01]  /*1c90*/  SHFL.IDX PT, R5, R11, 0x7, 0x181f ;  /* 0x00f81f000b057f89 */ /* 0x010ea200000e0000 */
[----:B------:R-:W-:Y:S01]  /*1ca0*/  ISETP.GE.AND P2, PT, R6, UR7, PT ;  /* 0x0000000706007c0c */ /* 0x000fe2000bf46270 */
[----:B------:R-:W-:Y:S01]  /*1cb0*/  USHF.R.S32.HI UR6, URZ, 0x1f, UR14 ;  /* 0x0000001f3f067899 */ /* 0x000fe2000801140e */
[----:B------:R-:W-:Y:S01]  /*1cc0*/  IADD3 R0, R129, UR17, RZ ;  /* 0x0000001181007c10 */ /* 0x000fe2000fffe0ff */
[----:B------:R-:W-:Y:S01]  /*1cd0*/  ULDC.64 UR4, c[0x0][0x2b0] ;  /* 0x0000ac0000047ab9 */ /* 0x000fe20000000a00 */
[----:B------:R-:W-:Y:S01]  /*1ce0*/  SHF.R.S32.HI R7, RZ, 0x1f, R23 ;  /* 0x0000001fff077819 */ /* 0x000fe20000011417 */
[----:B------:R-:W-:Y:S01]  /*1cf0*/  UIMAD UR6, UR6, UR4, URZ ;  /* 0x00000004060672a4 */ /* 0x000fe2000f8e023f */
[C---:B------:R-:W-:Y:S01]  /*1d00*/  IADD3 R8, R0.reuse, UR10, RZ ;  /* 0x0000000a00087c10 */ /* 0x040fe2000fffe0ff */
[----:B------:R-:W-:Y:S01]  /*1d10*/  UIMAD.WIDE.U32 UR18, UR14, UR4, URZ ;  /* 0x000000040e1272a5 */ /* 0x000fe2000f8e003f */
[----:B------:R-:W-:Y:S01]  /*1d20*/  ISETP.GE.AND P5, PT, R0, UR9, PT ;  /* 0x0000000900007c0c */ /* 0x000fe2000bfa6270 */
[----:B------:R-:W-:Y:S01]  /*1d30*/  UIMAD UR5, UR14, UR5, UR6 ;  /* 0x000000050e0572a4 */ /* 0x000fe2000f8e0206 */
[----:B------:R-:W-:-:S02]  /*1d40*/  IMAD.MOV.U32 R242, RZ, RZ, RZ ;  /* 0x000000fffff27224 */ /* 0x000fc400078e00ff */
[----:B------:R-:W-:Y:S01]  /*1d50*/  @P4 IMAD.HI.U32 R6, R8, c[0x0][0x2bc], RZ ;  /* 0x0000af0008064a27 */ /* 0x000fe200078e00ff */
[----:B------:R-:W-:Y:S01]  /*1d60*/  ISETP.GT.OR P5, PT, R129, 0x2f, P5 ;  /* 0x0000002f8100780c */ /* 0x000fe20002fa4670 */
[----:B------:R-:W-:Y:S02]  /*1d70*/  UIADD3 UR7, UR19, UR5, URZ ;  /* 0x0000000513077290 */ /* 0x000fe4000fffe03f */
[----:B------:R-:W-:Y:S01]  /*1d80*/  IMAD.MOV.U32 R0, RZ, RZ, R8 ;  /* 0x000000ffff007224 */ /* 0x000fe200078e0008 */
[----:B------:R-:W-:Y:S01]  /*1d90*/  @P4 SHF.R.U32.HI R0, RZ, c[0x0][0x2c0], R6 ;  /* 0x0000b000ff004a19 */ /* 0x000fe20000011606 */
[----:B------:R-:W-:Y:S01]  /*1da0*/  USHF.R.S32.HI UR16, URZ, 0x1f, UR11 ;  /* 0x0000001f3f107899 */ /* 0x000fe2000801140b */
[----:B------:R-:W-:Y:S01]  /*1db0*/  LEA.HI R6, R7, R23, RZ, 0x3 ;  /* 0x0000001707067211 */ /* 0x000fe200078f18ff */
[----:B------:R-:W-:-:S03]  /*1dc0*/  ULDC.64 UR4, c[0x0][0x1e8] ;  /* 0x00007a0000047ab9 */ /* 0x000fc60000000a00 */
[----:B------:R-:W-:Y:S01]  /*1dd0*/  LOP3.LUT R126, R6, 0xfffffff8, RZ, 0xc0, !PT ;  /* 0xfffffff8067e7812 */ /* 0x000fe200078ec0ff */
[--C-:B-123--:R-:W-:Y:S02]  /*1de0*/  @!P2 IMAD.WIDE R10, R127, 0x2, R4.reuse ;  /* 0x000000027f0aa825 */ /* 0x10efe400078e0204 */
[----:B------:R-:W-:Y:S02]  /*1df0*/  @!P5 IADD3 R7, P1, R0, UR18, RZ ;  /* 0x000000120007dc10 */ /* 0x000fe4000ff3e0ff */
[----:B------:R-:W-:Y:S01]  /*1e00*/  @!P2 IMAD.WIDE R4, R126, 0x2, R4 ;  /* 0x000000027e04a825 */ /* 0x000fe200078e0204 */
[----:B------:R-:W-:Y:S01]  /*1e10*/  @!PT LDS RZ, [RZ] ;  /* 0x00000000fffff984 */ /* 0x000fe20000000800 */
[----:B------:R1:W-:Y:S01]  /*1e20*/  @!P2 LDGSTS.E.BYPASS.LTC128B.128 [R252+0x9900], [R10.64], !P3 ;  /* 0x099000000afcafae */ /* 0x0003e2000d901d54 */
[----:B------:R-:W-:Y:S02]  /*1e30*/  @!P5 LEA.HI.X.SX32 R9, R0, UR7, 0x1, P1 ;  /* 0x000000070009dc11 */ /* 0x000fe400088f0eff */
[C---:B------:R-:W-:Y:S01]  /*1e40*/  @!P5 LEA R6, P1, R7.reuse, c[0x0][0x2a0], 0x2 ;  /* 0x0000a8000706da11 */ /* 0x040fe200078210ff */
[----:B------:R2:W-:Y:S03]  /*1e50*/  @!P2 LDGSTS.E.BYPASS.LTC128B.128 [R252+0xd900], [R4.64], !P0 ;  /* 0x0d90000004fcafae */ /* 0x0005e6000c101d54 */
[----:B------:R-:W-:Y:S01]  /*1e60*/  @!P5 LEA.HI.X R7, R7, c[0x0][0x2a4], R9, 0x2, P1 ;  /* 0x0000a9000707da11 */ /* 0x000fe200008f1409 */
[----:B------:R-:W0:Y:S04]  /*1e70*/  LDGDEPBAR ;  /* 0x00000000000079af */ /* 0x000e280000000000 */
[----:B------:R-:W-:Y:S01]  /*1e80*/  BAR.SYNC.DEFER_BLOCKING 0x0 ;  /* 0x0000000000007b1d */ /* 0x000fe20000010000 */
[----:B------:R-:W-:-:S04]  /*1e90*/  UIMAD UR6, UR16, UR4, URZ ;  /* 0x00000004100672a4 */ /* 0x000fc8000f8e023f */
[----:B------:R-:W-:Y:S01]  /*1ea0*/  UIMAD UR6, UR11, UR5, UR6 ;  /* 0x000000050b0672a4 */ /* 0x000fe2000f8e0206 */
[----:B------:R-:W-:Y:S01]  /*1eb0*/  ISETP.GE.AND P6, PT, R127, c[0x0][0x1d4], PT ;  /* 0x000075007f007a0c */ /* 0x000fe20003fc6270 */
[----:B------:R-:W-:Y:S01]  /*1ec0*/  UIMAD.WIDE.U32 UR14, UR11, UR4, URZ ;  /* 0x000000040b0e72a5 */ /* 0x000fe2000f8e003f */
[----:B------:R-:W-:Y:S01]  /*1ed0*/  SHF.R.S32.HI R12, RZ, 0x4, R13 ;  /* 0x00000004ff0c7819 */ /* 0x000fe2000001140d */
[----:B------:R-:W-:Y:S01]  /*1ee0*/  UIMAD UR30, UR24, -0x30, UR30 ;  /* 0xffffffd0181e78a4 */ /* 0x000fe2000f8e021e */
[----:B------:R-:W-:Y:S01]  /*1ef0*/  LEA.HI R123, R124, R132, RZ, 0x5 ;  /* 0x000000847c7b7211 */ /* 0x000fe200078f28ff */
[----:B------:R-:W-:Y:S01]  /*1f00*/  UIADD3 UR6, UR15, UR6, URZ ;  /* 0x000000060f067290 */ /* 0x000fe2000fffe03f */
[----:B------:R-:W-:Y:S01]  /*1f10*/  SHF.R.S32.HI R128, RZ, 0x1f, R127 ;  /* 0x0000001fff807819 */ /* 0x000fe2000001147f */
[----:B------:R-:W-:Y:S01]  /*1f20*/  UIADD3 UR27, UR30, UR9, URZ ;  /* 0x000000091e1b7290 */ /* 0x000fe2000fffe03f */
[----:B------:R-:W-:Y:S01]  /*1f30*/  STL [R1+0x34], R126 ;  /* 0x0000347e01007387 */ /* 0x000fe20000100800 */
[----:B------:R-:W-:-:S04]  /*1f40*/  ULDC.64 UR4, c[0x0][0x210] ;  /* 0x0000840000047ab9 */ /* 0x000fc80000000a00 */
[----:B------:R-:W-:-:S04]  /*1f50*/  IADD3 R37, -R15, UR27, RZ ;  /* 0x0000001b0f257c10 */ /* 0x000fc8000fffe1ff */
[C---:B------:R-:W-:Y:S01]  /*1f60*/  ISETP.GE.AND P2, PT, R37.reuse, 0x1, PT ;  /* 0x000000012500780c */ /* 0x040fe20003f46270 */
[----:B------:R3:W4:Y:S01]  /*1f70*/  @!P5 LDG.E R242, [R6.64] ;  /* 0x0000001406f2d981 */ /* 0x000722000c1e1900 */
[----:B------:R-:W-:Y:S01]  /*1f80*/  IMAD.MOV R0, RZ, RZ, -R0 ;  /* 0x000000ffff007224 */ /* 0x000fe200078e0a00 */
[----:B------:R-:W-:Y:S01]  /*1f90*/  ISETP.GE.AND P1, PT, R37, 0x11, PT ;  /* 0x000000112500780c */ /* 0x000fe20003f26270 */
[----:B------:R-:W-:Y:S01]  /*1fa0*/  UIMAD UR16, UR16, UR4, URZ ;  /* 0x00000004101072a4 */ /* 0x000fe2000f8e023f */
[----:B------:R-:W-:Y:S01]  /*1fb0*/  ISETP.GE.AND P5, PT, R23, c[0x0][0x1d4], PT ;  /* 0x0000750017007a0c */ /* 0x000fe20003fa6270 */
[----:B------:R-:W-:Y:S01]  /*1fc0*/  IMAD R243, R0, c[0x0][0x2b8], R8 ;  /* 0x0000ae0000f37a24 */ /* 0x000fe200078e0208 */
[----:B------:R-:W-:Y:S01]  /*1fd0*/  SHF.R.S32.HI R122, RZ, 0x5, R123 ;  /* 0x00000005ff7a7819 */ /* 0x000fe2000001147b */
[----:B------:R-:W-:Y:S01]  /*1fe0*/  UIMAD.WIDE.U32 UR22, UR11, UR4, URZ ;  /* 0x000000040b1672a5 */ /* 0x000fe2000f8e003f */
[----:B------:R-:W-:Y:S01]  /*1ff0*/  STL [R1+0x40], R128 ;  /* 0x0000408001007387 */ /* 0x000fe20000100800 */
[----:B--2---:R-:W-:Y:S01]  /*2000*/  IMAD.WIDE.U32 R4, R243, c[0x0][0x1e0], RZ ;  /* 0x00007800f3047a25 */ /* 0x004fe200078e00ff */
[----:B------:R-:W-:Y:S01]  /*2010*/  SHF.R.S32.HI R16, RZ, 0x1f, R243 ;  /* 0x0000001fff107819 */ /* 0x000fe200000114f3 */
[----:B------:R-:W-:Y:S01]  /*2020*/  UIMAD UR16, UR11, UR5, UR16 ;  /* 0x000000050b1072a4 */ /* 0x000fe2000f8e0210 */
[----:B------:R-:W-:Y:S01]  /*2030*/  SEL R125, RZ, 0x10, P5 ;  /* 0x00000010ff7d7807 */ /* 0x000fe20002800000 */
[----:B------:R-:W-:-:S02]  /*2040*/  UIADD3 UR4, UR24, -0x1, URZ ;  /* 0xffffffff18047890 */ /* 0x000fc4000fffe03f */
[----:B------:R-:W-:Y:S01]  /*2050*/  IMAD R0, R16, c[0x0][0x1e0], RZ ;  /* 0x0000780010007a24 */ /* 0x000fe200078e02ff */
[----:B------:R-:W-:Y:S02]  /*2060*/  UIADD3 UR16, UR23, UR16, URZ ;  /* 0x0000001017107290 */ /* 0x000fe4000fffe03f */
[----:B------:R-:W-:Y:S01]  /*2070*/  UISETP.GT.AND UP0, UPT, UR4, UR8, UPT ;  /* 0x000000080400728c */ /* 0x000fe2000bf04270 */
[----:B------:R-:W-:-:S04]  /*2080*/  IMAD R0, R243, c[0x0][0x1e4], R0 ;  /* 0x00007900f3007a24 */ /* 0x000fc800078e0200 */
[----:B------:R-:W-:Y:S02]  /*2090*/  IMAD.IADD R5, R5, 0x1, R0 ;  /* 0x0000000105057824 */ /* 0x000fe400078e0200 */
[----:B---3--:R-:W-:Y:S01]  /*20a0*/  IMAD R7, R243, c[0x0][0x1e0], RZ ;  /* 0x00007800f3077a24 */ /* 0x008fe200078e02ff */
[----:B----4-:R-:W-:Y:S01]  /*20b0*/  SHF.R.S32.HI R17, RZ, 0x1f, R242 ;  /* 0x0000001fff117819 */ /* 0x010fe200000114f2 */
[----:B------:R-:W-:-:S04]  /*20c0*/  IMAD.WIDE.U32 R4, R242, c[0x0][0x1f0], R4 ;  /* 0x00007c00f2047a25 */ /* 0x000fc800078e0004 */
[----:B------:R-:W-:Y:S01]  /*20d0*/  IMAD R6, R17, c[0x0][0x1f0], RZ ;  /* 0x00007c0011067a24 */ /* 0x000fe200078e02ff */
[----:B------:R-:W-:-:S03]  /*20e0*/  IADD3 R0, P0, R4, UR14, RZ ;  /* 0x0000000e04007c10 */ /* 0x000fc6000ff1e0ff */
[----:B------:R-:W-:-:S05]  /*20f0*/  IMAD R6, R242, c[0x0][0x1f4], R6 ;  /* 0x00007d00f2067a24 */ /* 0x000fca00078e0206 */
[----:B------:R-:W-:Y:S01]  /*2100*/  IADD3.X R4, R5, UR6, R6, P0, !PT ;  /* 0x0000000605047c10 */ /* 0x000fe200087fe406 */
[----:B------:R-:W-:Y:S01]  /*2110*/  IMAD.U32 R5, RZ, RZ, UR11 ;  /* 0x0000000bff057e24 */ /* 0x000fe2000f8e00ff */
[----:B------:R-:W-:Y:S01]  /*2120*/  LEA R8, P0, R0, c[0x0][0x1c8], 0x1 ;  /* 0x0000720000087a11 */ /* 0x000fe200078008ff */
[----:B------:R-:W-:-:S03]  /*2130*/  IMAD R6, R242, c[0x0][0x1f0], R7 ;  /* 0x00007c00f2067a24 */ /* 0x000fc600078e0207 */
[----:B------:R-:W-:Y:S01]  /*2140*/  LEA.HI.X R0, R0, c[0x0][0x1cc], R4, 0x1, P0 ;  /* 0x0000730000007a11 */ /* 0x000fe200000f0c04 */
[----:B------:R-:W-:Y:S01]  /*2150*/  IMAD R6, R5, c[0x0][0x1e8], R6 ;  /* 0x00007a0005067a24 */ /* 0x000fe200078e0206 */
[----:B------:R-:W-:Y:S01]  /*2160*/  SHFL.IDX PT, R4, R8, RZ, 0x181f ;  /* 0x00181fff08047589 */ /* 0x000fe200000e0000 */
[----:B------:R-:W-:-:S03]  /*2170*/  ISETP.GT.AND P0, PT, R37, 0x20, PT ;  /* 0x000000202500780c */ /* 0x000fc60003f04270 */
[----:B------:R-:W1:Y:S01]  /*2180*/  SHFL.IDX PT, R5, R0, RZ, 0x181f ;  /* 0x00181fff00057589 */ /* 0x000e6200000e0000 */
[----:B------:R-:W-:-:S03]  /*2190*/  LEA R6, R6, c[0x0][0x1c8], 0x1 ;  /* 0x0000720006067a11 */ /* 0x000fc600078e08ff */
[----:B------:R-:W-:Y:S04]  /*21a0*/  SHFL.IDX PT, R8, R8, 0x1, 0x181f ;  /* 0x00381f0008087f89 */ /* 0x000fe800000e0000 */
[----:B------:R-:W2:Y:S04]  /*21b0*/  SHFL.IDX PT, R9, R0, 0x1, 0x181f ;  /* 0x00381f0000097f89 */ /* 0x000ea800000e0000 */
[----:B------:R-:W-:Y:S04]  /*21c0*/  SHFL.IDX PT, R6, R6, 0x2, 0x181f ;  /* 0x00581f0006067f89 */ /* 0x000fe800000e0000 */
[----:B------:R3:W4:Y:S01]  /*21d0*/  SHFL.IDX PT, R7, R0, 0x2, 0x181f ;  /* 0x00581f0000077f89 */ /* 0x00072200000e0000 */
[----:B-1----:R-:W-:-:S05]  /*21e0*/  @P2 IMAD.WIDE R10, R127, 0x2, R4 ;  /* 0x000000027f0a2825 */ /* 0x002fca00078e0204 */
[----:B------:R1:W-:Y:S01]  /*21f0*/  @P2 LDGSTS.E.BYPASS.LTC128B.128 [R252+0x3100], [R10.64], !P6 ;  /* 0x031000000afc2fae */ /* 0x0003e2000f101d54 */
[----:B---3--:R-:W-:-:S04]  /*2200*/  LEA.HI R0, R13, R12, RZ, 0x1 ;  /* 0x0000000c0d007211 */ /* 0x008fc800078f08ff */
[----:B------:R-:W-:-:S05]  /*2210*/  LOP3.LUT R0, R0, 0xfffffffe, RZ, 0xc0, !PT ;  /* 0xfffffffe00007812 */ /* 0x000fca00078ec0ff */
[----:B------:R-:W-:Y:S02]  /*2220*/  IMAD.IADD R14, R12, 0x1, -R0 ;  /* 0x000000010c0e7824 */ /* 0x000fe400078e0a00 */
[----:B--2---:R-:W-:-:S04]  /*2230*/  @P1 IMAD.WIDE R12, R127, 0x2, R8 ;  /* 0x000000027f0c1825 */ /* 0x004fc800078e0208 */
[----:B------:R-:W-:-:S04]  /*2240*/  @P1 IMAD.WIDE R8, R126, 0x2, R8 ;  /* 0x000000027e081825 */ /* 0x000fc800078e0208 */
[----:B-1----:R-:W-:-:S04]  /*2250*/  @P2 IMAD.WIDE R10, R126, 0x2, R4 ;  /* 0x000000027e0a2825 */ /* 0x002fc800078e0204 */
[--C-:B----4-:R-:W-:Y:S01]  /*2260*/  @P0 IMAD.WIDE R4, R127, 0x2, R6.reuse ;  /* 0x000000027f040825 */ /* 0x110fe200078e0206 */
[----:B------:R1:W-:Y:S01]  /*2270*/  @P2 LDGSTS.E.BYPASS.LTC128B.128 [R252+0x4900], [R10.64], !P5 ;  /* 0x049000000afc2fae */ /* 0x0003e2000e901d54 */
[----:B------:R-:W-:Y:S02]  /*2280*/  ISETP.GE.AND P2, PT, R23, c[0x0][0x1d4], PT ;  /* 0x0000750017007a0c */ /* 0x000fe40003f46270 */
[----:B------:R-:W-:Y:S01]  /*2290*/  @P0 IMAD.WIDE R6, R126, 0x2, R6 ;  /* 0x000000027e060825 */ /* 0x000fe200078e0206 */
[----:B------:R2:W-:Y:S03]  /*22a0*/  @P1 LDGSTS.E.BYPASS.LTC128B.128 [R252+0x3900], [R12.64], !P6 ;  /* 0x039000000cfc1fae */ /* 0x0005e6000f101d54 */
[C---:B------:R-:W-:Y:S01]  /*22b0*/  IMAD.SHL.U32 R0, R36.reuse, 0x40, RZ ;  /* 0x0000004024007824 */ /* 0x040fe200078e00ff */
[----:B------:R1:W-:Y:S01]  /*22c0*/  @P1 LDGSTS.E.BYPASS.LTC128B.128 [R252+0x5100], [R8.64], !P5 ;  /* 0x0510000008fc1fae */ /* 0x0003e2000e901d54 */
[----:B------:R-:W-:-:S03]  /*22d0*/  LOP3.LUT P1, RZ, R36, 0x2, RZ, 0xc0, !PT ;  /* 0x0000000224ff7812 */ /* 0x000fc6000782c0ff */
[----:B------:R3:W-:Y:S01]  /*22e0*/  @P0 LDGSTS.E.BYPASS.LTC128B.128 [R252+0x4100], [R4.64], !P6 ;  /* 0x0410000004fc0fae */ /* 0x0007e2000f101d54 */
[----:B------:R-:W-:-:S03]  /*22f0*/  LOP3.LUT R0, R0, 0x1c0, RZ, 0xc0, !PT ;  /* 0x000001c000007812 */ /* 0x000fc600078ec0ff */
[----:B------:R4:W-:Y:S04]  /*2300*/  @P0 LDGSTS.E.BYPASS.LTC128B.128 [R252+0x5900], [R6.64], !P5 ;  /* 0x0590000006fc0fae */ /* 0x0009e8000e901d54 */
[----:B------:R-:W0:Y:S01]  /*2310*/  LDGDEPBAR ;  /* 0x00000000000079af */ /* 0x000e220000000000 */
[----:B---3--:R-:W-:Y:S02]  /*2320*/  IMAD.SHL.U32 R4, R18, 0x40, RZ ;  /* 0x0000004012047824 */ /* 0x008fe400078e00ff */
[----:B------:R-:W-:Y:S02]  /*2330*/  IMAD.SHL.U32 R5, R19, 0x40, RZ ;  /* 0x0000004013057824 */ /* 0x000fe400078e00ff */
[----:B----4-:R-:W-:Y:S01]  /*2340*/  IMAD.SHL.U32 R7, R15, 0x8, RZ ;  /* 0x000000080f077824 */ /* 0x010fe200078e00ff */
[----:B------:R-:W-:-:S04]  /*2350*/  DEPBAR.LE SB0, 0x1 ;  /* 0x000080400000791a */ /* 0x000fc80000000000 */
[----:B------:R-:W-:-:S04]  /*2360*/  DEPBAR.LE SB0, 0x0 ;  /* 0x000080000000791a */ /* 0x000fc80000000000 */
[----:B------:R-:W-:Y:S01]  /*2370*/  IMAD.SHL.U32 R6, R14, 0x8, RZ ;  /* 0x000000080e067824 */ /* 0x000fe200078e00ff */
[----:B------:R-:W-:Y:S02]  /*2380*/  LOP3.LUT R4, R4, 0x1c0, RZ, 0xc0, !PT ;  /* 0x000001c004047812 */ /* 0x000fe400078ec0ff */
[----:B------:R-:W-:Y:S02]  /*2390*/  LOP3.LUT R121, R5, 0xfffffe00, RZ, 0xc0, !PT ;  /* 0xfffffe0005797812 */ /* 0x000fe400078ec0ff */
[----:B------:R-:W-:Y:S02]  /*23a0*/  LOP3.LUT R7, R0, 0x8, R7, 0xf8, !PT ;  /* 0x0000000800077812 */ /* 0x000fe400078ef807 */
[----:B------:R-:W-:Y:S02]  /*23b0*/  LOP3.LUT R5, R4, 0x8, R6, 0xf8, !PT ;  /* 0x0000000804057812 */ /* 0x000fe400078ef806 */
[----:B------:R-:W-:Y:S02]  /*23c0*/  SHF.R.U32.HI R0, RZ, 0x3, R0 ;  /* 0x00000003ff007819 */ /* 0x000fe40000011600 */
[----:B------:R-:W-:-:S02]  /*23d0*/  SHF.R.U32.HI R4, RZ, 0x3, R4 ;  /* 0x00000003ff047819 */ /* 0x000fc40000011604 */
[----:B------:R-:W-:Y:S02]  /*23e0*/  LOP3.LUT R0, R7, R0, RZ, 0x3c, !PT ;  /* 0x0000000007007212 */ /* 0x000fe400078e3cff */
[----:B------:R-:W-:Y:S01]  /*23f0*/  LOP3.LUT R120, R5, R4, RZ, 0x3c, !PT ;  /* 0x0000000405787212 */ /* 0x000fe200078e3cff */
[----:B------:R-:W-:Y:S02]  /*2400*/  IMAD R4, R122, 0x400, R121 ;  /* 0x000004007a047824 */ /* 0x000fe400078e0279 */
[----:B------:R-:W-:Y:S02]  /*2410*/  IMAD R0, R14, 0x200, R0 ;  /* 0x000002000e007824 */ /* 0x000fe400078e0200 */
[----:B------:R-:W-:Y:S02]  /*2420*/  IMAD.IADD R4, R120, 0x1, R4 ;  /* 0x0000000178047824 */ /* 0x000fe400078e0204 */
[----:B------:R-:W-:Y:S01]  /*2430*/  IMAD.SHL.U32 R224, R0, 0x2, RZ ;  /* 0x0000000200e07824 */ /* 0x000fe200078e00ff */
[----:B------:R-:W-:Y:S01]  /*2440*/  BAR.SYNC.DEFER_BLOCKING 0x0 ;  /* 0x0000000000007b1d */ /* 0x000fe20000010000 */
[----:B------:R-:W-:-:S02]  /*2450*/  IMAD.SHL.U32 R231, R4, 0x2, RZ ;  /* 0x0000000204e77824 */ /* 0x000fc400078e00ff */
[----:B------:R-:W-:Y:S01]  /*2460*/  IMAD R0, R16, c[0x0][0x208], RZ ;  /* 0x0000820010007a24 */ /* 0x000fe200078e02ff */
[----:B------:R-:W-:Y:S01]  /*2470*/  IADD3 R235, R224, 0x3120, RZ ;  /* 0x00003120e0eb7810 */ /* 0x000fe20007ffe0ff */
[--C-:B------:R-:W-:Y:S02]  /*2480*/  IMAD R233, R3, 0x2, R231.reuse ;  /* 0x0000000203e97824 */ /* 0x100fe400078e02e7 */
[----:B------:R-:W-:Y:S02]  /*2490*/  IMAD R0, R243, c[0x0][0x20c], R0 ;  /* 0x00008300f3007a24 */ /* 0x000fe400078e0200 */
[C---:B------:R-:W-:Y:S02]  /*24a0*/  IMAD R232, R2.reuse, 0x2, R231 ;  /* 0x0000000202e87824 */ /* 0x040fe400078e02e7 */
[----:B------:R-:W-:Y:S02]  /*24b0*/  IMAD R234, R2, 0x2, R233 ;  /* 0x0000000202ea7824 */ /* 0x000fe400078e02e9 */
[----:B------:R-:W-:Y:S01]  /*24c0*/  IMAD R236, R3, 0x2, R232 ;  /* 0x0000000203ec7824 */ /* 0x000fe200078e02e8 */
[----:B------:R-:W-:Y:S04]  /*24d0*/  LDSM.16.M88.4 R4, [R224+0x3100] ;  /* 0x00310000e004783b */ /* 0x000fe80000000200 */
[----:B--2---:R-:W2:Y:S04]  /*24e0*/  LDSM.16.M88.4 R12, [R231+0x6100] ;  /* 0x00610000e70c783b */ /* 0x004ea80000000200 */
[----:B-1----:R-:W1:Y:S04]  /*24f0*/  LDSM.16.M88.4 R8, [R231+0x8100] ;  /* 0x00810000e708783b */ /* 0x002e680000000200 */
[----:B------:R-:W3:Y:S04]  /*2500*/  LDSM.16.M88.4 R24, [R224+0x3900] ;  /* 0x00390000e018783b */ /* 0x000ee80000000200 */
[----:B------:R-:W4:Y:S01]  /*2510*/  LDSM.16.M88.4 R32, [R224+0x4100] ;  /* 0x00410000e020783b */ /* 0x000f220000000200 */
[-C--:B--2---:R-:W-:Y:S08]  /*2520*/  HMMA.16816.F32 R112, R12, R4.reuse, RZ ;  /* 0x000000040c70723c */ /* 0x084ff000000018ff */
[C---:B-1----:R-:W-:Y:S07]  /*2530*/  HMMA.16816.F32 R68, R8.reuse, R4, RZ ;  /* 0x000000040844723c */ /* 0x042fee00000018ff */
[----:B------:R-:W-:Y:S01]  /*2540*/  IMAD.WIDE.U32 R4, R243, c[0x0][0x208], RZ ;  /* 0x00008200f3047a25 */ /* 0x000fe200078e00ff */
[----:B------:R-:W-:Y:S03]  /*2550*/  HMMA.16816.F32 R72, R8, R6, RZ ;  /* 0x000000060848723c */ /* 0x000fe600000018ff */
[----:B------:R-:W-:-:S02]  /*2560*/  IMAD.IADD R5, R5, 0x1, R0 ;  /* 0x0000000105057824 */ /* 0x000fc400078e0200 */
[----:B------:R-:W-:Y:S02]  /*2570*/  IMAD R0, R17, c[0x0][0x218], RZ ;  /* 0x0000860011007a24 */ /* 0x000fe400078e02ff */
[C---:B------:R-:W-:Y:S01]  /*2580*/  IMAD.WIDE.U32 R4, R242.reuse, c[0x0][0x218], R4 ;  /* 0x00008600f2047a25 */ /* 0x040fe200078e0004 */
[C---:B------:R-:W-:Y:S01]  /*2590*/  HMMA.16816.F32 R116, R12.reuse, R6, RZ ;  /* 0x000000060c74723c */ /* 0x040fe200000018ff */
[----:B------:R-:W-:Y:S06]  /*25a0*/  LDSM.16.M88.4 R16, [R233+0x8100] ;  /* 0x00810000e910783b */ /* 0x000fec0000000200 */
[----:B------:R-:W-:Y:S01]  /*25b0*/  IMAD R6, R242, c[0x0][0x21c], R0 ;  /* 0x00008700f2067a24 */ /* 0x000fe200078e0200 */
[----:B------:R-:W-:Y:S01]  /*25c0*/  IADD3 R0, P0, R4, UR22, RZ ;  /* 0x0000001604007c10 */ /* 0x000fe2000ff1e0ff */
[----:B---3--:R-:W-:Y:S01]  /*25d0*/  HMMA.16816.F32 R92, R12, R24, RZ ;  /* 0x000000180c5c723c */ /* 0x008fe200000018ff */
[----:B------:R-:W-:-:S02]  /*25e0*/  IADD3 R7, R224, 0x3100, RZ ;  /* 0x00003100e0077810 */ /* 0x000fc40007ffe0ff */
[----:B------:R-:W-:Y:S02]  /*25f0*/  IADD3.X R5, R5, UR16, R6, P0, !PT ;  /* 0x0000001005057c10 */ /* 0x000fe400087fe406 */
[C---:B------:R-:W-:Y:S02]  /*2600*/  LEA R4, P0, R0.reuse, c[0x0][0x1f8], 0x1 ;  /* 0x00007e0000047a11 */ /* 0x040fe400078008ff */
[----:B------:R-:W-:Y:S01]  /*2610*/  @P1 IADD3 R235, R7, -0x20, RZ ;  /* 0xffffffe007eb1810 */ /* 0x000fe20007ffe0ff */
[C---:B------:R-:W-:Y:S01]  /*2620*/  HMMA.16816.F32 R60, R8.reuse, R24, RZ ;  /* 0x00000018083c723c */ /* 0x040fe200000018ff */
[----:B------:R-:W-:Y:S01]  /*2630*/  LEA.HI.X R0, R0, c[0x0][0x1fc], R5, 0x1, P0 ;  /* 0x00007f0000007a11 */ /* 0x000fe200000f0c05 */
[----:B------:R-:W1:Y:S01]  /*2640*/  SHFL.IDX PT, R20, R4, 0x2, 0x181f ;  /* 0x00581f0004147f89 */ /* 0x000e6200000e0000 */
[C---:B------:R-:W-:Y:S02]  /*2650*/  IADD3 R241, R235.reuse, 0x800, RZ ;  /* 0x00000800ebf17810 */ /* 0x040fe40007ffe0ff */
[----:B------:R-:W-:Y:S01]  /*2660*/  IADD3 R240, R235, 0x1000, RZ ;  /* 0x00001000ebf07810 */ /* 0x000fe20007ffe0ff */
[----:B------:R-:W2:Y:S01]  /*2670*/  SHFL.IDX PT, R7, R4, 0x1, 0x181f ;  /* 0x00381f0004077f89 */ /* 0x000ea200000e0000 */
[----:B------:R-:W-:Y:S01]  /*2680*/  IMAD.WIDE R24, R127, 0x2, RZ ;  /* 0x000000027f187825 */ /* 0x000fe200078e02ff */
[----:B------:R-:W-:Y:S01]  /*2690*/  HMMA.16816.F32 R56, R8, R26, RZ ;  /* 0x0000001a0838723c */ /* 0x000fe200000018ff */
[C---:B------:R-:W-:Y:S01]  /*26a0*/  IADD3 R239, R235.reuse, 0x1800, RZ ;  /* 0x00001800ebef7810 */ /* 0x040fe20007ffe0ff */
[----:B------:R3:W5:Y:S01]  /*26b0*/  SHFL.IDX PT, R6, R4, RZ, 0x181f ;  /* 0x00181fff04067589 */ /* 0x00076200000e0000 */
[----:B------:R-:W-:-:S02]  /*26c0*/  IADD3 R238, R235, 0x2000, RZ ;  /* 0x00002000ebee7810 */ /* 0x000fc40007ffe0ff */
[----:B------:R-:W-:Y:S01]  /*26d0*/  IADD3 R237, R235, 0x2800, RZ ;  /* 0x00002800ebed7810 */ /* 0x000fe20007ffe0ff */
[----:B------:R-:W5:Y:S02]  /*26e0*/  SHFL.IDX PT, R21, R0, RZ, 0x181f ;  /* 0x00181fff00157589 */ /* 0x000f6400000e0000 */
[----:B------:R-:W-:Y:S02]  /*26f0*/  HMMA.16816.F32 R104, R12, R26, RZ ;  /* 0x0000001a0c68723c */ /* 0x000fe400000018ff */
[----:B------:R-:W5:Y:S04]  /*2700*/  SHFL.IDX PT, R22, R0, 0x1, 0x181f ;  /* 0x00381f0000167f89 */ /* 0x000f6800000e0000 */
[----:B------:R-:W5:Y:S02]  /*2710*/  SHFL.IDX PT, R0, R0, 0x2, 0x181f ;  /* 0x00581f0000007f89 */ /* 0x000f6400000e0000 */
[----:B----4-:R-:W-:Y:S01]  /*2720*/  HMMA.16816.F32 R48, R8, R32, RZ ;  /* 0x000000200830723c */ /* 0x010fe200000018ff */
[C---:B-1----:R-:W-:Y:S01]  /*2730*/  IADD3 R30, P0, R24.reuse, R20, RZ ;  /* 0x00000014181e7210 */ /* 0x042fe20007f1e0ff */
[----:B------:R-:W1:Y:S01]  /*2740*/  LDSM.16.M88.4 R44, [R235] ;  /* 0x00000000eb2c783b */ /* 0x000e620000000200 */
[----:B--2---:R-:W-:-:S03]  /*2750*/  IADD3 R26, P1, R24, R7, RZ ;  /* 0x00000007181a7210 */ /* 0x004fc60007f3e0ff */
[----:B------:R-:W2:Y:S02]  /*2760*/  LDSM.16.M88.4 R40, [R235+0x800] ;  /* 0x00080000eb28783b */ /* 0x000ea40000000200 */
[----:B------:R-:W-:Y:S01]  /*2770*/  HMMA.16816.F32 R64, R8, R34, RZ ;  /* 0x000000220840723c */ /* 0x000fe200000018ff */
[----:B---3--:R-:W-:Y:S01]  /*2780*/  IMAD.WIDE R4, R126, 0x2, RZ ;  /* 0x000000027e047825 */ /* 0x008fe200078e02ff */
[----:B-----5:R-:W-:Y:S01]  /*2790*/  IADD3 R28, P3, R6, R24, RZ ;  /* 0x00000018061c7210 */ /* 0x020fe20007f7e0ff */
[----:B------:R-:W3:Y:S04]  /*27a0*/  LDSM.16.M88.4 R52, [R235+0x1000] ;  /* 0x00100000eb34783b */ /* 0x000ee80000000200 */
[----:B------:R-:W-:Y:S01]  /*27b0*/  IMAD.X R29, R21, 0x1, R25, P3 ;  /* 0x00000001151d7824 */ /* 0x000fe200018e0619 */
[----:B------:R-:W-:Y:S01]  /*27c0*/  ISETP.GE.AND P3, PT, R127, c[0x0][0x1d4], PT ;  /* 0x000075007f007a0c */ /* 0x000fe20003f66270 */
[----:B------:R-:W-:Y:S01]  /*27d0*/  HMMA.16816.F32 R84, R12, R32, RZ ;  /* 0x000000200c54723c */ /* 0x000fe200000018ff */
[----:B------:R-:W-:-:S02]  /*27e0*/  IMAD.X R27, R25, 0x1, R22, P1 ;  /* 0x00000001191b7824 */ /* 0x000fc400008e0616 */
[----:B------:R-:W-:Y:S01]  /*27f0*/  IMAD.X R31, R25, 0x1, R0, P0 ;  /* 0x00000001191f7824 */ /* 0x000fe200000e0600 */
[----:B------:R-:W-:Y:S02]  /*2800*/  IADD3 R24, P0, R6, R4, RZ ;  /* 0x0000000406187210 */ /* 0x000fe40007f1e0ff */
[C---:B------:R-:W-:Y:S02]  /*2810*/  IADD3 R6, P1, R4.reuse, R7, RZ ;  /* 0x0000000704067210 */ /* 0x040fe40007f3e0ff */
[----:B------:R-:W-:Y:S01]  /*2820*/  HMMA.16816.F32 R100, R12, R34, RZ ;  /* 0x000000220c64723c */ /* 0x000fe200000018ff */
[----:B------:R-:W-:Y:S01]  /*2830*/  IMAD.X R25, R21, 0x1, R5, P0 ;  /* 0x0000000115197824 */ /* 0x000fe200000e0605 */
[----:B------:R-:W-:Y:S01]  /*2840*/  IADD3 R4, P0, R4, R20, RZ ;  /* 0x0000001404047210 */ /* 0x000fe20007f1e0ff */
[----:B------:R-:W-:Y:S01]  /*2850*/  IMAD.X R7, R5, 0x1, R22, P1 ;  /* 0x0000000105077824 */ /* 0x000fe200008e0616 */
[----:B------:R-:W-:Y:S01]  /*2860*/  ISETP.LT.OR P1, PT, R37, 0x1, P3 ;  /* 0x000000012500780c */ /* 0x000fe20001f21670 */
[----:B------:R-:W4:Y:S02]  /*2870*/  LDSM.16.M88.4 R20, [R233+0x6100] ;  /* 0x00610000e914783b */ /* 0x000f240000000200 */
[----:B------:R-:W-:Y:S01]  /*2880*/  IMAD.X R5, R5, 0x1, R0, P0 ;  /* 0x0000000105057824 */ /* 0x000fe200000e0600 */
[C---:B------:R-:W-:Y:S01]  /*2890*/  ISETP.LT.OR P0, PT, R37.reuse, 0x1, P2 ;  /* 0x000000012500780c */ /* 0x040fe20001701670 */
[----:B------:R-:W-:Y:S01]  /*28a0*/  IMAD.MOV.U32 R0, RZ, RZ, 0x40 ;  /* 0x00000040ff007424 */ /* 0x000fe200078e00ff */
[----:B-1----:R-:W-:Y:S07]  /*28b0*/  HMMA.16816.F32 R80, R16, R46, R72 ;  /* 0x0000002e1050723c */ /* 0x002fee0000001848 */
[----:B------:R-:W-:Y:S01]  /*28c0*/  @!PT LDS RZ, [RZ] ;  /* 0x00000000fffff984 */ /* 0x000fe20000000800 */
[----:B------:R-:W-:Y:S01]  /*28d0*/  @!PT LDS RZ, [RZ] ;  /* 0x00000000fffff984 */ /* 0x000fe20000000800 */
[----:B------:R-:W-:Y:S01]  /*28e0*/  @!PT LDS RZ, [RZ] ;  /* 0x00000000fffff984 */ /* 0x000fe20000000800 */
[----:B------:R1:W-:Y:S01]  /*28f0*/  LDGSTS.E.BYPASS.LTC128B.128 [R252+0x100], [R28.64], !P1 ;  /* 0x001000001cfc7fae */ /* 0x0003e2000c901d54 */
[----:B------:R-:W-:-:S02]  /*2900*/  ISETP.LT.OR P1, PT, R37, 0x11, P3 ;  /* 0x000000112500780c */ /* 0x000fc40001f21670 */
[C---:B------:R-:W-:Y:S01]  /*2910*/  ISETP.LT.OR P3, PT, R37.reuse, 0x21, P3 ;  /* 0x000000212500780c */ /* 0x040fe20001f61670 */
[----:B------:R5:W-:Y:S01]  /*2920*/  LDGSTS.E.BYPASS.LTC128B.128 [R252+0x1900], [R24.64], !P0 ;  /* 0x0190000018fc7fae */ /* 0x000be2000c101d54 */
[C---:B------:R-:W-:Y:S02]  /*2930*/  ISETP.LT.OR P0, PT, R37.reuse, 0x11, P2 ;  /* 0x000000112500780c */ /* 0x040fe40001701670 */
[----:B------:R-:W-:Y:S01]  /*2940*/  ISETP.LT.OR P2, PT, R37, 0x21, P2 ;  /* 0x000000212500780c */ /* 0x000fe20001741670 */
[C---:B--2---:R-:W-:Y:S06]  /*2950*/  HMMA.16816.F32 R76, R16.reuse, R42, R56 ;  /* 0x0000002a104c723c */ /* 0x044fec0000001838 */
[----:B------:R5:W-:Y:S01]  /*2960*/  LDGSTS.E.BYPASS.LTC128B.128 [R252+0x900], [R26.64], !P1 ;  /* 0x009000001afc7fae */ /* 0x000be2000c901d54 */
[----:B------:R-:W-:Y:S01]  /*2970*/  LOP3.LUT P1, RZ, R36, 0x4, RZ, 0xc0, !PT ;  /* 0x0000000424ff7812 */ /* 0x000fe2000782c0ff */
[----:B------:R-:W-:Y:S02]  /*2980*/  HMMA.16816.F32 R108, R16, R44, R68 ;  /* 0x0000002c106c723c */ /* 0x000fe40000001844 */
[----:B------:R2:W-:Y:S01]  /*2990*/  LDGSTS.E.BYPASS.LTC128B.128 [R252+0x2100], [R6.64], !P0 ;  /* 0x0210000006fc7fae */ /* 0x0005e2000c101d54 */
[----:B------:R-:W-:-:S02]  /*29a0*/  SEL R0, R0, 0xffffffc0, !P1 ;  /* 0xffffffc000007807 */ /* 0x000fc40004800000 */
[----:B------:R-:W-:Y:S01]  /*29b0*/  PLOP3.LUT P0, PT, PT, PT, UP0, 0x80, 0x0 ;  /* 0x000000000000781c */ /* 0x000fe20003f0f008 */
[----:B------:R1:W-:Y:S01]  /*29c0*/  LDGSTS.E.BYPASS.LTC128B.128 [R252+0x1100], [R30.64], !P3 ;  /* 0x011000001efc7fae */ /* 0x0003e2000d901d54 */
[----:B------:R-:W-:Y:S01]  /*29d0*/  ISETP.GT.AND P3, PT, R129, 0x2f, PT ;  /* 0x0000002f8100780c */ /* 0x000fe20003f64270 */
[----:B------:R-:W-:Y:S01]  /*29e0*/  IMAD.IADD R230, R224, 0x1, R0 ;  /* 0x00000001e0e67824 */ /* 0x000fe200078e0200 */
[C---:B------:R-:W-:Y:S01]  /*29f0*/  HMMA.16816.F32 R96, R16.reuse, R40, R60 ;  /* 0x000000281060723c */ /* 0x040fe2000000183c */
[----:B------:R2:W-:Y:S01]  /*2a00*/  LDGSTS.E.BYPASS.LTC128B.128 [R252+0x2900], [R4.64], !P2 ;  /* 0x0290000004fc7fae */ /* 0x0005e2000d101d54 */
[----:B------:R-:W-:Y:S01]  /*2a10*/  IMAD.IADD R229, R0, 0x1, R235 ;  /* 0x0000000100e57824 */ /* 0x000fe200078e02eb */
[----:B------:R-:W-:Y:S02]  /*2a20*/  LOP3.LUT R0, R120, R121, RZ, 0xfc, !PT ;  /* 0x0000007978007212 */ /* 0x000fe400078efcff */
[----:B------:R-:W-:Y:S03]  /*2a30*/  LDSM.16.M88.4 R8, [R232+0x8100] ;  /* 0x00810000e808783b */ /* 0x000fe60000000200 */
[C---:B---3--:R-:W-:Y:S01]  /*2a40*/  HMMA.16816.F32 R88, R16.reuse, R52, R48 ;  /* 0x000000341058723c */ /* 0x048fe20000001830 */
[----:B------:R-:W-:Y:S04]  /*2a50*/  LDSM.16.M88.4 R32, [R230+0x4100] ;  /* 0x00410000e620783b */ /* 0x000fe80000000200 */
[----:B------:R-:W-:Y:S03]  /*2a60*/  LDSM.16.M88.4 R12, [R232+0x6100] ;  /* 0x00610000e80c783b */ /* 0x000fe60000000200 */
[----:B------:R-:W-:Y:S01]  /*2a70*/  HMMA.16816.F32 R72, R16, R54, R64 ;  /* 0x000000361048723c */ /* 0x000fe20000001840 */
[----:B-----5:R-:W3:Y:S04]  /*2a80*/  LDSM.16.M88.4 R24, [R230+0x3900] ;  /* 0x00390000e618783b */ /* 0x020ee80000000200 */
[----:B------:R-:W-:Y:S03]  /*2a90*/  LDSM.16.M88.4 R36, [R229] ;  /* 0x00000000e524783b */ /* 0x000fe60000000200 */
[C---:B----4-:R-:W-:Y:S01]  /*2aa0*/  HMMA.16816.F32 R68, R20.reuse, R44, R112 ;  /* 0x0000002c1444723c */ /* 0x050fe20000001870 */
[----:B-1----:R-:W1:Y:S04]  /*2ab0*/  LDSM.16.M88.4 R28, [R230+0x3100] ;  /* 0x00310000e61c783b */ /* 0x002e680000000200 */
[----:B--2---:R-:W2:Y:S03]  /*2ac0*/  LDSM.16.M88.4 R4, [R234+0x8100] ;  /* 0x00810000ea04783b */ /* 0x004ea60000000200 */
[C---:B------:R-:W-:Y:S01]  /*2ad0*/  HMMA.16816.F32 R48, R20.reuse, R52, R84 ;  /* 0x000000341430723c */ /* 0x040fe20000001854 */
[----:B------:R-:W4:Y:S04]  /*2ae0*/  LDSM.16.M88.4 R60, [R229+0x800] ;  /* 0x00080000e53c783b */ /* 0x000f280000000200 */
[----:B------:R-:W-:Y:S03]  /*2af0*/  LDSM.16.M88.4 R64, [R229+0x1000] ;  /* 0x00100000e540783b */ /* 0x000fe60000000200 */
[C---:B------:R-:W-:Y:S01]  /*2b00*/  HMMA.16816.F32 R44, R20.reuse, R46, R116 ;  /* 0x0000002e142c723c */ /* 0x040fe20000001874 */
[----:B------:R-:W0:Y:S07]  /*2b10*/  LDGDEPBAR ;  /* 0x00000000000079af */ /* 0x000e2e0000000000 */
[C---:B------:R-:W-:Y:S08]  /*2b20*/  HMMA.16816.F32 R16, R20.reuse, R42, R104 ;  /* 0x0000002a1410723c */ /* 0x040ff00000001868 */
[C---:B------:R-:W-:Y:S08]  /*2b30*/  HMMA.16816.F32 R56, R20.reuse, R40, R92 ;  /* 0x000000281438723c */ /* 0x040ff0000000185c */
[----:B------:R-:W-:Y:S01]  /*2b40*/  HMMA.16816.F32 R52, R20, R54, R100 ;  /* 0x000000361434723c */ /* 0x000fe20000001864 */
[----:B------:R-:W5:Y:S07]  /*2b50*/  LDSM.16.M88.4 R20, [R234+0x6100] ;  /* 0x00610000ea14783b */ /* 0x000f6e0000000200 */
[C---:B---3--:R-:W-:Y:S08]  /*2b60*/  HMMA.16816.F32 R84, R8.reuse, R26, R76 ;  /* 0x0000001a0854723c */ /* 0x048ff0000000184c */
[C---:B-1----:R-:W-:Y:S08]  /*2b70*/  HMMA.16816.F32 R40, R8.reuse, R28, R108 ;  /* 0x0000001c0828723c */ /* 0x042ff0000000186c */
[C---:B------:R-:W-:Y:S08]  /*2b80*/  HMMA.16816.F32 R92, R8.reuse, R24, R96 ;  /* 0x00000018085c723c */ /* 0x040ff00000001860 */
[C---:B------:R-:W-:Y:S08]  /*2b90*/  HMMA.16816.F32 R88, R8.reuse, R32, R88 ;  /* 0x000000200858723c */ /* 0x040ff00000001858 */
[C---:B------:R-:W-:Y:S08]  /*2ba0*/  HMMA.16816.F32 R80, R8.reuse, R30, R80 ;  /* 0x0000001e0850723c */ /* 0x040ff00000001850 */
[----:B------:R-:W-:Y:S08]  /*2bb0*/  HMMA.16816.F32 R76, R8, R34, R72 ;  /* 0x00000022084c723c */ /* 0x000ff00000001848 */
[C---:B------:R-:W-:Y:S08]  /*2bc0*/  HMMA.16816.F32 R8, R12.reuse, R28, R68 ;  /* 0x0000001c0c08723c */ /* 0x040ff00000001844 */
[C---:B------:R-:W-:Y:S01]  /*2bd0*/  HMMA.16816.F32 R44, R12.reuse, R30, R44 ;  /* 0x0000001e0c2c723c */ /* 0x040fe2000000182c */
[----:B------:R-:W-:Y:S07]  /*2be0*/  LDSM.16.M88.4 R28, [R224+0x4900] ;  /* 0x00490000e01c783b */ /* 0x000fee0000000200 */
[C---:B------:R-:W-:Y:S01]  /*2bf0*/  HMMA.16816.F32 R104, R12.reuse, R26, R16 ;  /* 0x0000001a0c68723c */ /* 0x040fe20000001810 */
[----:B------:R-:W1:Y:S07]  /*2c00*/  LDSM.16.M88.4 R16, [R231+0xc100] ;  /* 0x00c10000e710783b */ /* 0x000e6e0000000200 */
[C---:B------:R-:W-:Y:S01]  /*2c10*/  HMMA.16816.F32 R56, R12.reuse, R24, R56 ;  /* 0x000000180c38723c */ /* 0x040fe20000001838 */
[----:B------:R-:W3:Y:S07]  /*2c20*/  LDSM.16.M88.4 R24, [R224+0x5100] ;  /* 0x00510000e018783b */ /* 0x000eee0000000200 */
[C---:B------:R-:W-:Y:S01]  /*2c30*/  HMMA.16816.F32 R108, R12.reuse, R32, R48 ;  /* 0x000000200c6c723c */ /* 0x040fe20000001830 */
[----:B------:R-:W-:Y:S07]  /*2c40*/  LDSM.16.M88.4 R48, [R235+0x1800] ;  /* 0x00180000eb30783b */ /* 0x000fee0000000200 */
[----:B------:R-:W-:Y:S01]  /*2c50*/  HMMA.16816.F32 R52, R12, R34, R52 ;  /* 0x000000220c34723c */ /* 0x000fe20000001834 */
[----:B------:R-:W1:Y:S07]  /*2c60*/  LDSM.16.M88.4 R12, [R224+0x5900] ;  /* 0x00590000e00c783b */ /* 0x000e6e0000000200 */
[C---:B--2---:R-:W-:Y:S08]  /*2c70*/  HMMA.16816.F32 R40, R4.reuse, R36, R40 ;  /* 0x000000240428723c */ /* 0x044ff00000001828 */
[C---:B----4-:R-:W-:Y:S08]  /*2c80*/  HMMA.16816.F32 R68, R4.reuse, R60, R92 ;  /* 0x0000003c0444723c */ /* 0x050ff0000000185c */
[----:B------:R-:W-:Y:S08]  /*2c90*/  HMMA.16816.F32 R32, R4, R38, R80 ;  /* 0x000000260420723c */ /* 0x000ff00000001850 */
[----:B-----5:R-:W-:Y:S01]  /*2ca0*/  HMMA.16816.F32 R92, R20, R36, R8 ;  /* 0x00000024145c723c */ /* 0x020fe20000001808 */
[----:B------:R-:W2:Y:S07]  /*2cb0*/  LDSM.16.M88.4 R8, [R231+0xa100] ;  /* 0x00a10000e708783b */ /* 0x000eae0000000200 */
[C---:B------:R-:W-:Y:S08]  /*2cc0*/  HMMA.16816.F32 R72, R4.reuse, R62, R84 ;  /* 0x0000003e0448723c */ /* 0x040ff00000001854 */
[C---:B------:R-:W-:Y:S08]  /*2cd0*/  HMMA.16816.F32 R100, R4.reuse, R64, R88 ;  /* 0x000000400464723c */ /* 0x040ff00000001858 */
[----:B------:R-:W-:Y:S01]  /*2ce0*/  HMMA.16816.F32 R96, R4, R66, R76 ;  /* 0x000000420460723c */ /* 0x000fe2000000184c */
[----:B------:R-:W-:Y:S07]  /*2cf0*/  LDSM.16.M88.4 R4, [R233+0xc100] ;  /* 0x00c10000e904783b */ /* 0x000fee0000000200 */
[C---:B------:R-:W-:Y:S01]  /*2d00*/  HMMA.16816.F32 R84, R20.reuse, R38, R44 ;  /* 0x000000261454723c */ /* 0x040fe2000000182c */
[----:B------:R-:W4:Y:S07]  /*2d10*/  LDSM.16.M88.4 R44, [R235+0x2000] ;  /* 0x00200000eb2c783b */ /* 0x000f2e0000000200 */
[C---:B------:R-:W-:Y:S01]  /*2d20*/  HMMA.16816.F32 R88, R20.reuse, R60, R56 ;  /* 0x0000003c1458723c */ /* 0x040fe20000001838 */
[----:B------:R-:W5:Y:S07]  /*2d30*/  LDSM.16.M88.4 R56, [R235+0x2800] ;  /* 0x00280000eb38783b */ /* 0x000f6e0000000200 */
[C---:B------:R-:W-:Y:S08]  /*2d40*/  HMMA.16816.F32 R104, R20.reuse, R62, R104 ;  /* 0x0000003e1468723c */ /* 0x040ff00000001868 */
[C---:B------:R-:W-:Y:S08]  /*2d50*/  HMMA.16816.F32 R108, R20.reuse, R64, R108 ;  /* 0x00000040146c723c */ /* 0x040ff0000000186c */
[----:B------:R-:W-:Y:S01]  /*2d60*/  HMMA.16816.F32 R80, R20, R66, R52 ;  /* 0x000000421450723c */ /* 0x000fe20000001834 */
[----:B------:R-:W2:Y:S07]  /*2d70*/  LDSM.16.M88.4 R20, [R233+0xa100] ;  /* 0x00a10000e914783b */ /* 0x000eae0000000200 */
[C---:B-1----:R-:W-:Y:S08]  /*2d80*/  HMMA.16816.F32 R76, R16.reuse, R28, R40 ;  /* 0x0000001c104c723c */ /* 0x042ff00000001828 */
[C---:B------:R-:W-:Y:S08]  /*2d90*/  HMMA.16816.F32 R52, R16.reuse, R30, R32 ;  /* 0x0000001e1034723c */ /* 0x040ff00000001820 */
[C---:B---3--:R-:W-:Y:S08]  /*2da0*/  HMMA.16816.F32 R40, R16.reuse, R24, R68 ;  /* 0x000000181028723c */ /* 0x048ff00000001844 */
[C---:B------:R-:W-:Y:S08]  /*2db0*/  HMMA.16816.F32 R36, R16.reuse, R26, R72 ;  /* 0x0000001a1024723c */ /* 0x040ff00000001848 */
[----:B------:R-:W-:Y:S08]  /*2dc0*/  HMMA.16816.F32 R32, R16, R12, R100 ;  /* 0x0000000c1020723c */ /* 0x000ff00000001864 */
[C---:B--2---:R-:W-:Y:S08]  /*2dd0*/  HMMA.16816.F32 R72, R8.reuse, R28, R92 ;  /* 0x0000001c0848723c */ /* 0x044ff0000000185c */
[----:B------:R-:W-:Y:S08]  /*2de0*/  HMMA.16816.F32 R68, R8, R30, R84 ;  /* 0x0000001e0844723c */ /* 0x000ff00000001854 */
[----:B------:R-:W-:Y:S01]  /*2df0*/  HMMA.16816.F32 R64, R16, R14, R96 ;  /* 0x0000000e1040723c */ /* 0x000fe20000001860 */
[----:B------:R-:W-:Y:S07]  /*2e00*/  LDSM.16.M88.4 R16, [R232+0xc100] ;  /* 0x00c10000e810783b */ /* 0x000fee0000000200 */
[C---:B------:R-:W-:Y:S08]  /*2e10*/  HMMA.16816.F32 R60, R8.reuse, R24, R88 ;  /* 0x00000018083c723c */ /* 0x040ff00000001858 */
[C---:B------:R-:W-:Y:S08]  /*2e20*/  HMMA.16816.F32 R28, R8.reuse, R26, R104 ;  /* 0x0000001a081c723c */ /* 0x040ff00000001868 */
[C---:B------:R-:W-:Y:S08]  /*2e30*/  HMMA.16816.F32 R24, R8.reuse, R12, R108 ;  /* 0x0000000c0818723c */ /* 0x040ff0000000186c */
[----:B------:R-:W-:Y:S01]  /*2e40*/  HMMA.16816.F32 R80, R8, R14, R80 ;  /* 0x0000000e0850723c */ /* 0x000fe20000001850 */
[----:B------:R-:W-:Y:S04]  /*2e50*/  LDSM.16.M88.4 R12, [R232+0xa100] ;  /* 0x00a10000e80c783b */ /* 0x000fe80000000200 */
[----:B------:R-:W-:Y:S03]  /*2e60*/  LDSM.16.M88.4 R8, [R234+0xa100] ;  /* 0x00a10000ea08783b */ /* 0x000fe60000000200 */
[C---:B----4-:R-:W-:Y:S01]  /*2e70*/  HMMA.16816.F32 R108, R4.reuse, R44, R40 ;  /* 0x0000002c046c723c */ /* 0x050fe20000001828 */
[----:B------:R-:W1:Y:S07]  /*2e80*/  LDSM.16.M88.4 R40, [R230+0x4900] ;  /* 0x00490000e628783b */ /* 0x000e6e0000000200 */
[C---:B------:R-:W-:Y:S01]  /*2e90*/  HMMA.16816.F32 R104, R4.reuse, R46, R36 ;  /* 0x0000002e0468723c */ /* 0x040fe20000001824 */
[----:B------:R-:W2:Y:S07]  /*2ea0*/  LDSM.16.M88.4 R36, [R230+0x5100] ;  /* 0x00510000e624783b */ /* 0x000eae0000000200 */
[C---:B-----5:R-:W-:Y:S01]  /*2eb0*/  HMMA.16816.F32 R100, R4.reuse, R56, R32 ;  /* 0x000000380464723c */ /* 0x060fe20000001820 */
[----:B------:R-:W3:Y:S07]  /*2ec0*/  LDSM.16.M88.4 R32, [R230+0x5900] ;  /* 0x00590000e620783b */ /* 0x000eee0000000200 */
[C---:B------:R-:W-:Y:S08]  /*2ed0*/  HMMA.16816.F32 R112, R4.reuse, R48, R76 ;  /* 0x000000300470723c */ /* 0x040ff0000000184c */
[----:B------:R-:W-:Y:S08]  /*2ee0*/  HMMA.16816.F32 R76, R4, R50, R52 ;  /* 0x00000032044c723c */ /* 0x000ff00000001834 */
[C---:B------:R-:W-:Y:S08]  /*2ef0*/  HMMA.16816.F32 R96, R20.reuse, R48, R72 ;  /* 0x000000301460723c */ /* 0x040ff00000001848 */
[----:B------:R-:W-:Y:S08]  /*2f00*/  HMMA.16816.F32 R92, R20, R50, R68 ;  /* 0x00000032145c723c */ /* 0x000ff00000001844 */
[----:B------:R-:W-:Y:S01]  /*2f10*/  HMMA.16816.F32 R52, R4, R58, R64 ;  /* 0x0000003a0434723c */ /* 0x000fe20000001840 */
[----:B------:R-:W-:Y:S07]  /*2f20*/  LDSM.16.M88.4 R4, [R236+0xc100] ;  /* 0x00c10000ec04783b */ /* 0x000fee0000000200 */
[C---:B------:R-:W-:Y:S08]  /*2f30*/  HMMA.16816.F32 R88, R20.reuse, R44, R60 ;  /* 0x0000002c1458723c */ /* 0x040ff0000000183c */
[C---:B------:R-:W-:Y:S01]  /*2f40*/  HMMA.16816.F32 R84, R20.reuse, R46, R28 ;  /* 0x0000002e1454723c */ /* 0x040fe2000000181c */
[----:B------:R-:W4:Y:S07]  /*2f50*/  LDSM.16.M88.4 R28, [R229+0x1800] ;  /* 0x00180000e51c783b */ /* 0x000f2e0000000200 */
[C---:B------:R-:W-:Y:S01]  /*2f60*/  HMMA.16816.F32 R60, R20.reuse, R56, R24 ;  /* 0x00000038143c723c */ /* 0x040fe20000001818 */
[----:B------:R-:W5:Y:S07]  /*2f70*/  LDSM.16.M88.4 R24, [R229+0x2000] ;  /* 0x00200000e518783b */ /* 0x000f6e0000000200 */
[----:B------:R-:W-:Y:S01]  /*2f80*/  HMMA.16816.F32 R56, R20, R58, R80 ;  /* 0x0000003a1438723c */ /* 0x000fe20000001850 */
[----:B------:R-:W3:Y:S01]  /*2f90*/  LDSM.16.M88.4 R20, [R229+0x2800] ;  /* 0x00280000e514783b */ /* 0x000ee20000000200 */
[----:B------:R-:W-:-:S06]  /*2fa0*/  DEPBAR.LE SB0, 0x0 ;  /* 0x000080000000791a */ /* 0x000fcc0000000000 */
[C---:B-1----:R-:W-:Y:S08]  /*2fb0*/  HMMA.16816.F32 R80, R16.reuse, R40, R112 ;  /* 0x000000281050723c */ /* 0x042ff00000001870 */
[----:B------:R-:W-:Y:S08]  /*2fc0*/  HMMA.16816.F32 R76, R16, R42, R76 ;  /* 0x0000002a104c723c */ /* 0x000ff0000000184c */
[C---:B------:R-:W-:Y:S08]  /*2fd0*/  HMMA.16816.F32 R48, R12.reuse, R40, R96 ;  /* 0x000000280c30723c */ /* 0x040ff00000001860 */
[----:B------:R-:W-:Y:S08]  /*2fe0*/  HMMA.16816.F32 R44, R12, R42, R92 ;  /* 0x0000002a0c2c723c */ /* 0x000ff0000000185c */
[C---:B--2---:R-:W-:Y:S08]  /*2ff0*/  HMMA.16816.F32 R72, R16.reuse, R36, R108 ;  /* 0x000000241048723c */ /* 0x044ff0000000186c */
[C---:B------:R-:W-:Y:S08]  /*3000*/  HMMA.16816.F32 R68, R16.reuse, R38, R104 ;  /* 0x000000261044723c */ /* 0x040ff00000001868 */
[C---:B---3--:R-:W-:Y:S08]  /*3010*/  HMMA.16816.F32 R64, R16.reuse, R32, R100 ;  /* 0x000000201040723c */ /* 0x048ff00000001864 */
[----:B------:R-:W-:Y:S08]  /*3020*/  HMMA.16816.F32 R52, R16, R34, R52 ;  /* 0x000000221034723c */ /* 0x000ff00000001834 */
[C---:B------:R-:W-:Y:S08]  /*3030*/  HMMA.16816.F32 R40, R12.reuse, R36, R88 ;  /* 0x000000240c28723c */ /* 0x040ff00000001858 */
[C---:B------:R-:W-:Y:S08]  /*3040*/  HMMA.16816.F32 R36, R12.reuse, R38, R84 ;  /* 0x000000260c24723c */ /* 0x040ff00000001854 */
[C---:B------:R-:W-:Y:S08]  /*3050*/  HMMA.16816.F32 R16, R12.reuse, R32, R60 ;  /* 0x000000200c10723c */ /* 0x040ff0000000183c */
[----:B------:R-:W-:Y:S08]  /*3060*/  HMMA.16816.F32 R12, R12, R34, R56 ;  /* 0x000000220c0c723c */ /* 0x000ff00000001838 */
[C---:B----4-:R-:W-:Y:S08]  /*3070*/  HMMA.16816.F32 R56, R8.reuse, R28, R48 ;  /* 0x0000001c0838723c */ /* 0x050ff00000001830 */
[C---:B------:R-:W-:Y:S08]  /*3080*/  HMMA.16816.F32 R48, R8.reuse, R30, R44 ;  /* 0x0000001e0830723c */ /* 0x040ff0000000182c */
[C---:B-----5:R-:W-:Y:S08]  /*3090*/  HMMA.16816.F32 R44, R8.reuse, R24, R40 ;  /* 0x00000018082c723c */ /* 0x060ff00000001828 */
[----:B------:R-:W-:Y:S07]  /*30a0*/  HMMA.16816.F32 R40, R8, R22, R12 ;  /* 0x000000160828723c */ /* 0x000fee000000180c */
[----:B------:R-:W-:Y:S01]  /*30b0*/  SHF.R.S32.HI R12, RZ, 0x1f, R126 ;  /* 0x0000001fff0c7819 */ /* 0x000fe2000001147e */
[C---:B------:R-:W-:Y:S04]  /*30c0*/  HMMA.16816.F32 R84, R4.reuse, R24, R72 ;  /* 0x000000180454723c */ /* 0x040fe80000001848 */
[----:B------:R1:W-:Y:S04]  /*30d0*/  STL [R1+0x3c], R12 ;  /* 0x00003c0c01007387 */ /* 0x0003e80000100800 */
[C---:B------:R-:W-:Y:S08]  /*30e0*/  HMMA.16816.F32 R92, R4.reuse, R28, R80 ;  /* 0x0000001c045c723c */ /* 0x040ff00000001850 */
[C---:B------:R-:W-:Y:S08]  /*30f0*/  HMMA.16816.F32 R88, R4.reuse, R30, R76 ;  /* 0x0000001e0458723c */ /* 0x040ff0000000184c */
[C---:B------:R-:W-:Y:S08]  /*3100*/  HMMA.16816.F32 R72, R4.reuse, R22, R52 ;  /* 0x000000160448723c */ /* 0x040ff00000001834 */
[C---:B------:R-:W-:Y:S08]  /*3110*/  HMMA.16816.F32 R76, R4.reuse, R26, R68 ;  /* 0x0000001a044c723c */ /* 0x040ff00000001844 */
[----:B------:R-:W-:Y:S07]  /*3120*/  HMMA.16816.F32 R80, R4, R20, R64 ;  /* 0x000000140450723c */ /* 0x000fee0000001840 */
[----:B------:R-:W-:Y:S01]  /*3130*/  IADD3 R4, R252, 0x100, RZ ;  /* 0x00000100fc047810 */ /* 0x000fe20007ffe0ff */
[C---:B------:R-:W-:Y:S08]  /*3140*/  HMMA.16816.F32 R52, R8.reuse, R26, R36 ;  /* 0x0000001a0834723c */ /* 0x040ff00000001824 */
[----:B------:R-:W-:Y:S01]  /*3150*/  HMMA.16816.F32 R32, R8, R20, R16 ;  /* 0x000000140820723c */ /* 0x000fe20000001810 */
[----:B------:R-:W-:Y:S06]  /*3160*/  BAR.SYNC.DEFER_BLOCKING 0x0 ;  /* 0x0000000000007b1d */ /* 0x000fec0000010000 */
[----:B------:R-:W-:Y:S05]  /*3170*/  @!P0 BRA `(.L_x_590) ;  /* 0x000003e000008947 */ /* 0x000fea0003800000 */
[----:B-1----:R-:W-:Y:S02]  /*3180*/  IMAD.U32 R4, RZ, RZ, UR17 ;  /* 0x00000011ff047e24 */ /* 0x002fe4000f8e00ff */
[----:B------:R-:W-:-:S03]  /*3190*/  IMAD.MOV.U32 R242, RZ, RZ, RZ ;  /* 0x000000fffff27224 */ /* 0x000fc600078e00ff */
[----:B------:R-:W-:-:S04]  /*31a0*/  IADD3 R4, R129, UR10, R4 ;  /* 0x0000000a81047c10 */ /* 0x000fc8000fffe004 */
[----:B------:R-:W-:-:S05]  /*31b0*/  IADD3 R5, R4, -0x30, RZ ;  /* 0xffffffd004057810 */ /* 0x000fca0007ffe0ff */
[----:B------:R-:W-:-:S04]  /*31c0*/  @P4 IMAD.HI.U32 R6, R5, c[0x0][0x2bc], RZ ;  /* 0x0000af0005064a27 */ /* 0x000fc800078e00ff */
[----:B------:R-:W-:Y:S01]  /*31d0*/  IMAD.MOV.U32 R4, RZ, RZ, R5 ;  /* 0x000000ffff047224 */ /* 0x000fe200078e0005 */
        /* <DEDUP_REMOVED lines=9> */
[----:B------:R-:W-:Y:S01]  /*3270*/  IADD3 R8, -R125, 0x10, RZ ;  /* 0x000000107d087810 */ /* 0x000fe20007ffe1ff */
        /* <DEDUP_REMOVED lines=9> */
[----:B------:R-:W-:-:S03]  /*3310*/  IADD3 R4, P0, R4, UR14, RZ ;  /* 0x0000000e04047c10 */ /* 0x000fc6000ff1e0ff */
[----:B------:R-:W-:-:S05]  /*3320*/  IMAD R6, R242, c[0x0][0x1f4], R6 ;  /* 0x00007d00f2067a24 */ /* 0x000fca00078e0206 */
[----:B------:R-:W-:Y:S02]  /*3330*/  IADD3.X R6, R5, UR6, R6, P0, !PT ;  /* 0x0000000605067c10 */ /* 0x000fe400087fe406 */
[----:B------:R-:W-:-:S04]  /*3340*/  LEA R5, P0, R4, c[0x0][0x1c8], 0x1 ;  /* 0x0000720004057a11 */ /* 0x000fc800078008ff */
[----:B------:R-:W-:Y:S01]  /*3350*/  LEA.HI.X R4, R4, c[0x0][0x1cc], R6, 0x1, P0 ;  /* 0x0000730004047a11 */ /* 0x000fe200000f0c06 */
[----:B------:R-:W-:Y:S01]  /*3360*/  SHFL.IDX PT, R7, R5, 0x2, 0x181f ;  /* 0x00581f0005077f89 */ /* 0x000fe200000e0000 */
[----:B------:R-:W-:-:S03]  /*3370*/  SHF.L.U64.HI R6, R127, 0x1, R128 ;  /* 0x000000017f067819 */ /* 0x000fc60000010280 */
[----:B------:R-:W-:Y:S04]  /*3380*/  SHFL.IDX PT, R9, R4, 0x2, 0x181f ;  /* 0x00581f0004097f89 */ /* 0x000fe800000e0000 */
[----:B------:R-:W1:Y:S04]  /*3390*/  SHFL.IDX PT, R10, R5, RZ, 0x181f ;  /* 0x00181fff050a7589 */ /* 0x000e6800000e0000 */
[----:B------:R2:W3:Y:S04]  /*33a0*/  SHFL.IDX PT, R11, R5, 0x1, 0x181f ;  /* 0x00381f00050b7f89 */ /* 0x0004e800000e0000 */
[----:B------:R-:W4:Y:S04]  /*33b0*/  SHFL.IDX PT, R13, R4, RZ, 0x181f ;  /* 0x00181fff040d7589 */ /* 0x000f2800000e0000 */
[----:B------:R5:W3:Y:S01]  /*33c0*/  SHFL.IDX PT, R18, R4, 0x1, 0x181f ;  /* 0x00381f0004127f89 */ /* 0x000ae200000e0000 */
[----:B-1----:R-:W-:-:S02]  /*33d0*/  IADD3 R14, P2, R10, R15, RZ ;  /* 0x0000000f0a0e7210 */ /* 0x002fc40007f5e0ff */
[----:B--2---:R-:W-:-:S04]  /*33e0*/  IADD3 R5, -R19, 0x10, RZ ;  /* 0x0000001013057810 */ /* 0x004fc80007ffe1ff */
[----:B------:R-:W-:Y:S01]  /*33f0*/  LOP3.LUT R5, R5, 0xf, RZ, 0xc0, !PT ;  /* 0x0000000f05057812 */ /* 0x000fe200078ec0ff */
[----:B-----5:R-:W-:-:S03]  /*3400*/  IMAD.SHL.U32 R4, R126, 0x2, RZ ;  /* 0x000000027e047824 */ /* 0x020fc600078e00ff */
[----:B------:R-:W-:Y:S02]  /*3410*/  IADD3 R16, P1, P0, R5, R7, R15 ;  /* 0x0000000705107210 */ /* 0x000fe4000783e00f */
[----:B------:R-:W-:Y:S02]  /*3420*/  LOP3.LUT R5, R8, 0xf, RZ, 0xc0, !PT ;  /* 0x0000000f08057812 */ /* 0x000fe400078ec0ff */
[----:B------:R-:W-:Y:S02]  /*3430*/  IADD3.X R17, RZ, R9, R6, P1, P0 ;  /* 0x00000009ff117210 */ /* 0x000fe40000fe0406 */
[----:B------:R-:W-:Y:S02]  /*3440*/  IADD3 R8, P1, P0, R5, R7, R4 ;  /* 0x0000000705087210 */ /* 0x000fe4000783e004 */
[----:B------:R-:W-:-:S04]  /*3450*/  SHF.L.U64.HI R5, R126, 0x1, R12 ;  /* 0x000000017e057819 */ /* 0x000fc8000001020c */
[--C-:B------:R-:W-:Y:S02]  /*3460*/  IADD3.X R9, RZ, R9, R5.reuse, P1, P0 ;  /* 0x00000009ff097210 */ /* 0x100fe40000fe0405 */
[-C--:B------:R-:W-:Y:S02]  /*3470*/  IADD3 R12, P1, R10, R4.reuse, RZ ;  /* 0x000000040a0c7210 */ /* 0x080fe40007f3e0ff */
[----:B---3--:R-:W-:Y:S01]  /*3480*/  IADD3 R10, P0, R11, R15, RZ ;  /* 0x0000000f0b0a7210 */ /* 0x008fe20007f1e0ff */
[--C-:B----4-:R-:W-:Y:S01]  /*3490*/  IMAD.X R15, R13, 0x1, R6.reuse, P2 ;  /* 0x000000010d0f7824 */ /* 0x110fe200010e0606 */
        /* <DEDUP_REMOVED lines=10> */
[----:B------:R1:W-:Y:S04]  /*3540*/  LDGSTS.E.BYPASS.LTC128B.128.ZFILL [R252+0x4100], [R16.64], P1 ;  /* 0x0410000010fc7fae */ /* 0x0003e80008941d54 */
[----:B------:R1:W-:Y:S02]  /*3550*/  LDGSTS.E.BYPASS.LTC128B.128.ZFILL [R252+0x5900], [R8.64], P0 ;  /* 0x0590000008fc7fae */ /* 0x0003e40008141d54 */
.L_x_590:
[----:B-1----:R-:W-:Y:S01]  /*3560*/  FMUL.FTZ R4, R48, c[0x0][0x320] ;  /* 0x0000c80030047a20 */ /* 0x002fe20000410000 */
[----:B------:R-:W-:Y:S01]  /*3570*/  SHF.R.S32.HI R7, RZ, 0x1f, R122 ;  /* 0x0000001fff077819 */ /* 0x000fe2000001147a */
[----:B------:R-:W-:Y:S01]  /*3580*/  FMUL.FTZ R5, R45, c[0x0][0x320] ;  /* 0x0000c8002d057a20 */ /* 0x000fe20000410000 */
[----:B------:R-:W-:Y:S01]  /*3590*/  LEA.HI R6, R124, R132, RZ, 0x2 ;  /* 0x000000847c067211 */ /* 0x000fe200078f10ff */
[----:B------:R1:W2:Y:S01]  /*35a0*/  MUFU.TANH R20, R4 ;  /* 0x0000000400147308 */ /* 0x0002a20000002400 */
[----:B------:R-:W-:Y:S01]  /*35b0*/  FMUL.FTZ R8, R52, c[0x0][0x320] ;  /* 0x0000c80034087a20 */ /* 0x000fe20000410000 */
[----:B------:R-:W-:Y:S01]  /*35c0*/  UISETP.NE.AND UP1, UPT, UR13, URZ, UPT ;  /* 0x0000003f0d00728c */ /* 0x000fe2000bf25270 */
[----:B------:R-:W-:Y:S01]  /*35d0*/  LOP3.LUT R6, R6, 0xfffffffc, RZ, 0xc0, !PT ;  /* 0xfffffffc06067812 */ /* 0x000fe200078ec0ff */
[----:B------:R-:W-:Y:S01]  /*35e0*/  UISETP.NE.AND UP0, UPT, UR12, URZ, UPT ;  /* 0x0000003f0c00728c */ /* 0x000fe2000bf05270 */
[----:B------:R-:W-:Y:S01]  /*35f0*/  FMUL.FTZ R10, R53, c[0x0][0x320] ;  /* 0x0000c800350a7a20 */ /* 0x000fe20000410000 */
[----:B------:R-:W-:Y:S01]  /*3600*/  ULDC UR17, c[0x0][0x324] ;  /* 0x0000c90000117ab9 */ /* 0x000fe20000000800 */
[----:B------:R-:W0:Y:S01]  /*3610*/  LDGDEPBAR ;  /* 0x00000000000079af */ /* 0x000e220000000000 */
[----:B------:R3:W4:Y:S01]  /*3620*/  MUFU.TANH R29, R5 ;  /* 0x00000005001d7308 */ /* 0x0007220000002400 */
[----:B------:R-:W-:Y:S01]  /*3630*/  IMAD.IADD R6, R132, 0x1, -R6 ;  /* 0x0000000184067824 */ /* 0x000fe200078e0a06 */
[----:B------:R-:W-:Y:S01]  /*3640*/  PLOP3.LUT P1, PT, PT, PT, UP1, 0x80, 0x0 ;  /* 0x000000000000781c */ /* 0x000fe20003f2f018 */
[----:B------:R-:W-:Y:S01]  /*3650*/  ULDC UR5, c[0x0][0x2ac] ;  /* 0x0000ab0000057ab9 */ /* 0x000fe20000000800 */
[----:B------:R-:W-:Y:S01]  /*3660*/  PLOP3.LUT P0, PT, PT, PT, UP1, 0x80, 0x0 ;  /* 0x000000000000781c */ /* 0x000fe20003f0f018 */
[----:B------:R-:W-:-:S02]  /*3670*/  ULDC UR4, c[0x0][0x1d0] ;  /* 0x0000740000047ab9 */ /* 0x000fc40000000800 */
[----:B------:R-:W-:Y:S01]  /*3680*/  ULOP3.LUT UR17, URZ, UR17, URZ, 0x33, !UPT ;  /* 0x000000113f117292 */ /* 0x000fe2000f8e333f */
[----:B-1----:R-:W-:Y:S01]  /*3690*/  FMUL.FTZ R4, R49, c[0x0][0x320] ;  /* 0x0000c80031047a20 */ /* 0x002fe20000410000 */
[----:B------:R-:W1:Y:S01]  /*36a0*/  MUFU.TANH R28, R8 ;  /* 0x00000008001c7308 */ /* 0x000e620000002400 */
[----:B------:R-:W-:Y:S01]  /*36b0*/  UIMAD UR4, UR5, UR4, UR30 ;  /* 0x00000004050472a4 */ /* 0x000fe2000f8e021e */
[----:B---3--:R-:W-:-:S06]  /*36c0*/  LEA.HI R5, R7, R122, RZ, 0x2 ;  /* 0x0000007a07057211 */ /* 0x008fcc00078f10ff */
[----:B------:R3:W1:Y:S01]  /*36d0*/  MUFU.TANH R36, R4 ;  /* 0x0000000400247308 */ /* 0x0006620000002400 */
[----:B------:R-:W-:-:S05]  /*36e0*/  LOP3.LUT R5, R5, 0xffffffc, RZ, 0xc0, !PT ;  /* 0x0ffffffc05057812 */ /* 0x000fca00078ec0ff */
[----:B------:R-:W-:Y:S01]  /*36f0*/  IMAD.IADD R9, R122, 0x1, -R5 ;  /* 0x000000017a097824 */ /* 0x000fe200078e0a05 */
[----:B------:R-:W-:Y:S01]  /*3700*/  LEA.HI R5, R6, R6, RZ, 0x1 ;  /* 0x0000000606057211 */ /* 0x000fe200078f08ff */
[----:B------:R5:W1:Y:S01]  /*3710*/  MUFU.TANH R27, R10 ;  /* 0x0000000a001b7308 */ /* 0x000a620000002400 */
[----:B---3--:R-:W-:-:S07]  /*3720*/  FMUL.FTZ R4, R44, c[0x0][0x320] ;  /* 0x0000c8002c047a20 */ /* 0x008fce0000410000 */
[----:B------:R3:W1:Y:S01]  /*3730*/  MUFU.TANH R30, R4 ;  /* 0x00000004001e7308 */ /* 0x0006620000002400 */
[----:B-----5:R-:W-:-:S07]  /*3740*/  FMUL.FTZ R10, R32, c[0x0][0x320] ;  /* 0x0000c800200a7a20 */ /* 0x020fce0000410000 */
[----:B------:R-:W1:Y:S01]  /*3750*/  MUFU.TANH R22, R10 ;  /* 0x0000000a00167308 */ /* 0x000e620000002400 */
[----:B---3--:R-:W-:-:S05]  /*3760*/  LOP3.LUT R4, R123, 0xffffffe0, RZ, 0xc0, !PT ;  /* 0xffffffe07b047812 */ /* 0x008fca00078ec0ff */
[----:B------:R-:W-:-:S05]  /*3770*/  IMAD.IADD R4, R132, 0x1, -R4 ;  /* 0x0000000184047824 */ /* 0x000fca00078e0a04 */
[----:B------:R-:W-:-:S04]  /*3780*/  SHF.R.S32.HI R7, RZ, 0x1f, R4 ;  /* 0x0000001fff077819 */ /* 0x000fc80000011404 */
[----:B------:R-:W-:-:S04]  /*3790*/  LEA.HI R7, R7, R4, RZ, 0x2 ;  /* 0x0000000407077211 */ /* 0x000fc800078f10ff */
[C---:B------:R-:W-:Y:S02]  /*37a0*/  LEA.HI.SX32 R8, R7.reuse, UR26, 0x1e ;  /* 0x0000001a07087c11 */ /* 0x040fe4000f8ff2ff */
[----:B------:R-:W-:-:S03]  /*37b0*/  LOP3.LUT R7, R7, 0x7ffffffc, RZ, 0xc0, !PT ;  /* 0x7ffffffc07077812 */ /* 0x000fc600078ec0ff */
[----:B------:R-:W-:Y:S01]  /*37c0*/  IMAD R11, R9, 0x10, R8 ;  /* 0x00000010090b7824 */ /* 0x000fe200078e0208 */
[C---:B------:R-:W-:Y:S01]  /*37d0*/  LOP3.LUT R9, R5.reuse, 0x1ffffffe, RZ, 0xc0, !PT ;  /* 0x1ffffffe05097812 */ /* 0x040fe200078ec0ff */
[----:B------:R-:W-:Y:S02]  /*37e0*/  IMAD.SHL.U32 R8, R5, 0x20, RZ ;  /* 0x0000002005087824 */ /* 0x000fe400078e00ff */
[----:B------:R-:W-:Y:S02]  /*37f0*/  IMAD.IADD R7, R4, 0x1, -R7 ;  /* 0x0000000104077824 */ /* 0x000fe400078e0a07 */
[----:B------:R-:W-:Y:S01]  /*3800*/  IMAD.IADD R6, R6, 0x1, -R9 ;  /* 0x0000000106067824 */ /* 0x000fe200078e0a09 */
[----:B------:R-:W-:Y:S01]  /*3810*/  LOP3.LUT R5, R8, 0xffffffc0, RZ, 0xc0, !PT ;  /* 0xffffffc008057812 */ /* 0x000fe200078ec0ff */
[----:B------:R-:W-:Y:S01]  /*3820*/  IMAD.U32 R4, RZ, RZ, UR27 ;  /* 0x0000001bff047e24 */ /* 0x000fe2000f8e00ff */
[----:B------:R-:W-:Y:S02]  /*3830*/  SHF.L.U32 R8, R7, 0x1, RZ ;  /* 0x0000000107087819 */ /* 0x000fe400000006ff */
[----:B------:R-:W-:-:S02]  /*3840*/  IADD3 R5, R5, R11, RZ ;  /* 0x0000000b05057210 */ /* 0x000fc40007ffe0ff */
[C---:B------:R-:W-:Y:S02]  /*3850*/  IADD3 R4, -R8.reuse, 0x1, R4 ;  /* 0x0000000108047810 */ /* 0x040fe40007ffe104 */
[----:B------:R-:W-:Y:S01]  /*3860*/  IADD3 R14, -R8, UR4, RZ ;  /* 0x00000004080e7c10 */ /* 0x000fe2000fffe1ff */
[----:B------:R-:W-:Y:S01]  /*3870*/  IMAD R12, R6, 0x8, R5 ;  /* 0x00000008060c7824 */ /* 0x000fe200078e0205 */
[----:B------:R-:W-:Y:S01]  /*3880*/  IADD3 R4, R4, -c[0x0][0x168], RZ ;  /* 0x80005a0004047a10 */ /* 0x000fe20007ffe0ff */
[----:B------:R-:W-:Y:S01]  /*3890*/  FMUL.FTZ R5, R40, c[0x0][0x320] ;  /* 0x0000c80028057a20 */ /* 0x000fe20000410000 */
[----:B------:R-:W-:Y:S01]  /*38a0*/  IADD3 R16, -R8, UR30, RZ ;  /* 0x0000001e08107c10 */ /* 0x000fe2000fffe1ff */
[----:B------:R-:W-:Y:S01]  /*38b0*/  @P1 IMAD.HI.U32 R6, R12, c[0x0][0x2c8], RZ ;  /* 0x0000b2000c061a27 */ /* 0x000fe200078e00ff */
[----:B------:R3:W-:Y:S01]  /*38c0*/  STL [R1+0x30], R12 ;  /* 0x0000300c01007387 */ /* 0x0007e20000100800 */
[----:B------:R5:W1:Y:S01]  /*38d0*/  MUFU.TANH R26, R5 ;  /* 0x00000005001a7308 */ /* 0x000a620000002400 */
[----:B------:R-:W-:-:S02]  /*38e0*/  IADD3 R13, R4, c[0x0][0x328], RZ ;  /* 0x0000ca00040d7a10 */ /* 0x000fc40007ffe0ff */
[----:B------:R-:W-:Y:S01]  /*38f0*/  STL [R1+0x1c], R8 ;  /* 0x00001c0801007387 */ /* 0x000fe20000100800 */
[----:B------:R-:W-:Y:S01]  /*3900*/  IADD3 R15, R4, UR17, RZ ;  /* 0x00000011040f7c10 */ /* 0x000fe2000fffe0ff */
[----:B-----5:R-:W-:-:S04]  /*3910*/  FMUL.FTZ R5, R41, c[0x0][0x320] ;  /* 0x0000c80029057a20 */ /* 0x020fc80000410000 */
[----:B------:R5:W1:Y:S01]  /*3920*/  MUFU.TANH R25, R5 ;  /* 0x0000000500197308 */ /* 0x000a620000002400 */
[----:B---3--:R-:W-:Y:S02]  /*3930*/  @P0 SHF.R.U32.HI R12, RZ, c[0x0][0x2cc], R6 ;  /* 0x0000b300ff0c0a19 */ /* 0x008fe40000011606 */
[----:B------:R-:W-:-:S03]  /*3940*/  PLOP3.LUT P0, PT, PT, PT, UP0, 0x40, 0x0 ;  /* 0x000000000000781c */ /* 0x000fc60003f0e808 */
[----:B------:R-:W3:Y:S01]  /*3950*/  SHFL.IDX PT, R6, R12, RZ, 0x1c1f ;  /* 0x001c1fff0c067589 */ /* 0x000ee200000e0000 */
[----:B-----5:R-:W-:-:S04]  /*3960*/  FMUL.FTZ R5, R56, c[0x0][0x320] ;  /* 0x0000c80038057a20 */ /* 0x020fc80000410000 */
[----:B------:R5:W1:Y:S01]  /*3970*/  MUFU.TANH R18, R5 ;  /* 0x0000000500127308 */ /* 0x000a620000002400 */
[----:B---3--:R-:W-:Y:S02]  /*3980*/  IMAD.IADD R4, R15, 0x1, R6 ;  /* 0x000000010f047824 */ /* 0x008fe400078e0206 */
[----:B-----5:R-:W-:-:S05]  /*3990*/  FMUL.FTZ R5, R57, c[0x0][0x320] ;  /* 0x0000c80039057a20 */ /* 0x020fca0000410000 */
[----:B------:R3:W1:Y:S02]  /*39a0*/  MUFU.TANH R17, R5 ;  /* 0x0000000500117308 */ /* 0x0006640000002400 */
[----:B---3--:R-:W-:-:S06]  /*39b0*/  FMUL.FTZ R5, R33, c[0x0][0x320] ;  /* 0x0000c80021057a20 */ /* 0x008fcc0000410000 */
[----:B------:R3:W1:Y:S02]  /*39c0*/  MUFU.TANH R19, R5 ;  /* 0x0000000500137308 */ /* 0x0006640000002400 */
[----:B---3--:R-:W-:-:S05]  /*39d0*/  IMAD.IADD R5, R13, 0x1, R6 ;  /* 0x000000010d057824 */ /* 0x008fca00078e0206 */
[----:B------:R-:W-:Y:S01]  /*39e0*/  IMNMX R5, R5, R14, PT ;  /* 0x0000000e05057217 */ /* 0x000fe20003800200 */
[----:B------:R-:W-:Y:S05]  /*39f0*/  @P0 BRA `(.L_x_591) ;  /* 0x0000015000000947 */ /* 0x000fea0003800000 */
[----:B-12-4-:R-:W-:Y:S01]  /*3a00*/  IMAD.U32 R7, RZ, RZ, UR9 ;  /* 0x00000009ff077e24 */ /* 0x016fe2000f8e00ff */
        /* <DEDUP_REMOVED lines=11> */
.L_x_593:
[----:B------:R-:W-:-:S04]  /*3ac0*/  MOV R7, c[0x0][0x32c] ;  /* 0x0000cb0000077a02 */ /* 0x000fc80000000f00 */
[----:B------:R-:W-:-:S13]  /*3ad0*/  ISETP.NE.AND P0, PT, R7, 0x1, PT ;  /* 0x000000010700780c */ /* 0x000fda0003f05270 */
[----:B------:R-:W-:-:S05]  /*3ae0*/  @P0 IMAD.HI.U32 R7, R6, c[0x0][0x330], RZ ;  /* 0x0000cc0006070a27 */ /* 0x000fca00078e00ff */
[----:B------:R-:W-:Y:S02]  /*3af0*/  @P0 SHF.R.U32.HI R6, RZ, c[0x0][0x334], R7 ;  /* 0x0000cd00ff060a19 */ /* 0x000fe40000011607 */
.L_x_594:
[----:B------:R-:W-:Y:S05]  /*3b00*/  BSYNC B0 ;  /* 0x0000000000007941 */ /* 0x000fea0003800000 */
.L_x_592:
[----:B------:R-:W-:-:S05]  /*3b10*/  IMAD R6, R6, c[0x0][0x32c], R16 ;  /* 0x0000cb0006067a24 */ /* 0x000fca00078e0210 */
[----:B------:R-:W-:Y:S02]  /*3b20*/  IADD3 R7, R6, c[0x0][0x32c], RZ ;  /* 0x0000cb0006077a10 */ /* 0x000fe40007ffe0ff */
[----:B------:R-:W-:Y:S02]  /*3b30*/  IMNMX R4, R4, R6, !PT ;  /* 0x0000000604047217 */ /* 0x000fe40007800200 */
[----:B------:R-:W-:Y:S02]  /*3b40*/  IMNMX R5, R5, R7, PT ;  /* 0x0000000705057217 */ /* 0x000fe40003800200 */
.L_x_591:
[----:B-12-4-:R-:W-:Y:S01]  /*3b50*/  UISETP.GE.AND UP0, UPT, UR30, 0x1, UPT ;  /* 0x000000011e00788c */ /* 0x016fe2000bf06270 */
[----:B------:R-:W-:Y:S01]  /*3b60*/  FMUL.FTZ R6, R34, c[0x0][0x320] ;  /* 0x0000c80022067a20 */ /* 0x000fe20000410000 */
[----:B------:R-:W-:Y:S01]  /*3b70*/  UISETP.GE.AND UP1, UPT, UR30, 0xa, UPT ;  /* 0x0000000a1e00788c */ /* 0x000fe2000bf26270 */
[----:B------:R-:W-:Y:S01]  /*3b80*/  FMUL.FTZ R10, R51, c[0x0][0x320] ;  /* 0x0000c800330a7a20 */ /* 0x000fe20000410000 */
[----:B------:R-:W-:Y:S01]  /*3b90*/  UISETP.GE.AND UP3, UPT, UR30, 0x2, UPT ;  /* 0x000000021e00788c */ /* 0x000fe2000bf66270 */
[----:B------:R1:W2:Y:S01]  /*3ba0*/  MUFU.TANH R32, R6 ;  /* 0x0000000600207308 */ /* 0x0002a20000002400 */
[----:B------:R-:W-:Y:S01]  /*3bb0*/  PLOP3.LUT P0, PT, PT, PT, UP0, 0x40, 0x0 ;  /* 0x000000000000781c */ /* 0x000fe20003f0e808 */
[----:B------:R-:W-:Y:S01]  /*3bc0*/  UISETP.GE.AND UP2, UPT, UR30, 0x9, UPT ;  /* 0x000000091e00788c */ /* 0x000fe2000bf46270 */
[----:B------:R-:W-:Y:S01]  /*3bd0*/  FMUL.FTZ R8, R58, c[0x0][0x320] ;  /* 0x0000c8003a087a20 */ /* 0x000fe20000410000 */
[----:B------:R-:W-:Y:S01]  /*3be0*/  UP2UR UR29, UPR, URZ, 0x1 ;  /* 0x000000013f1d7883 */ /* 0x000fe20008000000 */
[----:B------:R-:W-:Y:S01]  /*3bf0*/  ISETP.GT.AND P0, PT, R4, RZ, P0 ;  /* 0x000000ff0400720c */ /* 0x000fe20000704270 */
[----:B------:R-:W-:Y:S01]  /*3c00*/  UISETP.GE.AND UP5, UPT, UR30, 0x19, UPT ;  /* 0x000000191e00788c */ /* 0x000fe2000bfa6270 */
[----:B------:R-:W-:Y:S01]  /*3c10*/  PLOP3.LUT P2, PT, PT, PT, UP3, 0x40, 0x0 ;  /* 0x000000000000781c */ /* 0x000fe20003f4e838 */
[----:B------:R-:W-:Y:S01]  /*3c20*/  UISETP.GE.AND UP0, UPT, UR30, 0x11, UPT ;  /* 0x000000111e00788c */ /* 0x000fe2000bf06270 */
[----:B------:R-:W-:Y:S01]  /*3c30*/  ISETP.LT.OR P0, PT, R5, 0x1, P0 ;  /* 0x000000010500780c */ /* 0x000fe20000701670 */
[----:B------:R-:W-:Y:S01]  /*3c40*/  UISETP.GE.AND UP6, UPT, UR30, 0x12, UPT ;  /* 0x000000121e00788c */ /* 0x000fe2000bfc6270 */
[----:B------:R-:W-:Y:S01]  /*3c50*/  PLOP3.LUT P1, PT, PT, PT, UP2, 0x40, 0x0 ;  /* 0x000000000000781c */ /* 0x000fe20003f2e828 */
[----:B------:R-:W-:Y:S01]  /*3c60*/  UP2UR UR27, UPR, URZ, 0x4 ;  /* 0x000000043f1b7883 */ /* 0x000fe20008000000 */
[----:B------:R-:W-:Y:S01]  /*3c70*/  FSEL R38, R18, -INF , !P0 ;  /* 0xff80000012267808 */ /* 0x000fe20004000000 */
[----:B------:R-:W-:Y:S01]  /*3c80*/  UP2UR UR28, UPR, URZ, 0x8 ;  /* 0x000000083f1c7883 */ /* 0x000fe20008000000 */
[----:B------:R-:W-:Y:S01]  /*3c90*/  PLOP3.LUT P0, PT, PT, PT, UP1, 0x40, 0x0 ;  /* 0x000000000000781c */ /* 0x000fe20003f0e818 */
[----:B-1----:R-:W-:Y:S01]  /*3ca0*/  FMUL.FTZ R6, R35, c[0x0][0x320] ;  /* 0x0000c80023067a20 */ /* 0x002fe20000410000 */
[C---:B------:R-:W-:Y:S01]  /*3cb0*/  ISETP.GT.AND P2, PT, R4.reuse, 0x1, P2 ;  /* 0x000000010400780c */ /* 0x040fe20001744270 */
[----:B------:R-:W-:Y:S01]  /*3cc0*/  UISETP.GE.AND UP2, UPT, UR30, 0x22, UPT ;  /* 0x000000221e00788c */ /* 0x000fe2000bf46270 */
[C---:B------:R-:W-:Y:S01]  /*3cd0*/  ISETP.GT.AND P0, PT, R4.reuse, 0x9, P0 ;  /* 0x000000090400780c */ /* 0x040fe20000704270 */
[----:B------:R1:W3:Y:S01]  /*3ce0*/  MUFU.TANH R35, R6 ;  /* 0x0000000600237308 */ /* 0x0002e20000002400 */
[----:B------:R-:W-:Y:S01]  /*3cf0*/  ISETP.GT.AND P1, PT, R4, 0x8, P1 ;  /* 0x000000080400780c */ /* 0x000fe20000f24270 */
[----:B------:R-:W-:Y:S01]  /*3d00*/  UISETP.GE.AND UP4, UPT, UR30, 0x1a, UPT ;  /* 0x0000001a1e00788c */ /* 0x000fe2000bf86270 */
[C---:B------:R-:W-:Y:S01]  /*3d10*/  ISETP.LT.OR P0, PT, R5.reuse, 0xa, P0 ;  /* 0x0000000a0500780c */ /* 0x040fe20000701670 */
[----:B------:R-:W-:Y:S01]  /*3d20*/  UISETP.GE.AND UP3, UPT, UR30, 0x21, UPT ;  /* 0x000000211e00788c */ /* 0x000fe2000bf66270 */
[C---:B------:R-:W-:Y:S01]  /*3d30*/  ISETP.LT.OR P2, PT, R5.reuse, 0x2, P2 ;  /* 0x000000020500780c */ /* 0x040fe20001741670 */
[----:B------:R-:W-:Y:S01]  /*3d40*/  UP2UR UR31, UPR, URZ, 0x40 ;  /* 0x000000403f1f7883 */ /* 0x000fe20008000000 */
[----:B------:R-:W-:Y:S01]  /*3d50*/  ISETP.LT.OR P1, PT, R5, 0x9, P1 ;  /* 0x000000090500780c */ /* 0x000fe20000f21670 */
[----:B------:R-:W-:Y:S01]  /*3d60*/  UP2UR UR5, UPR, URZ, 0x2 ;  /* 0x000000023f057883 */ /* 0x000fe20008000000 */
[----:B------:R-:W-:Y:S01]  /*3d70*/  FSEL R40, R17, -INF , !P2 ;  /* 0xff80000011287808 */ /* 0x000fe20005000000 */
[----:B------:R-:W-:Y:S01]  /*3d80*/  UP2UR UR4, UPR, URZ, 0x1 ;  /* 0x000000013f047883 */ /* 0x000fe20008000000 */
[----:B------:R-:W-:Y:S01]  /*3d90*/  FSEL R41, R20, -INF , !P1 ;  /* 0xff80000014297808 */ /* 0x000fe20004800000 */
[----:B------:R-:W-:Y:S01]  /*3da0*/  UISETP.GE.AND UP1, UPT, UR30, 0x29, UPT ;  /* 0x000000291e00788c */ /* 0x000fe2000bf26270 */
[----:B------:R-:W-:Y:S01]  /*3db0*/  PLOP3.LUT P2, PT, PT, PT, UP0, 0x40, 0x0 ;  /* 0x000000000000781c */ /* 0x000fe20003f4e808 */
[----:B------:R-:W-:Y:S01]  /*3dc0*/  UISETP.GE.AND UP0, UPT, UR30, 0x2a, UPT ;  /* 0x0000002a1e00788c */ /* 0x000fe2000bf06270 */
[----:B------:R-:W-:Y:S01]  /*3dd0*/  PLOP3.LUT P1, PT, PT, PT, UP6, 0x40, 0x0 ;  /* 0x000000000000781c */ /* 0x000fe20003f2e868 */
[----:B-1----:R-:W-:Y:S01]  /*3de0*/  FMUL.FTZ R6, R47, c[0x0][0x320] ;  /* 0x0000c8002f067a20 */ /* 0x002fe20000410000 */
[C---:B------:R-:W-:Y:S01]  /*3df0*/  ISETP.GT.AND P2, PT, R4.reuse, 0x10, P2 ;  /* 0x000000100400780c */ /* 0x040fe20001744270 */
[----:B------:R-:W-:Y:S01]  /*3e00*/  UISETP.NE.AND UP6, UPT, UR12, URZ, UPT ;  /* 0x0000003f0c00728c */ /* 0x000fe2000bfc5270 */
[----:B------:R-:W-:Y:S01]  /*3e10*/  ISETP.GT.AND P1, PT, R4, 0x11, P1 ;  /* 0x000000110400780c */ /* 0x000fe20000f24270 */
[----:B------:R1:W4:Y:S01]  /*3e20*/  MUFU.TANH R31, R6 ;  /* 0x00000006001f7308 */ /* 0x0003220000002400 */
[----:B------:R-:W-:Y:S01]  /*3e30*/  ISETP.LT.OR P2, PT, R5, 0x11, P2 ;  /* 0x000000110500780c */ /* 0x000fe20001741670 */
[----:B------:R-:W-:Y:S01]  /*3e40*/  FMUL.FTZ R7, R59, c[0x0][0x320] ;  /* 0x0000c8003b077a20 */ /* 0x000fe20000410000 */
[----:B------:R-:W-:Y:S01]  /*3e50*/  ISETP.LT.OR P1, PT, R5, 0x12, P1 ;  /* 0x000000120500780c */ /* 0x000fe20000f21670 */
[----:B------:R-:W-:Y:S01]  /*3e60*/  FMUL.FTZ R9, R54, c[0x0][0x320] ;  /* 0x0000c80036097a20 */ /* 0x000fe20000410000 */
[----:B------:R-:W-:Y:S01]  /*3e70*/  FSEL R64, R30, -INF , !P2 ;  /* 0xff8000001e407808 */ /* 0x000fe20005000000 */
[----:B------:R-:W-:Y:S01]  /*3e80*/  FMUL.FTZ R11, R46, c[0x0][0x320] ;  /* 0x0000c8002e0b7a20 */ /* 0x000fe20000410000 */
[----:B------:R-:W-:Y:S01]  /*3e90*/  FSEL R70, R29, -INF , !P1 ;  /* 0xff8000001d467808 */ /* 0x000fe20004800000 */
[----:B------:R-:W2:Y:S01]  /*3ea0*/  MUFU.TANH R21, R10 ;  /* 0x0000000a00157308 */ /* 0x000ea20000002400 */
[----:B------:R-:W-:-:S02]  /*3eb0*/  PLOP3.LUT P2, PT, PT, PT, UP4, 0x40, 0x0 ;  /* 0x000000000000781c */ /* 0x000fc40003f4e848 */
[----:B------:R-:W-:Y:S02]  /*3ec0*/  PLOP3.LUT P1, PT, PT, PT, UP3, 0x40, 0x0 ;  /* 0x000000000000781c */ /* 0x000fe40003f2e838 */
[C---:B------:R-:W-:Y:S02]  /*3ed0*/  ISETP.GT.AND P2, PT, R4.reuse, 0x19, P2 ;  /* 0x000000190400780c */ /* 0x040fe40001744270 */
[----:B------:R-:W-:Y:S01]  /*3ee0*/  ISETP.GT.AND P1, PT, R4, 0x20, P1 ;  /* 0x000000200400780c */ /* 0x000fe20000f24270 */
[----:B-1----:R-:W-:Y:S01]  /*3ef0*/  FMUL.FTZ R6, R50, c[0x0][0x320] ;  /* 0x0000c80032067a20 */ /* 0x002fe20000410000 */
[C---:B------:R-:W-:Y:S01]  /*3f00*/  ISETP.LT.OR P2, PT, R5.reuse, 0x1a, P2 ;  /* 0x0000001a0500780c */ /* 0x040fe20001741670 */
[----:B------:R-:W1:Y:S01]  /*3f10*/  MUFU.TANH R23, R9 ;  /* 0x0000000900177308 */ /* 0x000e620000002400 */
[----:B------:R-:W-:Y:S02]  /*3f20*/  ISETP.LT.OR P1, PT, R5, 0x21, P1 ;  /* 0x000000210500780c */ /* 0x000fe40000f21670 */
[----:B------:R-:W-:-:S02]  /*3f30*/  FSEL R71, R27, -INF , !P2 ;  /* 0xff8000001b477808 */ /* 0x000fc40005000000 */
[----:B------:R-:W-:Y:S02]  /*3f40*/  FSEL R193, R22, -INF , !P1 ;  /* 0xff80000016c17808 */ /* 0x000fe40004800000 */
[----:B------:R-:W-:Y:S01]  /*3f50*/  PLOP3.LUT P2, PT, PT, PT, UP1, 0x40, 0x0 ;  /* 0x000000000000781c */ /* 0x000fe20003f4e818 */
[----:B------:R5:W1:Y:S01]  /*3f60*/  MUFU.TANH R24, R6 ;  /* 0x0000000600187308 */ /* 0x000a620000002400 */
[----:B------:R-:W-:Y:S02]  /*3f70*/  PLOP3.LUT P1, PT, PT, PT, UP0, 0x40, 0x0 ;  /* 0x000000000000781c */ /* 0x000fe40003f2e808 */
[C---:B------:R-:W-:Y:S02]  /*3f80*/  ISETP.GT.AND P2, PT, R4.reuse, 0x28, P2 ;  /* 0x000000280400780c */ /* 0x040fe40001744270 */
[----:B------:R-:W-:Y:S02]  /*3f90*/  ISETP.GT.AND P1, PT, R4, 0x29, P1 ;  /* 0x000000290400780c */ /* 0x000fe40000f24270 */
[C---:B------:R-:W-:Y:S01]  /*3fa0*/  ISETP.LT.OR P2, PT, R5.reuse, 0x29, P2 ;  /* 0x000000290500780c */ /* 0x040fe20001741670 */
[----:B------:R-:W1:Y:S01]  /*3fb0*/  MUFU.TANH R20, R8 ;  /* 0x0000000800147308 */ /* 0x000e620000002400 */
[----:B------:R-:W-:-:S02]  /*3fc0*/  ISETP.LT.OR P1, PT, R5, 0x2a, P1 ;  /* 0x0000002a0500780c */ /* 0x000fc40000f21670 */
[----:B------:R-:W-:Y:S02]  /*3fd0*/  FSEL R207, R26, -INF , !P2 ;  /* 0xff8000001acf7808 */ /* 0x000fe40005000000 */
[----:B------:R-:W-:Y:S01]  /*3fe0*/  FSEL R191, R25, -INF , !P1 ;  /* 0xff80000019bf7808 */ /* 0x000fe20004800000 */
[----:B-----5:R-:W-:Y:S01]  /*3ff0*/  FMUL.FTZ R6, R42, c[0x0][0x320] ;  /* 0x0000c8002a067a20 */ /* 0x020fe20000410000 */
[----:B------:R-:W-:Y:S01]  /*4000*/  FSEL R42, R36, -INF , !P0 ;  /* 0xff800000242a7808 */ /* 0x000fe20004000000 */
[----:B------:R-:W1:Y:S01]  /*4010*/  MUFU.TANH R17, R7 ;  /* 0x0000000700117308 */ /* 0x000e620000002400 */
[----:B------:R-:W-:-:S04]  /*4020*/  PLOP3.LUT P0, PT, PT, PT, UP5, 0x40, 0x0 ;  /* 0x000000000000781c */ /* 0x000fc80003f0e858 */
[----:B------:R-:W-:-:S03]  /*4030*/  ISETP.GT.AND P0, PT, R4, 0x18, P0 ;  /* 0x000000180400780c */ /* 0x000fc60000704270 */
[----:B------:R5:W1:Y:S01]  /*4040*/  MUFU.TANH R34, R6 ;  /* 0x0000000600227308 */ /* 0x000a620000002400 */
[----:B------:R-:W-:-:S04]  /*4050*/  ISETP.LT.OR P0, PT, R5, 0x19, P0 ;  /* 0x000000190500780c */ /* 0x000fc80000701670 */
[----:B------:R-:W-:Y:S02]  /*4060*/  FSEL R69, R28, -INF , !P0 ;  /* 0xff8000001c457808 */ /* 0x000fe40004000000 */
[----:B------:R-:W-:Y:S01]  /*4070*/  PLOP3.LUT P0, PT, PT, PT, UP2, 0x40, 0x0 ;  /* 0x000000000000781c */ /* 0x000fe20003f0e828 */
[----:B------:R-:W1:Y:S03]  /*4080*/  MUFU.TANH R18, R11 ;  /* 0x0000000b00127308 */ /* 0x000e660000002400 */
[----:B------:R-:W-:Y:S01]  /*4090*/  ISETP.GT.AND P0, PT, R4, 0x21, P0 ;  /* 0x000000210400780c */ /* 0x000fe20000704270 */
[----:B------:R-:W-:-:S03]  /*40a0*/  FMUL.FTZ R4, R55, c[0x0][0x320] ;  /* 0x0000c80037047a20 */ /* 0x000fc60000410000 */
[----:B------:R-:W-:Y:S01]  /*40b0*/  ISETP.LT.OR P0, PT, R5, 0x22, P0 ;  /* 0x000000220500780c */ /* 0x000fe20000701670 */
[----:B-----5:R-:W-:Y:S01]  /*40c0*/  FMUL.FTZ R6, R43, c[0x0][0x320] ;  /* 0x0000c8002b067a20 */ /* 0x020fe20000410000 */
[----:B------:R-:W1:Y:S02]  /*40d0*/  MUFU.TANH R11, R4 ;  /* 0x00000004000b7308 */ /* 0x000e640000002400 */
[----:B------:R-:W-:Y:S02]  /*40e0*/  FSEL R216, R19, -INF , !P0 ;  /* 0xff80000013d87808 */ /* 0x000fe40004000000 */
[----:B------:R-:W-:Y:S01]  /*40f0*/  PLOP3.LUT P0, PT, PT, PT, UP6, 0x40, 0x0 ;  /* 0x000000000000781c */ /* 0x000fe20003f0e868 */
[----:B------:R-:W-:-:S03]  /*4100*/  UISETP.NE.AND UP6, UPT, UR31, URZ, UPT ;  /* 0x0000003f1f00728c */ /* 0x000fc6000bfc5270 */
[----:B------:R5:W1:Y:S02]  /*4110*/  MUFU.TANH R33, R6 ;  /* 0x0000000600217308 */ /* 0x000a640000002400 */
[----:B-----5:R-:W5:Y:S02]  /*4120*/  SHFL.IDX PT, R6, R12, 0x1, 0x1c1f ;  /* 0x003c1f000c067f89 */ /* 0x020f6400000e0000 */
[--C-:B-----5:R-:W-:Y:S02]  /*4130*/  IMAD.IADD R5, R13, 0x1, R6.reuse ;  /* 0x000000010d057824 */ /* 0x120fe400078e0206 */
[----:B------:R-:W-:-:S03]  /*4140*/  IMAD.IADD R4, R15, 0x1, R6 ;  /* 0x000000010f047824 */ /* 0x000fc600078e0206 */
[----:B------:R-:W-:Y:S01]  /*4150*/  IMNMX R5, R5, R14, PT ;  /* 0x0000000e05057217 */ /* 0x000fe20003800200 */
        /* <DEDUP_REMOVED lines=13> */
.L_x_597:
[----:B------:R-:W-:-:S04]  /*4230*/  MOV R7, c[0x0][0x32c] ;  /* 0x0000cb0000077a02 */ /* 0x000fc80000000f00 */
[----:B------:R-:W-:-:S13]  /*4240*/  ISETP.NE.AND P0, PT, R7, 0x1, PT ;  /* 0x000000010700780c */ /* 0x000fda0003f05270 */
[----:B------:R-:W-:-:S05]  /*4250*/  @P0 IMAD.HI.U32 R7, R6, c[0x0][0x330], RZ ;  /* 0x0000cc0006070a27 */ /* 0x000fca00078e00ff */
[----:B------:R-:W-:Y:S02]  /*4260*/  @P0 SHF.R.U32.HI R6, RZ, c[0x0][0x334], R7 ;  /* 0x0000cd00ff060a19 */ /* 0x000fe40000011607 */
.L_x_598:
[----:B------:R-:W-:Y:S05]  /*4270*/  BSYNC B0 ;  /* 0x0000000000007941 */ /* 0x000fea0003800000 */
.L_x_596:
[----:B------:R-:W-:-:S05]  /*4280*/  IMAD R6, R6, c[0x0][0x32c], R16 ;  /* 0x0000cb0006067a24 */ /* 0x000fca00078e0210 */
[----:B------:R-:W-:Y:S02]  /*4290*/  IADD3 R7, R6, c[0x0][0x32c], RZ ;  /* 0x0000cb0006077a10 */ /* 0x000fe40007ffe0ff */
[----:B------:R-:W-:Y:S02]  /*42a0*/  IMNMX R4, R4, R6, !PT ;  /* 0x0000000604047217 */ /* 0x000fe40007800200 */
[----:B------:R-:W-:Y:S02]  /*42b0*/  IMNMX R5, R5, R7, PT ;  /* 0x0000000705057217 */ /* 0x000fe40003800200 */
.L_x_595:
[----:B-1234-:R-:W-:Y:S01]  /*42c0*/  UP2UR UR30, UPR, URZ, 0x1 ;  /* 0x000000013f1e7883 */ /* 0x01efe20008000000 */
[----:B------:R-:W-:Y:S01]  /*42d0*/  FMUL.FTZ R6, R77, c[0x0][0x320] ;  /* 0x0000c8004d067a20 */ /* 0x000fe20000410000 */
[----:B------:R-:W-:Y:S01]  /*42e0*/  UISETP.NE.AND UP0, UPT, UR29, URZ, UPT ;  /* 0x0000003f1d00728c */ /* 0x000fe2000bf05270 */
[----:B------:R-:W-:Y:S01]  /*42f0*/  FMUL.FTZ R8, R84, c[0x0][0x320] ;  /* 0x0000c80054087a20 */ /* 0x000fe20000410000 */
[----:B------:R-:W-:Y:S01]  /*4300*/  UP2UR UR31, UPR, URZ, 0x2 ;  /* 0x000000023f1f7883 */ /* 0x000fe20008000000 */
[----:B------:R1:W2:Y:S01]  /*4310*/  MUFU.TANH R30, R6 ;  /* 0x00000006001e7308 */ /* 0x0002a20000002400 */
[----:B------:R-:W-:Y:S01]  /*4320*/  UP2UR UR33, UPR, URZ, 0x8 ;  /* 0x000000083f217883 */ /* 0x000fe20008000000 */
[----:B------:R-:W-:Y:S01]  /*4330*/  FMUL.FTZ R10, R72, c[0x0][0x320] ;  /* 0x0000c800480a7a20 */ /* 0x000fe20000410000 */
[----:B------:R-:W-:Y:S01]  /*4340*/  PLOP3.LUT P0, PT, PT, PT, UP0, 0x40, 0x0 ;  /* 0x000000000000781c */ /* 0x000fe20003f0e808 */
[----:B------:R-:W-:Y:S01]  /*4350*/  UP2UR UR32, UPR, URZ, 0x4 ;  /* 0x000000043f207883 */ /* 0x000fe20008000000 */
[----:B------:R-:W-:Y:S01]  /*4360*/  FMUL.FTZ R7, R73, c[0x0][0x320] ;  /* 0x0000c80049077a20 */ /* 0x000fe20000410000 */
[----:B------:R-:W-:Y:S01]  /*4370*/  UISETP.NE.AND UP1, UPT, UR5, URZ, UPT ;  /* 0x0000003f0500728c */ /* 0x000fe2000bf25270 */
[----:B------:R-:W-:Y:S01]  /*4380*/  ISETP.GT.AND P0, PT, R4, RZ, P0 ;  /* 0x000000ff0400720c */ /* 0x000fe20000704270 */
[----:B------:R-:W-:Y:S01]  /*4390*/  UISETP.NE.AND UP3, UPT, UR28, URZ, UPT ;  /* 0x0000003f1c00728c */ /* 0x000fe2000bf65270 */
[----:B------:R3:W4:Y:S01]  /*43a0*/  MUFU.TANH R22, R8 ;  /* 0x0000000800167308 */ /* 0x0007220000002400 */
[----:B------:R-:W-:Y:S01]  /*43b0*/  UISETP.NE.AND UP2, UPT, UR27, URZ, UPT ;  /* 0x0000003f1b00728c */ /* 0x000fe2000bf45270 */
[----:B------:R-:W-:Y:S01]  /*43c0*/  ISETP.LT.OR P0, PT, R5, 0x1, P0 ;  /* 0x000000010500780c */ /* 0x000fe20000701670 */
[----:B------:R-:W-:Y:S01]  /*43d0*/  UISETP.NE.AND UP0, UPT, UR4, URZ, UPT ;  /* 0x0000003f0400728c */ /* 0x000fe2000bf05270 */
[----:B------:R-:W-:Y:S01]  /*43e0*/  FMUL.FTZ R9, R89, c[0x0][0x320] ;  /* 0x0000c80059097a20 */ /* 0x000fe20000410000 */
[----:B------:R-:W-:Y:S01]  /*43f0*/  PLOP3.LUT P2, PT, PT, PT, UP3, 0x40, 0x0 ;  /* 0x000000000000781c */ /* 0x000fe20003f4e838 */
[----:B------:R-:W-:Y:S01]  /*4400*/  UISETP.NE.AND UP3, UPT, UR33, URZ, UPT ;  /* 0x0000003f2100728c */ /* 0x000fe2000bf65270 */
[----:B-1----:R-:W-:Y:S01]  /*4410*/  FMUL.FTZ R6, R92, c[0x0][0x320] ;  /* 0x0000c8005c067a20 */ /* 0x002fe20000410000 */
[----:B------:R-:W-:Y:S01]  /*4420*/  FSEL R36, R20, -INF , !P0 ;  /* 0xff80000014247808 */ /* 0x000fe20004000000 */
[----:B------:R-:W1:Y:S01]  /*4430*/  MUFU.TANH R27, R10 ;  /* 0x0000000a001b7308 */ /* 0x000e620000002400 */
[----:B------:R-:W-:Y:S01]  /*4440*/  PLOP3.LUT P0, PT, PT, PT, UP1, 0x40, 0x0 ;  /* 0x000000000000781c */ /* 0x000fe20003f0e818 */
[----:B------:R-:W-:Y:S01]  /*4450*/  UISETP.NE.AND UP1, UPT, UR31, URZ, UPT ;  /* 0x0000003f1f00728c */ /* 0x000fe2000bf25270 */
[----:B------:R-:W-:Y:S01]  /*4460*/  PLOP3.LUT P1, PT, PT, PT, UP2, 0x40, 0x0 ;  /* 0x000000000000781c */ /* 0x000fe20003f2e828 */
[----:B------:R-:W-:Y:S01]  /*4470*/  UISETP.NE.AND UP2, UPT, UR32, URZ, UPT ;  /* 0x0000003f2000728c */ /* 0x000fe2000bf45270 */
[----:B------:R-:W-:-:S02]  /*4480*/  ISETP.GT.AND P0, PT, R4, 0x9, P0 ;  /* 0x000000090400780c */ /* 0x000fc40000704270 */
[C---:B------:R-:W-:Y:S01]  /*4490*/  ISETP.GT.AND P2, PT, R4.reuse, 0x1, P2 ;  /* 0x000000010400780c */ /* 0x040fe20001744270 */
[----:B------:R5:W1:Y:S01]  /*44a0*/  MUFU.TANH R28, R6 ;  /* 0x00000006001c7308 */ /* 0x000a620000002400 */
[----:B------:R-:W-:Y:S01]  /*44b0*/  ISETP.GT.AND P1, PT, R4, 0x8, P1 ;  /* 0x000000080400780c */ /* 0x000fe20000f24270 */
[----:B---3--:R-:W-:Y:S01]  /*44c0*/  FMUL.FTZ R8, R76, c[0x0][0x320] ;  /* 0x0000c8004c087a20 */ /* 0x008fe20000410000 */
[C---:B------:R-:W-:Y:S02]  /*44d0*/  ISETP.LT.OR P0, PT, R5.reuse, 0xa, P0 ;  /* 0x0000000a0500780c */ /* 0x040fe40000701670 */
[C---:B------:R-:W-:Y:S02]  /*44e0*/  ISETP.LT.OR P2, PT, R5.reuse, 0x2, P2 ;  /* 0x000000020500780c */ /* 0x040fe40001741670 */
[----:B------:R-:W-:Y:S01]  /*44f0*/  ISETP.LT.OR P1, PT, R5, 0x9, P1 ;  /* 0x000000090500780c */ /* 0x000fe20000f21670 */
[----:B------:R-:W3:Y:S01]  /*4500*/  MUFU.TANH R19, R9 ;  /* 0x0000000900137308 */ /* 0x000ee20000002400 */
[----:B------:R-:W-:-:S02]  /*4510*/  FSEL R21, R21, -INF , !P0 ;  /* 0xff80000015157808 */ /* 0x000fc40004000000 */
[----:B------:R-:W-:Y:S02]  /*4520*/  FSEL R37, R17, -INF , !P2 ;  /* 0xff80000011257808 */ /* 0x000fe40005000000 */
[----:B------:R-:W-:Y:S02]  /*4530*/  FSEL R39, R24, -INF , !P1 ;  /* 0xff80000018277808 */ /* 0x000fe40004800000 */
[----:B------:R-:W-:Y:S01]  /*4540*/  PLOP3.LUT P0, PT, PT, PT, UP5, 0x40, 0x0 ;  /* 0x000000000000781c */ /* 0x000fe20003f0e858 */
[----:B-----5:R-:W-:Y:S01]  /*4550*/  FMUL.FTZ R6, R93, c[0x0][0x320] ;  /* 0x0000c8005d067a20 */ /* 0x020fe20000410000 */
[----:B------:R-:W-:Y:S01]  /*4560*/  PLOP3.LUT P2, PT, PT, PT, UP0, 0x40, 0x0 ;  /* 0x000000000000781c */ /* 0x000fe20003f4e808 */
[----:B------:R-:W-:Y:S01]  /*4570*/  UISETP.NE.AND UP0, UPT, UR30, URZ, UPT ;  /* 0x0000003f1e00728c */ /* 0x000fe2000bf05270 */
[----:B------:R-:W-:Y:S01]  /*4580*/  PLOP3.LUT P1, PT, PT, PT, UP6, 0x40, 0x0 ;  /* 0x000000000000781c */ /* 0x000fe20003f2e868 */
[----:B------:R5:W1:Y:S01]  /*4590*/  MUFU.TANH R26, R6 ;  /* 0x00000006001a7308 */ /* 0x000a620000002400 */
[C---:B------:R-:W-:Y:S01]  /*45a0*/  ISETP.GT.AND P0, PT, R4.reuse, 0x18, P0 ;  /* 0x000000180400780c */ /* 0x040fe20000704270 */
[----:B------:R-:W-:Y:S01]  /*45b0*/  UP2UR UR30, UPR, URZ, 0x40 ;  /* 0x000000403f1e7883 */ /* 0x000fe20008000000 */
[C---:B------:R-:W-:Y:S01]  /*45c0*/  ISETP.GT.AND P2, PT, R4.reuse, 0x10, P2 ;  /* 0x000000100400780c */ /* 0x040fe20001744270 */
[----:B------:R-:W-:Y:S01]  /*45d0*/  UISETP.NE.AND UP6, UPT, UR12, URZ, UPT ;  /* 0x0000003f0c00728c */ /* 0x000fe2000bfc5270 */
[----:B------:R-:W-:-:S02]  /*45e0*/  ISETP.GT.AND P1, PT, R4, 0x11, P1 ;  /* 0x000000110400780c */ /* 0x000fc40000f24270 */
[C---:B------:R-:W-:Y:S01]  /*45f0*/  ISETP.LT.OR P0, PT, R5.reuse, 0x19, P0 ;  /* 0x000000190500780c */ /* 0x040fe20000701670 */
[----:B------:R-:W1:Y:S01]  /*4600*/  MUFU.TANH R24, R7 ;  /* 0x0000000700187308 */ /* 0x000e620000002400 */
[C---:B------:R-:W-:Y:S02]  /*4610*/  ISETP.LT.OR P2, PT, R5.reuse, 0x11, P2 ;  /* 0x000000110500780c */ /* 0x040fe40001741670 */
[----:B------:R-:W-:Y:S02]  /*4620*/  ISETP.LT.OR P1, PT, R5, 0x12, P1 ;  /* 0x000000120500780c */ /* 0x000fe40000f21670 */
[----:B------:R-:W-:Y:S02]  /*4630*/  FSEL R62, R23, -INF , !P0 ;  /* 0xff800000173e7808 */ /* 0x000fe40004000000 */
[----:B------:R-:W-:Y:S01]  /*4640*/  FSEL R61, R18, -INF , !P2 ;  /* 0xff800000123d7808 */ /* 0x000fe20005000000 */
[----:B-----5:R-:W-:Y:S01]  /*4650*/  FMUL.FTZ R6, R80, c[0x0][0x320] ;  /* 0x0000c80050067a20 */ /* 0x020fe20000410000 */
[----:B------:R-:W-:Y:S01]  /*4660*/  FSEL R63, R31, -INF , !P1 ;  /* 0xff8000001f3f7808 */ /* 0x000fe20004800000 */
[----:B------:R-:W1:Y:S01]  /*4670*/  MUFU.TANH R18, R8 ;  /* 0x0000000800127308 */ /* 0x000e620000002400 */
[----:B------:R-:W-:-:S02]  /*4680*/  PLOP3.LUT P0, PT, PT, PT, UP2, 0x40, 0x0 ;  /* 0x000000000000781c */ /* 0x000fc40003f0e828 */
[----:B------:R-:W-:Y:S02]  /*4690*/  PLOP3.LUT P2, PT, PT, PT, UP4, 0x40, 0x0 ;  /* 0x000000000000781c */ /* 0x000fe40003f4e848 */
[----:B------:R-:W-:Y:S02]  /*46a0*/  PLOP3.LUT P1, PT, PT, PT, UP3, 0x40, 0x0 ;  /* 0x000000000000781c */ /* 0x000fe40003f2e838 */
[C---:B------:R-:W-:Y:S01]  /*46b0*/  ISETP.GT.AND P0, PT, R4.reuse, 0x21, P0 ;  /* 0x000000210400780c */ /* 0x040fe20000704270 */
[----:B------:R5:W1:Y:S01]  /*46c0*/  MUFU.TANH R25, R6 ;  /* 0x0000000600197308 */ /* 0x000a620000002400 */
[C---:B------:R-:W-:Y:S02]  /*46d0*/  ISETP.GT.AND P2, PT, R4.reuse, 0x19, P2 ;  /* 0x000000190400780c */ /* 0x040fe40001744270 */
[----:B------:R-:W-:Y:S02]  /*46e0*/  ISETP.GT.AND P1, PT, R4, 0x20, P1 ;  /* 0x000000200400780c */ /* 0x000fe40000f24270 */
[----:B------:R-:W-:-:S02]  /*46f0*/  ISETP.LT.OR P0, PT, R5, 0x22, P0 ;  /* 0x000000220500780c */ /* 0x000fc40000701670 */
[C---:B------:R-:W-:Y:S02]  /*4700*/  ISETP.LT.OR P2, PT, R5.reuse, 0x1a, P2 ;  /* 0x0000001a0500780c */ /* 0x040fe40001741670 */
[----:B------:R-:W-:Y:S02]  /*4710*/  ISETP.LT.OR P1, PT, R5, 0x21, P1 ;  /* 0x000000210500780c */ /* 0x000fe40000f21670 */
[----:B------:R-:W-:Y:S02]  /*4720*/  FSEL R189, R35, -INF , !P0 ;  /* 0xff80000023bd7808 */ /* 0x000fe40004000000 */
[----:B------:R-:W-:Y:S02]  /*4730*/  FSEL R68, R11, -INF , !P2 ;  /* 0xff8000000b447808 */ /* 0x000fe40005000000 */
[----:B------:R-:W-:Y:S01]  /*4740*/  FSEL R190, R32, -INF , !P1 ;  /* 0xff80000020be7808 */ /* 0x000fe20004800000 */
[----:B-----5:R-:W-:Y:S01]  /*4750*/  FMUL.FTZ R6, R81, c[0x0][0x320] ;  /* 0x0000c80051067a20 */ /* 0x020fe20000410000 */
[----:B------:R-:W-:Y:S01]  /*4760*/  PLOP3.LUT P0, PT, PT, PT, UP6, 0x40, 0x0 ;  /* 0x000000000000781c */ /* 0x000fe20003f0e868 */
[----:B------:R-:W-:Y:S01]  /*4770*/  UISETP.NE.AND UP6, UPT, UR30, URZ, UPT ;  /* 0x0000003f1e00728c */ /* 0x000fe2000bfc5270 */
[----:B------:R-:W-:Y:S01]  /*4780*/  PLOP3.LUT P2, PT, PT, PT, UP1, 0x40, 0x0 ;  /* 0x000000000000781c */ /* 0x000fe20003f4e818 */
[----:B------:R5:W1:Y:S01]  /*4790*/  MUFU.TANH R29, R6 ;  /* 0x00000006001d7308 */ /* 0x000a620000002400 */
[----:B------:R-:W-:-:S02]  /*47a0*/  PLOP3.LUT P1, PT, PT, PT, UP0, 0x40, 0x0 ;  /* 0x000000000000781c */ /* 0x000fc40003f2e808 */
[C---:B------:R-:W-:Y:S02]  /*47b0*/  ISETP.GT.AND P2, PT, R4.reuse, 0x28, P2 ;  /* 0x000000280400780c */ /* 0x040fe40001744270 */
[----:B------:R-:W-:Y:S01]  /*47c0*/  ISETP.GT.AND P1, PT, R4, 0x29, P1 ;  /* 0x000000290400780c */ /* 0x000fe20000f24270 */
[----:B------:R-:W-:Y:S01]  /*47d0*/  FMUL.FTZ R4, R85, c[0x0][0x320] ;  /* 0x0000c80055047a20 */ /* 0x000fe20000410000 */
[C---:B------:R-:W-:Y:S02]  /*47e0*/  ISETP.LT.OR P2, PT, R5.reuse, 0x29, P2 ;  /* 0x000000290500780c */ /* 0x040fe40001741670 */
[----:B------:R-:W-:Y:S01]  /*47f0*/  ISETP.LT.OR P1, PT, R5, 0x2a, P1 ;  /* 0x0000002a0500780c */ /* 0x000fe20000f21670 */
[----:B------:R-:W1:Y:S01]  /*4800*/  MUFU.TANH R17, R4 ;  /* 0x0000000400117308 */ /* 0x000e620000002400 */
[----:B------:R-:W-:Y:S02]  /*4810*/  FSEL R188, R34, -INF , !P2 ;  /* 0xff80000022bc7808 */ /* 0x000fe40005000000 */
[----:B------:R-:W-:Y:S01]  /*4820*/  FSEL R139, R33, -INF , !P1 ;  /* 0xff800000218b7808 */ /* 0x000fe20004800000 */
[----:B-----5:R-:W-:-:S04]  /*4830*/  FMUL.FTZ R6, R88, c[0x0][0x320] ;  /* 0x0000c80058067a20 */ /* 0x020fc80000410000 */
        /* <DEDUP_REMOVED lines=18> */
.L_x_601:
[----:B------:R-:W-:-:S04]  /*4960*/  MOV R7, c[0x0][0x32c] ;  /* 0x0000cb0000077a02 */ /* 0x000fc80000000f00 */
[----:B------:R-:W-:-:S13]  /*4970*/  ISETP.NE.AND P0, PT, R7, 0x1, PT ;  /* 0x000000010700780c */ /* 0x000fda0003f05270 */
[----:B------:R-:W-:-:S05]  /*4980*/  @P0 IMAD.HI.U32 R7, R6, c[0x0][0x330], RZ ;  /* 0x0000cc0006070a27 */ /* 0x000fca00078e00ff */
[----:B------:R-:W-:Y:S02]  /*4990*/  @P0 SHF.R.U32.HI R6, RZ, c[0x0][0x334], R7 ;  /* 0x0000cd00ff060a19 */ /* 0x000fe40000011607 */
.L_x_602:
[----:B------:R-:W-:Y:S05]  /*49a0*/  BSYNC B0 ;  /* 0x0000000000007941 */ /* 0x000fea0003800000 */
.L_x_600:
[----:B------:R-:W-:-:S05]  /*49b0*/  IMAD R6, R6, c[0x0][0x32c], R16 ;  /* 0x0000cb0006067a24 */ /* 0x000fca00078e0210 */
[----:B------:R-:W-:Y:S02]  /*49c0*/  IADD3 R7, R6, c[0x0][0x32c], RZ ;  /* 0x0000cb0006077a10 */ /* 0x000fe40007ffe0ff */
[----:B------:R-:W-:Y:S02]  /*49d0*/  IMNMX R4, R4, R6, !PT ;  /* 0x0000000604047217 */ /* 0x000fe40007800200 */
[----:B------:R-:W-:Y:S02]  /*49e0*/  IMNMX R5, R5, R7, PT ;  /* 0x0000000705057217 */ /* 0x000fe40003800200 */
.L_x_599:
        /* <DEDUP_REMOVED lines=14> */
[----:B------:R-:W-:Y:S01]  /*4ad0*/  FMUL.FTZ R8, R82, c[0x0][0x320] ;  /* 0x0000c80052087a20 */ /* 0x000fe20000410000 */
[----:B------:R-:W-:Y:S01]  /*4ae0*/  UISETP.NE.AND UP2, UPT, UR27, URZ, UPT ;  /* 0x0000003f1b00728c */ /* 0x000fe2000bf45270 */
[----:B------:R-:W-:Y:S01]  /*4af0*/  ISETP.LT.OR P0, PT, R5, 0x1, P0 ;  /* 0x000000010500780c */ /* 0x000fe20000701670 */
[----:B------:R-:W-:Y:S01]  /*4b00*/  UISETP.NE.AND UP0, UPT, UR4, URZ, UPT ;  /* 0x0000003f0400728c */ /* 0x000fe2000bf05270 */
[----:B------:R-:W3:Y:S01]  /*4b10*/  MUFU.TANH R48, R10 ;  /* 0x0000000a00307308 */ /* 0x000ee20000002400 */
[----:B------:R-:W-:Y:S01]  /*4b20*/  PLOP3.LUT P2, PT, PT, PT, UP3, 0x40, 0x0 ;  /* 0x000000000000781c */ /* 0x000fe20003f4e838 */
[----:B------:R-:W-:Y:S01]  /*4b30*/  UISETP.NE.AND UP3, UPT, UR33, URZ, UPT ;  /* 0x0000003f2100728c */ /* 0x000fe2000bf65270 */
[----:B------:R-:W-:Y:S01]  /*4b40*/  FSEL R55, R28, -INF , !P0 ;  /* 0xff8000001c377808 */ /* 0x000fe20004000000 */
[----:B-1----:R-:W-:Y:S01]  /*4b50*/  FMUL.FTZ R6, R86, c[0x0][0x320] ;  /* 0x0000c80056067a20 */ /* 0x002fe20000410000 */
[----:B------:R-:W-:Y:S01]  /*4b60*/  PLOP3.LUT P0, PT, PT, PT, UP1, 0x40, 0x0 ;  /* 0x000000000000781c */ /* 0x000fe20003f0e818 */
[----:B------:R-:W-:Y:S01]  /*4b70*/  UISETP.NE.AND UP1, UPT, UR31, URZ, UPT ;  /* 0x0000003f1f00728c */ /* 0x000fe2000bf25270 */
[----:B------:R-:W-:Y:S01]  /*4b80*/  PLOP3.LUT P1, PT, PT, PT, UP2, 0x40, 0x0 ;  /* 0x000000000000781c */ /* 0x000fe20003f2e828 */
[----:B------:R1:W4:Y:S01]  /*4b90*/  MUFU.TANH R52, R6 ;  /* 0x0000000600347308 */ /* 0x0003220000002400 */
[C---:B------:R-:W-:Y:S01]  /*4ba0*/  ISETP.GT.AND P0, PT, R4.reuse, 0x9, P0 ;  /* 0x000000090400780c */ /* 0x040fe20000704270 */
[----:B------:R-:W-:Y:S01]  /*4bb0*/  UISETP.NE.AND UP2, UPT, UR32, URZ, UPT ;  /* 0x0000003f2000728c */ /* 0x000fe2000bf45270 */
[C---:B------:R-:W-:Y:S01]  /*4bc0*/  ISETP.GT.AND P2, PT, R4.reuse, 0x1, P2 ;  /* 0x000000010400780c */ /* 0x040fe20001744270 */
[----:B------:R-:W-:Y:S01]  /*4bd0*/  FMUL.FTZ R9, R75, c[0x0][0x320] ;  /* 0x0000c8004b097a20 */ /* 0x000fe20000410000 */
[----:B------:R-:W-:-:S02]  /*4be0*/  ISETP.GT.AND P1, PT, R4, 0x8, P1 ;  /* 0x000000080400780c */ /* 0x000fc40000f24270 */
[C---:B------:R-:W-:Y:S01]  /*4bf0*/  ISETP.LT.OR P0, PT, R5.reuse, 0xa, P0 ;  /* 0x0000000a0500780c */ /* 0x040fe20000701670 */
[----:B------:R-:W2:Y:S01]  /*4c00*/  MUFU.TANH R11, R11 ;  /* 0x0000000b000b7308 */ /* 0x000ea20000002400 */
[C---:B------:R-:W-:Y:S02]  /*4c10*/  ISETP.LT.OR P2, PT, R5.reuse, 0x2, P2 ;  /* 0x000000020500780c */ /* 0x040fe40001741670 */
[----:B------:R-:W-:Y:S02]  /*4c20*/  ISETP.LT.OR P1, PT, R5, 0x9, P1 ;  /* 0x000000090500780c */ /* 0x000fe40000f21670 */
[----:B------:R-:W-:Y:S02]  /*4c30*/  FSEL R56, R19, -INF , !P0 ;  /* 0xff80000013387808 */ /* 0x000fe40004000000 */
[----:B------:R-:W-:Y:S01]  /*4c40*/  FSEL R54, R26, -INF , !P2 ;  /* 0xff8000001a367808 */ /* 0x000fe20005000000 */
[----:B-1----:R-:W-:Y:S01]  /*4c50*/  FMUL.FTZ R6, R79, c[0x0][0x320] ;  /* 0x0000c8004f067a20 */ /* 0x002fe20000410000 */
[----:B------:R-:W-:Y:S01]  /*4c60*/  FSEL R57, R20, -INF , !P1 ;  /* 0xff80000014397808 */ /* 0x000fe20004800000 */
[----:B------:R1:W1:Y:S01]  /*4c70*/  MUFU.TANH R19, R7 ;  /* 0x0000000700137308 */ /* 0x0002620000002400 */
[----:B------:R-:W-:-:S02]  /*4c80*/  PLOP3.LUT P0, PT, PT, PT, UP5, 0x40, 0x0 ;  /* 0x000000000000781c */ /* 0x000fc40003f0e858 */
[----:B------:R-:W-:Y:S01]  /*4c90*/  PLOP3.LUT P2, PT, PT, PT, UP0, 0x40, 0x0 ;  /* 0x000000000000781c */ /* 0x000fe20003f4e808 */
[----:B------:R-:W-:Y:S01]  /*4ca0*/  UISETP.NE.AND UP0, UPT, UR30, URZ, UPT ;  /* 0x0000003f1e00728c */ /* 0x000fe2000bf05270 */
[----:B------:R-:W-:Y:S01]  /*4cb0*/  PLOP3.LUT P1, PT, PT, PT, UP6, 0x40, 0x0 ;  /* 0x000000000000781c */ /* 0x000fe20003f2e868 */
[----:B------:R-:W-:Y:S01]  /*4cc0*/  UP2UR UR30, UPR, URZ, 0x40 ;  /* 0x000000403f1e7883 */ /* 0x000fe20008000000 */
[C---:B------:R-:W-:Y:S01]  /*4cd0*/  ISETP.GT.AND P0, PT, R4.reuse, 0x18, P0 ;  /* 0x000000180400780c */ /* 0x040fe20000704270 */
[----:B------:R5:W2:Y:S01]  /*4ce0*/  MUFU.TANH R53, R6 ;  /* 0x0000000600357308 */ /* 0x000aa20000002400 */
[C---:B------:R-:W-:Y:S01]  /*4cf0*/  ISETP.GT.AND P2, PT, R4.reuse, 0x10, P2 ;  /* 0x000000100400780c */ /* 0x040fe20001744270 */
[----:B------:R-:W-:Y:S01]  /*4d00*/  UISETP.NE.AND UP6, UPT, UR12, URZ, UPT ;  /* 0x0000003f0c00728c */ /* 0x000fe2000bfc5270 */
[----:B------:R-:W-:Y:S02]  /*4d10*/  ISETP.GT.AND P1, PT, R4, 0x11, P1 ;  /* 0x000000110400780c */ /* 0x000fe40000f24270 */
[----:B------:R-:W-:-:S02]  /*4d20*/  ISETP.LT.OR P0, PT, R5, 0x19, P0 ;  /* 0x000000190500780c */ /* 0x000fc40000701670 */
[----:B------:R-:W-:Y:S01]  /*4d30*/  ISETP.LT.OR P2, PT, R5, 0x11, P2 ;  /* 0x000000110500780c */ /* 0x000fe20001741670 */
[----:B-1----:R-:W-:Y:S01]  /*4d40*/  FMUL.FTZ R7, R95, c[0x0][0x320] ;  /* 0x0000c8005f077a20 */ /* 0x002fe20000410000 */
[----:B------:R-:W-:Y:S01]  /*4d50*/  ISETP.LT.OR P1, PT, R5, 0x12, P1 ;  /* 0x000000120500780c */ /* 0x000fe20000f21670 */
[----:B------:R-:W1:Y:S01]  /*4d60*/  MUFU.TANH R20, R8 ;  /* 0x0000000800147308 */ /* 0x000e620000002400 */
[----:B------:R-:W-:Y:S02]  /*4d70*/  FSEL R59, R18, -INF , !P0 ;  /* 0xff800000123b7808 */ /* 0x000fe40004000000 */
[----:B------:R-:W-:Y:S02]  /*4d80*/  FSEL R58, R22, -INF , !P2 ;  /* 0xff800000163a7808 */ /* 0x000fe40005000000 */
[----:B------:R-:W-:Y:S01]  /*4d90*/  FSEL R60, R17, -INF , !P1 ;  /* 0xff800000113c7808 */ /* 0x000fe20004800000 */
[----:B-----5:R-:W-:Y:S01]  /*4da0*/  FMUL.FTZ R6, R91, c[0x0][0x320] ;  /* 0x0000c8005b067a20 */ /* 0x020fe20000410000 */
[----:B------:R-:W-:Y:S01]  /*4db0*/  PLOP3.LUT P0, PT, PT, PT, UP2, 0x40, 0x0 ;  /* 0x000000000000781c */ /* 0x000fe20003f0e828 */
[----:B------:R-:W1:Y:S01]  /*4dc0*/  MUFU.TANH R10, R7 ;  /* 0x00000007000a7308 */ /* 0x000e620000002400 */
[----:B------:R-:W-:-:S02]  /*4dd0*/  PLOP3.LUT P2, PT, PT, PT, UP4, 0x40, 0x0 ;  /* 0x000000000000781c */ /* 0x000fc40003f4e848 */
[----:B------:R-:W-:Y:S02]  /*4de0*/  PLOP3.LUT P1, PT, PT, PT, UP3, 0x40, 0x0 ;  /* 0x000000000000781c */ /* 0x000fe40003f2e838 */
[C---:B------:R-:W-:Y:S02]  /*4df0*/  ISETP.GT.AND P0, PT, R4.reuse, 0x21, P0 ;  /* 0x000000210400780c */ /* 0x040fe40000704270 */
[C---:B------:R-:W-:Y:S01]  /*4e00*/  ISETP.GT.AND P2, PT, R4.reuse, 0x19, P2 ;  /* 0x000000190400780c */ /* 0x040fe20001744270 */
[----:B------:R5:W1:Y:S01]  /*4e10*/  MUFU.TANH R49, R6 ;  /* 0x0000000600317308 */ /* 0x000a620000002400 */
[----:B------:R-:W-:Y:S02]  /*4e20*/  ISETP.GT.AND P1, PT, R4, 0x20, P1 ;  /* 0x000000200400780c */ /* 0x000fe40000f24270 */
[C---:B------:R-:W-:Y:S02]  /*4e30*/  ISETP.LT.OR P0, PT, R5.reuse, 0x22, P0 ;  /* 0x000000220500780c */ /* 0x040fe40000701670 */
[----:B------:R-:W-:-:S02]  /*4e40*/  ISETP.LT.OR P2, PT, R5, 0x1a, P2 ;  /* 0x0000001a0500780c */ /* 0x000fc40001741670 */
[----:B------:R-:W-:Y:S01]  /*4e50*/  ISETP.LT.OR P1, PT, R5, 0x21, P1 ;  /* 0x000000210500780c */ /* 0x000fe20000f21670 */
[----:B------:R-:W1:Y:S01]  /*4e60*/  MUFU.TANH R31, R9 ;  /* 0x00000009001f7308 */ /* 0x000e620000002400 */
[----:B------:R-:W-:Y:S02]  /*4e70*/  FSEL R132, R29, -INF , !P0 ;  /* 0xff8000001d847808 */ /* 0x000fe40004000000 */
        /* <DEDUP_REMOVED lines=8> */
[----:B------:R-:W-:-:S02]  /*4f00*/  ISETP.GT.AND P2, PT, R4, 0x28, P2 ;  /* 0x000000280400780c */ /* 0x000fc40001744270 */
[----:B------:R-:W-:Y:S01]  /*4f10*/  ISETP.GT.AND P1, PT, R4, 0x29, P1 ;  /* 0x000000290400780c */ /* 0x000fe20000f24270 */
[----:B------:R-:W-:Y:S01]  /*4f20*/  FMUL.FTZ R4, R94, c[0x0][0x320] ;  /* 0x0000c8005e047a20 */ /* 0x000fe20000410000 */
[C---:B------:R-:W-:Y:S02]  /*4f30*/  ISETP.LT.OR P2, PT, R5.reuse, 0x29, P2 ;  /* 0x000000290500780c */ /* 0x040fe40001741670 */
[----:B------:R-:W-:Y:S01]  /*4f40*/  ISETP.LT.OR P1, PT, R5, 0x2a, P1 ;  /* 0x0000002a0500780c */ /* 0x000fe20000f21670 */
[----:B------:R1:W1:Y:S01]  /*4f50*/  MUFU.TANH R9, R4 ;  /* 0x0000000400097308 */ /* 0x0002620000002400 */
[----:B------:R-:W-:Y:S02]  /*4f60*/  FSEL R133, R27, -INF , !P2 ;  /* 0xff8000001b857808 */ /* 0x000fe40005000000 */
[----:B------:R-:W-:Y:S01]  /*4f70*/  FSEL R138, R24, -INF , !P1 ;  /* 0xff800000188a7808 */ /* 0x000fe20004800000 */
[----:B-----5:R-:W5:Y:S02]  /*4f80*/  SHFL.IDX PT, R6, R12, 0x3, 0x1c1f ;  /* 0x007c1f000c067f89 */ /* 0x020f6400000e0000 */
[----:B-----5:R-:W-:-:S02]  /*4f90*/  IMAD.IADD R5, R13, 0x1, R6 ;  /* 0x000000010d057824 */ /* 0x020fc400078e0206 */
[----:B-1----:R-:W-:-:S03]  /*4fa0*/  IMAD.IADD R4, R15, 0x1, R6 ;  /* 0x000000010f047824 */ /* 0x002fc600078e0206 */
[----:B------:R-:W-:Y:S01]  /*4fb0*/  IMNMX R5, R5, R14, PT ;  /* 0x0000000e05057217 */ /* 0x000fe20003800200 */
[----:B------:R-:W-:Y:S05]  /*4fc0*/  @P0 BRA `(.L_x_603) ;  /* 0x0000015000000947 */ /* 0x000fea0003800000 */
[----:B--234-:R-:W-:Y:S01]  /*4fd0*/  IMAD.U32 R7, RZ, RZ, UR9 ;  /* 0x00000009ff077e24 */ /* 0x01cfe2000f8e00ff */
        /* <DEDUP_REMOVED lines=11> */
.L_x_605:
[----:B------:R-:W-:-:S04]  /*5090*/  MOV R7, c[0x0][0x32c] ;  /* 0x0000cb0000077a02 */ /* 0x000fc80000000f00 */
[----:B------:R-:W-:-:S13]  /*50a0*/  ISETP.NE.AND P0, PT, R7, 0x1, PT ;  /* 0x000000010700780c */ /* 0x000fda0003f05270 */
[----:B------:R-:W-:-:S05]  /*50b0*/  @P0 IMAD.HI.U32 R7, R6, c[0x0][0x330], RZ ;  /* 0x0000cc0006070a27 */ /* 0x000fca00078e00ff */
[----:B------:R-:W-:Y:S02]  /*50c0*/  @P0 SHF.R.U32.HI R6, RZ, c[0x0][0x334], R7 ;  /* 0x0000cd00ff060a19 */ /* 0x000fe40000011607 */
.L_x_606:
[----:B------:R-:W-:Y:S05]  /*50d0*/  BSYNC B0 ;  /* 0x0000000000007941 */ /* 0x000fea0003800000 */
.L_x_604:
[----:B------:R-:W-:-:S05]  /*50e0*/  IMAD R6, R6, c[0x0][0x32c], R16 ;  /* 0x0000cb0006067a24 */ /* 0x000fca00078e0210 */
[----:B------:R-:W-:Y:S02]  /*50f0*/  IADD3 R7, R6, c[0x0][0x32c], RZ ;  /* 0x0000cb0006077a10 */ /* 0x000fe40007ffe0ff */
[----:B------:R-:W-:Y:S02]  /*5100*/  IMNMX R4, R4, R6, !PT ;  /* 0x0000000604047217 */ /* 0x000fe40007800200 */
[----:B------:R-:W-:Y:S02]  /*5110*/  IMNMX R5, R5, R7, PT ;  /* 0x0000000705057217 */ /* 0x000fe40003800200 */
.L_x_603:
[----:B--234-:R-:W-:Y:S01]  /*5120*/  FMNMX.FTZ R7, R38, R40, !PT ;  /* 0x0000002826077209 */ /* 0x01cfe20007810000 */
[----:B------:R-:W-:Y:S01]  /*5130*/  UP2UR UR30, UPR, URZ, 0x4 ;  /* 0x000000043f1e7883 */ /* 0x000fe20008000000 */
[----:B------:R-:W-:Y:S01]  /*5140*/  FMNMX.FTZ R6, R36, R37, !PT ;  /* 0x0000002524067209 */ /* 0x000fe20007810000 */
[----:B------:R-:W-:Y:S01]  /*5150*/  UISETP.NE.AND UP2, UPT, UR28, URZ, UPT ;  /* 0x0000003f1c00728c */ /* 0x000fe2000bf45270 */
[----:B------:R-:W-:Y:S01]  /*5160*/  FMNMX.FTZ R7, R41, R7, !PT ;  /* 0x0000000729077209 */ /* 0x000fe20007810000 */
        /* <DEDUP_REMOVED lines=8> */
[----:B------:R-:W-:Y:S01]  /*51f0*/  IMAD.SHL.U32 R225, R0, 0x2, RZ ;  /* 0x0000000200e17824 */ /* 0x000fe200078e00ff */
[----:B------:R-:W-:Y:S01]  /*5200*/  FMNMX.FTZ R6, R61, R6, !PT ;  /* 0x000000063d067209 */ /* 0x000fe20007810000 */
[----:B------:R-:W-:Y:S01]  /*5210*/  STL [R1+0x70], R239 ;  /* 0x000070ef01007387 */ /* 0x000fe20000100800 */
[----:B------:R-:W-:Y:S01]  /*5220*/  FMNMX.FTZ R137, R70, R137, !PT ;  /* 0x0000008946897209 */ /* 0x000fe20007810000 */
[----:B------:R-:W-:Y:S01]  /*5230*/  IMAD R226, R3, 0x2, R225 ;  /* 0x0000000203e27824 */ /* 0x000fe200078e02e1 */
[----:B------:R-:W-:Y:S01]  /*5240*/  FMNMX.FTZ R6, R63, R6, !PT ;  /* 0x000000063f067209 */ /* 0x000fe20007810000 */
[----:B------:R-:W-:Y:S01]  /*5250*/  LDSM.16.MT88.4 R32, [R225+0x100] ;  /* 0x00010000e120783b */ /* 0x000fe20000004200 */
[----:B------:R-:W-:Y:S01]  /*5260*/  FMNMX.FTZ R137, R69, R137, !PT ;  /* 0x0000008945897209 */ /* 0x000fe20007810000 */
[----:B------:R-:W-:Y:S01]  /*5270*/  IMAD R227, R2, 0x2, R226 ;  /* 0x0000000202e37824 */ /* 0x000fe200078e02e2 */
[----:B------:R-:W-:Y:S01]  /*5280*/  FMNMX.FTZ R6, R62, R6, !PT ;  /* 0x000000063e067209 */ /* 0x000fe20007810000 */
[----:B------:R-:W-:Y:S01]  /*5290*/  STL [R1+0x6c], R238 ;  /* 0x00006cee01007387 */ /* 0x000fe20000100800 */
[----:B------:R-:W-:-:S02]  /*52a0*/  FMNMX.FTZ R137, R71, R137, !PT ;  /* 0x0000008947897209 */ /* 0x000fc40007810000 */
[----:B------:R-:W-:Y:S01]  /*52b0*/  FMNMX.FTZ R6, R68, R6, !PT ;  /* 0x0000000644067209 */ /* 0x000fe20007810000 */
[----:B------:R-:W-:Y:S01]  /*52c0*/  LDSM.16.MT88.4 R44, [R227+0x1900] ;  /* 0x00190000e32c783b */ /* 0x000fe20000004200 */
[----:B------:R-:W-:Y:S02]  /*52d0*/  FMNMX.FTZ R137, R193, R137, !PT ;  /* 0x00000089c1897209 */ /* 0x000fe40007810000 */
[----:B------:R-:W-:Y:S01]  /*52e0*/  FMNMX.FTZ R6, R190, R6, !PT ;  /* 0x00000006be067209 */ /* 0x000fe20007810000 */
[----:B------:R-:W-:Y:S01]  /*52f0*/  STL [R1+0x68], R237 ;  /* 0x000068ed01007387 */ /* 0x000fe20000100800 */
[----:B------:R-:W-:Y:S02]  /*5300*/  FMNMX.FTZ R137, R216, R137, !PT ;  /* 0x00000089d8897209 */ /* 0x000fe40007810000 */
[----:B------:R-:W-:Y:S01]  /*5310*/  FMNMX.FTZ R6, R189, R6, !PT ;  /* 0x00000006bd067209 */ /* 0x000fe20007810000 */
[----:B------:R-:W-:Y:S01]  /*5320*/  STL [R1+0x64], R236 ;  /* 0x000064ec01007387 */ /* 0x000fe20000100800 */
[----:B------:R-:W-:-:S02]  /*5330*/  FMNMX.FTZ R137, R207, R137, !PT ;  /* 0x00000089cf897209 */ /* 0x000fc40007810000 */
[----:B------:R-:W-:Y:S01]  /*5340*/  FMNMX.FTZ R6, R188, R6, !PT ;  /* 0x00000006bc067209 */ /* 0x000fe20007810000 */
[----:B------:R-:W-:Y:S01]  /*5350*/  STL [R1+0x60], R235 ;  /* 0x000060eb01007387 */ /* 0x000fe20000100800 */
[----:B------:R-:W-:Y:S02]  /*5360*/  FMNMX.FTZ R137, R191, R137, !PT ;  /* 0x00000089bf897209 */ /* 0x000fe40007810000 */
[----:B------:R-:W-:Y:S01]  /*5370*/  FMNMX.FTZ R6, R139, R6, !PT ;  /* 0x000000068b067209 */ /* 0x000fe20007810000 */
[----:B------:R-:W-:Y:S01]  /*5380*/  STL [R1+0x5c], R234 ;  /* 0x00005cea01007387 */ /* 0x000fe20000100800 */
[----:B------:R-:W-:Y:S01]  /*5390*/  PLOP3.LUT P1, PT, PT, PT, UP2, 0x40, 0x0 ;  /* 0x000000000000781c */ /* 0x000fe20003f2e828 */
[----:B------:R-:W-:Y:S01]  /*53a0*/  UISETP.NE.AND UP2, UPT, UR27, URZ, UPT ;  /* 0x0000003f1b00728c */ /* 0x000fe2000bf45270 */
[----:B------:R-:W-:Y:S01]  /*53b0*/  PLOP3.LUT P2, PT, PT, PT, UP1, 0x40, 0x0 ;  /* 0x000000000000781c */ /* 0x000fe20003f4e818 */
[----:B------:R-:W1:Y:S01]  /*53c0*/  SHFL.BFLY PT, R7, R137, 0x2, 0x1f ;  /* 0x0c401f0089077f89 */ /* 0x000e6200000e0000 */
[C---:B------:R-:W-:Y:S01]  /*53d0*/  ISETP.GT.AND P1, PT, R4.reuse, 0x1, P1 ;  /* 0x000000010400780c */ /* 0x040fe20000f24270 */
[----:B------:R-:W-:Y:S01]  /*53e0*/  UISETP.NE.AND UP1, UPT, UR5, URZ, UPT ;  /* 0x0000003f0500728c */ /* 0x000fe2000bf25270 */
[----:B------:R-:W-:Y:S01]  /*53f0*/  ISETP.GT.AND P2, PT, R4, RZ, P2 ;  /* 0x000000ff0400720c */ /* 0x000fe20001744270 */
[----:B------:R-:W2:Y:S01]  /*5400*/  SHFL.BFLY PT, R8, R6, 0x2, 0x1f ;  /* 0x0c401f0006087f89 */ /* 0x000ea200000e0000 */
[C---:B------:R-:W-:Y:S01]  /*5410*/  ISETP.LT.OR P1, PT, R5.reuse, 0x2, P1 ;  /* 0x000000020500780c */ /* 0x040fe20000f21670 */
[----:B------:R-:W-:Y:S01]  /*5420*/  ULDC.64 UR4, c[0x0][0x2c8] ;  /* 0x0000b20000047ab9 */ /* 0x000fe20000000a00 */
[----:B------:R-:W-:Y:S01]  /*5430*/  ISETP.LT.OR P2, PT, R5, 0x1, P2 ;  /* 0x000000010500780c */ /* 0x000fe20001741670 */
[----:B------:R-:W-:Y:S01]  /*5440*/  STL [R1+0x58], R233 ;  /* 0x000058e901007387 */ /* 0x000fe20000100800 */
[----:B------:R-:W-:-:S02]  /*5450*/  FSEL R15, R10, -INF , !P1 ;  /* 0xff8000000a0f7808 */ /* 0x000fc40004800000 */
[----:B------:R-:W-:Y:S01]  /*5460*/  FSEL R14, R9, -INF , !P2 ;  /* 0xff800000090e7808 */ /* 0x000fe20005000000 */
[----:B------:R-:W-:Y:S01]  /*5470*/  STL [R1+0x54], R232 ;  /* 0x000054e801007387 */ /* 0x000fe20000100800 */
[----:B------:R-:W-:Y:S01]  /*5480*/  PLOP3.LUT P2, PT, PT, PT, UP1, 0x40, 0x0 ;  /* 0x000000000000781c */ /* 0x000fe20003f4e818 */
[----:B------:R-:W-:Y:S01]  /*5490*/  UISETP.NE.AND UP1, UPT, UR28, URZ, UPT ;  /* 0x0000003f1c00728c */ /* 0x000fe2000bf25270 */
[----:B------:R-:W-:Y:S01]  /*54a0*/  PLOP3.LUT P1, PT, PT, PT, UP0, 0x40, 0x0 ;  /* 0x000000000000781c */ /* 0x000fe20003f2e808 */
[----:B------:R-:W-:Y:S01]  /*54b0*/  UISETP.NE.AND UP0, UPT, UR29, URZ, UPT ;  /* 0x0000003f1d00728c */ /* 0x000fe2000bf05270 */
[C---:B------:R-:W-:Y:S01]  /*54c0*/  ISETP.GT.AND P2, PT, R4.reuse, 0x9, P2 ;  /* 0x000000090400780c */ /* 0x040fe20001744270 */
[----:B------:R-:W-:Y:S01]  /*54d0*/  STL [R1+0x50], R231 ;  /* 0x000050e701007387 */ /* 0x000fe20000100800 */
[----:B------:R-:W-:Y:S02]  /*54e0*/  ISETP.GT.AND P1, PT, R4, 0x10, P1 ;  /* 0x000000100400780c */ /* 0x000fe40000f24270 */
[C---:B------:R-:W-:Y:S01]  /*54f0*/  ISETP.LT.OR P2, PT, R5.reuse, 0xa, P2 ;  /* 0x0000000a0500780c */ /* 0x040fe20001741670 */
[----:B------:R-:W-:Y:S01]  /*5500*/  STL [R1+0x4c], R230 ;  /* 0x00004ce601007387 */ /* 0x000fe20000100800 */
[----:B------:R-:W-:-:S02]  /*5510*/  ISETP.LT.OR P1, PT, R5, 0x11, P1 ;  /* 0x000000110500780c */ /* 0x000fc40000f21670 */
[----:B-1----:R-:W-:Y:S01]  /*5520*/  FMNMX.FTZ R137, R137, R7, !PT ;  /* 0x0000000789897209 */ /* 0x002fe20007810000 */
[----:B------:R-:W-:Y:S01]  /*5530*/  STL [R1+0x48], R229 ;  /* 0x000048e501007387 */ /* 0x000fe20000100800 */
[----:B------:R-:W-:Y:S02]  /*5540*/  FSEL R49, R49, -INF , !P2 ;  /* 0xff80000031317808 */ /* 0x000fe40005000000 */
[----:B--2---:R-:W-:Y:S01]  /*5550*/  FMNMX.FTZ R6, R6, R8, !PT ;  /* 0x0000000806067209 */ /* 0x004fe20007810000 */
[----:B------:R-:W1:Y:S01]  /*5560*/  SHFL.BFLY PT, R7, R137, 0x1, 0x1f ;  /* 0x0c201f0089077f89 */ /* 0x000e6200000e0000 */
[----:B------:R-:W-:Y:S02]  /*5570*/  FMNMX.FTZ R8, R14, R15, !PT ;  /* 0x0000000f0e087209 */ /* 0x000fe40007810000 */
[----:B------:R-:W-:Y:S01]  /*5580*/  FSEL R52, R52, -INF , !P1 ;  /* 0xff80000034347808 */ /* 0x000fe20004800000 */
[----:B------:R-:W2:Y:S01]  /*5590*/  SHFL.BFLY PT, R136, R6, 0x1, 0x1f ;  /* 0x0c201f0006887f89 */ /* 0x000ea200000e0000 */
[----:B------:R-:W-:Y:S01]  /*55a0*/  PLOP3.LUT P2, PT, PT, PT, UP5, 0x40, 0x0 ;  /* 0x000000000000781c */ /* 0x000fe20003f4e858 */
[----:B------:R-:W-:Y:S01]  /*55b0*/  UISETP.NE.AND UP5, UPT, UR13, URZ, UPT ;  /* 0x0000003f0d00728c */ /* 0x000fe2000bfa5270 */
[----:B------:R-:W-:Y:S01]  /*55c0*/  PLOP3.LUT P1, PT, PT, PT, UP4, 0x40, 0x0 ;  /* 0x000000000000781c */ /* 0x000fe20003f2e848 */
[----:B------:R-:W-:Y:S01]  /*55d0*/  STL [R1+0x44], R224 ;  /* 0x000044e001007387 */ /* 0x000fe20000100800 */
[----:B------:R-:W-:-:S02]  /*55e0*/  ISETP.GT.AND P2, PT, R4, 0x18, P2 ;  /* 0x000000180400780c */ /* 0x000fc40001744270 */
[----:B------:R-:W-:Y:S02]  /*55f0*/  ISETP.GT.AND P1, PT, R4, 0x19, P1 ;  /* 0x000000190400780c */ /* 0x000fe40000f24270 */
[C---:B------:R-:W-:Y:S02]  /*5600*/  ISETP.LT.OR P2, PT, R5.reuse, 0x19, P2 ;  /* 0x000000190500780c */ /* 0x040fe40001741670 */
[----:B------:R-:W-:Y:S02]  /*5610*/  ISETP.LT.OR P1, PT, R5, 0x1a, P1 ;  /* 0x0000001a0500780c */ /* 0x000fe40000f21670 */
[----:B------:R-:W-:Y:S02]  /*5620*/  FSEL R50, R50, -INF , !P2 ;  /* 0xff80000032327808 */ /* 0x000fe40005000000 */
[----:B------:R-:W-:Y:S02]  /*5630*/  FSEL R53, R53, -INF , !P1 ;  /* 0xff80000035357808 */ /* 0x000fe40004800000 */
[----:B------:R-:W-:-:S02]  /*5640*/  PLOP3.LUT P1, PT, PT, PT, UP1, 0x40, 0x0 ;  /* 0x000000000000781c */ /* 0x000fc40003f2e818 */
[----:B------:R-:W-:Y:S02]  /*5650*/  LEA R228, R2, R225, 0x1 ;  /* 0x000000e102e47211 */ /* 0x000fe400078e08ff */
[----:B-1----:R-:W-:Y:S02]  /*5660*/  FMNMX.FTZ R137, R137, R7, !PT ;  /* 0x0000000789897209 */ /* 0x002fe40007810000 */
[----:B------:R-:W-:Y:S01]  /*5670*/  ISETP.GT.AND P1, PT, R4, 0x28, P1 ;  /* 0x000000280400780c */ /* 0x000fe20000f24270 */
[----:B------:R-:W-:Y:S01]  /*5680*/  LDSM.16.MT88.4 R24, [R228+0x100] ;  /* 0x00010000e418783b */ /* 0x000fe20000004200 */
[----:B--2---:R-:W-:Y:S01]  /*5690*/  FMNMX.FTZ R136, R6, R136, !PT ;  /* 0x0000008806887209 */ /* 0x004fe20007810000 */
[C---:B------:R-:W-:Y:S01]  /*56a0*/  FMUL.FTZ R13, R137.reuse, c[0x0][0x2d0] ;  /* 0x0000b400890d7a20 */ /* 0x040fe20000410000 */
[----:B------:R-:W-:Y:S02]  /*56b0*/  FSETP.NEU.FTZ.AND P0, PT, R137, -INF , PT ;  /* 0xff8000008900780b */ /* 0x000fe40003f1d000 */
[----:B------:R-:W-:Y:S01]  /*56c0*/  FMNMX.FTZ R6, R55, R54, !PT ;  /* 0x0000003637067209 */ /* 0x000fe20007810000 */
[----:B------:R-:W-:Y:S01]  /*56d0*/  FMUL.FTZ R12, R136, c[0x0][0x2d0] ;  /* 0x0000b400880c7a20 */ /* 0x000fe20000410000 */
[----:B------:R-:W-:-:S02]  /*56e0*/  FSEL R13, R13, RZ, P0 ;  /* 0x000000ff0d0d7208 */ /* 0x000fc40000000000 */
[----:B------:R-:W-:Y:S02]  /*56f0*/  FSETP.NEU.FTZ.AND P0, PT, R136, -INF , PT ;  /* 0xff8000008800780b */ /* 0x000fe40003f1d000 */
[----:B------:R-:W-:Y:S01]  /*5700*/  FMNMX.FTZ R6, R57, R6, !PT ;  /* 0x0000000639067209 */ /* 0x000fe20007810000 */
[----:B------:R-:W-:Y:S01]  /*5710*/  FFMA.FTZ R7, R38, c[0x0][0x2d0], -R13 ;  /* 0x0000b40026077a23 */ /* 0x000fe2000001080d */
[----:B------:R-:W-:Y:S02]  /*5720*/  FSEL R12, R12, RZ, P0 ;  /* 0x000000ff0c0c7208 */ /* 0x000fe40000000000 */
[----:B------:R-:W-:Y:S01]  /*5730*/  PLOP3.LUT P0, PT, PT, PT, UP2, 0x40, 0x0 ;  /* 0x000000000000781c */ /* 0x000fe20003f0e828 */
[----:B------:R-:W-:Y:S01]  /*5740*/  UISETP.NE.AND UP2, UPT, UR30, URZ, UPT ;  /* 0x0000003f1e00728c */ /* 0x000fe2000bf45270 */
[----:B------:R-:W-:Y:S01]  /*5750*/  FMNMX.FTZ R6, R56, R6, !PT ;  /* 0x0000000638067209 */ /* 0x000fe20007810000 */
[----:B------:R1:W-:Y:S01]  /*5760*/  MUFU.EX2 R211, R7 ;  /* 0x0000000700d37308 */ /* 0x0003e20000000800 */
[----:B------:R-:W-:Y:S01]  /*5770*/  ISETP.GT.AND P0, PT, R4, 0x8, P0 ;  /* 0x000000080400780c */ /* 0x000fe20000704270 */
[----:B------:R-:W-:Y:S01]  /*5780*/  FFMA.FTZ R2, R21, c[0x0][0x2d0], -R12 ;  /* 0x0000b40015027a23 */ /* 0x000fe2000001080c */
[----:B------:R-:W-:-:S02]  /*5790*/  FMNMX.FTZ R6, R58, R6, !PT ;  /* 0x000000063a067209 */ /* 0x000fc40007810000 */
[----:B------:R-:W-:Y:S02]  /*57a0*/  ISETP.LT.OR P0, PT, R5, 0x9, P0 ;  /* 0x000000090500780c */ /* 0x000fe40000701670 */
[----:B------:R-:W-:Y:S01]  /*57b0*/  FMNMX.FTZ R6, R60, R6, !PT ;  /* 0x000000063c067209 */ /* 0x000fe20007810000 */
[----:B------:R-:W-:Y:S01]  /*57c0*/  MUFU.EX2 R196, R2 ;  /* 0x0000000200c47308 */ /* 0x000fe20000000800 */
[----:B------:R-:W-:Y:S02]  /*57d0*/  FSEL R48, R48, -INF , !P0 ;  /* 0xff80000030307808 */ /* 0x000fe40004000000 */
[----:B------:R-:W-:Y:S01]  /*57e0*/  PLOP3.LUT P0, PT, PT, PT, UP6, 0x40, 0x0 ;  /* 0x000000000000781c */ /* 0x000fe20003f0e868 */
[----:B------:R-:W-:Y:S01]  /*57f0*/  UISETP.NE.AND UP6, UPT, UR12, URZ, UPT ;  /* 0x0000003f0c00728c */ /* 0x000fe2000bfc5270 */
[----:B------:R-:W-:Y:S02]  /*5800*/  FMNMX.FTZ R6, R59, R6, !PT ;  /* 0x000000063b067209 */ /* 0x000fe40007810000 */
[----:B------:R-:W-:Y:S01]  /*5810*/  ISETP.GT.AND P0, PT, R4, 0x11, P0 ;  /* 0x000000110400780c */ /* 0x000fe20000704270 */
[----:B-1----:R-:W-:Y:S01]  /*5820*/  FFMA.FTZ R7, R40, c[0x0][0x2d0], -R13 ;  /* 0x0000b40028077a23 */ /* 0x002fe2000001080d */
[----:B------:R-:W-:-:S02]  /*5830*/  FMNMX.FTZ R6, R72, R6, !PT ;  /* 0x0000000648067209 */ /* 0x000fc40007810000 */
[----:B------:R-:W-:Y:S01]  /*5840*/  ISETP.LT.OR P0, PT, R5, 0x12, P0 ;  /* 0x000000120500780c */ /* 0x000fe20000701670 */
[----:B------:R1:W2:Y:S01]  /*5850*/  MUFU.EX2 R210, R7 ;  /* 0x0000000700d27308 */ /* 0x0002a20000000800 */
[----:B------:R-:W-:Y:S02]  /*5860*/  FMNMX.FTZ R8, R48, R8, !PT ;  /* 0x0000000830087209 */ /* 0x000fe40007810000 */
[----:B------:R-:W-:Y:S02]  /*5870*/  FSEL R51, R11, -INF , !P0 ;  /* 0xff8000000b337808 */ /* 0x000fe40004000000 */
[----:B------:R-:W-:Y:S02]  /*5880*/  PLOP3.LUT P0, PT, PT, PT, UP3, 0x40, 0x0 ;  /* 0x000000000000781c */ /* 0x000fe40003f0e838 */
[----:B------:R-:W-:Y:S02]  /*5890*/  FMNMX.FTZ R6, R134, R6, !PT ;  /* 0x0000000686067209 */ /* 0x000fe40007810000 */
[----:B------:R-:W-:-:S02]  /*58a0*/  ISETP.GT.AND P0, PT, R4, 0x20, P0 ;  /* 0x000000200400780c */ /* 0x000fc40000704270 */
[----:B------:R-:W-:Y:S02]  /*58b0*/  FMNMX.FTZ R8, R49, R8, !PT ;  /* 0x0000000831087209 */ /* 0x000fe40007810000 */
[----:B------:R-:W-:Y:S02]  /*58c0*/  FMNMX.FTZ R6, R132, R6, !PT ;  /* 0x0000000684067209 */ /* 0x000fe40007810000 */
[----:B------:R-:W-:Y:S01]  /*58d0*/  ISETP.LT.OR P0, PT, R5, 0x21, P0 ;  /* 0x000000210500780c */ /* 0x000fe20000701670 */
[----:B-1----:R-:W-:Y:S01]  /*58e0*/  FFMA.FTZ R7, R41, c[0x0][0x2d0], -R13 ;  /* 0x0000b40029077a23 */ /* 0x002fe2000001080d */
[----:B------:R-:W-:Y:S02]  /*58f0*/  FMNMX.FTZ R8, R52, R8, !PT ;  /* 0x0000000834087209 */ /* 0x000fe40007810000 */
[----:B------:R-:W-:Y:S01]  /*5900*/  FMNMX.FTZ R6, R133, R6, !PT ;  /* 0x0000000685067209 */ /* 0x000fe20007810000 */
[----:B------:R1:W-:Y:S01]  /*5910*/  MUFU.EX2 R195, R7 ;  /* 0x0000000700c37308 */ /* 0x0003e20000000800 */
[----:B------:R-:W-:-:S02]  /*5920*/  FSEL R87, R20, -INF , !P0 ;  /* 0xff80000014577808 */ /* 0x000fc40004000000 */
[----:B------:R-:W-:Y:S02]  /*5930*/  PLOP3.LUT P2, PT, PT, PT, UP2, 0x40, 0x0 ;  /* 0x000000000000781c */ /* 0x000fe40003f4e828 */
[----:B------:R-:W-:Y:S02]  /*5940*/  PLOP3.LUT P0, PT, PT, PT, UP0, 0x40, 0x0 ;  /* 0x000000000000781c */ /* 0x000fe40003f0e808 */
[----:B------:R-:W-:Y:S02]  /*5950*/  FMNMX.FTZ R8, R51, R8, !PT ;  /* 0x0000000833087209 */ /* 0x000fe40007810000 */
[----:B------:R-:W-:Y:S02]  /*5960*/  FMNMX.FTZ R6, R138, R6, !PT ;  /* 0x000000068a067209 */ /* 0x000fe40007810000 */
[C---:B------:R-:W-:Y:S02]  /*5970*/  ISETP.GT.AND P2, PT, R4.reuse, 0x21, P2 ;  /* 0x000000210400780c */ /* 0x040fe40001744270 */
[----:B------:R-:W-:-:S02]  /*5980*/  ISETP.GT.AND P0, PT, R4, 0x29, P0 ;  /* 0x000000290400780c */ /* 0x000fc40000704270 */
[----:B------:R-:W-:Y:S01]  /*5990*/  FMNMX.FTZ R4, R50, R8, !PT ;  /* 0x0000000832047209 */ /* 0x000fe20007810000 */
[----:B-1----:R-:W-:Y:S01]  /*59a0*/  FFMA.FTZ R7, R42, c[0x0][0x2d0], -R13 ;  /* 0x0000b4002a077a23 */ /* 0x002fe2000001080d */
[----:B------:R-:W1:Y:S01]  /*59b0*/  SHFL.BFLY PT, R8, R6, 0x2, 0x1f ;  /* 0x0c401f0006087f89 */ /* 0x000e6200000e0000 */
[----:B------:R-:W-:Y:S02]  /*59c0*/  ISETP.LT.OR P2, PT, R5, 0x22, P2 ;  /* 0x000000220500780c */ /* 0x000fe40001741670 */
[----:B------:R-:W-:Y:S01]  /*59d0*/  FMNMX.FTZ R4, R53, R4, !PT ;  /* 0x0000000435047209 */ /* 0x000fe20007810000 */
[----:B------:R-:W-:Y:S01]  /*59e0*/  LDSM.16.MT88.4 R40, [R228+0x1900] ;  /* 0x00190000e428783b */ /* 0x000fe20000004200 */
[----:B------:R-:W-:Y:S01]  /*59f0*/  ISETP.LT.OR P1, PT, R5, 0x29, P1 ;  /* 0x000000290500780c */ /* 0x000fe20000f21670 */
[----:B------:R-:W3:Y:S01]  /*5a00*/  MUFU.EX2 R192, R7 ;  /* 0x0000000700c07308 */ /* 0x000ee20000000800 */
[----:B------:R-:W-:Y:S02]  /*5a10*/  FSEL R86, R19, -INF , !P2 ;  /* 0xff80000013567808 */ /* 0x000fe40005000000 */
[----:B------:R-:W-:Y:S01]  /*5a20*/  FMNMX.FTZ R4, R87, R4, !PT ;  /* 0x0000000457047209 */ /* 0x000fe20007810000 */
[----:B------:R-:W-:Y:S01]  /*5a30*/  LDSM.16.MT88.4 R16, [R225+0x1900] ;  /* 0x00190000e110783b */ /* 0x000fe20000004200 */
[----:B------:R-:W-:Y:S01]  /*5a40*/  ISETP.LT.OR P0, PT, R5, 0x2a, P0 ;  /* 0x0000002a0500780c */ /* 0x000fe20000701670 */
[----:B------:R-:W-:Y:S01]  /*5a50*/  FFMA.FTZ R5, R36, c[0x0][0x2d0], -R12 ;  /* 0x0000b40024057a23 */ /* 0x000fe2000001080c */
[----:B------:R-:W-:-:S02]  /*5a60*/  FSEL R85, R23, -INF , !P1 ;  /* 0xff80000017557808 */ /* 0x000fc40004800000 */
[----:B------:R-:W-:Y:S01]  /*5a70*/  FMNMX.FTZ R4, R86, R4, !PT ;  /* 0x0000000456047209 */ /* 0x000fe20007810000 */
[----:B------:R4:W-:Y:S01]  /*5a80*/  MUFU.EX2 R222, R5 ;  /* 0x0000000500de7308 */ /* 0x0009e20000000800 */
[----:B------:R-:W-:Y:S01]  /*5a90*/  FSEL R84, R31, -INF , !P0 ;  /* 0xff8000001f547808 */ /* 0x000fe20004000000 */
[----:B------:R-:W-:Y:S01]  /*5aa0*/  LDSM.16.MT88.4 R20, [R227+0x100] ;  /* 0x00010000e314783b */ /* 0x000fe20000004200 */
[----:B------:R-:W-:Y:S01]  /*5ab0*/  FMNMX.FTZ R0, R85, R4, !PT ;  /* 0x0000000455007209 */ /* 0x000fe20007810000 */
[----:B------:R-:W-:Y:S02]  /*5ac0*/  FFMA.FTZ R4, R37, c[0x0][0x2d0], -R12 ;  /* 0x0000b40025047a23 */ /* 0x000fe4000001080c */
[----:B------:R-:W-:Y:S01]  /*5ad0*/  LDSM.16.MT88.4 R28, [R226+0x100] ;  /* 0x00010000e21c783b */ /* 0x000fe20000004200 */
[----:B------:R-:W-:Y:S01]  /*5ae0*/  FMNMX.FTZ R0, R84, R0, !PT ;  /* 0x0000000054007209 */ /* 0x000fe20007810000 */
[----:B------:R4:W4:Y:S01]  /*5af0*/  MUFU.EX2 R209, R4 ;  /* 0x0000000400d17308 */ /* 0x0009220000000800 */
[----:B-1----:R-:W-:-:S02]  /*5b00*/  FMNMX.FTZ R3, R6, R8, !PT ;  /* 0x0000000806037209 */ /* 0x002fc40007810000 */
[----:B--2---:R-:W-:Y:S02]  /*5b10*/  F2FP.PACK_AB R8, R210, R211 ;  /* 0x000000d3d208723e */ /* 0x004fe400000000ff */
[----:B---3--:R-:W-:Y:S01]  /*5b20*/  F2FP.PACK_AB R10, R192, R195 ;  /* 0x000000c3c00a723e */ /* 0x008fe200000000ff */
[----:B------:R-:W1:Y:S04]  /*5b30*/  SHFL.BFLY PT, R135, R3, 0x1, 0x1f ;  /* 0x0c201f0003877f89 */ /* 0x000e6800000e0000 */
[----:B----4-:R-:W2:Y:S01]  /*5b40*/  SHFL.BFLY PT, R5, R0, 0x2, 0x1f ;  /* 0x0c401f0000057f89 */ /* 0x010ea200000e0000 */
[----:B------:R-:W-:Y:S01]  /*5b50*/  FFMA.FTZ R4, R39, c[0x0][0x2d0], -R12 ;  /* 0x0000b40027047a23 */ /* 0x000fe2000001080c */
[----:B------:R-:W-:Y:S02]  /*5b60*/  F2FP.PACK_AB R9, R209, R222 ;  /* 0x000000ded109723e */ /* 0x000fe400000000ff */
[----:B------:R-:W-:Y:S01]  /*5b70*/  LDSM.16.MT88.4 R36, [R226+0x1900] ;  /* 0x00190000e224783b */ /* 0x000fe20000004200 */
[----:B------:R-:W3:Y:S01]  /*5b80*/  MUFU.EX2 R65, R4 ;  /* 0x0000000400417308 */ /* 0x000ee20000000800 */
[----:B-1----:R-:W-:-:S02]  /*5b90*/  FMNMX.FTZ R135, R3, R135, !PT ;  /* 0x0000008703877209 */ /* 0x002fc40007810000 */
[----:B--2---:R-:W-:-:S03]  /*5ba0*/  FMNMX.FTZ R0, R0, R5, !PT ;  /* 0x0000000500007209 */ /* 0x004fc60007810000 */
[C---:B------:R-:W-:Y:S01]  /*5bb0*/  FMUL.FTZ R2, R135.reuse, c[0x0][0x2d0] ;  /* 0x0000b40087027a20 */ /* 0x040fe20000410000 */
[----:B------:R-:W-:Y:S02]  /*5bc0*/  FSETP.NEU.FTZ.AND P0, PT, R135, -INF , PT ;  /* 0xff8000008700780b */ /* 0x000fe40003f1d000 */
[----:B---3--:R-:W-:Y:S01]  /*5bd0*/  F2FP.PACK_AB R11, R196, R65 ;  /* 0x00000041c40b723e */ /* 0x008fe200000000ff */
[----:B------:R-:W1:Y:S01]  /*5be0*/  SHFL.BFLY PT, R4, R0, 0x1, 0x1f ;  /* 0x0c201f0000047f89 */ /* 0x000e6200000e0000 */
[----:B------:R-:W-:-:S05]  /*5bf0*/  FSEL R2, R2, RZ, P0 ;  /* 0x000000ff02027208 */ /* 0x000fca0000000000 */
[--C-:B------:R-:W-:Y:S01]  /*5c00*/  FFMA.FTZ R3, R55, c[0x0][0x2d0], -R2.reuse ;  /* 0x0000b40037037a23 */ /* 0x100fe20000010802 */
[C---:B------:R-:W-:Y:S03]  /*5c10*/  HMMA.16816.F32 R144, R8.reuse, R32, RZ ;  /* 0x000000200890723c */ /* 0x040fe600000018ff */
[----:B------:R2:W-:Y:S05]  /*5c20*/  MUFU.EX2 R221, R3 ;  /* 0x0000000300dd7308 */ /* 0x0005ea0000000800 */
[C---:B------:R-:W-:Y:S08]  /*5c30*/  HMMA.16816.F32 R184, R8.reuse, R28, RZ ;  /* 0x0000001c08b8723c */ /* 0x040ff000000018ff */
[----:B------:R-:W-:Y:S01]  /*5c40*/  HMMA.16816.F32 R180, R8, R24, RZ ;  /* 0x0000001808b4723c */ /* 0x000fe200000018ff */
[----:B--2---:R-:W-:-:S04]  /*5c50*/  FFMA.FTZ R3, R54, c[0x0][0x2d0], -R2 ;  /* 0x0000b40036037a23 */ /* 0x004fc80000010802 */
[----:B------:R1:W-:Y:S03]  /*5c60*/  MUFU.EX2 R208, R3 ;  /* 0x0000000300d07308 */ /* 0x0003e60000000800 */
[C---:B------:R-:W-:Y:S08]  /*5c70*/  HMMA.16816.F32 R176, R8.reuse, R20, RZ ;  /* 0x0000001408b0723c */ /* 0x040ff000000018ff */
[----:B------:R-:W-:Y:S01]  /*5c80*/  HMMA.16816.F32 R172, R8, R16, RZ ;  /* 0x0000001008ac723c */ /* 0x000fe200000018ff */
[----:B-1----:R-:W-:Y:S01]  /*5c90*/  FMNMX.FTZ R3, R4, R0, !PT ;  /* 0x0000000004037209 */ /* 0x002fe20007810000 */
[----:B------:R-:W-:-:S06]  /*5ca0*/  FFMA.FTZ R0, R57, c[0x0][0x2d0], -R2 ;  /* 0x0000b40039007a23 */ /* 0x000fcc0000010802 */
[C---:B------:R-:W-:Y:S01]  /*5cb0*/  HMMA.16816.F32 R168, R8.reuse, R36, RZ ;  /* 0x0000002408a8723c */ /* 0x040fe200000018ff */
[----:B------:R-:W-:Y:S01]  /*5cc0*/  FFMA.FTZ R4, R56, c[0x0][0x2d0], -R2 ;  /* 0x0000b40038047a23 */ /* 0x000fe20000010802 */
[C---:B------:R-:W-:Y:S01]  /*5cd0*/  FSETP.NEU.FTZ.AND P0, PT, R3.reuse, -INF , PT ;  /* 0xff8000000300780b */ /* 0x040fe20003f1d000 */
[----:B------:R1:W-:Y:S05]  /*5ce0*/  MUFU.EX2 R194, R0 ;  /* 0x0000000000c27308 */ /* 0x0003ea0000000800 */
[C---:B------:R-:W-:Y:S03]  /*5cf0*/  HMMA.16816.F32 R164, R8.reuse, R40, RZ ;  /* 0x0000002808a4723c */ /* 0x040fe600000018ff */
[----:B------:R-:W2:Y:S05]  /*5d00*/  MUFU.EX2 R197, R4 ;  /* 0x0000000400c57308 */ /* 0x000eaa0000000800 */
[----:B------:R-:W-:Y:S01]  /*5d10*/  HMMA.16816.F32 R160, R8, R44, RZ ;  /* 0x0000002c08a0723c */ /* 0x000fe200000018ff */
[----:B-1----:R-:W-:-:S07]  /*5d20*/  FMUL.FTZ R0, R3, c[0x0][0x2d0] ;  /* 0x0000b40003007a20 */ /* 0x002fce0000410000 */
[----:B------:R-:W-:Y:S01]  /*5d30*/  HMMA.16816.F32 R156, R8, R34, RZ ;  /* 0x00000022089c723c */ /* 0x000fe200000018ff */
[----:B------:R-:W-:Y:S02]  /*5d40*/  FSEL R0, R0, RZ, P0 ;  /* 0x000000ff00007208 */ /* 0x000fe40000000000 */
[----:B--2---:R-:W-:-:S03]  /*5d50*/  F2FP.PACK_AB R6, R197, R194 ;  /* 0x000000c2c506723e */ /* 0x004fc600000000ff */
[--C-:B------:R-:W-:Y:S02]  /*5d60*/  FFMA.FTZ R4, R14, c[0x0][0x2d0], -R0.reuse ;  /* 0x0000b4000e047a23 */ /* 0x100fe40000010800 */
[C---:B------:R-:W-:Y:S01]  /*5d70*/  HMMA.16816.F32 R152, R8.reuse, R30, RZ ;  /* 0x0000001e0898723c */ /* 0x040fe200000018ff */
[----:B------:R-:W-:Y:S01]  /*5d80*/  IMAD.MOV.U32 R14, RZ, RZ, R65 ;  /* 0x000000ffff0e7224 */ /* 0x000fe200078e0041 */
[----:B------:R1:W-:Y:S06]  /*5d90*/  MUFU.EX2 R220, R4 ;  /* 0x0000000400dc7308 */ /* 0x0003ec0000000800 */
[C---:B------:R-:W-:Y:S08]  /*5da0*/  HMMA.16816.F32 R148, R8.reuse, R26, RZ ;  /* 0x0000001a0894723c */ /* 0x040ff000000018ff */
[----:B------:R-:W-:Y:S01]  /*5db0*/  HMMA.16816.F32 R140, R8, R22, RZ ;  /* 0x00000016088c723c */ /* 0x000fe200000018ff */
[----:B-1----:R-:W-:-:S04]  /*5dc0*/  FFMA.FTZ R4, R15, c[0x0][0x2d0], -R0 ;  /* 0x0000b4000f047a23 */ /* 0x002fc80000010800 */
[----:B------:R1:W2:Y:S03]  /*5dd0*/  MUFU.EX2 R237, R4 ;  /* 0x0000000400ed7308 */ /* 0x0002a60000000800 */
[C---:B------:R-:W-:Y:S08]  /*5de0*/  HMMA.16816.F32 R128, R8.reuse, R18, RZ ;  /* 0x000000120880723c */ /* 0x040ff000000018ff */
[----:B------:R-:W-:Y:S01]  /*5df0*/  HMMA.16816.F32 R124, R8, R38, RZ ;  /* 0x00000026087c723c */ /* 0x000fe200000018ff */
[----:B-1----:R-:W-:Y:S01]  /*5e00*/  FFMA.FTZ R4, R48, c[0x0][0x2d0], -R0 ;  /* 0x0000b40030047a23 */ /* 0x002fe20000010800 */
[----:B--2---:R-:W-:-:S06]  /*5e10*/  F2FP.PACK_AB R5, R237, R220 ;  /* 0x000000dced05723e */ /* 0x004fcc00000000ff */
[C---:B------:R-:W-:Y:S01]  /*5e20*/  HMMA.16816.F32 R120, R8.reuse, R42, RZ ;  /* 0x0000002a0878723c */ /* 0x040fe200000018ff */
[----:B------:R1:W-:Y:S07]  /*5e30*/  MUFU.EX2 R234, R4 ;  /* 0x0000000400ea7308 */ /* 0x0003ee0000000800 */
[----:B------:R-:W-:Y:S07]  /*5e40*/  HMMA.16816.F32 R112, R8, R46, RZ ;  /* 0x0000002e0870723c */ /* 0x000fee00000018ff */
[----:B------:R-:W-:-:S02]  /*5e50*/  FFMA.FTZ R8, R64, c[0x0][0x2d0], -R13 ;  /* 0x0000b40040087a23 */ /* 0x000fc4000001080d */
[----:B-1----:R-:W-:Y:S02]  /*5e60*/  FFMA.FTZ R4, R49, c[0x0][0x2d0], -R0 ;  /* 0x0000b40031047a23 */ /* 0x002fe40000010800 */
[----:B------:R1:W-:Y:S08]  /*5e70*/  MUFU.EX2 R198, R8 ;  /* 0x0000000800c67308 */ /* 0x0003f00000000800 */
[----:B------:R2:W3:Y:S01]  /*5e80*/  MUFU.EX2 R230, R4 ;  /* 0x0000000400e67308 */ /* 0x0004e20000000800 */
[----:B-1----:R-:W-:-:S07]  /*5e90*/  FFMA.FTZ R8, R70, c[0x0][0x2d0], -R13 ;  /* 0x0000b40046087a23 */ /* 0x002fce000001080d */
[----:B------:R1:W-:Y:S01]  /*5ea0*/  MUFU.EX2 R238, R8 ;  /* 0x0000000800ee7308 */ /* 0x0003e20000000800 */
[----:B--2---:R-:W-:Y:S02]  /*5eb0*/  F2FP.PACK_AB R4, R208, R221 ;  /* 0x000000ddd004723e */ /* 0x004fe400000000ff */
[----:B---3--:R-:W-:-:S07]  /*5ec0*/  F2FP.PACK_AB R7, R230, R234 ;  /* 0x000000eae607723e */ /* 0x008fce00000000ff */
[----:B------:R-:W-:Y:S01]  /*5ed0*/  HMMA.16816.F32 R92, R4, R24, RZ ;  /* 0x00000018045c723c */ /* 0x000fe200000018ff */
[----:B-1----:R-:W-:-:S04]  /*5ee0*/  FFMA.FTZ R8, R69, c[0x0][0x2d0], -R13 ;  /* 0x0000b40045087a23 */ /* 0x002fc8000001080d */
[----:B------:R1:W-:Y:S03]  /*5ef0*/  MUFU.EX2 R235, R8 ;  /* 0x0000000800eb7308 */ /* 0x0003e60000000800 */
[C---:B------:R-:W-:Y:S01]  /*5f00*/  HMMA.16816.F32 R100, R4.reuse, R26, RZ ;  /* 0x0000001a0464723c */ /* 0x040fe200000018ff */
[----:B------:R-:W2:Y:S07]  /*5f10*/  LDSM.16.MT88.4 R24, [R226+0x900] ;  /* 0x00090000e218783b */ /* 0x000eae0000004200 */
[----:B------:R-:W-:Y:S01]  /*5f20*/  HMMA.16816.F32 R88, R4, R18, RZ ;  /* 0x000000120458723c */ /* 0x000fe200000018ff */
[----:B-1----:R-:W-:-:S07]  /*5f30*/  FFMA.FTZ R8, R71, c[0x0][0x2d0], -R13 ;  /* 0x0000b40047087a23 */ /* 0x002fce000001080d */
[C---:B------:R-:W-:Y:S01]  /*5f40*/  HMMA.16816.F32 R76, R4.reuse, R38, RZ ;  /* 0x00000026044c723c */ /* 0x040fe200000018ff */
[----:B------:R1:W3:Y:S07]  /*5f50*/  MUFU.EX2 R229, R8 ;  /* 0x0000000800e57308 */ /* 0x0002ee0000000800 */
[C---:B------:R-:W-:Y:S08]  /*5f60*/  HMMA.16816.F32 R80, R4.reuse, R20, RZ ;  /* 0x000000140450723c */ /* 0x040ff000000018ff */
[----:B------:R-:W-:Y:S01]  /*5f70*/  HMMA.16816.F32 R96, R4, R22, RZ ;  /* 0x000000160460723c */ /* 0x000fe200000018ff */
[----:B------:R-:W-:Y:S01]  /*5f80*/  LDSM.16.MT88.4 R20, [R228+0x900] ;  /* 0x00090000e414783b */ /* 0x000fe20000004200 */
[----:B-1----:R-:W-:Y:S01]  /*5f90*/  FFMA.FTZ R8, R61, c[0x0][0x2d0], -R12 ;  /* 0x0000b4003d087a23 */ /* 0x002fe2000001080c */
[----:B---3--:R-:W-:-:S03]  /*5fa0*/  F2FP.PACK_AB R10, R229, R235 ;  /* 0x000000ebe50a723e */ /* 0x008fc600000000ff */
[----:B------:R1:W-:Y:S02]  /*5fb0*/  MUFU.EX2 R199, R8 ;  /* 0x0000000800c77308 */ /* 0x0003e40000000800 */
[C---:B------:R-:W-:Y:S08]  /*5fc0*/  HMMA.16816.F32 R64, R4.reuse, R32, RZ ;  /* 0x000000200440723c */ /* 0x040ff000000018ff */
[----:B------:R-:W-:Y:S01]  /*5fd0*/  HMMA.16816.F32 R116, R4, R34, RZ ;  /* 0x000000220474723c */ /* 0x000fe200000018ff */
[----:B------:R-:W-:Y:S01]  /*5fe0*/  LDSM.16.MT88.4 R32, [R225+0x900] ;  /* 0x00090000e120783b */ /* 0x000fe20000004200 */
[----:B-1----:R-:W-:-:S06]  /*5ff0*/  FFMA.FTZ R8, R63, c[0x0][0x2d0], -R12 ;  /* 0x0000b4003f087a23 */ /* 0x002fcc000001080c */
[C---:B------:R-:W-:Y:S01]  /*6000*/  HMMA.16816.F32 R104, R4.reuse, R28, RZ ;  /* 0x0000001c0468723c */ /* 0x040fe200000018ff */
[----:B------:R1:W3:Y:S07]  /*6010*/  MUFU.EX2 R236, R8 ;  /* 0x0000000800ec7308 */ /* 0x0002ee0000000800 */
[----:B------:R-:W-:Y:S01]  /*6020*/  HMMA.16816.F32 R108, R4, R30, RZ ;  /* 0x0000001e046c723c */ /* 0x000fe200000018ff */
[----:B------:R-:W-:Y:S01]  /*6030*/  LDSM.16.MT88.4 R28, [R225+0x2100] ;  /* 0x00210000e11c783b */ /* 0x000fe20000004200 */
[----:B-1----:R-:W-:Y:S01]  /*6040*/  FFMA.FTZ R8, R62, c[0x0][0x2d0], -R12 ;  /* 0x0000b4003e087a23 */ /* 0x002fe2000001080c */
[----:B---3--:R-:W-:-:S03]  /*6050*/  F2FP.PACK_AB R9, R236, R199 ;  /* 0x000000c7ec09723e */ /* 0x008fc600000000ff */
[----:B------:R1:W-:Y:S02]  /*6060*/  MUFU.EX2 R232, R8 ;  /* 0x0000000800e87308 */ /* 0x0003e40000000800 */
[----:B-1----:R-:W-:Y:S02]  /*6070*/  FFMA.FTZ R8, R68, c[0x0][0x2d0], -R12 ;  /* 0x0000b40044087a23 */ /* 0x002fe4000001080c */
[----:B------:R-:W-:Y:S01]  /*6080*/  HMMA.16816.F32 R68, R4, R16, RZ ;  /* 0x000000100444723c */ /* 0x000fe200000018ff */
[----:B------:R-:W1:Y:S03]  /*6090*/  LDSM.16.MT88.4 R16, [R227+0x900] ;  /* 0x00090000e310783b */ /* 0x000e660000004200 */
[----:B------:R3:W4:Y:S02]  /*60a0*/  MUFU.EX2 R224, R8 ;  /* 0x0000000800e07308 */ /* 0x0007240000000800 */
[----:B---3--:R-:W-:Y:S01]  /*60b0*/  FFMA.FTZ R8, R58, c[0x0][0x2d0], -R2 ;  /* 0x0000b4003a087a23 */ /* 0x008fe20000010802 */
[----:B----4-:R-:W-:-:S05]  /*60c0*/  F2FP.PACK_AB R11, R224, R232 ;  /* 0x000000e8e00b723e */ /* 0x010fca00000000ff */
[----:B------:R3:W-:Y:S02]  /*60d0*/  MUFU.EX2 R239, R8 ;  /* 0x0000000800ef7308 */ /* 0x0007e40000000800 */
[--C-:B---3--:R-:W-:Y:S02]  /*60e0*/  FFMA.FTZ R8, R60, c[0x0][0x2d0], -R2.reuse ;  /* 0x0000b4003c087a23 */ /* 0x108fe40000010802 */
[----:B------:R-:W-:Y:S01]  /*60f0*/  HMMA.16816.F32 R60, R4, R36, RZ ;  /* 0x00000024043c723c */ /* 0x000fe200000018ff */
[----:B------:R-:W3:Y:S03]  /*6100*/  LDSM.16.MT88.4 R36, [R226+0x2100] ;  /* 0x00210000e224783b */ /* 0x000ee60000004200 */
[----:B------:R4:W1:Y:S02]  /*6110*/  MUFU.EX2 R223, R8 ;  /* 0x0000000800df7308 */ /* 0x0008640000000800 */
[----:B----4-:R-:W-:-:S02]  /*6120*/  FFMA.FTZ R8, R59, c[0x0][0x2d0], -R2 ;  /* 0x0000b4003b087a23 */ /* 0x010fc40000010802 */
[C---:B------:R-:W-:Y:S04]  /*6130*/  HMMA.16816.F32 R56, R4.reuse, R40, RZ ;  /* 0x000000280438723c */ /* 0x040fe800000018ff */
[----:B------:R4:W-:Y:S02]  /*6140*/  MUFU.EX2 R231, R8 ;  /* 0x0000000800e77308 */ /* 0x0009e40000000800 */
[----:B----4-:R-:W-:Y:S02]  /*6150*/  FFMA.FTZ R8, R72, c[0x0][0x2d0], -R2 ;  /* 0x0000b40048087a23 */ /* 0x010fe40000010802 */
[----:B------:R-:W-:Y:S01]  /*6160*/  HMMA.16816.F32 R72, R4, R42, RZ ;  /* 0x0000002a0448723c */ /* 0x000fe200000018ff */
[----:B------:R-:W4:Y:S03]  /*6170*/  LDSM.16.MT88.4 R40, [R228+0x2100] ;  /* 0x00210000e428783b */ /* 0x000f260000004200 */
[----:B------:R1:W1:Y:S02]  /*6180*/  MUFU.EX2 R233, R8 ;  /* 0x0000000800e97308 */ /* 0x0002640000000800 */
[----:B-1----:R-:W-:-:S06]  /*6190*/  FFMA.FTZ R8, R52, c[0x0][0x2d0], -R0 ;  /* 0x0000b40034087a23 */ /* 0x002fcc0000010800 */
[----:B------:R1:W-:Y:S02]  /*61a0*/  MUFU.EX2 R15, R8 ;  /* 0x00000008000f7308 */ /* 0x0003e40000000800 */
[----:B-1----:R-:W-:-:S06]  /*61b0*/  FFMA.FTZ R8, R51, c[0x0][0x2d0], -R0 ;  /* 0x0000b40033087a23 */ /* 0x002fcc0000010800 */
[----:B------:R1:W1:Y:S02]  /*61c0*/  MUFU.EX2 R206, R8 ;  /* 0x0000000800ce7308 */ /* 0x0002640000000800 */
[--C-:B-1----:R-:W-:Y:S02]  /*61d0*/  FFMA.FTZ R8, R50, c[0x0][0x2d0], -R0.reuse ;  /* 0x0000b40032087a23 */ /* 0x102fe40000010800 */
[----:B------:R-:W-:Y:S04]  /*61e0*/  HMMA.16816.F32 R48, R4, R44, RZ ;  /* 0x0000002c0430723c */ /* 0x000fe800000018ff */
[----:B------:R1:W-:Y:S02]  /*61f0*/  MUFU.EX2 R205, R8 ;  /* 0x0000000800cd7308 */ /* 0x0003e40000000800 */
[----:B-1----:R-:W-:-:S02]  /*6200*/  FFMA.FTZ R8, R53, c[0x0][0x2d0], -R0 ;  /* 0x0000b40035087a23 */ /* 0x002fc40000010800 */
[----:B------:R-:W-:Y:S01]  /*6210*/  HMMA.16816.F32 R52, R4, R46, RZ ;  /* 0x0000002e0434723c */ /* 0x000fe200000018ff */
[----:B------:R-:W1:Y:S03]  /*6220*/  LDSM.16.MT88.4 R44, [R227+0x2100] ;  /* 0x00210000e32c783b */ /* 0x000e660000004200 */
[----:B------:R2:W2:Y:S03]  /*6230*/  MUFU.EX2 R204, R8 ;  /* 0x0000000800cc7308 */ /* 0x0004a60000000800 */
[----:B------:R-:W-:Y:S02]  /*6240*/  F2FP.PACK_AB R4, R223, R239 ;  /* 0x000000efdf04723e */ /* 0x000fe400000000ff */
[----:B------:R-:W-:Y:S02]  /*6250*/  F2FP.PACK_AB R6, R233, R231 ;  /* 0x000000e7e906723e */ /* 0x000fe400000000ff */
[----:B------:R-:W-:-:S02]  /*6260*/  F2FP.PACK_AB R5, R206, R15 ;  /* 0x0000000fce05723e */ /* 0x000fc400000000ff */
[----:B--2---:R-:W-:Y:S02]  /*6270*/  F2FP.PACK_AB R8, R238, R198 ;  /* 0x000000c6ee08723e */ /* 0x004fe400000000ff */
[----:B------:R-:W-:-:S05]  /*6280*/  F2FP.PACK_AB R7, R204, R205 ;  /* 0x000000cdcc07723e */ /* 0x000fca00000000ff */
[----:B------:R-:W-:Y:S08]  /*6290*/  HMMA.16816.F32 R200, R8, R24, R184 ;  /* 0x0000001808c8723c */ /* 0x000ff000000018b8 */
[C---:B------:R-:W-:Y:S08]  /*62a0*/  HMMA.16816.F32 R80, R4.reuse, R16, R80 ;  /* 0x000000100450723c */ /* 0x040ff00000001850 */
[----:B---3--:R-:W-:Y:S08]  /*62b0*/  HMMA.16816.F32 R60, R4, R36, R60 ;  /* 0x00000024043c723c */ /* 0x008ff0000000183c */
[----:B------:R-:W-:Y:S01]  /*62c0*/  HMMA.16816.F32 R244, R8, R20, R180 ;  /* 0x0000001408f4723c */ /* 0x000fe200000018b4 */
[----:B------:R-:W-:Y:S01]  /*62d0*/  IMAD.MOV.U32 R187, RZ, RZ, R200 ;  /* 0x000000ffffbb7224 */ /* 0x000fe200078e00c8 */
[----:B------:R-:W-:Y:S01]  /*62e0*/  MOV R186, R201 ;  /* 0x000000c900ba7202 */ /* 0x000fe20000000f00 */
[----:B------:R-:W-:-:S02]  /*62f0*/  IMAD.MOV.U32 R185, RZ, RZ, R202 ;  /* 0x000000ffffb97224 */ /* 0x000fc400078e00ca */
[----:B------:R-:W-:Y:S02]  /*6300*/  IMAD.MOV.U32 R184, RZ, RZ, R203 ;  /* 0x000000ffffb87224 */ /* 0x000fe400078e00cb */
[----:B------:R-:W-:Y:S01]  /*6310*/  MOV R182, R193 ;  /* 0x000000c100b67202 */ /* 0x000fe20000000f00 */
[----:B------:R-:W-:Y:S01]  /*6320*/  HMMA.16816.F32 R248, R8, R26, R152 ;  /* 0x0000001a08f8723c */ /* 0x000fe20000001898 */
[----:B------:R-:W-:-:S06]  /*6330*/  IMAD.MOV.U32 R183, RZ, RZ, R192 ;  /* 0x000000ffffb77224 */ /* 0x000fcc00078e00c0 */
[----:B------:R-:W-:Y:S01]  /*6340*/  IMAD.MOV.U32 R152, RZ, RZ, R216 ;  /* 0x000000ffff987224 */ /* 0x000fe200078e00d8 */
[----:B------:R-:W-:Y:S01]  /*6350*/  HMMA.16816.F32 R144, R8, R32, R144 ;  /* 0x000000200890723c */ /* 0x000fe20000001890 */
[----:B------:R-:W-:Y:S01]  /*6360*/  IMAD.MOV.U32 R155, RZ, RZ, R183 ;  /* 0x000000ffff9b7224 */ /* 0x000fe200078e00b7 */
[----:B------:R-:W-:Y:S01]  /*6370*/  MOV R153, R197 ;  /* 0x000000c500997202 */ /* 0x000fe20000000f00 */
[----:B------:R-:W-:-:S05]  /*6380*/  IMAD.MOV.U32 R154, RZ, RZ, R196 ;  /* 0x000000ffff9a7224 */ /* 0x000fca00078e00c4 */
[----:B------:R-:W-:Y:S07]  /*6390*/  HMMA.16816.F32 R64, R4, R32, R64 ;  /* 0x000000200440723c */ /* 0x000fee0000001840 */
[----:B------:R-:W-:Y:S01]  /*63a0*/  MOV R32, R195 ;  /* 0x000000c300207202 */ /* 0x000fe20000000f00 */
[----:B------:R-:W-:Y:S01]  /*63b0*/  HMMA.16816.F32 R200, R8, R28, R172 ;  /* 0x0000001c08c8723c */ /* 0x000fe200000018ac */
[----:B------:R-:W-:-:S07]  /*63c0*/  IMAD.MOV.U32 R33, RZ, RZ, R194 ;  /* 0x000000ffff217224 */ /* 0x000fce00078e00c2 */
[C---:B----4-:R-:W-:Y:S08]  /*63d0*/  HMMA.16816.F32 R172, R8.reuse, R40, R164 ;  /* 0x0000002808ac723c */ /* 0x050ff000000018a4 */
[C---:B------:R-:W-:Y:S07]  /*63e0*/  HMMA.16816.F32 R216, R8.reuse, R22, R148 ;  /* 0x0000001608d8723c */ /* 0x040fee0000001894 */
[----:B------:R-:W-:Y:S01]  /*63f0*/  MOV R151, R182 ;  /* 0x000000b600977202 */ /* 0x000fe20000000f00 */
[----:B------:R-:W-:Y:S01]  /*6400*/  HMMA.16816.F32 R192, R8, R36, R168 ;  /* 0x0000002408c0723c */ /* 0x000fe200000018a8 */
[----:B------:R-:W-:Y:S01]  /*6410*/  MOV R148, R32 ;  /* 0x0000002000947202 */ /* 0x000fe20000000f00 */
[----:B------:R-:W-:-:S02]  /*6420*/  IMAD.MOV.U32 R150, RZ, RZ, R154 ;  /* 0x000000ffff967224 */ /* 0x000fc400078e009a */
[----:B------:R-:W-:-:S03]  /*6430*/  IMAD.MOV.U32 R149, RZ, RZ, R155 ;  /* 0x000000ffff957224 */ /* 0x000fc600078e009b */
[----:B------:R-:W-:Y:S01]  /*6440*/  IMAD.MOV.U32 R168, RZ, RZ, R210 ;  /* 0x000000ffffa87224 */ /* 0x000fe200078e00d2 */
[----:B-1----:R-:W-:Y:S01]  /*6450*/  HMMA.16816.F32 R164, R8, R44, R160 ;  /* 0x0000002c08a4723c */ /* 0x002fe200000018a0 */
[----:B------:R-:W-:Y:S01]  /*6460*/  IMAD.MOV.U32 R169, RZ, RZ, R209 ;  /* 0x000000ffffa97224 */ /* 0x000fe200078e00d1 */
[----:B------:R-:W-:Y:S01]  /*6470*/  MOV R170, R208 ;  /* 0x000000d000aa7202 */ /* 0x000fe20000000f00 */
[----:B------:R-:W-:-:S04]  /*6480*/  IMAD.MOV.U32 R171, RZ, RZ, R220 ;  /* 0x000000ffffab7224 */ /* 0x000fc800078e00dc */
[----:B------:R-:W-:Y:S01]  /*6490*/  MOV R163, R211 ;  /* 0x000000d300a37202 */ /* 0x000fe20000000f00 */
[----:B------:R-:W-:Y:S01]  /*64a0*/  IMAD.MOV.U32 R161, RZ, RZ, R199 ;  /* 0x000000ffffa17224 */ /* 0x000fe200078e00c7 */
[----:B------:R-:W-:Y:S01]  /*64b0*/  HMMA.16816.F32 R208, R8, R18, R140 ;  /* 0x0000001208d0723c */ /* 0x000fe2000000188c */
[----:B------:R-:W-:Y:S02]  /*64c0*/  IMAD.MOV.U32 R160, RZ, RZ, R198 ;  /* 0x000000ffffa07224 */ /* 0x000fe400078e00c6 */
[----:B------:R-:W-:-:S05]  /*64d0*/  IMAD.MOV.U32 R162, RZ, RZ, R223 ;  /* 0x000000ffffa27224 */ /* 0x000fca00078e00df */
[C---:B------:R-:W-:Y:S08]  /*64e0*/  HMMA.16816.F32 R140, R8.reuse, R42, R120 ;  /* 0x0000002a088c723c */ /* 0x040ff00000001878 */
[C---:B------:R-:W-:Y:S07]  /*64f0*/  HMMA.16816.F32 R212, R8.reuse, R16, R176 ;  /* 0x0000001008d4723c */ /* 0x040fee00000018b0 */
[----:B------:R-:W-:Y:S01]  /*6500*/  MOV R178, R222 ;  /* 0x000000de00b27202 */ /* 0x000fe20000000f00 */
[----:B------:R-:W-:Y:S01]  /*6510*/  HMMA.16816.F32 R156, R8, R34, R156 ;  /* 0x00000022089c723c */ /* 0x000fe2000000189c */
[----:B------:R-:W-:-:S07]  /*6520*/  IMAD.MOV.U32 R179, RZ, RZ, R221 ;  /* 0x000000ffffb37224 */ /* 0x000fce00078e00dd */
[C---:B------:R-:W-:Y:S07]  /*6530*/  HMMA.16816.F32 R196, R8.reuse, R30, R128 ;  /* 0x0000001e08c4723c */ /* 0x040fee0000001880 */
[----:B------:R-:W-:Y:S01]  /*6540*/  IMAD.MOV.U32 R130, RZ, RZ, R14 ;  /* 0x000000ffff827224 */ /* 0x000fe200078e000e */
[----:B------:R-:W-:Y:S01]  /*6550*/  HMMA.16816.F32 R180, R8, R38, R124 ;  /* 0x0000002608b4723c */ /* 0x000fe2000000187c */
[----:B------:R-:W-:-:S07]  /*6560*/  IMAD.MOV.U32 R131, RZ, RZ, R33 ;  /* 0x000000ffff837224 */ /* 0x000fce00078e0021 */
[----:B------:R-:W-:Y:S07]  /*6570*/  HMMA.16816.F32 R120, R8, R46, R112 ;  /* 0x0000002e0878723c */ /* 0x000fee0000001870 */
[----:B------:R-:W-:Y:S01]  /*6580*/  FFMA.FTZ R8, R151, c[0x0][0x2d0], -R13 ;  /* 0x0000b40097087a23 */ /* 0x000fe2000001080d */
[----:B------:R-:W-:Y:S01]  /*6590*/  HMMA.16816.F32 R220, R4, R20, R92 ;  /* 0x0000001404dc723c */ /* 0x000fe2000000185c */
[----:B------:R-:W-:Y:S01]  /*65a0*/  IMAD.MOV.U32 R9, RZ, RZ, R80 ;  /* 0x000000ffff097224 */ /* 0x000fe200078e0050 */
[----:B------:R-:W-:Y:S01]  /*65b0*/  MOV R151, R153 ;  /* 0x0000009900977202 */ /* 0x000fe20000000f00 */
[----:B------:R-:W-:Y:S01]  /*65c0*/  IMAD.MOV.U32 R112, RZ, RZ, R63 ;  /* 0x000000ffff707224 */ /* 0x000fe200078e003f */
[----:B------:R-:W-:Y:S01]  /*65d0*/  MOV R114, R148 ;  /* 0x0000009400727202 */ /* 0x000fe20000000f00 */
[----:B------:R-:W-:-:S02]  /*65e0*/  IMAD.MOV.U32 R80, RZ, RZ, R62 ;  /* 0x000000ffff507224 */ /* 0x000fc400078e003e */
[----:B------:R-:W-:Y:S01]  /*65f0*/  IMAD.MOV.U32 R92, RZ, RZ, R83 ;  /* 0x000000ffff5c7224 */ /* 0x000fe200078e0053 */
[----:B------:R-:W-:Y:S01]  /*6600*/  MOV R93, R82 ;  /* 0x00000052005d7202 */ /* 0x000fe20000000f00 */
[----:B------:R1:W-:Y:S01]  /*6610*/  MUFU.EX2 R83, R8 ;  /* 0x0000000800537308 */ /* 0x0003e20000000800 */
[----:B------:R-:W-:Y:S01]  /*6620*/  IMAD.MOV.U32 R82, RZ, RZ, R60 ;  /* 0x000000ffff527224 */ /* 0x000fe200078e003c */
[----:B------:R-:W-:Y:S01]  /*6630*/  HMMA.16816.F32 R56, R4, R40, R56 ;  /* 0x000000280438723c */ /* 0x000fe20000001838 */
[----:B------:R-:W-:Y:S01]  /*6640*/  IMAD.MOV.U32 R94, RZ, RZ, R81 ;  /* 0x000000ffff5e7224 */ /* 0x000fe200078e0051 */
[----:B------:R-:W-:Y:S01]  /*6650*/  MOV R81, R61 ;  /* 0x0000003d00517202 */ /* 0x000fe20000000f00 */
[----:B------:R-:W-:-:S05]  /*6660*/  IMAD.MOV.U32 R115, RZ, RZ, R130 ;  /* 0x000000ffff737224 */ /* 0x000fca00078e0082 */
[----:B------:R-:W-:Y:S01]  /*6670*/  HMMA.16816.F32 R88, R4, R30, R88 ;  /* 0x0000001e0458723c */ /* 0x000fe20000001858 */
[----:B-1----:R-:W-:-:S07]  /*6680*/  FFMA.FTZ R8, R152, c[0x0][0x2d0], -R13 ;  /* 0x0000b40098087a23 */ /* 0x002fce000001080d */
[C---:B------:R-:W-:Y:S01]  /*6690*/  HMMA.16816.F32 R32, R4.reuse, R34, R116 ;  /* 0x000000220420723c */ /* 0x040fe20000001874 */
[----:B------:R-:W-:Y:S01]  /*66a0*/  LDSM.16.MT88.4 R152, [R225+0x1100] ;  /* 0x00110000e198783b */ /* 0x000fe20000004200 */
[----:B------:R1:W2:Y:S06]  /*66b0*/  MUFU.EX2 R10, R8 ;  /* 0x00000008000a7308 */ /* 0x0002ac0000000800 */
[----:B------:R-:W-:Y:S01]  /*66c0*/  MOV R37, R58 ;  /* 0x0000003a00257202 */ /* 0x000fe20000000f00 */
[----:B------:R-:W-:Y:S01]  /*66d0*/  IMAD.MOV.U32 R36, RZ, RZ, R59 ;  /* 0x000000ffff247224 */ /* 0x000fe200078e003b */
[----:B------:R-:W-:Y:S01]  /*66e0*/  HMMA.16816.F32 R20, R4, R22, R100 ;  /* 0x000000160414723c */ /* 0x000fe20000001864 */
[----:B------:R-:W-:Y:S01]  /*66f0*/  IMAD.MOV.U32 R40, RZ, RZ, R57 ;  /* 0x000000ffff287224 */ /* 0x000fe200078e0039 */
[----:B------:R-:W-:Y:S01]  /*6700*/  MOV R117, R37 ;  /* 0x0000002500757202 */ /* 0x000fe20000000f00 */
[----:B------:R-:W-:Y:S01]  /*6710*/  IMAD.MOV.U32 R118, RZ, RZ, R36 ;  /* 0x000000ffff767224 */ /* 0x000fe200078e0024 */
[----:B------:R-:W-:Y:S01]  /*6720*/  MOV R59, R92 ;  /* 0x0000005c003b7202 */ /* 0x000fe20000000f00 */
[----:B------:R-:W-:-:S02]  /*6730*/  IMAD.MOV.U32 R57, RZ, RZ, R94 ;  /* 0x000000ffff397224 */ /* 0x000fc400078e005e */
[----:B------:R-:W-:Y:S01]  /*6740*/  IMAD.MOV.U32 R100, RZ, RZ, R160 ;  /* 0x000000ffff647224 */ /* 0x000fe200078e00a0 */
[C---:B------:R-:W-:Y:S01]  /*6750*/  HMMA.16816.F32 R36, R4.reuse, R38, R76 ;  /* 0x000000260424723c */ /* 0x040fe2000000184c */
[----:B-1----:R-:W-:Y:S01]  /*6760*/  FFMA.FTZ R8, R207, c[0x0][0x2d0], -R13 ;  /* 0x0000b400cf087a23 */ /* 0x002fe2000001080d */
[----:B------:R-:W-:Y:S01]  /*6770*/  LDSM.16.MT88.4 R76, [R225+0x2900] ;  /* 0x00290000e14c783b */ /* 0x000fe20000004200 */
[----:B------:R-:W-:Y:S01]  /*6780*/  IMAD.MOV.U32 R160, RZ, RZ, R187 ;  /* 0x000000ffffa07224 */ /* 0x000fe200078e00bb */
[----:B--2---:R-:W-:Y:S01]  /*6790*/  F2FP.PACK_AB R128, R10, R83 ;  /* 0x000000530a80723e */ /* 0x004fe200000000ff */
[----:B------:R1:W2:Y:S01]  /*67a0*/  MUFU.EX2 R60, R8 ;  /* 0x00000008003c7308 */ /* 0x0002a20000000800 */
[----:B------:R-:W-:Y:S02]  /*67b0*/  IMAD.MOV.U32 R58, RZ, RZ, R93 ;  /* 0x000000ffff3a7224 */ /* 0x000fe400078e005d */
[----:B------:R-:W-:Y:S01]  /*67c0*/  HMMA.16816.F32 R104, R4, R24, R104 ;  /* 0x000000180468723c */ /* 0x000fe20000001868 */
[----:B------:R-:W-:Y:S01]  /*67d0*/  LDSM.16.MT88.4 R92, [R226+0x2900] ;  /* 0x00290000e25c783b */ /* 0x000fe20000004200 */
[----:B------:R-:W-:-:S02]  /*67e0*/  IMAD.MOV.U32 R116, RZ, RZ, R40 ;  /* 0x000000ffff747224 */ /* 0x000fc400078e0028 */
[----:B------:R-:W-:Y:S02]  /*67f0*/  IMAD.MOV.U32 R103, RZ, RZ, R118 ;  /* 0x000000ffff677224 */ /* 0x000fe400078e0076 */
[----:B------:R-:W-:Y:S01]  /*6800*/  IMAD.MOV.U32 R102, RZ, RZ, R117 ;  /* 0x000000ffff667224 */ /* 0x000fe200078e0075 */
[----:B------:R-:W-:Y:S01]  /*6810*/  MOV R101, R116 ;  /* 0x0000007400657202 */ /* 0x000fe20000000f00 */
[C---:B------:R-:W-:Y:S01]  /*6820*/  HMMA.16816.F32 R24, R4.reuse, R26, R108 ;  /* 0x0000001a0418723c */ /* 0x040fe2000000186c */
[----:B------:R-:W-:Y:S01]  /*6830*/  LDSM.16.MT88.4 R108, [R228+0x2900] ;  /* 0x00290000e46c783b */ /* 0x000fe20000004200 */
[----:B-1----:R-:W-:Y:S01]  /*6840*/  FFMA.FTZ R8, R191, c[0x0][0x2d0], -R13 ;  /* 0x0000b400bf087a23 */ /* 0x002fe2000001080d */
[----:B--2---:R-:W-:Y:S01]  /*6850*/  MOV R31, R60 ;  /* 0x0000003c001f7202 */ /* 0x004fe20000000f00 */
[----:B------:R-:W-:Y:S01]  /*6860*/  IMAD.MOV.U32 R13, RZ, RZ, R56 ;  /* 0x000000ffff0d7224 */ /* 0x000fe200078e0038 */
[----:B------:R-:W-:Y:S01]  /*6870*/  MOV R191, R162 ;  /* 0x000000a200bf7202 */ /* 0x000fe20000000f00 */
[----:B------:R1:W-:Y:S01]  /*6880*/  MUFU.EX2 R16, R8 ;  /* 0x0000000800107308 */ /* 0x0003e20000000800 */
[----:B------:R-:W2:Y:S01]  /*6890*/  LDSM.16.MT88.4 R60, [R227+0x1100] ;  /* 0x00110000e33c783b */ /* 0x000ea20000004200 */
[----:B------:R-:W-:Y:S01]  /*68a0*/  MOV R162, R185 ;  /* 0x000000b900a27202 */ /* 0x000fe20000000f00 */
[----:B------:R-:W-:Y:S01]  /*68b0*/  IMAD.MOV.U32 R56, RZ, RZ, R9 ;  /* 0x000000ffff387224 */ /* 0x000fe200078e0009 */
[----:B------:R-:W-:Y:S01]  /*68c0*/  MOV R9, R171 ;  /* 0x000000ab00097202 */ /* 0x000fe20000000f00 */
[----:B------:R-:W-:Y:S01]  /*68d0*/  HMMA.16816.F32 R68, R4, R28, R68 ;  /* 0x0000001c0444723c */ /* 0x000fe20000001844 */
[----:B------:R-:W-:-:S07]  /*68e0*/  IMAD.MOV.U32 R119, RZ, RZ, R13 ;  /* 0x000000ffff777224 */ /* 0x000fce00078e000d */
[C---:B------:R-:W-:Y:S01]  /*68f0*/  HMMA.16816.F32 R48, R4.reuse, R44, R48 ;  /* 0x0000002c0430723c */ /* 0x040fe20000001830 */
[----:B-1----:R-:W-:Y:S02]  /*6900*/  FFMA.FTZ R8, R190, c[0x0][0x2d0], -R12 ;  /* 0x0000b400be087a23 */ /* 0x002fe4000001080c */
[----:B------:R-:W-:Y:S02]  /*6910*/  IMAD.MOV.U32 R190, RZ, RZ, R163 ;  /* 0x000000ffffbe7224 */ /* 0x000fe400078e00a3 */
[----:B------:R1:W-:Y:S01]  /*6920*/  MUFU.EX2 R207, R8 ;  /* 0x0000000800cf7308 */ /* 0x0003e20000000800 */
[----:B------:R-:W-:Y:S02]  /*6930*/  IMAD.MOV.U32 R163, RZ, RZ, R184 ;  /* 0x000000ffffa37224 */ /* 0x000fe400078e00b8 */
[----:B------:R-:W-:Y:S08]  /*6940*/  HMMA.16816.F32 R44, R4, R46, R52 ;  /* 0x0000002e042c723c */ /* 0x000ff00000001834 */
[----:B------:R-:W-:Y:S01]  /*6950*/  MOV R11, R71 ;  /* 0x00000047000b7202 */ /* 0x000fe20000000f00 */
[----:B------:R-:W-:Y:S01]  /*6960*/  IMAD.MOV.U32 R71, RZ, RZ, R131 ;  /* 0x000000ffff477224 */ /* 0x000fe200078e0083 */
[----:B------:R-:W-:Y:S01]  /*6970*/  MOV R177, R68 ;  /* 0x0000004400b17202 */ /* 0x000fe20000000f00 */
[----:B------:R-:W-:Y:S01]  /*6980*/  IMAD.MOV.U32 R176, RZ, RZ, R69 ;  /* 0x000000ffffb07224 */ /* 0x000fe200078e0045 */
[----:B------:R-:W-:Y:S01]  /*6990*/  MOV R68, R151 ;  /* 0x0000009700447202 */ /* 0x000fe20000000f00 */
[----:B------:R-:W-:-:S02]  /*69a0*/  IMAD.MOV.U32 R113, RZ, RZ, R70 ;  /* 0x000000ffff717224 */ /* 0x000fc400078e0046 */
[----:B-1----:R-:W-:Y:S01]  /*69b0*/  FFMA.FTZ R8, R189, c[0x0][0x2d0], -R12 ;  /* 0x0000b400bd087a23 */ /* 0x002fe2000001080c */
[----:B------:R-:W-:Y:S01]  /*69c0*/  MOV R189, R168 ;  /* 0x000000a800bd7202 */ /* 0x000fe20000000f00 */
[----:B------:R-:W-:Y:S02]  /*69d0*/  IMAD.MOV.U32 R69, RZ, RZ, R150 ;  /* 0x000000ffff457224 */ /* 0x000fe400078e0096 */
[----:B------:R1:W3:Y:S01]  /*69e0*/  MUFU.EX2 R41, R8 ;  /* 0x0000000800297308 */ /* 0x0002e20000000800 */
[----:B------:R-:W-:Y:S01]  /*69f0*/  IMAD.MOV.U32 R70, RZ, RZ, R149 ;  /* 0x000000ffff467224 */ /* 0x000fe200078e0095 */
[----:B------:R-:W-:Y:S01]  /*6a00*/  MOV R118, R189 ;  /* 0x000000bd00767202 */ /* 0x000fe20000000f00 */
[----:B------:R-:W-:Y:S02]  /*6a10*/  IMAD.MOV.U32 R189, RZ, RZ, R176 ;  /* 0x000000ffffbd7224 */ /* 0x000fe400078e00b0 */
[----:B-1----:R-:W-:Y:S02]  /*6a20*/  FFMA.FTZ R8, R188, c[0x0][0x2d0], -R12 ;  /* 0x0000b400bc087a23 */ /* 0x002fe4000001080c */
[----:B------:R-:W-:-:S02]  /*6a30*/  IMAD.MOV.U32 R188, RZ, RZ, R169 ;  /* 0x000000ffffbc7224 */ /* 0x000fc400078e00a9 */
[----:B------:R1:W4:Y:S01]  /*6a40*/  MUFU.EX2 R14, R8 ;  /* 0x00000008000e7308 */ /* 0x0003220000000800 */
[----:B---3--:R-:W-:Y:S02]  /*6a50*/  IMAD.MOV.U32 R30, RZ, RZ, R41 ;  /* 0x000000ffff1e7224 */ /* 0x008fe400078e0029 */
[----:B------:R-:W-:Y:S01]  /*6a60*/  HMMA.16816.F32 R40, R4, R42, R72 ;  /* 0x0000002a0428723c */ /* 0x000fe20000001848 */
[----:B------:R-:W-:Y:S01]  /*6a70*/  IMAD.MOV.U32 R117, RZ, RZ, R188 ;  /* 0x000000ffff757224 */ /* 0x000fe200078e00bc */
[----:B------:R-:W-:Y:S02]  /*6a80*/  MOV R188, R177 ;  /* 0x000000b100bc7202 */ /* 0x000fe40000000f00 */
[----:B------:R-:W-:-:S03]  /*6a90*/  F2FP.PACK_AB R129, R30, R207 ;  /* 0x000000cf1e81723e */ /* 0x000fc600000000ff */
[----:B------:R-:W-:Y:S01]  /*6aa0*/  MOV R72, R188 ;  /* 0x000000bc00487202 */ /* 0x000fe20000000f00 */
[----:B------:R-:W-:Y:S02]  /*6ab0*/  IMAD.MOV.U32 R73, RZ, RZ, R189 ;  /* 0x000000ffff497224 */ /* 0x000fe400078e00bd */
[----:B-1----:R-:W-:Y:S02]  /*6ac0*/  FFMA.FTZ R8, R139, c[0x0][0x2d0], -R12 ;  /* 0x0000b4008b087a23 */ /* 0x002fe4000001080c */
[----:B------:R-:W-:Y:S02]  /*6ad0*/  IMAD.MOV.U32 R12, RZ, RZ, R170 ;  /* 0x000000ffff0c7224 */ /* 0x000fe400078e00aa */
[----:B------:R1:W-:Y:S01]  /*6ae0*/  MUFU.EX2 R139, R8 ;  /* 0x00000008008b7308 */ /* 0x0003e20000000800 */
[----:B------:R-:W3:Y:S01]  /*6af0*/  LDSM.16.MT88.4 R168, [R226+0x1100] ;  /* 0x00110000e2a8783b */ /* 0x000ee20000004200 */
[----:B------:R-:W-:Y:S02]  /*6b00*/  IMAD.MOV.U32 R116, RZ, RZ, R12 ;  /* 0x000000ffff747224 */ /* 0x000fe400078e000c */
[----:B------:R-:W-:Y:S01]  /*6b10*/  IMAD.MOV.U32 R12, RZ, RZ, R191 ;  /* 0x000000ffff0c7224 */ /* 0x000fe200078e00bf */
[----:B------:R-:W-:Y:S01]  /*6b20*/  MOV R191, R11 ;  /* 0x0000000b00bf7202 */ /* 0x000fe20000000f00 */
[----:B------:R-:W-:-:S04]  /*6b30*/  IMAD.MOV.U32 R11, RZ, RZ, R179 ;  /* 0x000000ffff0b7224 */ /* 0x000fc800078e00b3 */
[----:B------:R-:W-:Y:S02]  /*6b40*/  IMAD.MOV.U32 R75, RZ, RZ, R191 ;  /* 0x000000ffff4b7224 */ /* 0x000fe400078e00bf */
[----:B-1----:R-:W-:-:S04]  /*6b50*/  FFMA.FTZ R8, R134, c[0x0][0x2d0], -R2 ;  /* 0x0000b40086087a23 */ /* 0x002fc80000010802 */
[----:B------:R1:W-:Y:S02]  /*6b60*/  MUFU.EX2 R134, R8 ;  /* 0x0000000800867308 */ /* 0x0003e40000000800 */
[----:B-1----:R-:W-:-:S06]  /*6b70*/  FFMA.FTZ R8, R132, c[0x0][0x2d0], -R2 ;  /* 0x0000b40084087a23 */ /* 0x002fcc0000010802 */
[----:B------:R1:W1:Y:S02]  /*6b80*/  MUFU.EX2 R132, R8 ;  /* 0x0000000800847308 */ /* 0x0002640000000800 */
[--C-:B-1----:R-:W-:Y:S01]  /*6b90*/  FFMA.FTZ R8, R133, c[0x0][0x2d0], -R2.reuse ;  /* 0x0000b40085087a23 */ /* 0x102fe20000010802 */
[----:B------:R-:W-:Y:S01]  /*6ba0*/  MOV R133, R16 ;  /* 0x0000001000857202 */ /* 0x000fe20000000f00 */
[----:B------:R-:W-:Y:S01]  /*6bb0*/  FFMA.FTZ R2, R138, c[0x0][0x2d0], -R2 ;  /* 0x0000b4008a027a23 */ /* 0x000fe20000010802 */
[----:B------:R-:W-:Y:S01]  /*6bc0*/  HMMA.16816.F32 R16, R4, R18, R96 ;  /* 0x000000120410723c */ /* 0x000fe20000001860 */
[----:B----4-:R-:W-:Y:S02]  /*6bd0*/  IMAD.MOV.U32 R138, RZ, RZ, R14 ;  /* 0x000000ffff8a7224 */ /* 0x010fe400078e000e */
[----:B------:R1:W-:Y:S01]  /*6be0*/  MUFU.EX2 R29, R8 ;  /* 0x00000008001d7308 */ /* 0x0003e20000000800 */
[----:B------:R-:W-:Y:S01]  /*6bf0*/  F2FP.PACK_AB R130, R133, R31 ;  /* 0x0000001f8582723e */ /* 0x000fe200000000ff */
[----:B------:R-:W-:Y:S01]  /*6c00*/  LDSM.16.MT88.4 R4, [R227+0x2900] ;  /* 0x00290000e304783b */ /* 0x000fe20000004200 */
[----:B------:R-:W-:Y:S01]  /*6c10*/  F2FP.PACK_AB R124, R132, R134 ;  /* 0x00000086847c723e */ /* 0x000fe200000000ff */
[----:B------:R-:W-:Y:S01]  /*6c20*/  IMAD.MOV.U32 R99, RZ, RZ, R161 ;  /* 0x000000ffff637224 */ /* 0x000fe200078e00a1 */
[----:B------:R-:W-:Y:S01]  /*6c30*/  F2FP.PACK_AB R131, R139, R138 ;  /* 0x0000008a8b83723e */ /* 0x000fe200000000ff */
[----:B------:R-:W-:-:S02]  /*6c40*/  IMAD.MOV.U32 R161, RZ, RZ, R186 ;  /* 0x000000ffffa17224 */ /* 0x000fc400078e00ba */
[----:B------:R-:W4:Y:S01]  /*6c50*/  MUFU.EX2 R28, R2 ;  /* 0x00000002001c7308 */ /* 0x000f220000000800 */
[----:B------:R-:W3:Y:S03]  /*6c60*/  LDSM.16.MT88.4 R184, [R228+0x1100] ;  /* 0x00110000e4b8783b */ /* 0x000ee60000004200 */
[----:B--2---:R-:W-:Y:S01]  /*6c70*/  HMMA.16816.F32 R52, R128, R60, R212 ;  /* 0x0000003c8034723c */ /* 0x004fe200000018d4 */
[----:B-1----:R-:W-:Y:S01]  /*6c80*/  MOV R8, R119 ;  /* 0x0000007700087202 */ /* 0x002fe20000000f00 */
[----:B------:R-:W-:Y:S02]  /*6c90*/  IMAD.MOV.U32 R119, RZ, RZ, R190 ;  /* 0x000000ffff777224 */ /* 0x000fe400078e00be */
[----:B------:R-:W-:-:S03]  /*6ca0*/  IMAD.MOV.U32 R190, RZ, RZ, R113 ;  /* 0x000000ffffbe7224 */ /* 0x000fc600078e0071 */
[----:B------:R-:W-:Y:S01]  /*6cb0*/  MOV R214, R69 ;  /* 0x0000004500d67202 */ /* 0x000fe20000000f00 */
[----:B------:R-:W-:Y:S01]  /*6cc0*/  IMAD.MOV.U32 R113, RZ, RZ, R178 ;  /* 0x000000ffff717224 */ /* 0x000fe200078e00b2 */
[C---:B------:R-:W-:Y:S01]  /*6cd0*/  HMMA.16816.F32 R144, R128.reuse, R152, R144 ;  /* 0x000000988090723c */ /* 0x040fe20000001890 */
[----:B------:R-:W-:Y:S01]  /*6ce0*/  IMAD.MOV.U32 R215, RZ, RZ, R68 ;  /* 0x000000ffffd77224 */ /* 0x000fe200078e0044 */
[----:B----4-:R-:W-:Y:S01]  /*6cf0*/  F2FP.PACK_AB R126, R28, R29 ;  /* 0x0000001d1c7e723e */ /* 0x010fe200000000ff */
[----:B------:R-:W-:Y:S01]  /*6d00*/  FFMA.FTZ R2, R87, c[0x0][0x2d0], -R0 ;  /* 0x0000b40057027a23 */ /* 0x000fe20000010800 */
[----:B------:R-:W-:Y:S01]  /*6d10*/  MOV R74, R190 ;  /* 0x000000be004a7202 */ /* 0x000fe20000000f00 */
[----:B------:R-:W-:Y:S02]  /*6d20*/  IMAD.MOV.U32 R213, RZ, RZ, R70 ;  /* 0x000000ffffd57224 */ /* 0x000fe400078e0046 */
[----:B------:R1:W-:Y:S01]  /*6d30*/  MUFU.EX2 R14, R2 ;  /* 0x00000002000e7308 */ /* 0x0003e20000000800 */
[----:B------:R-:W-:Y:S01]  /*6d40*/  IMAD.MOV.U32 R212, RZ, RZ, R71 ;  /* 0x000000ffffd47224 */ /* 0x000fe200078e0047 */
[C---:B---3--:R-:W-:Y:S08]  /*6d50*/  HMMA.16816.F32 R160, R128.reuse, R168, R160 ;  /* 0x000000a880a0723c */ /* 0x048ff000000018a0 */
[----:B------:R-:W-:Y:S01]  /*6d60*/  HMMA.16816.F32 R68, R128, R76, R200 ;  /* 0x0000004c8044723c */ /* 0x000fe200000018c8 */
[----:B-1----:R-:W-:-:S06]  /*6d70*/  FFMA.FTZ R2, R86, c[0x0][0x2d0], -R0 ;  /* 0x0000b40056027a23 */ /* 0x002fcc0000010800 */
[----:B------:R-:W-:Y:S01]  /*6d80*/  MOV R201, R101 ;  /* 0x0000006500c97202 */ /* 0x000fe20000000f00 */
[----:B------:R-:W-:Y:S01]  /*6d90*/  IMAD.MOV.U32 R202, RZ, RZ, R102 ;  /* 0x000000ffffca7224 */ /* 0x000fe200078e0066 */
[----:B------:R-:W-:Y:S01]  /*6da0*/  MOV R203, R103 ;  /* 0x0000006700cb7202 */ /* 0x000fe20000000f00 */
[----:B------:R1:W2:Y:S01]  /*6db0*/  MUFU.EX2 R13, R2 ;  /* 0x00000002000d7308 */ /* 0x0002a20000000800 */
[----:B------:R-:W-:Y:S01]  /*6dc0*/  HMMA.16816.F32 R176, R128, R184, R244 ;  /* 0x000000b880b0723c */ /* 0x000fe200000018f4 */
[----:B------:R-:W-:Y:S02]  /*6dd0*/  IMAD.MOV.U32 R200, RZ, RZ, R8 ;  /* 0x000000ffffc87224 */ /* 0x000fe400078e0008 */
[----:B------:R-:W-:-:S04]  /*6de0*/  IMAD.MOV.U32 R8, RZ, RZ, R119 ;  /* 0x000000ffff087224 */ /* 0x000fc800078e0077 */
[----:B------:R-:W-:Y:S01]  /*6df0*/  IMAD.MOV.U32 R244, RZ, RZ, R100 ;  /* 0x000000fffff47224 */ /* 0x000fe200078e0064 */
[----:B------:R-:W-:Y:S01]  /*6e00*/  HMMA.16816.F32 R188, R128, R186, R216 ;  /* 0x000000ba80bc723c */ /* 0x000fe200000018d8 */
[----:B------:R-:W-:Y:S01]  /*6e10*/  IMAD.MOV.U32 R246, RZ, RZ, R83 ;  /* 0x000000fffff67224 */ /* 0x000fe200078e0053 */
[----:B------:R-:W-:Y:S01]  /*6e20*/  MOV R247, R10 ;  /* 0x0000000a00f77202 */ /* 0x000fe20000000f00 */
[----:B------:R-:W-:Y:S01]  /*6e30*/  IMAD.MOV.U32 R10, RZ, RZ, R113 ;  /* 0x000000ffff0a7224 */ /* 0x000fe200078e0071 */
[----:B------:R-:W-:Y:S01]  /*6e40*/  MOV R245, R99 ;  /* 0x0000006300f57202 */ /* 0x000fe20000000f00 */
[----:B-1----:R-:W-:-:S03]  /*6e50*/  FFMA.FTZ R2, R85, c[0x0][0x2d0], -R0 ;  /* 0x0000b40055027a23 */ /* 0x002fc60000010800 */
[C---:B------:R-:W-:Y:S01]  /*6e60*/  HMMA.16816.F32 R100, R128.reuse, R108, R172 ;  /* 0x0000006c8064723c */ /* 0x040fe200000018ac */
[----:B------:R-:W-:Y:S01]  /*6e70*/  FFMA.FTZ R0, R84, c[0x0][0x2d0], -R0 ;  /* 0x0000b40054007a23 */ /* 0x000fe20000010800 */
[----:B--2---:R-:W-:Y:S02]  /*6e80*/  F2FP.PACK_AB R125, R13, R14 ;  /* 0x0000000e0d7d723e */ /* 0x004fe400000000ff */
[----:B------:R-:W-:Y:S01]  /*6e90*/  MOV R219, R115 ;  /* 0x0000007300db7202 */ /* 0x000fe20000000f00 */
[----:B------:R-:W-:Y:S03]  /*6ea0*/  MUFU.EX2 R2, R2 ;  /* 0x0000000200027308 */ /* 0x000fe60000000800 */
[C---:B------:R-:W-:Y:S05]  /*6eb0*/  HMMA.16816.F32 R84, R128.reuse, R92, R192 ;  /* 0x0000005c8054723c */ /* 0x040fea00000018c0 */
[----:B------:R-:W1:Y:S02]  /*6ec0*/  MUFU.EX2 R0, R0 ;  /* 0x0000000000007308 */ /* 0x000e640000000800 */
[----:B------:R-:W-:Y:S01]  /*6ed0*/  MOV R193, R118 ;  /* 0x0000007600c17202 */ /* 0x000fe20000000f00 */
[----:B------:R-:W-:Y:S01]  /*6ee0*/  HMMA.16816.F32 R172, R128, R170, R248 ;  /* 0x000000aa80ac723c */ /* 0x000fe200000018f8 */
[----:B------:R-:W-:Y:S01]  /*6ef0*/  IMAD.MOV.U32 R194, RZ, RZ, R117 ;  /* 0x000000ffffc27224 */ /* 0x000fe200078e0075 */
[----:B------:R-:W-:-:S02]  /*6f00*/  MOV R195, R116 ;  /* 0x0000007400c37202 */ /* 0x000fc40000000f00 */
[----:B------:R-:W-:-:S03]  /*6f10*/  MOV R192, R112 ;  /* 0x0000007000c07202 */ /* 0x000fc60000000f00 */
[----:B------:R-:W-:Y:S01]  /*6f20*/  IMAD.MOV.U32 R249, RZ, RZ, R82 ;  /* 0x000000fffff97224 */ /* 0x000fe200078e0052 */
[----:B------:R-:W-:Y:S01]  /*6f30*/  MOV R250, R81 ;  /* 0x0000005100fa7202 */ /* 0x000fe20000000f00 */
[----:B------:R-:W-:Y:S01]  /*6f40*/  IMAD.MOV.U32 R251, RZ, RZ, R80 ;  /* 0x000000fffffb7224 */ /* 0x000fe200078e0050 */
[----:B------:R-:W-:Y:S01]  /*6f50*/  MOV R248, R114 ;  /* 0x0000007200f87202 */ /* 0x000fe20000000f00 */
[----:B------:R-:W-:Y:S01]  /*6f60*/  IMAD.MOV.U32 R217, RZ, RZ, R249 ;  /* 0x000000ffffd97224 */ /* 0x000fe200078e00f9 */
[----:B------:R-:W-:Y:S01]  /*6f70*/  MOV R218, R250 ;  /* 0x000000fa00da7202 */ /* 0x000fe20000000f00 */
[----:B------:R-:W-:Y:S01]  /*6f80*/  IMAD.MOV.U32 R249, RZ, RZ, R193 ;  /* 0x000000fffff97224 */ /* 0x000fe200078e00c1 */
[----:B-1----:R-:W-:Y:S01]  /*6f90*/  F2FP.PACK_AB R127, R0, R2 ;  /* 0x00000002007f723e */ /* 0x002fe200000000ff */
[----:B------:R-:W-:Y:S01]  /*6fa0*/  HMMA.16816.F32 R80, R128, R78, R196 ;  /* 0x0000004e8050723c */ /* 0x000fe200000018c4 */
[----:B------:R-:W-:Y:S01]  /*6fb0*/  MOV R216, R248 ;  /* 0x000000f800d87202 */ /* 0x000fe20000000f00 */
[----:B------:R-:W-:Y:S01]  /*6fc0*/  IMAD.MOV.U32 R193, RZ, RZ, R201 ;  /* 0x000000ffffc17224 */ /* 0x000fe200078e00c9 */
[----:B------:R-:W-:Y:S01]  /*6fd0*/  MOV R250, R194 ;  /* 0x000000c200fa7202 */ /* 0x000fe20000000f00 */
[----:B------:R-:W-:Y:S01]  /*6fe0*/  IMAD.MOV.U32 R201, RZ, RZ, R213 ;  /* 0x000000ffffc97224 */ /* 0x000fe200078e00d5 */
[----:B------:R-:W-:Y:S01]  /*6ff0*/  MOV R248, R192 ;  /* 0x000000c000f87202 */ /* 0x000fe20000000f00 */
[----:B------:R-:W-:Y:S01]  /*7000*/  IMAD.MOV.U32 R213, RZ, RZ, R245 ;  /* 0x000000ffffd57224 */ /* 0x000fe200078e00f5 */
[----:B------:R-:W-:Y:S01]  /*7010*/  MOV R192, R200 ;  /* 0x000000c800c07202 */ /* 0x000fe20000000f00 */
[----:B------:R-:W-:Y:S01]  /*7020*/  HMMA.16816.F32 R148, R124, R152, R64 ;  /* 0x000000987c94723c */ /* 0x000fe20000001840 */
[----:B------:R-:W-:Y:S01]  /*7030*/  IMAD.MOV.U32 R199, RZ, RZ, R249 ;  /* 0x000000ffffc77224 */ /* 0x000fe200078e00f9 */
[----:B------:R-:W-:-:S02]  /*7040*/  MOV R194, R202 ;  /* 0x000000ca00c27202 */ /* 0x000fc40000000f00 */
[----:B------:R-:W-:-:S04]  /*7050*/  MOV R200, R212 ;  /* 0x000000d400c87202 */ /* 0x000fc80000000f00 */
[----:B------:R-:W-:Y:S01]  /*7060*/  HMMA.16816.F32 R64, R128, R62, R208 ;  /* 0x0000003e8040723c */ /* 0x000fe200000018d0 */
[----:B------:R-:W-:Y:S01]  /*7070*/  FADD.FTZ R8, R8, R199 ;  /* 0x000000c708087221 */ /* 0x000fe20000010000 */
[----:B------:R-:W-:Y:S01]  /*7080*/  MOV R202, R214 ;  /* 0x000000d600ca7202 */ /* 0x000fe20000000f00 */
[----:B------:R-:W-:Y:S01]  /*7090*/  IMAD.MOV.U32 R249, RZ, RZ, R201 ;  /* 0x000000fffff97224 */ /* 0x000fe200078e00c9 */
[----:B------:R-:W-:-:S03]  /*70a0*/  MOV R212, R244 ;  /* 0x000000f400d47202 */ /* 0x000fc60000000f00 */
[----:B------:R-:W-:Y:S01]  /*70b0*/  IMAD.MOV.U32 R211, RZ, RZ, R219 ;  /* 0x000000ffffd37224 */ /* 0x000fe200078e00db */
[----:B------:R-:W-:Y:S01]  /*70c0*/  MOV R210, R216 ;  /* 0x000000d800d27202 */ /* 0x000fe20000000f00 */
[----:B------:R-:W-:Y:S01]  /*70d0*/  IMAD.MOV.U32 R219, RZ, RZ, R251 ;  /* 0x000000ffffdb7224 */ /* 0x000fe200078e00fb */
[----:B------:R-:W-:Y:S01]  /*70e0*/  MOV R208, R250 ;  /* 0x000000fa00d07202 */ /* 0x000fe20000000f00 */
[----:B------:R-:W-:Y:S01]  /*70f0*/  IMAD.MOV.U32 R251, RZ, RZ, R195 ;  /* 0x000000fffffb7224 */ /* 0x000fe200078e00c3 */
[----:B------:R-:W-:Y:S01]  /*7100*/  HMMA.16816.F32 R112, R128, R110, R140 ;  /* 0x0000006e8070723c */ /* 0x000fe2000000188c */
[----:B------:R-:W-:Y:S01]  /*7110*/  FADD.FTZ R8, R210, R8 ;  /* 0x00000008d2087221 */ /* 0x000fe20000010000 */
[----:B------:R-:W-:Y:S01]  /*7120*/  MOV R214, R239 ;  /* 0x000000ef00d67202 */ /* 0x000fe20000000f00 */
[----:B------:R-:W-:Y:S01]  /*7130*/  IMAD.MOV.U32 R209, RZ, RZ, R251 ;  /* 0x000000ffffd17224 */ /* 0x000fe200078e00fb */
[----:B------:R-:W-:Y:S01]  /*7140*/  MOV R216, R192 ;  /* 0x000000c000d87202 */ /* 0x000fe20000000f00 */
[----:B------:R-:W-:-:S02]  /*7150*/  FADD.FTZ R10, R10, R208 ;  /* 0x000000d00a0a7221 */ /* 0x000fc40000010000 */
[----:B------:R-:W-:Y:S01]  /*7160*/  MOV R143, R248 ;  /* 0x000000f8008f7202 */ /* 0x000fe20000000f00 */
[----:B------:R-:W-:Y:S01]  /*7170*/  IMAD.MOV.U32 R195, RZ, RZ, R203 ;  /* 0x000000ffffc37224 */ /* 0x000fe200078e00cb */
[----:B------:R-:W-:Y:S01]  /*7180*/  MOV R248, R200 ;  /* 0x000000c800f87202 */ /* 0x000fe20000000f00 */
[----:B------:R-:W-:Y:S01]  /*7190*/  IMAD.MOV.U32 R203, RZ, RZ, R215 ;  /* 0x000000ffffcb7224 */ /* 0x000fe200078e00d7 */
[----:B------:R-:W-:Y:S01]  /*71a0*/  MOV R250, R202 ;  /* 0x000000ca00fa7202 */ /* 0x000fe20000000f00 */
[----:B------:R-:W-:Y:S01]  /*71b0*/  FADD.FTZ R11, R11, R209 ;  /* 0x000000d10b0b7221 */ /* 0x000fe20000010000 */
[----:B------:R-:W-:Y:S01]  /*71c0*/  MOV R192, R212 ;  /* 0x000000d400c07202 */ /* 0x000fe20000000f00 */
[----:B------:R-:W-:Y:S01]  /*71d0*/  IMAD.MOV.U32 R215, RZ, RZ, R238 ;  /* 0x000000ffffd77224 */ /* 0x000fe200078e00ee */
[----:B------:R-:W-:Y:S01]  /*71e0*/  MOV R244, R237 ;  /* 0x000000ed00f47202 */ /* 0x000fe20000000f00 */
[----:B------:R-:W-:Y:S01]  /*71f0*/  FADD.FTZ R10, R211, R10 ;  /* 0x0000000ad30a7221 */ /* 0x000fe20000010000 */
[----:B------:R-:W-:Y:S01]  /*7200*/  HMMA.16816.F32 R116, R128, R4, R164 ;  /* 0x000000048074723c */ /* 0x000fe200000018a4 */
[----:B------:R-:W-:-:S02]  /*7210*/  FADD.FTZ R8, R249, R8 ;  /* 0x00000008f9087221 */ /* 0x000fc40000010000 */
[----:B------:R-:W-:Y:S02]  /*7220*/  IMAD.MOV.U32 R140, RZ, RZ, R217 ;  /* 0x000000ffff8c7224 */ /* 0x000fe400078e00d9 */
        /* <DEDUP_REMOVED lines=8> */
[----:B------:R-:W-:Y:S01]  /*72b0*/  FADD.FTZ R11, R248, R11 ;  /* 0x0000000bf80b7221 */ /* 0x000fe20000010000 */
[----:B------:R-:W-:Y:S01]  /*72c0*/  MOV R218, R194 ;  /* 0x000000c200da7202 */ /* 0x000fe20000000f00 */
[----:B------:R-:W-:-:S02]  /*72d0*/  IMAD.MOV.U32 R245, RZ, RZ, R236 ;  /* 0x000000fffff57224 */ /* 0x000fc400078e00ec */
[----:B------:R-:W-:Y:S01]  /*72e0*/  IMAD.MOV.U32 R193, RZ, RZ, R213 ;  /* 0x000000ffffc17224 */ /* 0x000fe200078e00d5 */
[----:B------:R-:W-:Y:S01]  /*72f0*/  MOV R202, R12 ;  /* 0x0000000c00ca7202 */ /* 0x000fe20000000f00 */
[----:B------:R-:W-:Y:S01]  /*7300*/  IMAD.MOV.U32 R195, RZ, RZ, R215 ;  /* 0x000000ffffc37224 */ /* 0x000fe200078e00d7 */
[----:B------:R-:W-:Y:S01]  /*7310*/  MOV R212, R232 ;  /* 0x000000e800d47202 */ /* 0x000fe20000000f00 */
[----:B------:R-:W-:Y:S01]  /*7320*/  FADD.FTZ R10, R250, R10 ;  /* 0x0000000afa0a7221 */ /* 0x000fe20000010000 */
[C---:B------:R-:W-:Y:S01]  /*7330*/  HMMA.16816.F32 R96, R128.reuse, R94, R180 ;  /* 0x0000005e8060723c */ /* 0x040fe200000018b4 */
[----:B------:R-:W-:Y:S01]  /*7340*/  FADD.FTZ R8, R192, R8 ;  /* 0x00000008c0087221 */ /* 0x000fe20000010000 */
[----:B------:R-:W-:Y:S01]  /*7350*/  MOV R194, R214 ;  /* 0x000000d600c27202 */ /* 0x000fe20000000f00 */
[----:B------:R-:W-:Y:S01]  /*7360*/  FADD.FTZ R11, R251, R11 ;  /* 0x0000000bfb0b7221 */ /* 0x000fe20000010000 */
[----:B------:R-:W-:Y:S01]  /*7370*/  MOV R203, R234 ;  /* 0x000000ea00cb7202 */ /* 0x000fe20000000f00 */
[----:B------:R-:W-:Y:S01]  /*7380*/  IMAD.MOV.U32 R201, RZ, RZ, R245 ;  /* 0x000000ffffc97224 */ /* 0x000fe200078e00f5 */
[----:B------:R-:W-:Y:S01]  /*7390*/  MOV R244, R224 ;  /* 0x000000e000f47202 */ /* 0x000fe20000000f00 */
[----:B------:R-:W-:Y:S01]  /*73a0*/  IMAD.MOV.U32 R12, RZ, RZ, R235 ;  /* 0x000000ffff0c7224 */ /* 0x000fe200078e00eb */
[----:B------:R-:W-:Y:S01]  /*73b0*/  HMMA.16816.F32 R128, R128, R6, R120 ;  /* 0x000000068080723c */ /* 0x000fe20000001878 */
[----:B------:R-:W-:Y:S01]  /*73c0*/  FADD.FTZ R10, R193, R10 ;  /* 0x0000000ac10a7221 */ /* 0x000fe20000010000 */
[----:B------:R1:W5:Y:S01]  /*73d0*/  LDL.LU R238, [R1+0x6c] ;  /* 0x00006c0001ee7983 */ /* 0x0003620000300800 */
[----:B------:R-:W-:-:S02]  /*73e0*/  FADD.FTZ R8, R195, R8 ;  /* 0x00000008c3087221 */ /* 0x000fc40000010000 */
[----:B------:R-:W-:Y:S01]  /*73f0*/  FADD.FTZ R9, R9, R200 ;  /* 0x000000c809097221 */ /* 0x000fe20000010000 */
[----:B------:R-:W-:Y:S01]  /*7400*/  MOV R214, R230 ;  /* 0x000000e600d67202 */ /* 0x000fe20000000f00 */
[----:B------:R-:W-:Y:S01]  /*7410*/  FADD.FTZ R11, R194, R11 ;  /* 0x0000000bc20b7221 */ /* 0x000fe20000010000 */
[C---:B------:R-:W-:Y:S01]  /*7420*/  HMMA.16816.F32 R120, R124.reuse, R4, R48 ;  /* 0x000000047c78723c */ /* 0x040fe20000001830 */
[----:B------:R-:W-:Y:S01]  /*7430*/  FADD.FTZ R10, R201, R10 ;  /* 0x0000000ac90a7221 */ /* 0x000fe20000010000 */
[----:B------:R1:W5:Y:S01]  /*7440*/  LDL.LU R237, [R1+0x68] ;  /* 0x0000680001ed7983 */ /* 0x0003620000300800 */
[----:B------:R-:W-:Y:S02]  /*7450*/  FADD.FTZ R12, R12, R8 ;  /* 0x000000080c0c7221 */ /* 0x000fe40000010000 */
[----:B------:R-:W-:Y:S01]  /*7460*/  FADD.FTZ R8, R203, R9 ;  /* 0x00000009cb087221 */ /* 0x000fe20000010000 */
[----:B------:R1:W5:Y:S01]  /*7470*/  LDL.LU R236, [R1+0x64] ;  /* 0x0000640001ec7983 */ /* 0x0003620000300800 */
[----:B------:R-:W-:Y:S01]  /*7480*/  IMAD.MOV.U32 R213, RZ, RZ, R231 ;  /* 0x000000ffffd57224 */ /* 0x000fe200078e00e7 */
[----:B------:R-:W-:Y:S01]  /*7490*/  HMMA.16816.F32 R72, R124, R76, R72 ;  /* 0x0000004c7c48723c */ /* 0x000fe20000001848 */
[----:B------:R-:W-:Y:S01]  /*74a0*/  FADD.FTZ R11, R202, R11 ;  /* 0x0000000bca0b7221 */ /* 0x000fe20000010000 */
[----:B------:R1:W5:Y:S01]  /*74b0*/  LDL.LU R235, [R1+0x60] ;  /* 0x0000600001eb7983 */ /* 0x0003620000300800 */
[----:B------:R-:W-:-:S02]  /*74c0*/  IMAD.MOV.U32 R215, RZ, RZ, R229 ;  /* 0x000000ffffd77224 */ /* 0x000fc400078e00e5 */
[----:B------:R-:W-:Y:S01]  /*74d0*/  FADD.FTZ R5, R212, R10 ;  /* 0x0000000ad4057221 */ /* 0x000fe20000010000 */
[----:B------:R1:W5:Y:S01]  /*74e0*/  LDL.LU R234, [R1+0x5c] ;  /* 0x00005c0001ea7983 */ /* 0x0003620000300800 */
[----:B------:R-:W-:Y:S01]  /*74f0*/  FADD.FTZ R8, R214, R8 ;  /* 0x00000008d6087221 */ /* 0x000fe20000010000 */
[C---:B------:R-:W-:Y:S01]  /*7500*/  HMMA.16816.F32 R164, R124.reuse, R168, R104 ;  /* 0x000000a87ca4723c */ /* 0x040fe20000001868 */
[----:B------:R-:W-:Y:S02]  /*7510*/  IMAD.MOV.U32 R245, RZ, RZ, R233 ;  /* 0x000000fffff57224 */ /* 0x000fe400078e00e9 */
[----:B------:R-:W-:Y:S01]  /*7520*/  FADD.FTZ R4, R213, R11 ;  /* 0x0000000bd5047221 */ /* 0x000fe20000010000 */
[----:B------:R1:W5:Y:S01]  /*7530*/  LDL.LU R233, [R1+0x58] ;  /* 0x0000580001e97983 */ /* 0x0003620000300800 */
[----:B------:R-:W-:Y:S02]  /*7540*/  FADD.FTZ R10, R215, R12 ;  /* 0x0000000cd70a7221 */ /* 0x000fe40000010000 */
[----:B------:R-:W-:Y:S01]  /*7550*/  FADD.FTZ R9, R244, R5 ;  /* 0x00000005f4097221 */ /* 0x000fe20000010000 */
[----:B------:R-:W-:Y:S01]  /*7560*/  HMMA.16816.F32 R76, R124, R78, R88 ;  /* 0x0000004e7c4c723c */ /* 0x000fe20000001858 */
[----:B------:R-:W-:Y:S01]  /*7570*/  FADD.FTZ R5, R15, R8 ;  /* 0x000000080f057221 */ /* 0x000fe20000010000 */
[----:B------:R1:W5:Y:S01]  /*7580*/  LDL.LU R232, [R1+0x54] ;  /* 0x0000540001e87983 */ /* 0x0003620000300800 */
[----:B------:R-:W-:-:S02]  /*7590*/  FADD.FTZ R11, R245, R4 ;  /* 0x00000004f50b7221 */ /* 0x000fc40000010000 */
[----:B------:R-:W-:Y:S01]  /*75a0*/  FADD.FTZ R4, R246, R10 ;  /* 0x0000000af6047221 */ /* 0x000fe20000010000 */
[----:B------:R1:W5:Y:S01]  /*75b0*/  LDL.LU R231, [R1+0x50] ;  /* 0x0000500001e77983 */ /* 0x0003620000300800 */
[----:B------:R-:W-:Y:S01]  /*75c0*/  FADD.FTZ R5, R206, R5 ;  /* 0x00000005ce057221 */ /* 0x000fe20000010000 */
[C---:B------:R-:W-:Y:S08]  /*75d0*/  HMMA.16816.F32 R180, R124.reuse, R184, R220 ;  /* 0x000000b87cb4723c */ /* 0x040ff000000018dc */
[C---:B------:R-:W-:Y:S08]  /*75e0*/  HMMA.16816.F32 R56, R124.reuse, R60, R56 ;  /* 0x0000003c7c38723c */ /* 0x040ff00000001838 */
[C---:B------:R-:W-:Y:S08]  /*75f0*/  HMMA.16816.F32 R88, R124.reuse, R92, R140 ;  /* 0x0000005c7c58723c */ /* 0x040ff0000000188c */
[C---:B------:R-:W-:Y:S08]  /*7600*/  HMMA.16816.F32 R104, R124.reuse, R108, R216 ;  /* 0x0000006c7c68723c */ /* 0x040ff000000018d8 */
[C---:B------:R-:W-:Y:S08]  /*7610*/  HMMA.16816.F32 R152, R124.reuse, R154, R32 ;  /* 0x0000009a7c98723c */ /* 0x040ff00000001820 */
[C---:B------:R-:W-:Y:S01]  /*7620*/  HMMA.16816.F32 R168, R124.reuse, R170, R24 ;  /* 0x000000aa7ca8723c */ /* 0x040fe20000001818 */
[----:B------:R-:W-:Y:S01]  /*7630*/  FADD.FTZ R8, R134, R11 ;  /* 0x0000000b86087221 */ /* 0x000fe20000010000 */
[----:B------:R1:W5:Y:S04]  /*7640*/  LDL.LU R230, [R1+0x4c] ;  /* 0x00004c0001e67983 */ /* 0x0003680000300800 */
[----:B------:R1:W5:Y:S02]  /*7650*/  LDL.LU R229, [R1+0x48] ;  /* 0x0000480001e57983 */ /* 0x0003640000300800 */
[C---:B------:R-:W-:Y:S02]  /*7660*/  HMMA.16816.F32 R184, R124.reuse, R186, R20 ;  /* 0x000000ba7cb8723c */ /* 0x040fe40000001814 */
[----:B------:R1:W5:Y:S06]  /*7670*/  LDL.LU R224, [R1+0x44] ;  /* 0x0000440001e07983 */ /* 0x00036c0000300800 */
[C---:B------:R-:W-:Y:S08]  /*7680*/  HMMA.16816.F32 R60, R124.reuse, R62, R16 ;  /* 0x0000003e7c3c723c */ /* 0x040ff00000001810 */
[C---:B------:R-:W-:Y:S08]  /*7690*/  HMMA.16816.F32 R92, R124.reuse, R94, R36 ;  /* 0x0000005e7c5c723c */ /* 0x040ff00000001824 */
[C---:B------:R-:W-:Y:S08]  /*76a0*/  HMMA.16816.F32 R108, R124.reuse, R110, R40 ;  /* 0x0000006e7c6c723c */ /* 0x040ff00000001828 */
[----:B------:R-:W-:Y:S07]  /*76b0*/  HMMA.16816.F32 R124, R124, R6, R44 ;  /* 0x000000067c7c723c */ /* 0x000fee000000182c */
[----:B------:R-:W-:-:S02]  /*76c0*/  FADD.FTZ R7, R247, R4 ;  /* 0x00000004f7077221 */ /* 0x000fc40000010000 */
[----:B------:R-:W-:-:S04]  /*76d0*/  FADD.FTZ R4, R205, R5 ;  /* 0x00000005cd047221 */ /* 0x000fc80000010000 */
        /* <DEDUP_REMOVED lines=13> */
[----:B------:R-:W-:Y:S01]  /*77b0*/  FADD.FTZ R2, R28, R6 ;  /* 0x000000061c027221 */ /* 0x000fe20000010000 */
[----:B------:R1:W-:Y:S01]  /*77c0*/  STL [R1+0x20], R7 ;  /* 0x0000200701007387 */ /* 0x0003e20000100800 */
[----:B------:R-:W-:-:S03]  /*77d0*/  UIMAD.WIDE.U32 UR28, UR26, UR4, URZ ;  /* 0x000000041a1c72a5 */ /* 0x000fc6000f8e003f */
[----:B------:R1:W-:Y:S04]  /*77e0*/  STL [R1+0x24], R5 ;  /* 0x0000240501007387 */ /* 0x0003e80000100800 */
[----:B------:R1:W-:Y:S04]  /*77f0*/  STL [R1+0x2c], R0 ;  /* 0x00002c0001007387 */ /* 0x0003e80000100800 */
[----:B------:R1:W-:Y:S01]  /*7800*/  STL [R1+0x28], R2 ;  /* 0x0000280201007387 */ /* 0x0003e20000100800 */
[----:B------:R-:W-:Y:S01]  /*7810*/  PLOP3.LUT P0, PT, PT, PT, UP6, 0x40, 0x0 ;  /* 0x000000000000781c */ /* 0x000fe20003f0e868 */
[----:B------:R-:W-:-:S02]  /*7820*/  @UP5 UMOV UR27, UR29 ;  /* 0x0000001d001b5c82 */ /* 0x000fc40008000000 */
[----:B------:R-:W-:-:S04]  /*7830*/  @UP5 USHF.R.U32.HI UR26, URZ, UR5, UR27 ;  /* 0x000000053f1a5299 */ /* 0x000fc8000801161b */
[----:B------:R-:W-:-:S03]  /*7840*/  UIADD3 UR4, UR25, UR26, URZ ;  /* 0x0000001a19047290 */ /* 0x000fc6000fffe03f */
[----:B------:R-:W-:Y:S02]  /*7850*/  ULDC UR25, c[0x0][0x328] ;  /* 0x0000ca0000197ab9 */ /* 0x000fe40000000800 */
[----:B------:R-:W-:Y:S02]  /*7860*/  UIADD3 UR24, UR24, -0x2, URZ ;  /* 0xfffffffe18187890 */ /* 0x000fe4000fffe03f */
[----:B------:R-:W-:Y:S01]  /*7870*/  UIADD3 UR25, UR4, UR25, URZ ;  /* 0x0000001904197290 */ /* 0x000fe2000fffe03f */
[----:B------:R-:W-:Y:S05]  /*7880*/  @P0 BRA `(.L_x_607) ;  /* 0x0000018000000947 */ /* 0x000fea0003800000 */
        /* <DEDUP_REMOVED lines=8> */
[----:B------:R-:W-:-:S07]  /*7910*/  UIMAD.WIDE.U32 UR28, UR26, UR4, URZ ;  /* 0x000000041a1c72a5 */ /* 0x000fce000f8e003f */
[----:B------:R-:W-:Y:S02]  /*7920*/  @UP0 UMOV UR27, UR29 ;  /* 0x0000001d001b0c82 */ /* 0x000fe40008000000 */
[----:B------:R-:W-:-:S04]  /*7930*/  @UP0 USHF.R.U32.HI UR26, URZ, UR5, UR27 ;  /* 0x000000053f1a0299 */ /* 0x000fc8000801161b */
[----:B------:R-:W-:Y:S01]  /*7940*/  ULOP3.LUT UR26, URZ, UR26, URZ, 0x33, !UPT ;  /* 0x0000001a3f1a7292 */ /* 0x000fe2000f8e333f */
[----:B------:R-:W-:Y:S05]  /*7950*/  BRA `(.L_x_609) ;  /* 0x0000007000007947 */ /* 0x000fea0003800000 */
.L_x_608:
[----:B------:R-:W-:Y:S02]  /*7960*/  UMOV UR5, 0x1 ;  /* 0x0000000100057882 */ /* 0x000fe40000000000 */
[----:B------:R-:W-:Y:S02]  /*7970*/  ULDC UR4, c[0x0][0x32c] ;  /* 0x0000cb0000047ab9 */ /* 0x000fe40000000800 */
[----:B------:R-:W-:-:S03]  /*7980*/  UISETP.NE.AND UP0, UPT, UR5, UR4, UPT ;  /* 0x000000040500728c */ /* 0x000fc6000bf05270 */
[----:B------:R-:W-:Y:S02]  /*7990*/  ULDC.64 UR4, c[0x0][0x330] ;  /* 0x0000cc0000047ab9 */ /* 0x000fe40000000a00 */
[----:B------:R-:W-:-:S07]  /*79a0*/  UIMAD.WIDE.U32 UR28, UR26, UR4, URZ ;  /* 0x000000041a1c72a5 */ /* 0x000fce000f8e003f */
[----:B------:R-:W-:Y:S02]  /*79b0*/  @UP0 UMOV UR27, UR29 ;  /* 0x0000001d001b0c82 */ /* 0x000fe40008000000 */
[----:B------:R-:W-:Y:S02]  /*79c0*/  @UP0 USHF.R.U32.HI UR26, URZ, UR5, UR27 ;  /* 0x000000053f1a0299 */ /* 0x000fe4000801161b */
.L_x_609:
[----:B------:R-:W-:Y:S02]  /*79d0*/  ULDC UR4, c[0x0][0x32c] ;  /* 0x0000cb0000047ab9 */ /* 0x000fe40000000800 */
[----:B------:R-:W-:-:S04]  /*79e0*/  UIMAD UR4, UR26, UR4, UR4 ;  /* 0x000000041a0472a4 */ /* 0x000fc8000f8e0204 */
[----:B------:R-:W-:-:S04]  /*79f0*/  UISETP.LT.AND UP0, UPT, UR25, UR4, UPT ;  /* 0x000000041900728c */ /* 0x000fc8000bf01270 */
[----:B------:R-:W-:-:S04]  /*7a00*/  USEL UR25, UR25, UR4, UP0 ;  /* 0x0000000419197287 */ /* 0x000fc80008000000 */
.L_x_607:
[----:B------:R-:W-:-:S04]  /*7a10*/  UIMAD.WIDE UR4, UR25, 0x2aaaaaab, URZ ;  /* 0x2aaaaaab190478a5 */ /* 0x000fc8000f8e023f */
[----:B------:R-:W-:-:S04]  /*7a20*/  USHF.R.U32.HI UR4, URZ, 0x1f, UR5 ;  /* 0x0000001f3f047899 */ /* 0x000fc80008011605 */
[----:B------:R-:W-:-:S04]  /*7a30*/  ULEA.HI.SX32 UR4, UR5, UR4, 0x1d ;  /* 0x0000000405047291 */ /* 0x000fc8000f8fea3f */
[----:B------:R-:W-:-:S04]  /*7a40*/  UISETP.LT.AND UP0, UPT, UR8, UR4, UPT ;  /* 0x000000040800728c */ /* 0x000fc8000bf01270 */
[----:B------:R-:W-:-:S04]  /*7a50*/  USEL UR5, UR8, UR4, !UP0 ;  /* 0x0000000408057287 */ /* 0x000fc8000c000000 */
[----:B------:R-:W-:-:S06]  /*7a60*/  UISETP.GE.AND UP0, UPT, UR24, UR5, UPT ;  /* 0x000000051800728c */ /* 0x000fcc000bf06270 */
[----:B------:R-:W-:-:S13]  /*7a70*/  PLOP3.LUT P0, PT, PT, PT, UP0, 0x80, 0x0 ;  /* 0x000000000000781c */ /* 0x000fda0003f0f008 */
[----:B------:R-:W-:Y:S05]  /*7a80*/  @!P0 BRA `(.L_x_610) ;  /* 0x0000538000008947 */ /* 0x000fea0003800000 */
[----:B------:R-:W2:Y:S04]  /*7a90*/  LDL R4, [R1+0xc] ;  /* 0x00000c0001047983 */ /* 0x000ea80000100800 */
[----:B-1----:R-:W3:Y:S04]  /*7aa0*/  LDL R2, [R1+0x3c] ;  /* 0x00003c0001027983 */ /* 0x002ee80000100800 */
[----:B------:R-:W3:Y:S04]  /*7ab0*/  LDL R0, [R1+0x34] ;  /* 0x0000340001007983 */ /* 0x000ee80000100800 */
[----:B------:R-:W4:Y:S01]  /*7ac0*/  LDL.LU R5, [R1+0x40] ;  /* 0x0000400001057983 */ /* 0x000f220000300800 */
[----:B------:R-:W-:Y:S01]  /*7ad0*/  MOV R139, R3 ;  /* 0x00000003008b7202 */ /* 0x000fe20000000f00 */
[----:B------:R-:W-:-:S02]  /*7ae0*/  IMAD.MOV.U32 R134, RZ, RZ, R136 ;  /* 0x000000ffff867224 */ /* 0x000fc400078e0088 */
[----:B------:R-:W-:Y:S02]  /*7af0*/  IMAD.MOV.U32 R132, RZ, RZ, R137 ;  /* 0x000000ffff847224 */ /* 0x000fe400078e0089 */
[----:B------:R-:W-:Y:S01]  /*7b00*/  IMAD.MOV.U32 R138, RZ, RZ, R135 ;  /* 0x000000ffff8a7224 */ /* 0x000fe200078e0087 */
[----:B--2---:R-:W-:Y:S02]  /*7b10*/  SHF.L.U32 R3, R4, 0x1, RZ ;  /* 0x0000000104037819 */ /* 0x004fe400000006ff */
[C---:B---3--:R-:W-:Y:S01]  /*7b20*/  SHF.L.U64.HI R2, R0.reuse, 0x1, R2 ;  /* 0x0000000100027819 */ /* 0x048fe20000010202 */
[----:B------:R-:W-:Y:S01]  /*7b30*/  IMAD.SHL.U32 R0, R0, 0x2, RZ ;  /* 0x0000000200007824 */ /* 0x000fe200078e00ff */
[----:B----4-:R-:W-:-:S05]  /*7b40*/  SHF.L.U64.HI R5, R4, 0x1, R5 ;  /* 0x0000000104057819 */ /* 0x010fca0000010205 */
[----:B------:R1:W-:Y:S04]  /*7b50*/  STL [R1+0x8], R5 ;  /* 0x0000080501007387 */ /* 0x0003e80000100800 */
[----:B------:R1:W-:Y:S04]  /*7b60*/  STL [R1+0x18], R3 ;  /* 0x0000180301007387 */ /* 0x0003e80000100800 */
[----:B------:R1:W-:Y:S04]  /*7b70*/  STL [R1+0x4], R2 ;  /* 0x0000040201007387 */ /* 0x0003e80000100800 */
[----:B------:R1:W-:Y:S02]  /*7b80*/  STL [R1], R0 ;  /* 0x0000000001007387 */ /* 0x0003e40000100800 */
.L_x_629:
[----:B-----5:R2:W5:Y:S01]  /*7b90*/  LDL R247, [R1+0x18] ;  /* 0x0000180001f77983 */ /* 0x0205620000100800 */
[----:B------:R-:W-:Y:S04]  /*7ba0*/  DEPBAR.LE SB0, 0x0 ;  /* 0x000080000000791a */ /* 0x000fe80000000000 */
[----:B------:R-:W-:Y:S01]  /*7bb0*/  BAR.SYNC.DEFER_BLOCKING 0x0 ;  /* 0x0000000000007b1d */ /* 0x000fe20000010000 */
[----:B------:R-:W-:Y:S01]  /*7bc0*/  UISETP.GT.AND UP0, UPT, UR8, UR24, UPT ;  /* 0x000000180800728c */ /* 0x000fe2000bf04270 */
[----:B------:R-:W-:Y:S04]  /*7bd0*/  SEL R244, RZ, 0x10, P5 ;  /* 0x00000010fff47807 */ /* 0x000fe80002800000 */
[----:B------:R2:W5:Y:S01]  /*7be0*/  LDL R246, [R1] ;  /* 0x0000000001f67983 */ /* 0x0005620000100800 */
[----:B------:R-:W-:Y:S03]  /*7bf0*/  PLOP3.LUT P0, PT, PT, PT, UP0, 0x80, 0x0 ;  /* 0x000000000000781c */ /* 0x000fe60003f0f008 */
[----:B------:R2:W5:Y:S04]  /*7c00*/  LDL R245, [R1+0x8] ;  /* 0x0000080001f57983 */ /* 0x0005680000100800 */
[----:B------:R2:W5:Y:S04]  /*7c10*/  LDL R223, [R1+0x4] ;  /* 0x0000040001df7983 */ /* 0x0005680000100800 */
[----:B------:R2:W3:Y:S04]  /*7c20*/  LDSM.16.M88.4 R48, [R231+0x6100] ;  /* 0x00610000e730783b */ /* 0x0004e80000000200 */
[----:B------:R2:W4:Y:S04]  /*7c30*/  LDSM.16.M88.4 R44, [R231+0x8100] ;  /* 0x00810000e72c783b */ /* 0x0005280000000200 */
[----:B-1----:R2:W1:Y:S04]  /*7c40*/  LDSM.16.M88.4 R16, [R224+0x3100] ;  /* 0x00310000e010783b */ /* 0x0024680000000200 */
[----:B------:R2:W1:Y:S04]  /*7c50*/  LDSM.16.M88.4 R32, [R224+0x3900] ;  /* 0x00390000e020783b */ /* 0x0004680000000200 */
[----:B------:R2:W1:Y:S04]  /*7c60*/  LDSM.16.M88.4 R140, [R224+0x4100] ;  /* 0x00410000e08c783b */ /* 0x0004680000000200 */
[----:B------:R2:W1:Y:S04]  /*7c70*/  LDSM.16.M88.4 R192, [R233+0x6100] ;  /* 0x00610000e9c0783b */ /* 0x0004680000000200 */
[----:B------:R2:W1:Y:S04]  /*7c80*/  LDSM.16.M88.4 R200, [R233+0x8100] ;  /* 0x00810000e9c8783b */ /* 0x0004680000000200 */
[----:B------:R2:W1:Y:S04]  /*7c90*/  LDSM.16.M88.4 R196, [R235] ;  /* 0x00000000ebc4783b */ /* 0x0004680000000200 */
[----:B------:R2:W1:Y:S04]  /*7ca0*/  LDSM.16.M88.4 R204, [R241] ;  /* 0x00000000f1cc783b */ /* 0x0004680000000200 */
[----:B------:R2:W1:Y:S01]  /*7cb0*/  LDSM.16.M88.4 R208, [R240] ;  /* 0x00000000f0d0783b */ /* 0x0004620000000200 */
[----:B------:R-:W-:-:S05]  /*7cc0*/  @P0 BRA `(.L_x_611) ;  /* 0x0000029000000947 */ /* 0x000fca0003800000 */
[----:B-1----:R-:W-:Y:S01]  /*7cd0*/  SHF.R.S32.HI R0, RZ, 0x1f, R243 ;  /* 0x0000001fff007819 */ /* 0x002fe200000114f3 */
[C---:B------:R-:W-:Y:S01]  /*7ce0*/  IMAD.WIDE.U32 R2, R243.reuse, c[0x0][0x208], RZ ;  /* 0x00008200f3027a25 */ /* 0x040fe200078e00ff */
[----:B------:R-:W-:Y:S02]  /*7cf0*/  SHF.R.S32.HI R4, RZ, 0x1f, R242 ;  /* 0x0000001fff047819 */ /* 0x000fe400000114f2 */
[----:B------:R-:W-:Y:S01]  /*7d00*/  IADD3 R15, R252, 0x100, RZ ;  /* 0x00000100fc0f7810 */ /* 0x000fe20007ffe0ff */
[----:B------:R-:W-:Y:S01]  /*7d10*/  IMAD R0, R0, c[0x0][0x208], RZ ;  /* 0x0000820000007a24 */ /* 0x000fe200078e02ff */
[----:B------:R-:W-:Y:S01]  /*7d20*/  IADD3 R14, -R244, 0x10, RZ ;  /* 0x00000010f40e7810 */ /* 0x000fe20007ffe1ff */
[----:B------:R-:W-:Y:S02]  /*7d30*/  IMAD R4, R4, c[0x0][0x218], RZ ;  /* 0x0000860004047a24 */ /* 0x000fe400078e02ff */
[----:B------:R-:W-:Y:S01]  /*7d40*/  IMAD R0, R243, c[0x0][0x20c], R0 ;  /* 0x00008300f3007a24 */ /* 0x000fe200078e0200 */
[----:B------:R-:W-:Y:S01]  /*7d50*/  LOP3.LUT R14, R14, 0xf, RZ, 0xc0, !PT ;  /* 0x0000000f0e0e7812 */ /* 0x000fe200078ec0ff */
[C---:B------:R-:W-:Y:S02]  /*7d60*/  IMAD R4, R242.reuse, c[0x0][0x21c], R4 ;  /* 0x00008700f2047a24 */ /* 0x040fe400078e0204 */
[----:B------:R-:W-:Y:S04]  /*7d70*/  IMAD.IADD R3, R3, 0x1, R0 ;  /* 0x0000000103037824 */ /* 0x000fe800078e0200 */
[----:B------:R-:W-:Y:S05]  /*7d80*/  IMAD.WIDE.U32 R2, R242, c[0x0][0x218], R2 ;  /* 0x00008600f2027a25 */ /* 0x000fea00078e0002 */
[----:B------:R-:W-:Y:S04]  /*7d90*/  IADD3 R0, P0, R2, UR22, RZ ;  /* 0x0000001602007c10 */ /* 0x000fe8000ff1e0ff */
[----:B------:R-:W-:Y:S02]  /*7da0*/  IADD3.X R3, R3, UR16, R4, P0, !PT ;  /* 0x0000001003037c10 */ /* 0x000fe400087fe404 */
[C---:B------:R-:W-:Y:S04]  /*7db0*/  LEA R2, P0, R0.reuse, c[0x0][0x1f8], 0x1 ;  /* 0x00007e0000027a11 */ /* 0x040fe800078008ff */
[----:B------:R-:W-:Y:S01]  /*7dc0*/  LEA.HI.X R0, R0, c[0x0][0x1fc], R3, 0x1, P0 ;  /* 0x00007f0000007a11 */ /* 0x000fe200000f0c03 */
[----:B------:R-:W1:Y:S04]  /*7dd0*/  SHFL.IDX PT, R6, R2, 0x1, 0x181f ;  /* 0x00381f0002067f89 */ /* 0x000e6800000e0000 */
[----:B------:R-:W2:Y:S04]  /*7de0*/  SHFL.IDX PT, R3, R2, RZ, 0x181f ;  /* 0x00181fff02037589 */ /* 0x000ea800000e0000 */
[----:B------:R-:W4:Y:S04]  /*7df0*/  SHFL.IDX PT, R4, R0, RZ, 0x181f ;  /* 0x00181fff00047589 */ /* 0x000f2800000e0000 */
[----:B------:R-:W3:Y:S04]  /*7e00*/  SHFL.IDX PT, R2, R2, 0x2, 0x181f ;  /* 0x00581f0002027f89 */ /* 0x000ee800000e0000 */
[----:B------:R-:W3:Y:S04]  /*7e10*/  SHFL.IDX PT, R5, R0, 0x1, 0x181f ;  /* 0x00381f0000057f89 */ /* 0x000ee800000e0000 */
[----:B------:R-:W3:Y:S01]  /*7e20*/  SHFL.IDX PT, R0, R0, 0x2, 0x181f ;  /* 0x00581f0000007f89 */ /* 0x000ee200000e0000 */
[-C--:B-1---5:R-:W-:Y:S02]  /*7e30*/  IADD3 R8, P1, R6, R247.reuse, RZ ;  /* 0x000000f706087210 */ /* 0x0a2fe40007f3e0ff */
[CC--:B--2---:R-:W-:Y:S02]  /*7e40*/  IADD3 R12, P0, R3.reuse, R247.reuse, RZ ;  /* 0x000000f7030c7210 */ /* 0x0c4fe40007f1e0ff */
[-C--:B------:R-:W-:Y:S03]  /*7e50*/  IADD3 R10, P2, R3, R246.reuse, RZ ;  /* 0x000000f6030a7210 */ /* 0x080fe60007f5e0ff */
[----:B----4-:R-:W-:Y:S01]  /*7e60*/  IMAD.X R13, R4, 0x1, R245, P0 ;  /* 0x00000001040d7824 */ /* 0x010fe200000e06f5 */
[----:B------:R-:W-:Y:S01]  /*7e70*/  IADD3 R6, P0, R6, R246, RZ ;  /* 0x000000f606067210 */ /* 0x000fe20007f1e0ff */
[----:B------:R-:W-:Y:S01]  /*7e80*/  IMAD.X R11, R4, 0x1, R223, P2 ;  /* 0x00000001040b7824 */ /* 0x000fe200010e06df */
[----:B---3--:R-:W-:Y:S02]  /*7e90*/  IADD3 R4, P2, R2, R247, RZ ;  /* 0x000000f702047210 */ /* 0x008fe40007f5e0ff */
[----:B------:R1:W-:Y:S01]  /*7ea0*/  LDGSTS.E.BYPASS.LTC128B.128 [R15], [R12.64], !P6 ;  /* 0x000000000c0f7fae */ /* 0x0003e2000f101d54 */
[C---:B------:R-:W-:Y:S03]  /*7eb0*/  IMAD.X R9, R5.reuse, 0x1, R245, P1 ;  /* 0x0000000105097824 */ /* 0x040fe600008e06f5 */
[----:B------:R1:W-:Y:S01]  /*7ec0*/  LDGSTS.E.BYPASS.LTC128B.128 [R15+0x1800], [R10.64], !P5 ;  /* 0x018000000a0f7fae */ /* 0x0003e2000e901d54 */
[----:B------:R-:W-:Y:S01]  /*7ed0*/  IMAD.X R7, R5, 0x1, R223, P0 ;  /* 0x0000000105077824 */ /* 0x000fe200000e06df */
[----:B------:R-:W-:Y:S01]  /*7ee0*/  IADD3 R2, P1, P0, R14, R2, R246 ;  /* 0x000000020e027210 */ /* 0x000fe2000783e0f6 */
[----:B------:R-:W-:Y:S01]  /*7ef0*/  IMAD.X R5, R0, 0x1, R245, P2 ;  /* 0x0000000100057824 */ /* 0x000fe200010e06f5 */
[----:B------:R1:W-:Y:S01]  /*7f00*/  LDGSTS.E.BYPASS.LTC128B.128 [R15+0x800], [R8.64], !P6 ;  /* 0x00800000080f7fae */ /* 0x0003e2000f101d54 */
[----:B------:R-:W-:Y:S02]  /*7f10*/  ISETP.NE.U32.AND P2, PT, R244, RZ, PT ;  /* 0x000000fff400720c */ /* 0x000fe40003f45070 */
[----:B------:R-:W-:Y:S01]  /*7f20*/  IADD3.X R3, RZ, R0, R223, P1, P0 ;  /* 0x00000000ff037210 */ /* 0x000fe20000fe04df */
[----:B------:R1:W-:Y:S04]  /*7f30*/  LDGSTS.E.BYPASS.LTC128B.128 [R15+0x2000], [R6.64], !P5 ;  /* 0x02000000060f7fae */ /* 0x0003e8000e901d54 */
[----:B------:R1:W-:Y:S06]  /*7f40*/  LDGSTS.E.BYPASS.LTC128B.128 [R15+0x1000], [R4.64], !P6 ;  /* 0x01000000040f7fae */ /* 0x0003ec000f101d54 */
[----:B------:R1:W-:Y:S02]  /*7f50*/  LDGSTS.E.BYPASS.LTC128B.128.ZFILL [R15+0x2800], [R2.64], P2 ;  /* 0x02800000020f7fae */ /* 0x0003e40009141d54 */
.L_x_611:
[-C--:B-1-3--:R-:W-:Y:S01]  /*7f60*/  HMMA.16816.F32 R4, R48, R16.reuse, RZ ;  /* 0x000000103004723c */ /* 0x08afe200000018ff */
[----:B------:R-:W-:Y:S01]  /*7f70*/  LDSM.16.M88.4 R212, [R230+0x3100] ;  /* 0x00310000e6d4783b */ /* 0x000fe20000000200 */
[----:B------:R-:W-:Y:S06]  /*7f80*/  UISETP.GT.AND UP0, UPT, UR24, UR8, UPT ;  /* 0x000000081800728c */ /* 0x000fec000bf04270 */
[C---:B----4-:R-:W-:Y:S01]  /*7f90*/  HMMA.16816.F32 R8, R44.reuse, R16, RZ ;  /* 0x000000102c08723c */ /* 0x050fe200000018ff */
[----:B------:R-:W0:Y:S01]  /*7fa0*/  LDGDEPBAR ;  /* 0x00000000000079af */ /* 0x000e220000000000 */
[----:B------:R-:W-:Y:S06]  /*7fb0*/  PLOP3.LUT P0, PT, PT, PT, UP0, 0x80, 0x0 ;  /* 0x000000000000781c */ /* 0x000fec0003f0f008 */
[-C--:B------:R-:W-:Y:S01]  /*7fc0*/  HMMA.16816.F32 R12, R44, R18.reuse, RZ ;  /* 0x000000122c0c723c */ /* 0x080fe200000018ff */
[----:B------:R-:W-:Y:S07]  /*7fd0*/  LDSM.16.M88.4 R216, [R232+0x8100] ;  /* 0x00810000e8d8783b */ /* 0x000fee0000000200 */
[C---:B------:R-:W-:Y:S08]  /*7fe0*/  HMMA.16816.F32 R16, R48.reuse, R18, RZ ;  /* 0x000000123010723c */ /* 0x040ff000000018ff */
[-C--:B------:R-:W-:Y:S08]  /*7ff0*/  HMMA.16816.F32 R20, R48, R32.reuse, RZ ;  /* 0x000000203014723c */ /* 0x080ff000000018ff */
[C---:B------:R-:W-:Y:S08]  /*8000*/  HMMA.16816.F32 R24, R44.reuse, R32, RZ ;  /* 0x000000202c18723c */ /* 0x040ff000000018ff */
[-C--:B------:R-:W-:Y:S08]  /*8010*/  HMMA.16816.F32 R28, R44, R34.reuse, RZ ;  /* 0x000000222c1c723c */ /* 0x080ff000000018ff */
[C---:B------:R-:W-:Y:S08]  /*8020*/  HMMA.16816.F32 R32, R48.reuse, R34, RZ ;  /* 0x000000223020723c */ /* 0x040ff000000018ff */
[-C--:B------:R-:W-:Y:S08]  /*8030*/  HMMA.16816.F32 R36, R48, R140.reuse, RZ ;  /* 0x0000008c3024723c */ /* 0x080ff000000018ff */
[C---:B------:R-:W-:Y:S08]  /*8040*/  HMMA.16816.F32 R40, R44.reuse, R140, RZ ;  /* 0x0000008c2c28723c */ /* 0x040ff000000018ff */
[-C--:B------:R-:W-:Y:S08]  /*8050*/  HMMA.16816.F32 R44, R44, R142.reuse, RZ ;  /* 0x0000008e2c2c723c */ /* 0x080ff000000018ff */
[----:B------:R-:W-:Y:S01]  /*8060*/  HMMA.16816.F32 R48, R48, R142, RZ ;  /* 0x0000008e3030723c */ /* 0x000fe200000018ff */
[----:B------:R-:W1:Y:S07]  /*8070*/  LDSM.16.M88.4 R140, [R232+0x6100] ;  /* 0x00610000e88c783b */ /* 0x000e6e0000000200 */
[-C--:B------:R-:W-:Y:S08]  /*8080*/  HMMA.16816.F32 R4, R192, R196.reuse, R4 ;  /* 0x000000c4c004723c */ /* 0x080ff00000001804 */
[C---:B------:R-:W-:Y:S08]  /*8090*/  HMMA.16816.F32 R8, R200.reuse, R196, R8 ;  /* 0x000000c4c808723c */ /* 0x040ff00000001808 */
[-C--:B------:R-:W-:Y:S08]  /*80a0*/  HMMA.16816.F32 R12, R200, R198.reuse, R12 ;  /* 0x000000c6c80c723c */ /* 0x080ff0000000180c */
[C---:B------:R-:W-:Y:S01]  /*80b0*/  HMMA.16816.F32 R16, R192.reuse, R198, R16 ;  /* 0x000000c6c010723c */ /* 0x040fe20000001810 */
[----:B------:R-:W3:Y:S07]  /*80c0*/  LDSM.16.M88.4 R196, [R230+0x3900] ;  /* 0x00390000e6c4783b */ /* 0x000eee0000000200 */
[-C--:B------:R-:W-:Y:S08]  /*80d0*/  HMMA.16816.F32 R20, R192, R204.reuse, R20 ;  /* 0x000000ccc014723c */ /* 0x080ff00000001814 */
[C---:B------:R-:W-:Y:S08]  /*80e0*/  HMMA.16816.F32 R24, R200.reuse, R204, R24 ;  /* 0x000000ccc818723c */ /* 0x040ff00000001818 */
[-C--:B------:R-:W-:Y:S08]  /*80f0*/  HMMA.16816.F32 R28, R200, R206.reuse, R28 ;  /* 0x000000cec81c723c */ /* 0x080ff0000000181c */
[C---:B------:R-:W-:Y:S01]  /*8100*/  HMMA.16816.F32 R32, R192.reuse, R206, R32 ;  /* 0x000000cec020723c */ /* 0x040fe20000001820 */
[----:B------:R-:W4:Y:S07]  /*8110*/  LDSM.16.M88.4 R204, [R230+0x4100] ;  /* 0x00410000e6cc783b */ /* 0x000f2e0000000200 */
[-C--:B------:R-:W-:Y:S08]  /*8120*/  HMMA.16816.F32 R36, R192, R208.reuse, R36 ;  /* 0x000000d0c024723c */ /* 0x080ff00000001824 */
[C---:B------:R-:W-:Y:S08]  /*8130*/  HMMA.16816.F32 R40, R200.reuse, R208, R40 ;  /* 0x000000d0c828723c */ /* 0x040ff00000001828 */
[-C--:B------:R-:W-:Y:S01]  /*8140*/  HMMA.16816.F32 R44, R200, R210.reuse, R44 ;  /* 0x000000d2c82c723c */ /* 0x080fe2000000182c */
[----:B------:R-:W-:Y:S07]  /*8150*/  LDSM.16.M88.4 R200, [R229] ;  /* 0x00000000e5c8783b */ /* 0x000fee0000000200 */
[----:B------:R-:W-:Y:S01]  /*8160*/  HMMA.16816.F32 R48, R192, R210, R48 ;  /* 0x000000d2c030723c */ /* 0x000fe20000001830 */
[----:B------:R-:W2:Y:S07]  /*8170*/  LDSM.16.M88.4 R192, [R234+0x6100] ;  /* 0x00610000eac0783b */ /* 0x000eae0000000200 */
[-C--:B-1----:R-:W-:Y:S01]  /*8180*/  HMMA.16816.F32 R4, R140, R212.reuse, R4 ;  /* 0x000000d48c04723c */ /* 0x082fe20000001804 */
[----:B------:R-:W1:Y:S07]  /*8190*/  LDSM.16.M88.4 R208, [R234+0x8100] ;  /* 0x00810000ead0783b */ /* 0x000e6e0000000200 */
[C---:B------:R-:W-:Y:S08]  /*81a0*/  HMMA.16816.F32 R8, R216.reuse, R212, R8 ;  /* 0x000000d4d808723c */ /* 0x040ff00000001808 */
[-C--:B------:R-:W-:Y:S08]  /*81b0*/  HMMA.16816.F32 R12, R216, R214.reuse, R12 ;  /* 0x000000d6d80c723c */ /* 0x080ff0000000180c */
[C---:B------:R-:W-:Y:S01]  /*81c0*/  HMMA.16816.F32 R16, R140.reuse, R214, R16 ;  /* 0x000000d68c10723c */ /* 0x040fe20000001810 */
[----:B------:R-:W-:Y:S07]  /*81d0*/  LDSM.16.M88.4 R212, [R229+0x1000] ;  /* 0x00100000e5d4783b */ /* 0x000fee0000000200 */
[-C--:B---3--:R-:W-:Y:S08]  /*81e0*/  HMMA.16816.F32 R20, R140, R196.reuse, R20 ;  /* 0x000000c48c14723c */ /* 0x088ff00000001814 */
[C---:B------:R-:W-:Y:S08]  /*81f0*/  HMMA.16816.F32 R24, R216.reuse, R196, R24 ;  /* 0x000000c4d818723c */ /* 0x040ff00000001818 */
[-C--:B------:R-:W-:Y:S08]  /*8200*/  HMMA.16816.F32 R28, R216, R198.reuse, R28 ;  /* 0x000000c6d81c723c */ /* 0x080ff0000000181c */
[C---:B------:R-:W-:Y:S01]  /*8210*/  HMMA.16816.F32 R32, R140.reuse, R198, R32 ;  /* 0x000000c68c20723c */ /* 0x040fe20000001820 */
[----:B------:R-:W3:Y:S07]  /*8220*/  LDSM.16.M88.4 R196, [R229+0x800] ;  /* 0x00080000e5c4783b */ /* 0x000eee0000000200 */
[-C--:B----4-:R-:W-:Y:S08]  /*8230*/  HMMA.16816.F32 R36, R140, R204.reuse, R36 ;  /* 0x000000cc8c24723c */ /* 0x090ff00000001824 */
[C---:B------:R-:W-:Y:S08]  /*8240*/  HMMA.16816.F32 R40, R216.reuse, R204, R40 ;  /* 0x000000ccd828723c */ /* 0x040ff00000001828 */
[-C--:B------:R-:W-:Y:S01]  /*8250*/  HMMA.16816.F32 R44, R216, R206.reuse, R44 ;  /* 0x000000ced82c723c */ /* 0x080fe2000000182c */
[----:B------:R-:W-:Y:S07]  /*8260*/  LDSM.16.M88.4 R216, [R231+0xc100] ;  /* 0x00c10000e7d8783b */ /* 0x000fee0000000200 */
[----:B------:R-:W-:Y:S01]  /*8270*/  HMMA.16816.F32 R48, R140, R206, R48 ;  /* 0x000000ce8c30723c */ /* 0x000fe20000001830 */
[----:B------:R-:W-:Y:S07]  /*8280*/  LDSM.16.M88.4 R140, [R231+0xa100] ;  /* 0x00a10000e78c783b */ /* 0x000fee0000000200 */
[-C--:B--2---:R-:W-:Y:S01]  /*8290*/  HMMA.16816.F32 R4, R192, R200.reuse, R4 ;  /* 0x000000c8c004723c */ /* 0x084fe20000001804 */
[----:B------:R-:W2:Y:S07]  /*82a0*/  LDSM.16.M88.4 R204, [R224+0x4900] ;  /* 0x00490000e0cc783b */ /* 0x000eae0000000200 */
[C---:B-1----:R-:W-:Y:S08]  /*82b0*/  HMMA.16816.F32 R8, R208.reuse, R200, R8 ;  /* 0x000000c8d008723c */ /* 0x042ff00000001808 */
[-C--:B------:R-:W-:Y:S08]  /*82c0*/  HMMA.16816.F32 R12, R208, R202.reuse, R12 ;  /* 0x000000cad00c723c */ /* 0x080ff0000000180c */
[C---:B------:R-:W-:Y:S01]  /*82d0*/  HMMA.16816.F32 R16, R192.reuse, R202, R16 ;  /* 0x000000cac010723c */ /* 0x040fe20000001810 */
[----:B------:R-:W1:Y:S07]  /*82e0*/  LDSM.16.M88.4 R200, [R224+0x5100] ;  /* 0x00510000e0c8783b */ /* 0x000e6e0000000200 */
[-C--:B---3--:R-:W-:Y:S08]  /*82f0*/  HMMA.16816.F32 R20, R192, R196.reuse, R20 ;  /* 0x000000c4c014723c */ /* 0x088ff00000001814 */
        /* <DEDUP_REMOVED lines=10> */
[-C--:B--2---:R-:W-:Y:S01]  /*83a0*/  HMMA.16816.F32 R4, R140, R204.reuse, R4 ;  /* 0x000000cc8c04723c */ /* 0x084fe20000001804 */
[----:B------:R-:W-:Y:S07]  /*83b0*/  LDSM.16.M88.4 R212, [R238] ;  /* 0x00000000eed4783b */ /* 0x000fee0000000200 */
[C---:B------:R-:W-:Y:S08]  /*83c0*/  HMMA.16816.F32 R8, R216.reuse, R204, R8 ;  /* 0x000000ccd808723c */ /* 0x040ff00000001808 */
[-C--:B------:R-:W-:Y:S08]  /*83d0*/  HMMA.16816.F32 R12, R216, R206.reuse, R12 ;  /* 0x000000ced80c723c */ /* 0x080ff0000000180c */
[C---:B------:R-:W-:Y:S01]  /*83e0*/  HMMA.16816.F32 R16, R140.reuse, R206, R16 ;  /* 0x000000ce8c10723c */ /* 0x040fe20000001810 */
[----:B------:R-:W2:Y:S07]  /*83f0*/  LDSM.16.M88.4 R204, [R239] ;  /* 0x00000000efcc783b */ /* 0x000eae0000000200 */
[-C--:B-1----:R-:W-:Y:S08]  /*8400*/  HMMA.16816.F32 R20, R140, R200.reuse, R20 ;  /* 0x000000c88c14723c */ /* 0x082ff00000001814 */
[C---:B------:R-:W-:Y:S08]  /*8410*/  HMMA.16816.F32 R24, R216.reuse, R200, R24 ;  /* 0x000000c8d818723c */ /* 0x040ff00000001818 */
[-C--:B------:R-:W-:Y:S08]  /*8420*/  HMMA.16816.F32 R28, R216, R202.reuse, R28 ;  /* 0x000000cad81c723c */ /* 0x080ff0000000181c */
[C---:B------:R-:W-:Y:S01]  /*8430*/  HMMA.16816.F32 R32, R140.reuse, R202, R32 ;  /* 0x000000ca8c20723c */ /* 0x040fe20000001820 */
[----:B------:R-:W1:Y:S07]  /*8440*/  LDSM.16.M88.4 R200, [R237] ;  /* 0x00000000edc8783b */ /* 0x000e6e0000000200 */
[-C--:B---3--:R-:W-:Y:S08]  /*8450*/  HMMA.16816.F32 R36, R140, R192.reuse, R36 ;  /* 0x000000c08c24723c */ /* 0x088ff00000001824 */
[C---:B------:R-:W-:Y:S08]  /*8460*/  HMMA.16816.F32 R40, R216.reuse, R192, R40 ;  /* 0x000000c0d828723c */ /* 0x040ff00000001828 */
[-C--:B------:R-:W-:Y:S01]  /*8470*/  HMMA.16816.F32 R44, R216, R194.reuse, R44 ;  /* 0x000000c2d82c723c */ /* 0x080fe2000000182c */
[----:B------:R-:W-:Y:S07]  /*8480*/  LDSM.16.M88.4 R216, [R236+0xc100] ;  /* 0x00c10000ecd8783b */ /* 0x000fee0000000200 */
[----:B------:R-:W-:Y:S01]  /*8490*/  HMMA.16816.F32 R48, R140, R194, R48 ;  /* 0x000000c28c30723c */ /* 0x000fe20000001830 */
[----:B------:R-:W-:Y:S07]  /*84a0*/  LDSM.16.M88.4 R140, [R232+0xa100] ;  /* 0x00a10000e88c783b */ /* 0x000fee0000000200 */
[-C--:B--2---:R-:W-:Y:S01]  /*84b0*/  HMMA.16816.F32 R4, R196, R204.reuse, R4 ;  /* 0x000000ccc404723c */ /* 0x084fe20000001804 */
[----:B------:R-:W2:Y:S07]  /*84c0*/  LDSM.16.M88.4 R192, [R230+0x4900] ;  /* 0x00490000e6c0783b */ /* 0x000eae0000000200 */
        /* <DEDUP_REMOVED lines=8> */
[----:B------:R-:W-:Y:S07]  /*8550*/  LDSM.16.M88.4 R212, [R230+0x5900] ;  /* 0x00590000e6d4783b */ /* 0x000fee0000000200 */
[-C--:B-1----:R-:W-:Y:S08]  /*8560*/  HMMA.16816.F32 R36, R196, R200.reuse, R36 ;  /* 0x000000c8c424723c */ /* 0x082ff00000001824 */
[C---:B------:R-:W-:Y:S08]  /*8570*/  HMMA.16816.F32 R40, R208.reuse, R200, R40 ;  /* 0x000000c8d028723c */ /* 0x040ff00000001828 */
[-C--:B------:R-:W-:Y:S01]  /*8580*/  HMMA.16816.F32 R44, R208, R202.reuse, R44 ;  /* 0x000000cad02c723c */ /* 0x080fe2000000182c */
[----:B------:R-:W1:Y:S07]  /*8590*/  LDSM.16.M88.4 R208, [R230+0x5100] ;  /* 0x00510000e6d0783b */ /* 0x000e6e0000000200 */
[----:B------:R-:W-:Y:S01]  /*85a0*/  HMMA.16816.F32 R48, R196, R202, R48 ;  /* 0x000000cac430723c */ /* 0x000fe20000001830 */
[----:B------:R-:W-:Y:S07]  /*85b0*/  LDSM.16.M88.4 R196, [R234+0xa100] ;  /* 0x00a10000eac4783b */ /* 0x000fee0000000200 */
[-C--:B--2---:R-:W-:Y:S01]  /*85c0*/  HMMA.16816.F32 R4, R140, R192.reuse, R4 ;  /* 0x000000c08c04723c */ /* 0x084fe20000001804 */
[----:B------:R-:W2:Y:S07]  /*85d0*/  LDSM.16.M88.4 R200, [R229+0x1800] ;  /* 0x00180000e5c8783b */ /* 0x000eae0000000200 */
[C---:B---3--:R-:W-:Y:S08]  /*85e0*/  HMMA.16816.F32 R8, R204.reuse, R192, R8 ;  /* 0x000000c0cc08723c */ /* 0x048ff00000001808 */
[-C--:B------:R-:W-:Y:S08]  /*85f0*/  HMMA.16816.F32 R12, R204, R194.reuse, R12 ;  /* 0x000000c2cc0c723c */ /* 0x080ff0000000180c */
[C---:B------:R-:W-:Y:S08]  /*8600*/  HMMA.16816.F32 R16, R140.reuse, R194, R16 ;  /* 0x000000c28c10723c */ /* 0x040ff00000001810 */
[-C--:B-1----:R-:W-:Y:S08]  /*8610*/  HMMA.16816.F32 R20, R140, R208.reuse, R20 ;  /* 0x000000d08c14723c */ /* 0x082ff00000001814 */
[C---:B------:R-:W-:Y:S08]  /*8620*/  HMMA.16816.F32 R24, R204.reuse, R208, R24 ;  /* 0x000000d0cc18723c */ /* 0x040ff00000001818 */
[-C--:B------:R-:W-:Y:S08]  /*8630*/  HMMA.16816.F32 R28, R204, R210.reuse, R28 ;  /* 0x000000d2cc1c723c */ /* 0x080ff0000000181c */
[C---:B------:R-:W-:Y:S08]  /*8640*/  HMMA.16816.F32 R32, R140.reuse, R210, R32 ;  /* 0x000000d28c20723c */ /* 0x040ff00000001820 */
[-C--:B------:R-:W-:Y:S08]  /*8650*/  HMMA.16816.F32 R36, R140, R212.reuse, R36 ;  /* 0x000000d48c24723c */ /* 0x080ff00000001824 */
[C---:B------:R-:W-:Y:S08]  /*8660*/  HMMA.16816.F32 R40, R204.reuse, R212, R40 ;  /* 0x000000d4cc28723c */ /* 0x040ff00000001828 */
[-C--:B------:R-:W-:Y:S08]  /*8670*/  HMMA.16816.F32 R44, R204, R214.reuse, R44 ;  /* 0x000000d6cc2c723c */ /* 0x080ff0000000182c */
[----:B------:R-:W-:Y:S08]  /*8680*/  HMMA.16816.F32 R48, R140, R214, R48 ;  /* 0x000000d68c30723c */ /* 0x000ff00000001830 */
[-C--:B--2---:R-:W-:Y:S08]  /*8690*/  HMMA.16816.F32 R4, R196, R200.reuse, R4 ;  /* 0x000000c8c404723c */ /* 0x084ff00000001804 */
[C---:B------:R-:W-:Y:S08]  /*86a0*/  HMMA.16816.F32 R8, R216.reuse, R200, R8 ;  /* 0x000000c8d808723c */ /* 0x040ff00000001808 */
[-C--:B------:R-:W-:Y:S08]  /*86b0*/  HMMA.16816.F32 R12, R216, R202.reuse, R12 ;  /* 0x000000cad80c723c */ /* 0x080ff0000000180c */
        /* <DEDUP_REMOVED lines=26> */
[----:B------:R-:W2:Y:S10]  /*8860*/  MUFU.TANH R143, R18 ;  /* 0x00000012008f7308 */ /* 0x000eb40000002400 */
[----:B------:R2:W2:Y:S01]  /*8870*/  MUFU.TANH R142, R19 ;  /* 0x00000013008e7308 */ /* 0x0004a20000002400 */
[----:B-1----:R-:W1:Y:S01]  /*8880*/  LDSM.16.M88.4 R8, [R229+0x2800] ;  /* 0x00280000e508783b */ /* 0x002e620000000200 */
[----:B------:R-:W-:Y:S04]  /*8890*/  DEPBAR.LE SB0, 0x0 ;  /* 0x000080000000791a */ /* 0x000fe80000000000 */
[-C--:B----4-:R-:W-:Y:S04]  /*88a0*/  HMMA.16816.F32 R20, R196, R4.reuse, R20 ;  /* 0x00000004c414723c */ /* 0x090fe80000001814 */
[----:B------:R-:W4:Y:S01]  /*88b0*/  MUFU.TANH R195, R12 ;  /* 0x0000000c00c37308 */ /* 0x000f220000002400 */
[----:B------:R-:W-:Y:S03]  /*88c0*/  BAR.SYNC.DEFER_BLOCKING 0x0 ;  /* 0x0000000000007b1d */ /* 0x000fe60000010000 */
[C---:B------:R-:W-:Y:S06]  /*88d0*/  HMMA.16816.F32 R24, R216.reuse, R4, R24 ;  /* 0x00000004d818723c */ /* 0x040fec0000001818 */
[----:B------:R-:W1:Y:S02]  /*88e0*/  MUFU.TANH R194, R13 ;  /* 0x0000000d00c27308 */ /* 0x000e640000002400 */
[-C--:B------:R-:W-:Y:S08]  /*88f0*/  HMMA.16816.F32 R28, R216, R6.reuse, R28 ;  /* 0x00000006d81c723c */ /* 0x080ff0000000181c */
[----:B------:R-:W2:Y:S01]  /*8900*/  MUFU.TANH R214, R14 ;  /* 0x0000000e00d67308 */ /* 0x000ea20000002400 */
[C---:B------:R-:W-:Y:S04]  /*8910*/  HMMA.16816.F32 R32, R196.reuse, R6, R32 ;  /* 0x00000006c420723c */ /* 0x040fe80000001820 */
[----:B------:R-:W-:Y:S02]  /*8920*/  FMUL.FTZ R20, R20, c[0x0][0x320] ;  /* 0x0000c80014147a20 */ /* 0x000fe40000410000 */
[----:B------:R-:W-:Y:S03]  /*8930*/  FMUL.FTZ R21, R21, c[0x0][0x320] ;  /* 0x0000c80015157a20 */ /* 0x000fe60000410000 */
[----:B------:R-:W2:Y:S03]  /*8940*/  MUFU.TANH R213, R15 ;  /* 0x0000000f00d57308 */ /* 0x000ea60000002400 */
[----:B------:R-:W-:Y:S01]  /*8950*/  FMUL.FTZ R22, R22, c[0x0][0x320] ;  /* 0x0000c80016167a20 */ /* 0x000fe20000410000 */
[-C--:B-1----:R-:W-:Y:S03]  /*8960*/  HMMA.16816.F32 R36, R196, R8.reuse, R36 ;  /* 0x00000008c424723c */ /* 0x082fe60000001824 */
[----:B------:R-:W-:Y:S02]  /*8970*/  FMUL.FTZ R23, R23, c[0x0][0x320] ;  /* 0x0000c80017177a20 */ /* 0x000fe40000410000 */
[----:B------:R-:W-:Y:S01]  /*8980*/  FMUL.FTZ R24, R24, c[0x0][0x320] ;  /* 0x0000c80018187a20 */ /* 0x000fe20000410000 */
[----:B------:R-:W1:Y:S01]  /*8990*/  MUFU.TANH R135, R20 ;  /* 0x0000001400877308 */ /* 0x000e620000002400 */
[----:B------:R-:W-:Y:S01]  /*89a0*/  FMUL.FTZ R25, R25, c[0x0][0x320] ;  /* 0x0000c80019197a20 */ /* 0x000fe20000410000 */
[C---:B------:R-:W-:Y:S04]  /*89b0*/  HMMA.16816.F32 R40, R216.reuse, R8, R40 ;  /* 0x00000008d828723c */ /* 0x040fe80000001828 */
[----:B------:R-:W-:Y:S02]  /*89c0*/  FMUL.FTZ R26, R26, c[0x0][0x320] ;  /* 0x0000c8001a1a7a20 */ /* 0x000fe40000410000 */
[----:B------:R-:W-:Y:S02]  /*89d0*/  FMUL.FTZ R27, R27, c[0x0][0x320] ;  /* 0x0000c8001b1b7a20 */ /* 0x000fe40000410000 */
[----:B------:R-:W1:Y:S01]  /*89e0*/  MUFU.TANH R133, R21 ;  /* 0x0000001500857308 */ /* 0x000e620000002400 */
[-C--:B------:R-:W-:Y:S03]  /*89f0*/  HMMA.16816.F32 R44, R216, R10.reuse, R44 ;  /* 0x0000000ad82c723c */ /* 0x080fe6000000182c */
[----:B------:R-:W-:Y:S02]  /*8a00*/  FMUL.FTZ R28, R28, c[0x0][0x320] ;  /* 0x0000c8001c1c7a20 */ /* 0x000fe40000410000 */
[----:B------:R-:W-:Y:S02]  /*8a10*/  FMUL.FTZ R29, R29, c[0x0][0x320] ;  /* 0x0000c8001d1d7a20 */ /* 0x000fe40000410000 */
[----:B------:R-:W-:Y:S01]  /*8a20*/  FMUL.FTZ R30, R30, c[0x0][0x320] ;  /* 0x0000c8001e1e7a20 */ /* 0x000fe20000410000 */
[----:B------:R-:W-:Y:S01]  /*8a30*/  HMMA.16816.F32 R48, R196, R10, R48 ;  /* 0x0000000ac430723c */ /* 0x000fe20000001830 */
[----:B------:R1:W1:Y:S03]  /*8a40*/  MUFU.TANH R140, R22 ;  /* 0x00000016008c7308 */ /* 0x0002660000002400 */
[----:B------:R-:W-:Y:S03]  /*8a50*/  FMUL.FTZ R31, R31, c[0x0][0x320] ;  /* 0x0000c8001f1f7a20 */ /* 0x000fe60000410000 */
[----:B------:R-:W-:Y:S02]  /*8a60*/  FMUL.FTZ R42, R42, c[0x0][0x320] ;  /* 0x0000c8002a2a7a20 */ /* 0x000fe40000410000 */
[----:B------:R-:W-:Y:S02]  /*8a70*/  FMUL.FTZ R43, R43, c[0x0][0x320] ;  /* 0x0000c8002b2b7a20 */ /* 0x000fe40000410000 */
[----:B------:R3:W3:Y:S05]  /*8a80*/  MUFU.TANH R137, R23 ;  /* 0x0000001700897308 */ /* 0x0006ea0000002400 */
[----:B------:R-:W-:Y:S02]  /*8a90*/  FMUL.FTZ R46, R46, c[0x0][0x320] ;  /* 0x0000c8002e2e7a20 */ /* 0x000fe40000410000 */
[----:B------:R-:W-:Y:S03]  /*8aa0*/  FMUL.FTZ R47, R47, c[0x0][0x320] ;  /* 0x0000c8002f2f7a20 */ /* 0x000fe60000410000 */
[----:B------:R4:W4:Y:S03]  /*8ab0*/  MUFU.TANH R205, R24 ;  /* 0x0000001800cd7308 */ /* 0x0009260000002400 */
[----:B--2---:R-:W-:Y:S02]  /*8ac0*/  FMUL.FTZ R19, R48, c[0x0][0x320] ;  /* 0x0000c80030137a20 */ /* 0x004fe40000410000 */
[----:B-1----:R-:W-:Y:S02]  /*8ad0*/  FMUL.FTZ R22, R37, c[0x0][0x320] ;  /* 0x0000c80025167a20 */ /* 0x002fe40000410000 */
[----:B------:R-:W-:Y:S02]  /*8ae0*/  FMUL.FTZ R18, R49, c[0x0][0x320] ;  /* 0x0000c80031127a20 */ /* 0x000fe40000410000 */
[----:B------:R-:W-:Y:S01]  /*8af0*/  FMUL.FTZ R21, R50, c[0x0][0x320] ;  /* 0x0000c80032157a20 */ /* 0x000fe20000410000 */
[----:B------:R1:W2:Y:S01]  /*8b00*/  MUFU.TANH R208, R25 ;  /* 0x0000001900d07308 */ /* 0x0002a20000002400 */
[----:B------:R-:W-:Y:S02]  /*8b10*/  FMUL.FTZ R20, R51, c[0x0][0x320] ;  /* 0x0000c80033147a20 */ /* 0x000fe40000410000 */
[----:B---3--:R-:W-:Y:S07]  /*8b20*/  FMUL.FTZ R23, R45, c[0x0][0x320] ;  /* 0x0000c8002d177a20 */ /* 0x008fee0000410000 */
[----:B------:R3:W2:Y:S01]  /*8b30*/  MUFU.TANH R220, R26 ;  /* 0x0000001a00dc7308 */ /* 0x0006a20000002400 */
[----:B----4-:R-:W-:Y:S09]  /*8b40*/  FMUL.FTZ R24, R36, c[0x0][0x320] ;  /* 0x0000c80024187a20 */ /* 0x010ff20000410000 */
[----:B------:R4:W2:Y:S01]  /*8b50*/  MUFU.TANH R215, R27 ;  /* 0x0000001b00d77308 */ /* 0x0008a20000002400 */
[----:B-1----:R-:W-:Y:S02]  /*8b60*/  FMUL.FTZ R25, R33, c[0x0][0x320] ;  /* 0x0000c80021197a20 */ /* 0x002fe40000410000 */
[----:B------:R-:W-:Y:S07]  /*8b70*/  FMUL.FTZ R33, R34, c[0x0][0x320] ;  /* 0x0000c80022217a20 */ /* 0x000fee0000410000 */
[----:B------:R1:W1:Y:S01]  /*8b80*/  MUFU.TANH R141, R28 ;  /* 0x0000001c008d7308 */ /* 0x0002620000002400 */
[----:B---3--:R-:W-:Y:S02]  /*8b90*/  FMUL.FTZ R26, R32, c[0x0][0x320] ;  /* 0x0000c800201a7a20 */ /* 0x008fe40000410000 */
[----:B------:R-:W-:Y:S07]  /*8ba0*/  FMUL.FTZ R32, R35, c[0x0][0x320] ;  /* 0x0000c80023207a20 */ /* 0x000fee0000410000 */
[----:B------:R3:W2:Y:S01]  /*8bb0*/  MUFU.TANH R136, R29 ;  /* 0x0000001d00887308 */ /* 0x0006a20000002400 */
[----:B----4-:R-:W-:Y:S09]  /*8bc0*/  FMUL.FTZ R27, R39, c[0x0][0x320] ;  /* 0x0000c800271b7a20 */ /* 0x010ff20000410000 */
[----:B------:R4:W2:Y:S01]  /*8bd0*/  MUFU.TANH R212, R30 ;  /* 0x0000001e00d47308 */ /* 0x0008a20000002400 */
[----:B-1----:R-:W-:Y:S09]  /*8be0*/  FMUL.FTZ R28, R38, c[0x0][0x320] ;  /* 0x0000c800261c7a20 */ /* 0x002ff20000410000 */
[----:B------:R1:W1:Y:S01]  /*8bf0*/  MUFU.TANH R209, R31 ;  /* 0x0000001f00d17308 */ /* 0x0002620000002400 */
[----:B---3--:R-:W-:Y:S09]  /*8c00*/  FMUL.FTZ R29, R44, c[0x0][0x320] ;  /* 0x0000c8002c1d7a20 */ /* 0x008ff20000410000 */
[----:B------:R-:W3:Y:S01]  /*8c10*/  MUFU.TANH R16, R16 ;  /* 0x0000001000107308 */ /* 0x000ee20000002400 */
[----:B----4-:R-:W-:Y:S09]  /*8c20*/  FMUL.FTZ R30, R41, c[0x0][0x320] ;  /* 0x0000c800291e7a20 */ /* 0x010ff20000410000 */
[----:B------:R-:W4:Y:S01]  /*8c30*/  MUFU.TANH R17, R17 ;  /* 0x0000001100117308 */ /* 0x000f220000002400 */
[----:B-1----:R-:W-:Y:S09]  /*8c40*/  FMUL.FTZ R31, R40, c[0x0][0x320] ;  /* 0x0000c800281f7a20 */ /* 0x002ff20000410000 */
        /* <DEDUP_REMOVED lines=21> */
[----:B--234-:R-:W2:Y:S01]  /*8da0*/  LDL R0, [R1+0x14] ;  /* 0x0000140001007983 */ /* 0x01cea20000100800 */
[----:B------:R-:W-:Y:S01]  /*8db0*/  UIMAD UR4, UR24, 0x30, UR10 ;  /* 0x00000030180478a4 */ /* 0x000fe2000f8e020a */
[----:B------:R-:W-:Y:S01]  /*8dc0*/  IMAD.MOV.U32 R242, RZ, RZ, RZ ;  /* 0x000000fffff27224 */ /* 0x000fe200078e00ff */
[----:B------:R-:W-:Y:S04]  /*8dd0*/  IADD3 R14, -R244, 0x10, RZ ;  /* 0x00000010f40e7810 */ /* 0x000fe80007ffe1ff */
[----:B------:R-:W-:Y:S01]  /*8de0*/  IMAD.U32 R2, RZ, RZ, UR4 ;  /* 0x00000004ff027e24 */ /* 0x000fe2000f8e00ff */
[----:B------:R-:W-:Y:S04]  /*8df0*/  LOP3.LUT R14, R14, 0xf, RZ, 0xc0, !PT ;  /* 0x0000000f0e0e7812 */ /* 0x000fe800078ec0ff */
        /* <DEDUP_REMOVED lines=24> */
[----:B------:R-:W2:Y:S04]  /*8f80*/  SHFL.IDX PT, R6, R2, 0x1, 0x181f ;  /* 0x00381f0002067f89 */ /* 0x000ea800000e0000 */
[----:B------:R-:W3:Y:S04]  /*8f90*/  SHFL.IDX PT, R3, R2, RZ, 0x181f ;  /* 0x00181fff02037589 */ /* 0x000ee800000e0000 */
[----:B------:R-:W4:Y:S04]  /*8fa0*/  SHFL.IDX PT, R4, R0, RZ, 0x181f ;  /* 0x00181fff00047589 */ /* 0x000f2800000e0000 */
[----:B------:R-:W1:Y:S04]  /*8fb0*/  SHFL.IDX PT, R2, R2, 0x2, 0x181f ;  /* 0x00581f0002027f89 */ /* 0x000e6800000e0000 */
[----:B------:R-:W1:Y:S04]  /*8fc0*/  SHFL.IDX PT, R5, R0, 0x1, 0x181f ;  /* 0x00381f0000057f89 */ /* 0x000e6800000e0000 */
[----:B------:R-:W1:Y:S01]  /*8fd0*/  SHFL.IDX PT, R0, R0, 0x2, 0x181f ;  /* 0x00581f0000007f89 */ /* 0x000e6200000e0000 */
[-C--:B--2--5:R-:W-:Y:S02]  /*8fe0*/  IADD3 R8, P1, R6, R247.reuse, RZ ;  /* 0x000000f706087210 */ /* 0x0a4fe40007f3e0ff */
[CC--:B---3--:R-:W-:Y:S02]  /*8ff0*/  IADD3 R12, P0, R3.reuse, R247.reuse, RZ ;  /* 0x000000f7030c7210 */ /* 0x0c8fe40007f1e0ff */
[-C--:B------:R-:W-:Y:S03]  /*9000*/  IADD3 R10, P2, R3, R246.reuse, RZ ;  /* 0x000000f6030a7210 */ /* 0x080fe60007f5e0ff */
[----:B----4-:R-:W-:Y:S01]  /*9010*/  IMAD.X R13, R4, 0x1, R245, P0 ;  /* 0x00000001040d7824 */ /* 0x010fe200000e06f5 */
[----:B------:R-:W-:Y:S01]  /*9020*/  IADD3 R6, P0, R6, R246, RZ ;  /* 0x000000f606067210 */ /* 0x000fe20007f1e0ff */
[----:B------:R-:W-:Y:S01]  /*9030*/  IMAD.X R11, R4, 0x1, R223, P2 ;  /* 0x00000001040b7824 */ /* 0x000fe200010e06df */
[----:B-1----:R-:W-:Y:S02]  /*9040*/  IADD3 R4, P2, R2, R247, RZ ;  /* 0x000000f702047210 */ /* 0x002fe40007f5e0ff */
[----:B------:R1:W-:Y:S01]  /*9050*/  LDGSTS.E.BYPASS.LTC128B.128 [R252+0x3100], [R12.64], !P6 ;  /* 0x031000000cfc7fae */ /* 0x0003e2000f101d54 */
        /* <DEDUP_REMOVED lines=11> */
.L_x_612:
[----:B-1234-:R-:W2:Y:S01]  /*9110*/  LDL R2, [R1+0x30] ;  /* 0x0000300001027983 */ /* 0x01eea20000100800 */
[----:B------:R-:W-:Y:S02]  /*9120*/  UISETP.NE.AND UP1, UPT, UR13, URZ, UPT ;  /* 0x0000003f0d00728c */ /* 0x000fe4000bf25270 */
[----:B------:R-:W-:Y:S01]  /*9130*/  UIMAD UR4, UR24, -0x30, URZ ;  /* 0xffffffd0180478a4 */ /* 0x000fe2000f8e023f */
[----:B------:R-:W3:Y:S01]  /*9140*/  LDL R35, [R1+0x1c] ;  /* 0x00001c0001237983 */ /* 0x000ee20000100800 */
[----:B------:R-:W-:Y:S02]  /*9150*/  UISETP.NE.AND UP0, UPT, UR12, URZ, UPT ;  /* 0x0000003f0c00728c */ /* 0x000fe4000bf05270 */
[----:B------:R-:W-:Y:S01]  /*9160*/  PLOP3.LUT P1, PT, PT, PT, UP1, 0x80, 0x0 ;  /* 0x000000000000781c */ /* 0x000fe20003f2f018 */
[----:B------:R-:W0:Y:S01]  /*9170*/  LDGDEPBAR ;  /* 0x00000000000079af */ /* 0x000e220000000000 */
[----:B------:R-:W-:Y:S11]  /*9180*/  PLOP3.LUT P0, PT, PT, PT, UP1, 0x80, 0x0 ;  /* 0x000000000000781c */ /* 0x000ff60003f0f018 */
[----:B--2---:R-:W-:Y:S04]  /*9190*/  @P1 IMAD.HI.U32 R0, R2, c[0x0][0x2c8], RZ ;  /* 0x0000b20002001a27 */ /* 0x004fe800078e00ff */
[----:B------:R-:W-:Y:S01]  /*91a0*/  IMAD.MOV.U32 R4, RZ, RZ, R2 ;  /* 0x000000ffff047224 */ /* 0x000fe200078e0002 */
[----:B------:R-:W-:Y:S01]  /*91b0*/  @P0 SHF.R.U32.HI R4, RZ, c[0x0][0x2cc], R0 ;  /* 0x0000b300ff040a19 */ /* 0x000fe20000011600 */
[----:B------:R-:W-:Y:S01]  /*91c0*/  IMAD.U32 R0, RZ, RZ, UR4 ;  /* 0x00000004ff007e24 */ /* 0x000fe2000f8e00ff */
[----:B------:R-:W-:Y:S01]  /*91d0*/  PLOP3.LUT P0, PT, PT, PT, UP0, 0x40, 0x0 ;  /* 0x000000000000781c */ /* 0x000fe20003f0e808 */
[----:B------:R-:W-:Y:S02]  /*91e0*/  IMAD.MOV.U32 R2, RZ, RZ, c[0x0][0x2ac] ;  /* 0x0000ab00ff027624 */ /* 0x000fe400078e00ff */
[----:B------:R-:W1:Y:S01]  /*91f0*/  SHFL.IDX PT, R3, R4, RZ, 0x1c1f ;  /* 0x001c1fff04037589 */ /* 0x000e6200000e0000 */
[----:B---3--:R-:W-:Y:S05]  /*9200*/  IADD3 R6, -R35, 0x1, R0 ;  /* 0x0000000123067810 */ /* 0x008fea0007ffe100 */
[----:B------:R-:W-:Y:S05]  /*9210*/  IMAD R6, R2, c[0x0][0x1d0], R6 ;  /* 0x0000740002067a24 */ /* 0x000fea00078e0206 */
[----:B------:R-:W-:Y:S04]  /*9220*/  IADD3 R6, R6, -c[0x0][0x168], RZ ;  /* 0x80005a0006067a10 */ /* 0x000fe80007ffe0ff */
[C---:B------:R-:W-:Y:S02]  /*9230*/  IADD3 R5, R6.reuse, c[0x0][0x328], RZ ;  /* 0x0000ca0006057a10 */ /* 0x040fe40007ffe0ff */
[----:B------:R-:W-:Y:S03]  /*9240*/  IADD3 R6, R6, UR17, RZ ;  /* 0x0000001106067c10 */ /* 0x000fe6000fffe0ff */
[--C-:B-1----:R-:W-:Y:S02]  /*9250*/  IMAD.IADD R2, R5, 0x1, R3.reuse ;  /* 0x0000000105027824 */ /* 0x102fe400078e0203 */
        /* <DEDUP_REMOVED lines=17> */
.L_x_615:
[----:B------:R-:W-:Y:S04]  /*9370*/  MOV R7, c[0x0][0x32c] ;  /* 0x0000cb0000077a02 */ /* 0x000fe80000000f00 */
[----:B------:R-:W-:Y:S11]  /*9380*/  ISETP.NE.AND P0, PT, R7, 0x1, PT ;  /* 0x000000010700780c */ /* 0x000ff60003f05270 */
[----:B------:R-:W-:Y:S02]  /*9390*/  @!UPT UIADD3 URZ, URZ, URZ, URZ ;  /* 0x0000003f3f3ff290 */ /* 0x000fe4000fffe03f */
[----:B------:R-:W-:Y:S05]  /*93a0*/  @P0 IMAD.HI.U32 R7, R3, c[0x0][0x330], RZ ;  /* 0x0000cc0003070a27 */ /* 0x000fea00078e00ff */
[----:B------:R-:W-:Y:S02]  /*93b0*/  @P0 SHF.R.U32.HI R3, RZ, c[0x0][0x334], R7 ;  /* 0x0000cd00ff030a19 */ /* 0x000fe40000011607 */
.L_x_616:
[----:B------:R-:W-:Y:S05]  /*93c0*/  BSYNC B0 ;  /* 0x0000000000007941 */ /* 0x000fea0003800000 */
.L_x_614:
[----:B------:R-:W-:Y:S05]  /*93d0*/  IADD3 R7, -R35, UR4, RZ ;  /* 0x0000000423077c10 */ /* 0x000fea000fffe1ff */
[----:B------:R-:W-:Y:S05]  /*93e0*/  IMAD R3, R3, c[0x0][0x32c], R7 ;  /* 0x0000cb0003037a24 */ /* 0x000fea00078e0207 */
[----:B------:R-:W-:Y:S02]  /*93f0*/  IADD3 R7, R3, c[0x0][0x32c], RZ ;  /* 0x0000cb0003077a10 */ /* 0x000fe40007ffe0ff */
[----:B------:R-:W-:Y:S02]  /*9400*/  IMNMX R0, R0, R3, !PT ;  /* 0x0000000300007217 */ /* 0x000fe40007800200 */
[----:B------:R-:W-:Y:S02]  /*9410*/  IMNMX R2, R2, R7, PT ;  /* 0x0000000702027217 */ /* 0x000fe40003800200 */
.L_x_613:
[----:B------:R-:W-:Y:S01]  /*9420*/  UISETP.GE.AND UP2, UPT, UR4, 0x1, UPT ;  /* 0x000000010400788c */ /* 0x000fe2000bf46270 */
[----:B------:R-:W1:Y:S01]  /*9430*/  SHFL.IDX PT, R3, R4, 0x1, 0x1c1f ;  /* 0x003c1f0004037f89 */ /* 0x000e6200000e0000 */
[----:B------:R-:W-:Y:S02]  /*9440*/  UISETP.GE.AND UP1, UPT, UR4, 0x2, UPT ;  /* 0x000000020400788c */ /* 0x000fe4000bf26270 */
[----:B------:R-:W-:Y:S02]  /*9450*/  UISETP.GE.AND UP0, UPT, UR4, 0x9, UPT ;  /* 0x000000090400788c */ /* 0x000fe4000bf06270 */
[----:B------:R-:W-:Y:S01]  /*9460*/  PLOP3.LUT P0, PT, PT, PT, UP2, 0x40, 0x0 ;  /* 0x000000000000781c */ /* 0x000fe20003f0e828 */
[----:B------:R-:W-:Y:S01]  /*9470*/  UP2UR UR28, UPR, URZ, 0x2 ;  /* 0x000000023f1c7883 */ /* 0x000fe20008000000 */
[----:B------:R-:W-:Y:S01]  /*9480*/  PLOP3.LUT P2, PT, PT, PT, UP1, 0x40, 0x0 ;  /* 0x000000000000781c */ /* 0x000fe20003f4e818 */
[----:B------:R-:W-:Y:S01]  /*9490*/  UISETP.GE.AND UP1, UPT, UR4, 0xa, UPT ;  /* 0x0000000a0400788c */ /* 0x000fe2000bf26270 */
[----:B------:R-:W-:Y:S01]  /*94a0*/  ISETP.GT.AND P0, PT, R0, RZ, P0 ;  /* 0x000000ff0000720c */ /* 0x000fe20000704270 */
[----:B------:R-:W-:Y:S01]  /*94b0*/  UISETP.GE.AND UP5, UPT, UR4, 0x19, UPT ;  /* 0x000000190400788c */ /* 0x000fe2000bfa6270 */
[----:B------:R-:W-:Y:S01]  /*94c0*/  PLOP3.LUT P1, PT, PT, PT, UP0, 0x40, 0x0 ;  /* 0x000000000000781c */ /* 0x000fe20003f2e808 */
[----:B------:R-:W-:Y:S01]  /*94d0*/  UP2UR UR27, UPR, URZ, 0x1 ;  /* 0x000000013f1b7883 */ /* 0x000fe20008000000 */
[----:B------:R-:W-:Y:S01]  /*94e0*/  ISETP.LT.OR P0, PT, R2, 0x1, P0 ;  /* 0x000000010200780c */ /* 0x000fe20000701670 */
[----:B------:R-:W-:Y:S01]  /*94f0*/  UISETP.GE.AND UP0, UPT, UR4, 0x11, UPT ;  /* 0x000000110400788c */ /* 0x000fe2000bf06270 */
[C---:B------:R-:W-:Y:S01]  /*9500*/  ISETP.GT.AND P2, PT, R0.reuse, 0x1, P2 ;  /* 0x000000010000780c */ /* 0x040fe20001744270 */
[----:B------:R-:W-:Y:S01]  /*9510*/  UISETP.GE.AND UP6, UPT, UR4, 0x12, UPT ;  /* 0x000000120400788c */ /* 0x000fe2000bfc6270 */
[----:B------:R-:W-:Y:S01]  /*9520*/  FSEL R9, R193, -INF , !P0 ;  /* 0xff800000c1097808 */ /* 0x000fe20004000000 */
[----:B------:R-:W-:Y:S01]  /*9530*/  UP2UR UR29, UPR, URZ, 0x4 ;  /* 0x000000043f1d7883 */ /* 0x000fe20008000000 */
[----:B------:R-:W-:Y:S01]  /*9540*/  PLOP3.LUT P0, PT, PT, PT, UP1, 0x40, 0x0 ;  /* 0x000000000000781c */ /* 0x000fe20003f0e818 */
[----:B------:R-:W-:Y:S01]  /*9550*/  UISETP.GE.AND UP2, UPT, UR4, 0x22, UPT ;  /* 0x000000220400788c */ /* 0x000fe2000bf46270 */
[C---:B------:R-:W-:Y:S01]  /*9560*/  ISETP.GT.AND P1, PT, R0.reuse, 0x8, P1 ;  /* 0x000000080000780c */ /* 0x040fe20000f24270 */
[----:B------:R-:W-:Y:S01]  /*9570*/  UISETP.GE.AND UP4, UPT, UR4, 0x1a, UPT ;  /* 0x0000001a0400788c */ /* 0x000fe2000bf86270 */
[----:B------:R-:W-:Y:S01]  /*9580*/  ISETP.GT.AND P0, PT, R0, 0x9, P0 ;  /* 0x000000090000780c */ /* 0x000fe20000704270 */
[----:B------:R-:W-:Y:S01]  /*9590*/  UISETP.GE.AND UP3, UPT, UR4, 0x21, UPT ;  /* 0x000000210400788c */ /* 0x000fe2000bf66270 */
[C---:B------:R-:W-:Y:S01]  /*95a0*/  ISETP.LT.OR P2, PT, R2.reuse, 0x2, P2 ;  /* 0x000000020200780c */ /* 0x040fe20001741670 */
[----:B------:R-:W-:Y:S01]  /*95b0*/  UP2UR UR30, UPR, URZ, 0x40 ;  /* 0x000000403f1e7883 */ /* 0x000fe20008000000 */
[C---:B------:R-:W-:Y:S01]  /*95c0*/  ISETP.LT.OR P0, PT, R2.reuse, 0xa, P0 ;  /* 0x0000000a0200780c */ /* 0x040fe20000701670 */
[----:B------:R-:W-:Y:S01]  /*95d0*/  UP2UR UR26, UPR, URZ, 0x2 ;  /* 0x000000023f1a7883 */ /* 0x000fe20008000000 */
[----:B------:R-:W-:Y:S01]  /*95e0*/  ISETP.LT.OR P1, PT, R2, 0x9, P1 ;  /* 0x000000090200780c */ /* 0x000fe20000f21670 */
[----:B------:R-:W-:Y:S01]  /*95f0*/  UP2UR UR25, UPR, URZ, 0x1 ;  /* 0x000000013f197883 */ /* 0x000fe20008000000 */
[----:B------:R-:W-:Y:S01]  /*9600*/  FSEL R17, R17, -INF , !P0 ;  /* 0xff80000011117808 */ /* 0x000fe20004000000 */
[----:B------:R-:W-:Y:S01]  /*9610*/  UISETP.GE.AND UP1, UPT, UR4, 0x29, UPT ;  /* 0x000000290400788c */ /* 0x000fe2000bf26270 */
[----:B------:R-:W-:Y:S02]  /*9620*/  PLOP3.LUT P0, PT, PT, PT, UP5, 0x40, 0x0 ;  /* 0x000000000000781c */ /* 0x000fe40003f0e858 */
[----:B------:R-:W-:Y:S02]  /*9630*/  FSEL R15, R192, -INF , !P2 ;  /* 0xff800000c00f7808 */ /* 0x000fe40005000000 */
[----:B------:R-:W-:Y:S01]  /*9640*/  PLOP3.LUT P2, PT, PT, PT, UP0, 0x40, 0x0 ;  /* 0x000000000000781c */ /* 0x000fe20003f4e808 */
[----:B------:R-:W-:Y:S01]  /*9650*/  UISETP.GE.AND UP0, UPT, UR4, 0x2a, UPT ;  /* 0x0000002a0400788c */ /* 0x000fe2000bf06270 */
[----:B------:R-:W-:Y:S02]  /*9660*/  FSEL R16, R16, -INF , !P1 ;  /* 0xff80000010107808 */ /* 0x000fe40004800000 */
[----:B------:R-:W-:Y:S01]  /*9670*/  PLOP3.LUT P1, PT, PT, PT, UP6, 0x40, 0x0 ;  /* 0x000000000000781c */ /* 0x000fe20003f2e868 */
[----:B------:R-:W-:Y:S01]  /*9680*/  UISETP.NE.AND UP6, UPT, UR12, URZ, UPT ;  /* 0x0000003f0c00728c */ /* 0x000fe2000bfc5270 */
[C---:B------:R-:W-:Y:S02]  /*9690*/  ISETP.GT.AND P0, PT, R0.reuse, 0x18, P0 ;  /* 0x000000180000780c */ /* 0x040fe40000704270 */
[C---:B------:R-:W-:Y:S02]  /*96a0*/  ISETP.GT.AND P2, PT, R0.reuse, 0x10, P2 ;  /* 0x000000100000780c */ /* 0x040fe40001744270 */
[----:B------:R-:W-:Y:S02]  /*96b0*/  ISETP.GT.AND P1, PT, R0, 0x11, P1 ;  /* 0x000000110000780c */ /* 0x000fe40000f24270 */
[C---:B------:R-:W-:Y:S02]  /*96c0*/  ISETP.LT.OR P0, PT, R2.reuse, 0x19, P0 ;  /* 0x000000190200780c */ /* 0x040fe40000701670 */
[C---:B------:R-:W-:Y:S02]  /*96d0*/  ISETP.LT.OR P2, PT, R2.reuse, 0x11, P2 ;  /* 0x000000110200780c */ /* 0x040fe40001741670 */
[----:B------:R-:W-:Y:S02]  /*96e0*/  ISETP.LT.OR P1, PT, R2, 0x12, P1 ;  /* 0x000000120200780c */ /* 0x000fe40000f21670 */
[----:B------:R-:W-:Y:S02]  /*96f0*/  FSEL R202, R26, -INF , !P0 ;  /* 0xff8000001aca7808 */ /* 0x000fe40004000000 */
[----:B------:R-:W-:Y:S02]  /*9700*/  PLOP3.LUT P0, PT, PT, PT, UP2, 0x40, 0x0 ;  /* 0x000000000000781c */ /* 0x000fe40003f0e828 */
[----:B------:R-:W-:Y:S02]  /*9710*/  FSEL R196, R135, -INF , !P2 ;  /* 0xff80000087c47808 */ /* 0x000fe40005000000 */
[----:B------:R-:W-:Y:S02]  /*9720*/  PLOP3.LUT P2, PT, PT, PT, UP4, 0x40, 0x0 ;  /* 0x000000000000781c */ /* 0x000fe40003f4e848 */
[----:B------:R-:W-:Y:S02]  /*9730*/  FSEL R198, R133, -INF , !P1 ;  /* 0xff80000085c67808 */ /* 0x000fe40004800000 */
[----:B------:R-:W-:Y:S02]  /*9740*/  PLOP3.LUT P1, PT, PT, PT, UP3, 0x40, 0x0 ;  /* 0x000000000000781c */ /* 0x000fe40003f2e838 */
[C---:B------:R-:W-:Y:S02]  /*9750*/  ISETP.GT.AND P0, PT, R0.reuse, 0x21, P0 ;  /* 0x000000210000780c */ /* 0x040fe40000704270 */
[C---:B------:R-:W-:Y:S02]  /*9760*/  ISETP.GT.AND P2, PT, R0.reuse, 0x19, P2 ;  /* 0x000000190000780c */ /* 0x040fe40001744270 */
[----:B------:R-:W-:Y:S02]  /*9770*/  ISETP.GT.AND P1, PT, R0, 0x20, P1 ;  /* 0x000000200000780c */ /* 0x000fe40000f24270 */
[C---:B------:R-:W-:Y:S02]  /*9780*/  ISETP.LT.OR P0, PT, R2.reuse, 0x22, P0 ;  /* 0x000000220200780c */ /* 0x040fe40000701670 */
[C---:B------:R-:W-:Y:S02]  /*9790*/  ISETP.LT.OR P2, PT, R2.reuse, 0x1a, P2 ;  /* 0x0000001a0200780c */ /* 0x040fe40001741670 */
[----:B------:R-:W-:Y:S02]  /*97a0*/  ISETP.LT.OR P1, PT, R2, 0x21, P1 ;  /* 0x000000210200780c */ /* 0x000fe40000f21670 */
[----:B-----5:R-:W-:Y:S02]  /*97b0*/  FSEL R246, R22, -INF , !P0 ;  /* 0xff80000016f67808 */ /* 0x020fe40004000000 */
[----:B------:R-:W-:Y:S01]  /*97c0*/  PLOP3.LUT P0, PT, PT, PT, UP6, 0x40, 0x0 ;  /* 0x000000000000781c */ /* 0x000fe20003f0e868 */
[----:B------:R-:W-:Y:S01]  /*97d0*/  UISETP.NE.AND UP6, UPT, UR30, URZ, UPT ;  /* 0x0000003f1e00728c */ /* 0x000fe2000bfc5270 */
[----:B------:R-:W-:Y:S02]  /*97e0*/  FSEL R204, R25, -INF , !P2 ;  /* 0xff80000019cc7808 */ /* 0x000fe40005000000 */
[----:B------:R-:W-:Y:S02]  /*97f0*/  PLOP3.LUT P2, PT, PT, PT, UP1, 0x40, 0x0 ;  /* 0x000000000000781c */ /* 0x000fe40003f4e818 */
[----:B------:R-:W-:Y:S02]  /*9800*/  FSEL R244, R24, -INF , !P1 ;  /* 0xff80000018f47808 */ /* 0x000fe40004800000 */
[----:B------:R-:W-:Y:S02]  /*9810*/  PLOP3.LUT P1, PT, PT, PT, UP0, 0x40, 0x0 ;  /* 0x000000000000781c */ /* 0x000fe40003f2e808 */
[C---:B------:R-:W-:Y:S02]  /*9820*/  ISETP.GT.AND P2, PT, R0.reuse, 0x28, P2 ;  /* 0x000000280000780c */ /* 0x040fe40001744270 */
[----:B------:R-:W-:Y:S01]  /*9830*/  ISETP.GT.AND P1, PT, R0, 0x29, P1 ;  /* 0x000000290000780c */ /* 0x000fe20000f24270 */
[--C-:B-1----:R-:W-:Y:S01]  /*9840*/  IMAD.IADD R0, R6, 0x1, R3.reuse ;  /* 0x0000000106007824 */ /* 0x102fe200078e0203 */
[C---:B------:R-:W-:Y:S02]  /*9850*/  ISETP.LT.OR P2, PT, R2.reuse, 0x29, P2 ;  /* 0x000000290200780c */ /* 0x040fe40001741670 */
[----:B------:R-:W-:Y:S01]  /*9860*/  ISETP.LT.OR P1, PT, R2, 0x2a, P1 ;  /* 0x0000002a0200780c */ /* 0x000fe20000f21670 */
[----:B------:R-:W-:Y:S01]  /*9870*/  IMAD.IADD R2, R5, 0x1, R3 ;  /* 0x0000000105027824 */ /* 0x000fe200078e0203 */
[----:B------:R-:W-:Y:S02]  /*9880*/  FSEL R51, R19, -INF , !P2 ;  /* 0xff80000013337808 */ /* 0x000fe40005000000 */
[----:B------:R-:W-:Y:S01]  /*9890*/  FSEL R34, R18, -INF , !P1 ;  /* 0xff80000012227808 */ /* 0x000fe20004800000 */
        /* <DEDUP_REMOVED lines=16> */
.L_x_619:
[----:B------:R-:W-:Y:S04]  /*99a0*/  MOV R7, 0x1 ;  /* 0x0000000100077802 */ /* 0x000fe80000000f00 */
[----:B------:R-:W-:Y:S11]  /*99b0*/  ISETP.NE.AND P0, PT, R7, c[0x0][0x32c], PT ;  /* 0x0000cb0007007a0c */ /* 0x000ff60003f05270 */
[----:B------:R-:W-:Y:S02]  /*99c0*/  @!UPT UIADD3 URZ, URZ, URZ, URZ ;  /* 0x0000003f3f3ff290 */ /* 0x000fe4000fffe03f */
[----:B------:R-:W-:Y:S05]  /*99d0*/  @P0 IMAD.HI.U32 R7, R3, c[0x0][0x330], RZ ;  /* 0x0000cc0003070a27 */ /* 0x000fea00078e00ff */
[----:B------:R-:W-:Y:S02]  /*99e0*/  @P0 SHF.R.U32.HI R3, RZ, c[0x0][0x334], R7 ;  /* 0x0000cd00ff030a19 */ /* 0x000fe40000011607 */
.L_x_620:
[----:B------:R-:W-:Y:S05]  /*99f0*/  BSYNC B0 ;  /* 0x0000000000007941 */ /* 0x000fea0003800000 */
.L_x_618:
[----:B------:R-:W-:Y:S05]  /*9a00*/  IADD3 R7, -R35, UR4, RZ ;  /* 0x0000000423077c10 */ /* 0x000fea000fffe1ff */
[----:B------:R-:W-:Y:S05]  /*9a10*/  IMAD R3, R3, c[0x0][0x32c], R7 ;  /* 0x0000cb0003037a24 */ /* 0x000fea00078e0207 */
[----:B------:R-:W-:Y:S02]  /*9a20*/  IADD3 R7, R3, c[0x0][0x32c], RZ ;  /* 0x0000cb0003077a10 */ /* 0x000fe40007ffe0ff */
[----:B------:R-:W-:Y:S02]  /*9a30*/  IMNMX R0, R0, R3, !PT ;  /* 0x0000000300007217 */ /* 0x000fe40007800200 */
[----:B------:R-:W-:Y:S02]  /*9a40*/  IMNMX R2, R2, R7, PT ;  /* 0x0000000702027217 */ /* 0x000fe40003800200 */
.L_x_617:
[----:B------:R-:W-:Y:S01]  /*9a50*/  UP2UR UR34, UPR, URZ, 0x10 ;  /* 0x000000103f227883 */ /* 0x000fe20008000000 */
[----:B------:R-:W1:Y:S01]  /*9a60*/  SHFL.IDX PT, R3, R4, 0x2, 0x1c1f ;  /* 0x005c1f0004037f89 */ /* 0x000e6200000e0000 */
[----:B------:R-:W-:Y:S02]  /*9a70*/  UISETP.NE.AND UP4, UPT, UR29, URZ, UPT ;  /* 0x0000003f1d00728c */ /* 0x000fe4000bf85270 */
[----:B------:R-:W-:Y:S02]  /*9a80*/  UP2UR UR31, UPR, URZ, 0x2 ;  /* 0x000000023f1f7883 */ /* 0x000fe40008000000 */
[----:B------:R-:W-:Y:S02]  /*9a90*/  UISETP.NE.AND UP1, UPT, UR26, URZ, UPT ;  /* 0x0000003f1a00728c */ /* 0x000fe4000bf25270 */
[----:B------:R-:W-:Y:S01]  /*9aa0*/  PLOP3.LUT P0, PT, PT, PT, UP4, 0x40, 0x0 ;  /* 0x000000000000781c */ /* 0x000fe20003f0e848 */
[----:B------:R-:W-:Y:S02]  /*9ab0*/  UP2UR UR33, UPR, URZ, 0x8 ;  /* 0x000000083f217883 */ /* 0x000fe40008000000 */
[----:B------:R-:W-:Y:S01]  /*9ac0*/  UISETP.NE.AND UP3, UPT, UR28, URZ, UPT ;  /* 0x0000003f1c00728c */ /* 0x000fe2000bf65270 */
[----:B------:R-:W-:Y:S01]  /*9ad0*/  ISETP.GT.AND P0, PT, R0, RZ, P0 ;  /* 0x000000ff0000720c */ /* 0x000fe20000704270 */
[----:B------:R-:W-:Y:S02]  /*9ae0*/  UP2UR UR32, UPR, URZ, 0x4 ;  /* 0x000000043f207883 */ /* 0x000fe40008000000 */
[----:B------:R-:W-:Y:S01]  /*9af0*/  UISETP.NE.AND UP2, UPT, UR27, URZ, UPT ;  /* 0x0000003f1b00728c */ /* 0x000fe2000bf45270 */
[----:B------:R-:W-:Y:S01]  /*9b00*/  ISETP.LT.OR P0, PT, R2, 0x1, P0 ;  /* 0x000000010200780c */ /* 0x000fe20000701670 */
[----:B------:R-:W-:Y:S01]  /*9b10*/  UP2UR UR30, UPR, URZ, 0x1 ;  /* 0x000000013f1e7883 */ /* 0x000fe20008000000 */
[----:B------:R-:W-:Y:S01]  /*9b20*/  PLOP3.LUT P2, PT, PT, PT, UP3, 0x40, 0x0 ;  /* 0x000000000000781c */ /* 0x000fe20003f4e838 */
[----:B------:R-:W-:Y:S01]  /*9b30*/  UISETP.NE.AND UP0, UPT, UR25, URZ, UPT ;  /* 0x0000003f1900728c */ /* 0x000fe2000bf05270 */
[----:B------:R-:W-:Y:S01]  /*9b40*/  FSEL R8, R201, -INF , !P0 ;  /* 0xff800000c9087808 */ /* 0x000fe20004000000 */
[----:B------:R-:W-:Y:S01]  /*9b50*/  UISETP.NE.AND UP4, UPT, UR34, URZ, UPT ;  /* 0x0000003f2200728c */ /* 0x000fe2000bf85270 */
[----:B------:R-:W-:Y:S01]  /*9b60*/  PLOP3.LUT P0, PT, PT, PT, UP1, 0x40, 0x0 ;  /* 0x000000000000781c */ /* 0x000fe20003f0e818 */
[----:B------:R-:W-:Y:S01]  /*9b70*/  UISETP.NE.AND UP3, UPT, UR33, URZ, UPT ;  /* 0x0000003f2100728c */ /* 0x000fe2000bf65270 */
[----:B------:R-:W-:Y:S01]  /*9b80*/  PLOP3.LUT P1, PT, PT, PT, UP2, 0x40, 0x0 ;  /* 0x000000000000781c */ /* 0x000fe20003f2e828 */
[----:B------:R-:W-:Y:S01]  /*9b90*/  UISETP.NE.AND UP2, UPT, UR32, URZ, UPT ;  /* 0x0000003f2000728c */ /* 0x000fe2000bf45270 */
[C---:B------:R-:W-:Y:S01]  /*9ba0*/  ISETP.GT.AND P0, PT, R0.reuse, 0x9, P0 ;  /* 0x000000090000780c */ /* 0x040fe20000704270 */
[----:B------:R-:W-:Y:S01]  /*9bb0*/  UISETP.NE.AND UP1, UPT, UR31, URZ, UPT ;  /* 0x0000003f1f00728c */ /* 0x000fe2000bf25270 */
        /* <DEDUP_REMOVED lines=8> */
[----:B------:R-:W-:Y:S01]  /*9c40*/  PLOP3.LUT P2, PT, PT, PT, UP0, 0x40, 0x0 ;  /* 0x000000000000781c */ /* 0x000fe20003f4e808 */
[----:B------:R-:W-:Y:S01]  /*9c50*/  UISETP.NE.AND UP0, UPT, UR30, URZ, UPT ;  /* 0x0000003f1e00728c */ /* 0x000fe2000bf05270 */
[----:B------:R-:W-:Y:S01]  /*9c60*/  FSEL R14, R143, -INF , !P1 ;  /* 0xff8000008f0e7808 */ /* 0x000fe20004800000 */
[----:B------:R-:W-:Y:S01]  /*9c70*/  UP2UR UR30, UPR, URZ, 0x40 ;  /* 0x000000403f1e7883 */ /* 0x000fe20008000000 */
        /* <DEDUP_REMOVED lines=20> */
[----:B------:R-:W-:Y:S02]  /*9dc0*/  FSEL R223, R27, -INF , !P0 ;  /* 0xff8000001bdf7808 */ /* 0x000fe40004000000 */
        /* <DEDUP_REMOVED lines=30> */
.L_x_623:
[----:B------:R-:W-:Y:S04]  /*9fb0*/  MOV R7, c[0x0][0x32c] ;  /* 0x0000cb0000077a02 */ /* 0x000fe80000000f00 */
[----:B------:R-:W-:Y:S11]  /*9fc0*/  ISETP.NE.AND P0, PT, R7, 0x1, PT ;  /* 0x000000010700780c */ /* 0x000ff60003f05270 */
[----:B------:R-:W-:Y:S02]  /*9fd0*/  @!UPT UIADD3 URZ, URZ, URZ, URZ ;  /* 0x0000003f3f3ff290 */ /* 0x000fe4000fffe03f */
[----:B------:R-:W-:Y:S05]  /*9fe0*/  @P0 IMAD.HI.U32 R7, R3, c[0x0][0x330], RZ ;  /* 0x0000cc0003070a27 */ /* 0x000fea00078e00ff */
[----:B------:R-:W-:Y:S02]  /*9ff0*/  @P0 SHF.R.U32.HI R3, RZ, c[0x0][0x334], R7 ;  /* 0x0000cd00ff030a19 */ /* 0x000fe40000011607 */
.L_x_624:
[----:B------:R-:W-:Y:S05]  /*a000*/  BSYNC B0 ;  /* 0x0000000000007941 */ /* 0x000fea0003800000 */
.L_x_622:
[----:B------:R-:W-:Y:S05]  /*a010*/  IADD3 R7, -R35, UR4, RZ ;  /* 0x0000000423077c10 */ /* 0x000fea000fffe1ff */
[----:B------:R-:W-:Y:S05]  /*a020*/  IMAD R3, R3, c[0x0][0x32c], R7 ;  /* 0x0000cb0003037a24 */ /* 0x000fea00078e0207 */
[----:B------:R-:W-:Y:S02]  /*a030*/  IADD3 R7, R3, c[0x0][0x32c], RZ ;  /* 0x0000cb0003077a10 */ /* 0x000fe40007ffe0ff */
[----:B------:R-:W-:Y:S02]  /*a040*/  IMNMX R0, R0, R3, !PT ;  /* 0x0000000300007217 */ /* 0x000fe40007800200 */
[----:B------:R-:W-:Y:S02]  /*a050*/  IMNMX R2, R2, R7, PT ;  /* 0x0000000702027217 */ /* 0x000fe40003800200 */
.L_x_621:
        /* <DEDUP_REMOVED lines=86> */
.L_x_627:
[----:B------:R-:W-:Y:S04]  /*a5c0*/  MOV R4, c[0x0][0x32c] ;  /* 0x0000cb0000047a02 */ /* 0x000fe80000000f00 */
[----:B------:R-:W-:Y:S11]  /*a5d0*/  ISETP.NE.AND P0, PT, R4, 0x1, PT ;  /* 0x000000010400780c */ /* 0x000ff60003f05270 */
[----:B------:R-:W-:Y:S02]  /*a5e0*/  @!UPT UIADD3 URZ, URZ, URZ, URZ ;  /* 0x0000003f3f3ff290 */ /* 0x000fe4000fffe03f */
[----:B------:R-:W-:Y:S05]  /*a5f0*/  @P0 IMAD.HI.U32 R4, R3, c[0x0][0x330], RZ ;  /* 0x0000cc0003040a27 */ /* 0x000fea00078e00ff */
[----:B------:R-:W-:Y:S02]  /*a600*/  @P0 SHF.R.U32.HI R3, RZ, c[0x0][0x334], R4 ;  /* 0x0000cd00ff030a19 */ /* 0x000fe40000011604 */
.L_x_628:
[----:B------:R-:W-:Y:S05]  /*a610*/  BSYNC B0 ;  /* 0x0000000000007941 */ /* 0x000fea0003800000 */
.L_x_626:
[----:B------:R-:W-:Y:S05]  /*a620*/  IADD3 R4, -R35, UR4, RZ ;  /* 0x0000000423047c10 */ /* 0x000fea000fffe1ff */
[----:B------:R-:W-:Y:S05]  /*a630*/  IMAD R3, R3, c[0x0][0x32c], R4 ;  /* 0x0000cb0003037a24 */ /* 0x000fea00078e0204 */
[----:B------:R-:W-:Y:S02]  /*a640*/  IADD3 R4, R3, c[0x0][0x32c], RZ ;  /* 0x0000cb0003047a10 */ /* 0x000fe40007ffe0ff */
[----:B------:R-:W-:Y:S02]  /*a650*/  IMNMX R0, R0, R3, !PT ;  /* 0x0000000300007217 */ /* 0x000fe40007800200 */
[----:B------:R-:W-:Y:S02]  /*a660*/  IMNMX R2, R2, R4, PT ;  /* 0x0000000402027217 */ /* 0x000fe40003800200 */
.L_x_625:
        /* <DEDUP_REMOVED lines=21> */
[----:B------:R-:W-:Y:S01]  /*a7c0*/  LDSM.16.MT88.4 R36, [R226+0x100] ;  /* 0x00010000e224783b */ /* 0x000fe20000004200 */
        /* <DEDUP_REMOVED lines=13> */
[----:B------:R-:W-:Y:S01]  /*a8a0*/  PLOP3.LUT P0, PT, PT, PT, UP4, 0x40, 0x0 ;  /* 0x000000000000781c */ /* 0x000fe20003f0e848 */
[----:B------:R-:W1:Y:S01]  /*a8b0*/  SHFL.BFLY PT, R6, R137, 0x2, 0x1f ;  /* 0x0c401f0089067f89 */ /* 0x000e6200000e0000 */
[----:B------:R-:W-:Y:S01]  /*a8c0*/  PLOP3.LUT P1, PT, PT, PT, UP2, 0x40, 0x0 ;  /* 0x000000000000781c */ /* 0x000fe20003f2e828 */
[----:B------:R-:W-:Y:S01]  /*a8d0*/  UISETP.NE.AND UP4, UPT, UR4, URZ, UPT ;  /* 0x0000003f0400728c */ /* 0x000fe2000bf85270 */
[C---:B------:R-:W-:Y:S01]  /*a8e0*/  ISETP.GT.AND P0, PT, R0.reuse, RZ, P0 ;  /* 0x000000ff0000720c */ /* 0x040fe20000704270 */
[----:B------:R-:W-:Y:S01]  /*a8f0*/  UISETP.NE.AND UP2, UPT, UR28, URZ, UPT ;  /* 0x0000003f1c00728c */ /* 0x000fe2000bf45270 */
[----:B------:R-:W-:Y:S02]  /*a900*/  ISETP.GT.AND P1, PT, R0, 0x8, P1 ;  /* 0x000000080000780c */ /* 0x000fe40000f24270 */
[----:B------:R-:W-:Y:S01]  /*a910*/  ISETP.LT.OR P0, PT, R2, 0x1, P0 ;  /* 0x000000010200780c */ /* 0x000fe20000701670 */
[----:B------:R-:W2:Y:S01]  /*a920*/  SHFL.BFLY PT, R20, R3, 0x2, 0x1f ;  /* 0x0c401f0003147f89 */ /* 0x000ea200000e0000 */
[----:B------:R-:W-:Y:S01]  /*a930*/  PLOP3.LUT P2, PT, PT, PT, UP3, 0x40, 0x0 ;  /* 0x000000000000781c */ /* 0x000fe20003f4e838 */
[----:B------:R-:W-:Y:S01]  /*a940*/  UISETP.NE.AND UP3, UPT, UR29, URZ, UPT ;  /* 0x0000003f1d00728c */ /* 0x000fe2000bf65270 */
[----:B------:R-:W-:Y:S02]  /*a950*/  FSEL R5, R222, -INF , !P0 ;  /* 0xff800000de057808 */ /* 0x000fe40004000000 */
[----:B------:R-:W-:Y:S01]  /*a960*/  PLOP3.LUT P0, PT, PT, PT, UP1, 0x40, 0x0 ;  /* 0x000000000000781c */ /* 0x000fe20003f0e818 */
[----:B------:R-:W-:Y:S01]  /*a970*/  UISETP.NE.AND UP1, UPT, UR27, URZ, UPT ;  /* 0x0000003f1b00728c */ /* 0x000fe2000bf25270 */
[----:B------:R-:W-:Y:S02]  /*a980*/  ISETP.LT.OR P1, PT, R2, 0x9, P1 ;  /* 0x000000090200780c */ /* 0x000fe40000f21670 */
[C---:B------:R-:W-:Y:S02]  /*a990*/  ISETP.GT.AND P0, PT, R0.reuse, 0x9, P0 ;  /* 0x000000090000780c */ /* 0x040fe40000704270 */
[----:B------:R-:W-:Y:S02]  /*a9a0*/  ISETP.GT.AND P2, PT, R0, 0x1, P2 ;  /* 0x000000010000780c */ /* 0x000fe40001744270 */
[----:B------:R-:W-:Y:S02]  /*a9b0*/  ISETP.LT.OR P0, PT, R2, 0xa, P0 ;  /* 0x0000000a0200780c */ /* 0x000fe40000701670 */
[----:B------:R-:W-:Y:S02]  /*a9c0*/  FSEL R24, R214, -INF , !P1 ;  /* 0xff800000d6187808 */ /* 0x000fe40004800000 */
[----:B------:R-:W-:Y:S02]  /*a9d0*/  FSEL R25, R213, -INF , !P0 ;  /* 0xff800000d5197808 */ /* 0x000fe40004000000 */
[----:B------:R-:W-:Y:S02]  /*a9e0*/  PLOP3.LUT P0, PT, PT, PT, UP5, 0x40, 0x0 ;  /* 0x000000000000781c */ /* 0x000fe40003f0e858 */
[----:B------:R-:W-:Y:S02]  /*a9f0*/  ISETP.LT.OR P2, PT, R2, 0x2, P2 ;  /* 0x000000020200780c */ /* 0x000fe40001741670 */
[C---:B------:R-:W-:Y:S02]  /*aa00*/  ISETP.GT.AND P0, PT, R0.reuse, 0x18, P0 ;  /* 0x000000180000780c */ /* 0x040fe40000704270 */
[----:B-1----:R-:W-:Y:S02]  /*aa10*/  FMNMX.FTZ R137, R137, R6, !PT ;  /* 0x0000000689897209 */ /* 0x002fe40007810000 */
[----:B--2---:R-:W-:Y:S02]  /*aa20*/  FMNMX.FTZ R3, R3, R20, !PT ;  /* 0x0000001403037209 */ /* 0x004fe40007810000 */
[----:B------:R-:W-:Y:S01]  /*aa30*/  PLOP3.LUT P1, PT, PT, PT, UP6, 0x40, 0x0 ;  /* 0x000000000000781c */ /* 0x000fe20003f2e868 */
[----:B------:R-:W1:Y:S01]  /*aa40*/  SHFL.BFLY PT, R6, R137, 0x1, 0x1f ;  /* 0x0c201f0089067f89 */ /* 0x000e6200000e0000 */
[----:B------:R-:W-:Y:S02]  /*aa50*/  FMNMX.FTZ R4, R7, R138, !PT ;  /* 0x0000008a07047209 */ /* 0x000fe40007810000 */
[----:B------:R-:W-:Y:S02]  /*aa60*/  FSEL R19, R221, -INF , !P2 ;  /* 0xff800000dd137808 */ /* 0x000fe40005000000 */
[----:B------:R-:W-:Y:S02]  /*aa70*/  ISETP.GT.AND P1, PT, R0, 0x11, P1 ;  /* 0x000000110000780c */ /* 0x000fe40000f24270 */
[C---:B------:R-:W-:Y:S01]  /*aa80*/  ISETP.LT.OR P0, PT, R2.reuse, 0x19, P0 ;  /* 0x000000190200780c */ /* 0x040fe20000701670 */
[----:B------:R-:W2:Y:S01]  /*aa90*/  SHFL.BFLY PT, R136, R3, 0x1, 0x1f ;  /* 0x0c201f0003887f89 */ /* 0x000ea200000e0000 */
[----:B------:R-:W-:Y:S01]  /*aaa0*/  PLOP3.LUT P2, PT, PT, PT, UP0, 0x40, 0x0 ;  /* 0x000000000000781c */ /* 0x000fe20003f4e808 */
[----:B------:R-:W-:Y:S01]  /*aab0*/  UISETP.NE.AND UP0, UPT, UR26, URZ, UPT ;  /* 0x0000003f1a00728c */ /* 0x000fe2000bf05270 */
[----:B------:R-:W-:Y:S02]  /*aac0*/  FMNMX.FTZ R4, R11, R4, !PT ;  /* 0x000000040b047209 */ /* 0x000fe40007810000 */
[----:B------:R-:W-:Y:S02]  /*aad0*/  ISETP.LT.OR P1, PT, R2, 0x12, P1 ;  /* 0x000000120200780c */ /* 0x000fe40000f21670 */
[----:B------:R-:W-:Y:S02]  /*aae0*/  FSEL R206, R212, -INF , !P0 ;  /* 0xff800000d4ce7808 */ /* 0x000fe40004000000 */
[----:B------:R-:W-:Y:S02]  /*aaf0*/  ISETP.GT.AND P2, PT, R0, 0x10, P2 ;  /* 0x000000100000780c */ /* 0x000fe40001744270 */
[----:B------:R-:W-:Y:S02]  /*ab00*/  PLOP3.LUT P0, PT, PT, PT, UP3, 0x40, 0x0 ;  /* 0x000000000000781c */ /* 0x000fe40003f0e838 */
[----:B------:R-:W-:Y:S02]  /*ab10*/  FMNMX.FTZ R4, R10, R4, !PT ;  /* 0x000000040a047209 */ /* 0x000fe40007810000 */
[----:B------:R-:W-:Y:S02]  /*ab20*/  FSEL R201, R215, -INF , !P1 ;  /* 0xff800000d7c97808 */ /* 0x000fe40004800000 */
[----:B-1----:R-:W-:Y:S02]  /*ab30*/  FMNMX.FTZ R137, R137, R6, !PT ;  /* 0x0000000689897209 */ /* 0x002fe40007810000 */
[----:B------:R-:W-:Y:S02]  /*ab40*/  FMNMX.FTZ R6, R5, R139, !PT ;  /* 0x0000008b05067209 */ /* 0x000fe40007810000 */
[----:B------:R-:W-:Y:S01]  /*ab50*/  ISETP.LT.OR P2, PT, R2, 0x11, P2 ;  /* 0x000000110200780c */ /* 0x000fe20001741670 */
[----:B------:R-:W-:Y:S01]  /*ab60*/  FMUL.FTZ R141, R137, c[0x0][0x2d0] ;  /* 0x0000b400898d7a20 */ /* 0x000fe20000410000 */
[----:B------:R-:W-:Y:S02]  /*ab70*/  FMNMX.FTZ R6, R19, R6, !PT ;  /* 0x0000000613067209 */ /* 0x000fe40007810000 */
[----:B--2---:R-:W-:Y:S02]  /*ab80*/  FMNMX.FTZ R136, R3, R136, !PT ;  /* 0x0000008803887209 */ /* 0x004fe40007810000 */
[----:B------:R-:W-:Y:S02]  /*ab90*/  FMNMX.FTZ R3, R24, R6, !PT ;  /* 0x0000000618037209 */ /* 0x000fe40007810000 */
[----:B------:R-:W-:Y:S01]  /*aba0*/  ISETP.GT.AND P0, PT, R0, 0x20, P0 ;  /* 0x000000200000780c */ /* 0x000fe20000704270 */
[----:B------:R-:W-:Y:S01]  /*abb0*/  FMUL.FTZ R142, R136, c[0x0][0x2d0] ;  /* 0x0000b400888e7a20 */ /* 0x000fe20000410000 */
[----:B------:R-:W-:Y:S02]  /*abc0*/  PLOP3.LUT P1, PT, PT, PT, UP4, 0x40, 0x0 ;  /* 0x000000000000781c */ /* 0x000fe40003f2e848 */
[----:B------:R-:W-:Y:S02]  /*abd0*/  FMNMX.FTZ R3, R25, R3, !PT ;  /* 0x0000000319037209 */ /* 0x000fe40007810000 */
[----:B------:R-:W-:Y:S02]  /*abe0*/  FMNMX.FTZ R4, R13, R4, !PT ;  /* 0x000000040d047209 */ /* 0x000fe40007810000 */
[----:B------:R-:W-:Y:S02]  /*abf0*/  FSEL R200, R220, -INF , !P2 ;  /* 0xff800000dcc87808 */ /* 0x000fe40005000000 */
[----:B------:R-:W-:Y:S02]  /*ac00*/  ISETP.LT.OR P0, PT, R2, 0x21, P0 ;  /* 0x000000210200780c */ /* 0x000fe40000701670 */
[----:B------:R-:W-:Y:S02]  /*ac10*/  ISETP.GT.AND P1, PT, R0, 0x19, P1 ;  /* 0x000000190000780c */ /* 0x000fe40000f24270 */
[----:B------:R-:W-:Y:S02]  /*ac20*/  FMNMX.FTZ R4, R205, R4, !PT ;  /* 0x00000004cd047209 */ /* 0x000fe40007810000 */
[----:B------:R-:W-:Y:S02]  /*ac30*/  FSEL R212, R42, -INF , !P0 ;  /* 0xff8000002ad47808 */ /* 0x000fe40004000000 */
[----:B------:R-:W-:Y:S02]  /*ac40*/  ISETP.LT.OR P1, PT, R2, 0x1a, P1 ;  /* 0x0000001a0200780c */ /* 0x000fe40000f21670 */
[----:B------:R-:W-:Y:S02]  /*ac50*/  FMNMX.FTZ R3, R200, R3, !PT ;  /* 0x00000003c8037209 */ /* 0x000fe40007810000 */
[----:B------:R-:W-:Y:S02]  /*ac60*/  PLOP3.LUT P0, PT, PT, PT, UP1, 0x40, 0x0 ;  /* 0x000000000000781c */ /* 0x000fe40003f0e818 */
[----:B------:R-:W-:Y:S02]  /*ac70*/  FSEL R209, R209, -INF , !P1 ;  /* 0xff800000d1d17808 */ /* 0x000fe40004800000 */
[----:B------:R-:W-:Y:S02]  /*ac80*/  FMNMX.FTZ R3, R201, R3, !PT ;  /* 0x00000003c9037209 */ /* 0x000fe40007810000 */
[----:B------:R-:W-:Y:S02]  /*ac90*/  FMNMX.FTZ R4, R208, R4, !PT ;  /* 0x00000004d0047209 */ /* 0x000fe40007810000 */
[----:B------:R-:W-:Y:S02]  /*aca0*/  ISETP.GT.AND P0, PT, R0, 0x28, P0 ;  /* 0x000000280000780c */ /* 0x000fe40000704270 */
[----:B------:R-:W-:Y:S02]  /*acb0*/  PLOP3.LUT P1, PT, PT, PT, UP2, 0x40, 0x0 ;  /* 0x000000000000781c */ /* 0x000fe40003f2e828 */
[----:B------:R-:W-:Y:S02]  /*acc0*/  FMNMX.FTZ R4, R210, R4, !PT ;  /* 0x00000004d2047209 */ /* 0x000fe40007810000 */
[----:B------:R-:W-:Y:S02]  /*acd0*/  ISETP.LT.OR P0, PT, R2, 0x29, P0 ;  /* 0x000000290200780c */ /* 0x000fe40000701670 */
[----:B------:R-:W-:Y:S02]  /*ace0*/  FMNMX.FTZ R3, R206, R3, !PT ;  /* 0x00000003ce037209 */ /* 0x000fe40007810000 */
[----:B------:R-:W-:Y:S02]  /*acf0*/  ISETP.GT.AND P1, PT, R0, 0x21, P1 ;  /* 0x000000210000780c */ /* 0x000fe40000f24270 */
[----:B------:R-:W-:Y:S02]  /*ad00*/  FSEL R213, R46, -INF , !P0 ;  /* 0xff8000002ed57808 */ /* 0x000fe40004000000 */
[----:B------:R-:W-:Y:S02]  /*ad10*/  FMNMX.FTZ R3, R209, R3, !PT ;  /* 0x00000003d1037209 */ /* 0x000fe40007810000 */
[----:B------:R-:W-:Y:S02]  /*ad20*/  FMNMX.FTZ R4, R211, R4, !PT ;  /* 0x00000004d3047209 */ /* 0x000fe40007810000 */
[----:B------:R-:W-:Y:S02]  /*ad30*/  ISETP.LT.OR P1, PT, R2, 0x22, P1 ;  /* 0x000000220200780c */ /* 0x000fe40000f21670 */
[----:B------:R-:W-:Y:S01]  /*ad40*/  PLOP3.LUT P0, PT, PT, PT, UP0, 0x40, 0x0 ;  /* 0x000000000000781c */ /* 0x000fe20003f0e808 */
[----:B------:R-:W-:Y:S01]  /*ad50*/  UISETP.GT.AND UP0, UPT, UR24, UR5, UPT ;  /* 0x000000051800728c */ /* 0x000fe2000bf04270 */
[----:B------:R-:W-:Y:S01]  /*ad60*/  FSEL R214, R43, -INF , !P1 ;  /* 0xff8000002bd67808 */ /* 0x000fe20004800000 */
[----:B------:R-:W-:Y:S01]  /*ad70*/  UIADD3 UR24, UR24, -0x1, URZ ;  /* 0xffffffff18187890 */ /* 0x000fe2000fffe03f */
[----:B------:R-:W-:Y:S02]  /*ad80*/  FMNMX.FTZ R4, R245, R4, !PT ;  /* 0x00000004f5047209 */ /* 0x000fe40007810000 */
[----:B------:R-:W-:Y:S02]  /*ad90*/  ISETP.GT.AND P0, PT, R0, 0x29, P0 ;  /* 0x000000290000780c */ /* 0x000fe40000704270 */
[----:B------:R-:W-:Y:S02]  /*ada0*/  FMNMX.FTZ R0, R212, R3, !PT ;  /* 0x00000003d4007209 */ /* 0x000fe40007810000 */
[----:B------:R-:W-:Y:S02]  /*adb0*/  FMNMX.FTZ R4, R247, R4, !PT ;  /* 0x00000004f7047209 */ /* 0x000fe40007810000 */
[----:B------:R-:W-:Y:S02]  /*adc0*/  FMNMX.FTZ R0, R214, R0, !PT ;  /* 0x00000000d6007209 */ /* 0x000fe40007810000 */
[----:B------:R-:W-:Y:S02]  /*add0*/  FSETP.NEU.FTZ.AND P1, PT, R136, -INF , PT ;  /* 0xff8000008800780b */ /* 0x000fe40003f3d000 */
[----:B------:R-:W-:Y:S02]  /*ade0*/  ISETP.LT.OR P0, PT, R2, 0x2a, P0 ;  /* 0x0000002a0200780c */ /* 0x000fe40000701670 */
[----:B------:R-:W-:Y:S02]  /*adf0*/  FMNMX.FTZ R4, R248, R4, !PT ;  /* 0x00000004f8047209 */ /* 0x000fe40007810000 */
[----:B------:R-:W-:Y:S02]  /*ae00*/  FSEL R142, R142, RZ, P1 ;  /* 0x000000ff8e8e7208 */ /* 0x000fe40000800000 */
[----:B------:R-:W-:Y:S02]  /*ae10*/  FSEL R140, R47, -INF , !P0 ;  /* 0xff8000002f8c7808 */ /* 0x000fe40004000000 */
[----:B------:R-:W-:Y:S01]  /*ae20*/  FMNMX.FTZ R0, R213, R0, !PT ;  /* 0x00000000d5007209 */ /* 0x000fe20007810000 */
[--C-:B------:R-:W-:Y:S01]  /*ae30*/  FFMA.FTZ R3, R18, c[0x0][0x2d0], -R142.reuse ;  /* 0x0000b40012037a23 */ /* 0x100fe2000001088e */
[----:B------:R-:W-:Y:S01]  /*ae40*/  FMNMX.FTZ R4, R250, R4, !PT ;  /* 0x00000004fa047209 */ /* 0x000fe20007810000 */
[--C-:B------:R-:W-:Y:S01]  /*ae50*/  FFMA.FTZ R8, R8, c[0x0][0x2d0], -R142.reuse ;  /* 0x0000b40008087a23 */ /* 0x100fe2000001088e */
[----:B------:R-:W-:Y:S01]  /*ae60*/  FMNMX.FTZ R0, R140, R0, !PT ;  /* 0x000000008c007209 */ /* 0x000fe20007810000 */
[----:B------:R1:W-:Y:S01]  /*ae70*/  MUFU.EX2 R41, R3 ;  /* 0x0000000300297308 */ /* 0x0003e20000000800 */
[----:B------:R-:W-:Y:S01]  /*ae80*/  FSETP.NEU.FTZ.AND P2, PT, R137, -INF , PT ;  /* 0xff8000008900780b */ /* 0x000fe20003f5d000 */
[----:B------:R-:W2:Y:S01]  /*ae90*/  SHFL.BFLY PT, R20, R4, 0x2, 0x1f ;  /* 0x0c401f0004147f89 */ /* 0x000ea200000e0000 */
[--C-:B------:R-:W-:Y:S02]  /*aea0*/  FFMA.FTZ R12, R12, c[0x0][0x2d0], -R142.reuse ;  /* 0x0000b4000c0c7a23 */ /* 0x100fe4000001088e */
[----:B------:R-:W-:Y:S01]  /*aeb0*/  FSEL R141, R141, RZ, P2 ;  /* 0x000000ff8d8d7208 */ /* 0x000fe20001000000 */
[----:B------:R-:W-:Y:S04]  /*aec0*/  FFMA.FTZ R14, R14, c[0x0][0x2d0], -R142 ;  /* 0x0000b4000e0e7a23 */ /* 0x000fe8000001088e */
[----:B------:R-:W1:Y:S01]  /*aed0*/  SHFL.BFLY PT, R2, R0, 0x2, 0x1f ;  /* 0x0c401f0000027f89 */ /* 0x000e6200000e0000 */
[--C-:B------:R-:W-:Y:S01]  /*aee0*/  FFMA.FTZ R9, R9, c[0x0][0x2d0], -R141.reuse ;  /* 0x0000b40009097a23 */ /* 0x100fe2000001088d */
[----:B------:R-:W-:Y:S01]  /*aef0*/  MUFU.EX2 R30, R8 ;  /* 0x00000008001e7308 */ /* 0x000fe20000000800 */
[--C-:B------:R-:W-:Y:S02]  /*af00*/  FFMA.FTZ R15, R15, c[0x0][0x2d0], -R141.reuse ;  /* 0x0000b4000f0f7a23 */ /* 0x100fe4000001088d */
[--C-:B------:R-:W-:Y:S02]  /*af10*/  FFMA.FTZ R16, R16, c[0x0][0x2d0], -R141.reuse ;  /* 0x0000b40010107a23 */ /* 0x100fe4000001088d */
[----:B------:R-:W-:Y:S05]  /*af20*/  FFMA.FTZ R17, R17, c[0x0][0x2d0], -R141 ;  /* 0x0000b40011117a23 */ /* 0x000fea000001088d */
[----:B------:R-:W-:Y:S01]  /*af30*/  MUFU.EX2 R220, R9 ;  /* 0x0000000900dc7308 */ /* 0x000fe20000000800 */
[----:B--2---:R-:W-:Y:S05]  /*af40*/  FMNMX.FTZ R4, R4, R20, !PT ;  /* 0x0000001404047209 */ /* 0x004fea0007810000 */
[----:B------:R-:W2:Y:S04]  /*af50*/  SHFL.BFLY PT, R135, R4, 0x1, 0x1f ;  /* 0x0c201f0004877f89 */ /* 0x000ea800000e0000 */
[----:B------:R-:W3:Y:S01]  /*af60*/  MUFU.EX2 R222, R15 ;  /* 0x0000000f00de7308 */ /* 0x000ee20000000800 */
[----:B-1----:R-:W-:Y:S02]  /*af70*/  FMNMX.FTZ R3, R0, R2, !PT ;  /* 0x0000000200037209 */ /* 0x002fe40007810000 */
[----:B------:R-:W-:Y:S02]  /*af80*/  FSEL R0, R137, RZ, P2 ;  /* 0x000000ff89007208 */ /* 0x000fe40001000000 */
[----:B------:R-:W-:Y:S03]  /*af90*/  FSEL R2, R136, RZ, P1 ;  /* 0x000000ff88027208 */ /* 0x000fe60000800000 */
[----:B------:R-:W-:Y:S02]  /*afa0*/  FADD.FTZ R0, -R0, R132 ;  /* 0x0000008400007221 */ /* 0x000fe40000010100 */
[----:B------:R-:W-:Y:S01]  /*afb0*/  MUFU.EX2 R27, R16 ;  /* 0x00000010001b7308 */ /* 0x000fe20000000800 */
[----:B------:R-:W-:Y:S02]  /*afc0*/  FADD.FTZ R2, -R2, R134 ;  /* 0x0000008602027221 */ /* 0x000fe40000010100 */
[----:B------:R-:W-:Y:S02]  /*afd0*/  FMUL.FTZ R0, R0, c[0x0][0x2d0] ;  /* 0x0000b40000007a20 */ /* 0x000fe40000410000 */
[----:B------:R-:W-:Y:S05]  /*afe0*/  FMUL.FTZ R2, R2, c[0x0][0x2d0] ;  /* 0x0000b40002027a20 */ /* 0x000fea0000410000 */
[----:B------:R1:W4:Y:S01]  /*aff0*/  MUFU.EX2 R133, R0 ;  /* 0x0000000000857308 */ /* 0x0003220000000800 */
[----:B--2---:R-:W-:Y:S02]  /*b000*/  FMNMX.FTZ R135, R4, R135, !PT ;  /* 0x0000008704877209 */ /* 0x004fe40007810000 */
[----:B------:R-:W2:Y:S01]  /*b010*/  SHFL.BFLY PT, R4, R3, 0x1, 0x1f ;  /* 0x0c201f0003047f89 */ /* 0x000ea200000e0000 */
[----:B---3--:R-:W-:Y:S02]  /*b020*/  F2FP.PACK_AB R192, R222, R220 ;  /* 0x000000dcdec0723e */ /* 0x008fe400000000ff */
[C---:B------:R-:W-:Y:S01]  /*b030*/  FSETP.NEU.FTZ.AND P0, PT, R135.reuse, -INF , PT ;  /* 0xff8000008700780b */ /* 0x040fe20003f1d000 */
[----:B------:R-:W-:Y:S03]  /*b040*/  FMUL.FTZ R143, R135, c[0x0][0x2d0] ;  /* 0x0000b400878f7a20 */ /* 0x000fe60000410000 */
[----:B------:R-:W3:Y:S02]  /*b050*/  MUFU.EX2 R132, R2 ;  /* 0x0000000200847308 */ /* 0x000ee40000000800 */
[----:B------:R-:W-:Y:S05]  /*b060*/  FSEL R143, R143, RZ, P0 ;  /* 0x000000ff8f8f7208 */ /* 0x000fea0000000000 */
[--C-:B------:R-:W-:Y:S03]  /*b070*/  FFMA.FTZ R7, R7, c[0x0][0x2d0], -R143.reuse ;  /* 0x0000b40007077a23 */ /* 0x100fe6000001088f */
[----:B------:R-:W5:Y:S01]  /*b080*/  MUFU.EX2 R26, R12 ;  /* 0x0000000c001a7308 */ /* 0x000f620000000800 */
[--C-:B------:R-:W-:Y:S02]  /*b090*/  FFMA.FTZ R13, R13, c[0x0][0x2d0], -R143.reuse ;  /* 0x0000b4000d0d7a23 */ /* 0x100fe4000001088f */
[--C-:B------:R-:W-:Y:S01]  /*b0a0*/  FFMA.FTZ R11, R11, c[0x0][0x2d0], -R143.reuse ;  /* 0x0000b4000b0b7a23 */ /* 0x100fe2000001088f */
[----:B-1----:R-:W-:Y:S01]  /*b0b0*/  FSEL R0, R135, RZ, P0 ;  /* 0x000000ff87007208 */ /* 0x002fe20000000000 */
[----:B------:R-:W-:Y:S02]  /*b0c0*/  FFMA.FTZ R10, R10, c[0x0][0x2d0], -R143 ;  /* 0x0000b4000a0a7a23 */ /* 0x000fe4000001088f */
[C---:B----4-:R-:W-:Y:S01]  /*b0d0*/  FMUL.FTZ R16, R133.reuse, R156 ;  /* 0x0000009c85107220 */ /* 0x050fe20000410000 */
[----:B------:R-:W-:Y:S01]  /*b0e0*/  MOV R156, R30 ;  /* 0x0000001e009c7202 */ /* 0x000fe20000000f00 */
[----:B------:R-:W-:Y:S01]  /*b0f0*/  FADD.FTZ R0, -R0, R138 ;  /* 0x0000008a00007221 */ /* 0x000fe20000010100 */
[----:B--2---:R-:W-:Y:S01]  /*b100*/  FMNMX.FTZ R3, R4, R3, !PT ;  /* 0x0000000304037209 */ /* 0x004fe20007810000 */
[----:B------:R-:W1:Y:S01]  /*b110*/  MUFU.EX2 R21, R7 ;  /* 0x0000000700157308 */ /* 0x000e620000000800 */
[----:B------:R-:W-:Y:S02]  /*b120*/  FMUL.FTZ R48, R133, R188 ;  /* 0x000000bc85307220 */ /* 0x000fe40000410000 */
[----:B------:R-:W-:Y:S01]  /*b130*/  FMUL.FTZ R0, R0, c[0x0][0x2d0] ;  /* 0x0000b40000007a20 */ /* 0x000fe20000410000 */
[C---:B------:R-:W-:Y:S01]  /*b140*/  FSETP.NEU.FTZ.AND P0, PT, R3.reuse, -INF , PT ;  /* 0xff8000000300780b */ /* 0x040fe20003f1d000 */
[----:B------:R-:W-:Y:S02]  /*b150*/  FMUL.FTZ R134, R3, c[0x0][0x2d0] ;  /* 0x0000b40003867a20 */ /* 0x000fe40000410000 */
[C---:B---3--:R-:W-:Y:S02]  /*b160*/  FMUL.FTZ R6, R132.reuse, R146 ;  /* 0x0000009284067220 */ /* 0x048fe40000410000 */
[----:B------:R-:W-:Y:S01]  /*b170*/  FMUL.FTZ R18, R132, R158 ;  /* 0x0000009e84127220 */ /* 0x000fe20000410000 */
[----:B------:R2:W3:Y:S01]  /*b180*/  MUFU.EX2 R2, R0 ;  /* 0x0000000000027308 */ /* 0x0004e20000000800 */
[----:B------:R-:W-:Y:S01]  /*b190*/  FSEL R134, R134, RZ, P0 ;  /* 0x000000ff86867208 */ /* 0x000fe20000000000 */
[C---:B------:R-:W-:Y:S01]  /*b1a0*/  FMUL.FTZ R32, R133.reuse, R172 ;  /* 0x000000ac85207220 */ /* 0x040fe20000410000 */
[----:B-----5:R-:W-:Y:S01]  /*b1b0*/  F2FP.PACK_AB R193, R26, R30 ;  /* 0x0000001e1ac1723e */ /* 0x020fe200000000ff */
[----:B------:R-:W-:Y:S02]  /*b1c0*/  FMUL.FTZ R33, R133, R173 ;  /* 0x000000ad85217220 */ /* 0x000fe40000410000 */
[--C-:B------:R-:W-:Y:S02]  /*b1d0*/  FFMA.FTZ R4, R25, c[0x0][0x2d0], -R134.reuse ;  /* 0x0000b40019047a23 */ /* 0x100fe40000010886 */
[--C-:B------:R-:W-:Y:S02]  /*b1e0*/  FFMA.FTZ R5, R5, c[0x0][0x2d0], -R134.reuse ;  /* 0x0000b40005057a23 */ /* 0x100fe40000010886 */
[----:B------:R-:W4:Y:S01]  /*b1f0*/  MUFU.EX2 R28, R14 ;  /* 0x0000000e001c7308 */ /* 0x000f220000000800 */
[C---:B------:R-:W-:Y:S02]  /*b200*/  FMUL.FTZ R35, R132.reuse, R175 ;  /* 0x000000af84237220 */ /* 0x040fe40000410000 */
[C---:B------:R-:W-:Y:S01]  /*b210*/  FMUL.FTZ R49, R133.reuse, R189 ;  /* 0x000000bd85317220 */ /* 0x040fe20000410000 */
[----:B-1----:R-:W-:Y:S01]  /*b220*/  MOV R138, R21 ;  /* 0x00000015008a7202 */ /* 0x002fe20000000f00 */
[C---:B------:R-:W-:Y:S01]  /*b230*/  FMUL.FTZ R7, R132.reuse, R147 ;  /* 0x0000009384077220 */ /* 0x040fe20000410000 */
[----:B------:R-:W1:Y:S01]  /*b240*/  LDSM.16.MT88.4 R20, [R225+0x100] ;  /* 0x00010000e114783b */ /* 0x000e620000004200 */
[C---:B------:R-:W-:Y:S02]  /*b250*/  FMUL.FTZ R52, R133.reuse, R52 ;  /* 0x0000003485347220 */ /* 0x040fe40000410000 */
[----:B------:R-:W-:Y:S01]  /*b260*/  FMUL.FTZ R53, R133, R53 ;  /* 0x0000003585357220 */ /* 0x000fe20000410000 */
[----:B------:R-:W5:Y:S01]  /*b270*/  MUFU.EX2 R221, R17 ;  /* 0x0000001100dd7308 */ /* 0x000f620000000800 */
[C---:B------:R-:W-:Y:S02]  /*b280*/  FMUL.FTZ R54, R132.reuse, R54 ;  /* 0x0000003684367220 */ /* 0x040fe40000410000 */
[----:B------:R-:W-:Y:S02]  /*b290*/  FMUL.FTZ R55, R132, R55 ;  /* 0x0000003784377220 */ /* 0x000fe40000410000 */
[--C-:B--2---:R-:W-:Y:S02]  /*b2a0*/  FFMA.FTZ R0, R19, c[0x0][0x2d0], -R134.reuse ;  /* 0x0000b40013007a23 */ /* 0x104fe40000010886 */
[C---:B---3--:R-:W-:Y:S02]  /*b2b0*/  FMUL.FTZ R8, R2.reuse, R148 ;  /* 0x0000009402087220 */ /* 0x048fe40000410000 */
[C---:B------:R-:W-:Y:S01]  /*b2c0*/  FMUL.FTZ R9, R2.reuse, R149 ;  /* 0x0000009502097220 */ /* 0x040fe20000410000 */
[----:B------:R2:W-:Y:S01]  /*b2d0*/  MUFU.EX2 R216, R0 ;  /* 0x0000000000d87308 */ /* 0x0005e20000000800 */
[----:B------:R-:W-:Y:S02]  /*b2e0*/  FMUL.FTZ R12, R2, R152 ;  /* 0x00000098020c7220 */ /* 0x000fe40000410000 */
[----:B------:R-:W-:Y:S01]  /*b2f0*/  FMUL.FTZ R19, R132, R159 ;  /* 0x0000009f84137220 */ /* 0x000fe20000410000 */
[----:B----4-:R-:W-:Y:S01]  /*b300*/  F2FP.PACK_AB R195, R41, R28 ;  /* 0x0000001c29c3723e */ /* 0x010fe200000000ff */
[C---:B------:R-:W-:Y:S01]  /*b310*/  FMUL.FTZ R25, R2.reuse, R165 ;  /* 0x000000a502197220 */ /* 0x040fe20000410000 */
[----:B------:R-:W-:Y:S01]  /*b320*/  MOV R159, R27 ;  /* 0x0000001b009f7202 */ /* 0x000fe20000000f00 */
[C---:B------:R-:W-:Y:S01]  /*b330*/  FMUL.FTZ R40, R2.reuse, R180 ;  /* 0x000000b402287220 */ /* 0x040fe20000410000 */
[----:B------:R-:W-:Y:S01]  /*b340*/  MOV R180, R41 ;  /* 0x0000002900b47202 */ /* 0x000fe20000000f00 */
[C---:B------:R-:W-:Y:S01]  /*b350*/  FMUL.FTZ R41, R2.reuse, R181 ;  /* 0x000000b502297220 */ /* 0x040fe20000410000 */
[----:B------:R3:W4:Y:S01]  /*b360*/  MUFU.EX2 R215, R5 ;  /* 0x0000000500d77308 */ /* 0x0007220000000800 */
[C---:B------:R-:W-:Y:S01]  /*b370*/  FMUL.FTZ R44, R2.reuse, R184 ;  /* 0x000000b8022c7220 */ /* 0x040fe20000410000 */
[----:B------:R-:W-:Y:S01]  /*b380*/  MOV R158, R28 ;  /* 0x0000001c009e7202 */ /* 0x000fe20000000f00 */
[C---:B------:R-:W-:Y:S01]  /*b390*/  FMUL.FTZ R45, R2.reuse, R185 ;  /* 0x000000b9022d7220 */ /* 0x040fe20000410000 */
[----:B-----5:R-:W-:Y:S01]  /*b3a0*/  F2FP.PACK_AB R194, R221, R27 ;  /* 0x0000001bddc2723e */ /* 0x020fe200000000ff */
[C---:B------:R-:W-:Y:S01]  /*b3b0*/  FMUL.FTZ R17, R133.reuse, R157 ;  /* 0x0000009d85117220 */ /* 0x040fe20000410000 */
[----:B------:R-:W-:Y:S01]  /*b3c0*/  MOV R173, R159 ;  /* 0x0000009f00ad7202 */ /* 0x000fe20000000f00 */
[C---:B------:R-:W-:Y:S02]  /*b3d0*/  FMUL.FTZ R28, R2.reuse, R168 ;  /* 0x000000a8021c7220 */ /* 0x040fe40000410000 */
[C---:B------:R-:W-:Y:S01]  /*b3e0*/  FMUL.FTZ R56, R2.reuse, R56 ;  /* 0x0000003802387220 */ /* 0x040fe20000410000 */
[----:B------:R5:W-:Y:S01]  /*b3f0*/  MUFU.EX2 R218, R4 ;  /* 0x0000000400da7308 */ /* 0x000be20000000800 */
[C---:B------:R-:W-:Y:S02]  /*b400*/  FMUL.FTZ R57, R2.reuse, R57 ;  /* 0x0000003902397220 */ /* 0x040fe40000410000 */
[----:B------:R-:W-:Y:S02]  /*b410*/  FMUL.FTZ R60, R2, R60 ;  /* 0x0000003c023c7220 */ /* 0x000fe40000410000 */
[----:B--2---:R-:W-:Y:S02]  /*b420*/  FFMA.FTZ R0, R24, c[0x0][0x2d0], -R134 ;  /* 0x0000b40018007a23 */ /* 0x004fe40000010886 */
[C---:B------:R-:W-:Y:S02]  /*b430*/  FMUL.FTZ R24, R2.reuse, R164 ;  /* 0x000000a402187220 */ /* 0x040fe40000410000 */
[----:B------:R-:W-:Y:S01]  /*b440*/  FMUL.FTZ R61, R2, R61 ;  /* 0x0000003d023d7220 */ /* 0x000fe20000410000 */
[----:B------:R2:W2:Y:S01]  /*b450*/  MUFU.EX2 R217, R0 ;  /* 0x0000000000d97308 */ /* 0x0004a20000000800 */
[C---:B------:R-:W-:Y:S02]  /*b460*/  FMUL.FTZ R64, R133.reuse, R64 ;  /* 0x0000004085407220 */ /* 0x040fe40000410000 */
[C---:B------:R-:W-:Y:S02]  /*b470*/  FMUL.FTZ R65, R133.reuse, R65 ;  /* 0x0000004185417220 */ /* 0x040fe40000410000 */
[C---:B---3--:R-:W-:Y:S01]  /*b480*/  FMUL.FTZ R5, R133.reuse, R145 ;  /* 0x0000009185057220 */ /* 0x048fe20000410000 */
[----:B----4-:R-:W-:Y:S01]  /*b490*/  F2FP.PACK_AB R145, R216, R215 ;  /* 0x000000d7d891723e */ /* 0x010fe200000000ff */
[C---:B------:R-:W-:Y:S02]  /*b4a0*/  FMUL.FTZ R66, R132.reuse, R66 ;  /* 0x0000004284427220 */ /* 0x040fe40000410000 */
[C---:B------:R-:W-:Y:S01]  /*b4b0*/  FMUL.FTZ R67, R132.reuse, R67 ;  /* 0x0000004384437220 */ /* 0x040fe20000410000 */
[----:B------:R-:W3:Y:S01]  /*b4c0*/  MUFU.EX2 R31, R13 ;  /* 0x0000000d001f7308 */ /* 0x000ee20000000800 */
[C---:B------:R-:W-:Y:S02]  /*b4d0*/  FMUL.FTZ R68, R133.reuse, R68 ;  /* 0x0000004485447220 */ /* 0x040fe40000410000 */
[C---:B------:R-:W-:Y:S02]  /*b4e0*/  FMUL.FTZ R69, R133.reuse, R69 ;  /* 0x0000004585457220 */ /* 0x040fe40000410000 */
[----:B-----5:R-:W-:Y:S02]  /*b4f0*/  FMUL.FTZ R4, R133, R144 ;  /* 0x0000009085047220 */ /* 0x020fe40000410000 */
[C---:B------:R-:W-:Y:S02]  /*b500*/  FMUL.FTZ R70, R132.reuse, R70 ;  /* 0x0000004684467220 */ /* 0x040fe40000410000 */
[----:B------:R-:W-:Y:S01]  /*b510*/  FMUL.FTZ R71, R132, R71 ;  /* 0x0000004784477220 */ /* 0x000fe20000410000 */
[----:B------:R-:W4:Y:S01]  /*b520*/  MUFU.EX2 R50, R11 ;  /* 0x0000000b00327308 */ /* 0x000f220000000800 */
[C---:B------:R-:W-:Y:S01]  /*b530*/  FMUL.FTZ R72, R2.reuse, R72 ;  /* 0x0000004802487220 */ /* 0x040fe20000410000 */
[-C--:B-1----:R-:W-:Y:S01]  /*b540*/  HMMA.16816.F32 R4, R192, R20.reuse, R4 ;  /* 0x00000014c004723c */ /* 0x082fe20000001804 */
[C---:B------:R-:W-:Y:S01]  /*b550*/  FMUL.FTZ R73, R2.reuse, R73 ;  /* 0x0000004902497220 */ /* 0x040fe20000410000 */
[----:B--2---:R-:W-:Y:S01]  /*b560*/  FSEL R0, R3, RZ, P0 ;  /* 0x000000ff03007208 */ /* 0x004fe20000000000 */
[----:B------:R-:W-:Y:S01]  /*b570*/  FMUL.FTZ R76, R2, R76 ;  /* 0x0000004c024c7220 */ /* 0x000fe20000410000 */
[----:B------:R-:W-:Y:S01]  /*b580*/  F2FP.PACK_AB R147, R218, R217 ;  /* 0x000000d9da93723e */ /* 0x000fe200000000ff */
[----:B------:R-:W-:Y:S01]  /*b590*/  FMUL.FTZ R77, R2, R77 ;  /* 0x0000004d024d7220 */ /* 0x000fe20000410000 */
[----:B------:R-:W-:Y:S01]  /*b5a0*/  PLOP3.LUT P0, PT, PT, PT, UP0, 0x80, 0x0 ;  /* 0x000000000000781c */ /* 0x000fe20003f0f008 */
[----:B------:R-:W-:Y:S01]  /*b5b0*/  FADD.FTZ R0, -R0, R139 ;  /* 0x0000008b00007221 */ /* 0x000fe20000010100 */
[----:B------:R-:W1:Y:S01]  /*b5c0*/  MUFU.EX2 R29, R10 ;  /* 0x0000000a001d7308 */ /* 0x000e620000000800 */
[C---:B------:R-:W-:Y:S03]  /*b5d0*/  FMUL.FTZ R80, R133.reuse, R80 ;  /* 0x0000005085507220 */ /* 0x040fe60000410000 */
[----:B------:R-:W-:Y:S01]  /*b5e0*/  FMUL.FTZ R0, R0, c[0x0][0x2d0] ;  /* 0x0000b40000007a20 */ /* 0x000fe20000410000 */
[----:B---3--:R-:W-:Y:S01]  /*b5f0*/  MOV R139, R31 ;  /* 0x0000001f008b7202 */ /* 0x008fe20000000f00 */
[----:B------:R-:W-:Y:S02]  /*b600*/  FMUL.FTZ R13, R2, R153 ;  /* 0x00000099020d7220 */ /* 0x000fe40000410000 */
[C---:B------:R-:W-:Y:S02]  /*b610*/  FMUL.FTZ R81, R133.reuse, R81 ;  /* 0x0000005185517220 */ /* 0x040fe40000410000 */
[----:B------:R-:W2:Y:S01]  /*b620*/  MUFU.EX2 R0, R0 ;  /* 0x0000000000007308 */ /* 0x000ea20000000800 */
[C---:B------:R-:W-:Y:S02]  /*b630*/  FMUL.FTZ R82, R132.reuse, R82 ;  /* 0x0000005284527220 */ /* 0x040fe40000410000 */
[----:B------:R-:W-:Y:S01]  /*b640*/  FMUL.FTZ R83, R132, R83 ;  /* 0x0000005384537220 */ /* 0x000fe20000410000 */
[----:B----4-:R-:W-:Y:S01]  /*b650*/  F2FP.PACK_AB R144, R50, R138 ;  /* 0x0000008a3290723e */ /* 0x010fe200000000ff */
[C---:B------:R-:W-:Y:S01]  /*b660*/  FMUL.FTZ R84, R133.reuse, R84 ;  /* 0x0000005485547220 */ /* 0x040fe20000410000 */
[----:B------:R-:W-:Y:S01]  /*b670*/  MOV R172, R50 ;  /* 0x0000003200ac7202 */ /* 0x000fe20000000f00 */
[C---:B------:R-:W-:Y:S01]  /*b680*/  FMUL.FTZ R50, R132.reuse, R190 ;  /* 0x000000be84327220 */ /* 0x040fe20000410000 */
[----:B------:R-:W-:Y:S01]  /*b690*/  MOV R190, R51 ;  /* 0x0000003300be7202 */ /* 0x000fe20000000f00 */
[C---:B------:R-:W-:Y:S02]  /*b6a0*/  FMUL.FTZ R51, R132.reuse, R191 ;  /* 0x000000bf84337220 */ /* 0x040fe40000410000 */
[----:B------:R-:W-:Y:S02]  /*b6b0*/  FMUL.FTZ R85, R133, R85 ;  /* 0x0000005585557220 */ /* 0x000fe40000410000 */
[C---:B------:R-:W-:Y:S01]  /*b6c0*/  FMUL.FTZ R86, R132.reuse, R86 ;  /* 0x0000005684567220 */ /* 0x040fe20000410000 */
[----:B-1----:R-:W-:Y:S01]  /*b6d0*/  F2FP.PACK_AB R146, R139, R29 ;  /* 0x0000001d8b92723e */ /* 0x002fe200000000ff */
[----:B------:R-:W-:Y:S01]  /*b6e0*/  FMUL.FTZ R87, R132, R87 ;  /* 0x0000005784577220 */ /* 0x000fe20000410000 */
[----:B------:R-:W-:Y:S01]  /*b6f0*/  MOV R157, R29 ;  /* 0x0000001d009d7202 */ /* 0x000fe20000000f00 */
[C---:B------:R-:W-:Y:S02]  /*b700*/  FMUL.FTZ R29, R2.reuse, R169 ;  /* 0x000000a9021d7220 */ /* 0x040fe40000410000 */
[C---:B------:R-:W-:Y:S01]  /*b710*/  FMUL.FTZ R88, R2.reuse, R88 ;  /* 0x0000005802587220 */ /* 0x040fe20000410000 */
[----:B------:R-:W-:Y:S01]  /*b720*/  MOV R175, R157 ;  /* 0x0000009d00af7202 */ /* 0x000fe20000000f00 */
[C---:B------:R-:W-:Y:S02]  /*b730*/  FMUL.FTZ R89, R2.reuse, R89 ;  /* 0x0000005902597220 */ /* 0x040fe40000410000 */
[----:B------:R-:W-:Y:S02]  /*b740*/  FMUL.FTZ R92, R2, R92 ;  /* 0x0000005c025c7220 */ /* 0x000fe40000410000 */
[C---:B--2---:R-:W-:Y:S02]  /*b750*/  FMUL.FTZ R10, R0.reuse, R150 ;  /* 0x00000096000a7220 */ /* 0x044fe40000410000 */
[C---:B------:R-:W-:Y:S02]  /*b760*/  FMUL.FTZ R11, R0.reuse, R151 ;  /* 0x00000097000b7220 */ /* 0x040fe40000410000 */
[----:B------:R-:W1:Y:S01]  /*b770*/  LDSM.16.MT88.4 R148, [R228+0x100] ;  /* 0x00010000e494783b */ /* 0x000e620000004200 */
[C---:B------:R-:W-:Y:S02]  /*b780*/  FMUL.FTZ R14, R0.reuse, R154 ;  /* 0x0000009a000e7220 */ /* 0x040fe40000410000 */
[C---:B------:R-:W-:Y:S02]  /*b790*/  FMUL.FTZ R15, R0.reuse, R155 ;  /* 0x0000009b000f7220 */ /* 0x040fe40000410000 */
[C---:B------:R-:W-:Y:S01]  /*b7a0*/  HMMA.16816.F32 R8, R144.reuse, R20, R8 ;  /* 0x000000149008723c */ /* 0x040fe20000001808 */
[C---:B------:R-:W-:Y:S02]  /*b7b0*/  FMUL.FTZ R27, R0.reuse, R167 ;  /* 0x000000a7001b7220 */ /* 0x040fe40000410000 */
[----:B------:R-:W2:Y:S01]  /*b7c0*/  LDSM.16.MT88.4 R152, [R227+0x100] ;  /* 0x00010000e398783b */ /* 0x000ea20000004200 */
[C---:B------:R-:W-:Y:S02]  /*b7d0*/  FMUL.FTZ R42, R0.reuse, R182 ;  /* 0x000000b6002a7220 */ /* 0x040fe40000410000 */
[C---:B------:R-:W-:Y:S02]  /*b7e0*/  FMUL.FTZ R47, R0.reuse, R187 ;  /* 0x000000bb002f7220 */ /* 0x040fe40000410000 */
[-C--:B------:R-:W-:Y:S01]  /*b7f0*/  HMMA.16816.F32 R12, R144, R22.reuse, R12 ;  /* 0x00000016900c723c */ /* 0x080fe2000000180c */
[C---:B------:R-:W-:Y:S03]  /*b800*/  FMUL.FTZ R20, R133.reuse, R160 ;  /* 0x000000a085147220 */ /* 0x040fe60000410000 */
[----:B------:R-:W-:Y:S01]  /*b810*/  MOV R160, R26 ;  /* 0x0000001a00a07202 */ /* 0x000fe20000000f00 */
[C---:B------:R-:W-:Y:S02]  /*b820*/  FMUL.FTZ R26, R0.reuse, R166 ;  /* 0x000000a6001a7220 */ /* 0x040fe40000410000 */
[----:B------:R-:W-:Y:S01]  /*b830*/  LDSM.16.MT88.4 R164, [R227+0x900] ;  /* 0x00090000e3a4783b */ /* 0x000fe20000004200 */
[C---:B------:R-:W-:Y:S01]  /*b840*/  HMMA.16816.F32 R16, R192.reuse, R22, R16 ;  /* 0x00000016c010723c */ /* 0x040fe20000001810 */
[C---:B------:R-:W-:Y:S03]  /*b850*/  FMUL.FTZ R21, R133.reuse, R161 ;  /* 0x000000a185157220 */ /* 0x040fe60000410000 */
[C---:B------:R-:W-:Y:S01]  /*b860*/  FMUL.FTZ R30, R0.reuse, R170 ;  /* 0x000000aa001e7220 */ /* 0x040fe20000410000 */
[----:B------:R-:W-:Y:S01]  /*b870*/  MOV R161, R34 ;  /* 0x0000002200a17202 */ /* 0x000fe20000000f00 */
[----:B------:R-:W-:Y:S01]  /*b880*/  FMUL.FTZ R43, R0, R183 ;  /* 0x000000b7002b7220 */ /* 0x000fe20000410000 */
[----:B------:R-:W-:Y:S01]  /*b890*/  MOV R168, R160 ;  /* 0x000000a000a87202 */ /* 0x000fe20000000f00 */
[C---:B------:R-:W-:Y:S01]  /*b8a0*/  FMUL.FTZ R22, R132.reuse, R162 ;  /* 0x000000a284167220 */ /* 0x040fe20000410000 */
[----:B------:R-:W-:Y:S03]  /*b8b0*/  MOV R189, R161 ;  /* 0x000000a100bd7202 */ /* 0x000fe60000000f00 */
[----:B------:R-:W-:Y:S02]  /*b8c0*/  FMUL.FTZ R23, R132, R163 ;  /* 0x000000a384177220 */ /* 0x000fe40000410000 */
[----:B------:R-:W-:Y:S01]  /*b8d0*/  LDSM.16.MT88.4 R160, [R228+0x900] ;  /* 0x00090000e4a0783b */ /* 0x000fe20000004200 */
[----:B------:R-:W-:Y:S02]  /*b8e0*/  FMUL.FTZ R46, R0, R186 ;  /* 0x000000ba002e7220 */ /* 0x000fe40000410000 */
[----:B------:R-:W-:Y:S01]  /*b8f0*/  FMUL.FTZ R34, R132, R174 ;  /* 0x000000ae84227220 */ /* 0x000fe20000410000 */
[----:B------:R-:W-:Y:S01]  /*b900*/  MOV R174, R158 ;  /* 0x0000009e00ae7202 */ /* 0x000fe20000000f00 */
[-C--:B------:R-:W-:Y:S01]  /*b910*/  HMMA.16816.F32 R20, R192, R36.reuse, R20 ;  /* 0x00000024c014723c */ /* 0x080fe20000001814 */
[C---:B------:R-:W-:Y:S02]  /*b920*/  FMUL.FTZ R58, R0.reuse, R58 ;  /* 0x0000003a003a7220 */ /* 0x040fe40000410000 */
[C---:B------:R-:W-:Y:S02]  /*b930*/  FMUL.FTZ R59, R0.reuse, R59 ;  /* 0x0000003b003b7220 */ /* 0x040fe40000410000 */
[C---:B------:R-:W-:Y:S02]  /*b940*/  FMUL.FTZ R62, R0.reuse, R62 ;  /* 0x0000003e003e7220 */ /* 0x040fe40000410000 */
[C---:B------:R-:W-:Y:S01]  /*b950*/  FMUL.FTZ R63, R0.reuse, R63 ;  /* 0x0000003f003f7220 */ /* 0x040fe20000410000 */
[C---:B------:R-:W-:Y:S01]  /*b960*/  HMMA.16816.F32 R24, R144.reuse, R36, R24 ;  /* 0x000000249018723c */ /* 0x040fe20000001818 */
[C---:B------:R-:W-:Y:S03]  /*b970*/  FMUL.FTZ R31, R0.reuse, R171 ;  /* 0x000000ab001f7220 */ /* 0x040fe60000410000 */
[----:B------:R-:W-:Y:S01]  /*b980*/  MOV R171, R222 ;  /* 0x000000de00ab7202 */ /* 0x000fe20000000f00 */
[----:B------:R-:W-:Y:S02]  /*b990*/  FMUL.FTZ R74, R0, R74 ;  /* 0x0000004a004a7220 */ /* 0x000fe40000410000 */
[C---:B------:R-:W-:Y:S01]  /*b9a0*/  FMUL.FTZ R37, R133.reuse, R177 ;  /* 0x000000b185257220 */ /* 0x040fe20000410000 */
[-C--:B------:R-:W-:Y:S01]  /*b9b0*/  HMMA.16816.F32 R28, R144, R38.reuse, R28 ;  /* 0x00000026901c723c */ /* 0x080fe2000000181c */
[----:B------:R-:W-:Y:S03]  /*b9c0*/  MOV R177, R138 ;  /* 0x0000008a00b17202 */ /* 0x000fe60000000f00 */
[--C-:B------:R-:W-:Y:S02]  /*b9d0*/  FFMA.FTZ R138, R196, c[0x0][0x2d0], -R141.reuse ;  /* 0x0000b400c48a7a23 */ /* 0x100fe4000001088d */
[C---:B------:R-:W-:Y:S01]  /*b9e0*/  FMUL.FTZ R36, R133.reuse, R176 ;  /* 0x000000b085247220 */ /* 0x040fe20000410000 */
[----:B------:R-:W-:Y:S01]  /*b9f0*/  MOV R176, R220 ;  /* 0x000000dc00b07202 */ /* 0x000fe20000000f00 */
[C---:B------:R-:W-:Y:S01]  /*ba00*/  HMMA.16816.F32 R32, R192.reuse, R38, R32 ;  /* 0x00000026c020723c */ /* 0x040fe20000001820 */
[----:B------:R3:W-:Y:S03]  /*ba10*/  MUFU.EX2 R181, R138 ;  /* 0x0000008a00b57308 */ /* 0x0007e60000000800 */
[C---:B------:R-:W-:Y:S02]  /*ba20*/  FMUL.FTZ R75, R0.reuse, R75 ;  /* 0x0000004b004b7220 */ /* 0x040fe40000410000 */
[----:B------:R-:W-:Y:S02]  /*ba30*/  FMUL.FTZ R78, R0, R78 ;  /* 0x0000004e004e7220 */ /* 0x000fe40000410000 */
[C---:B------:R-:W-:Y:S01]  /*ba40*/  FMUL.FTZ R39, R132.reuse, R179 ;  /* 0x000000b384277220 */ /* 0x040fe20000410000 */
[----:B------:R-:W-:Y:S03]  /*ba50*/  MOV R179, R221 ;  /* 0x000000dd00b37202 */ /* 0x000fe60000000f00 */
[----:B------:R-:W-:Y:S01]  /*ba60*/  FMUL.FTZ R38, R132, R178 ;  /* 0x000000b284267220 */ /* 0x000fe20000410000 */
[----:B------:R-:W-:Y:S01]  /*ba70*/  MOV R178, R156 ;  /* 0x0000009c00b27202 */ /* 0x000fe20000000f00 */
[C---:B------:R-:W-:Y:S01]  /*ba80*/  FMUL.FTZ R79, R0.reuse, R79 ;  /* 0x0000004f004f7220 */ /* 0x040fe20000410000 */
[----:B------:R-:W-:Y:S01]  /*ba90*/  LDSM.16.MT88.4 R156, [R226+0x900] ;  /* 0x00090000e29c783b */ /* 0x000fe20000004200 */
[C---:B------:R-:W-:Y:S02]  /*baa0*/  FMUL.FTZ R90, R0.reuse, R90 ;  /* 0x0000005a005a7220 */ /* 0x040fe40000410000 */
[----:B------:R-:W-:Y:S01]  /*bab0*/  FMUL.FTZ R91, R0, R91 ;  /* 0x0000005b005b7220 */ /* 0x000fe20000410000 */
[-C--:B-1----:R-:W-:Y:S01]  /*bac0*/  HMMA.16816.F32 R36, R192, R148.reuse, R36 ;  /* 0x00000094c024723c */ /* 0x082fe20000001824 */
[----:B------:R-:W-:Y:S02]  /*bad0*/  FMUL.FTZ R93, R2, R93 ;  /* 0x0000005d025d7220 */ /* 0x000fe40000410000 */
[C---:B------:R-:W-:Y:S02]  /*bae0*/  FMUL.FTZ R94, R0.reuse, R94 ;  /* 0x0000005e005e7220 */ /* 0x040fe40000410000 */
[----:B------:R-:W-:Y:S02]  /*baf0*/  FMUL.FTZ R95, R0, R95 ;  /* 0x0000005f005f7220 */ /* 0x000fe40000410000 */
[--C-:B---3--:R-:W-:Y:S01]  /*bb00*/  FFMA.FTZ R138, R198, c[0x0][0x2d0], -R141.reuse ;  /* 0x0000b400c68a7a23 */ /* 0x108fe2000001088d */
[C---:B------:R-:W-:Y:S01]  /*bb10*/  HMMA.16816.F32 R40, R144.reuse, R148, R40 ;  /* 0x000000949028723c */ /* 0x040fe20000001828 */
[C---:B------:R-:W-:Y:S02]  /*bb20*/  FMUL.FTZ R96, R133.reuse, R96 ;  /* 0x0000006085607220 */ /* 0x040fe40000410000 */
[----:B------:R1:W3:Y:S01]  /*bb30*/  MUFU.EX2 R184, R138 ;  /* 0x0000008a00b87308 */ /* 0x0002e20000000800 */
[C---:B------:R-:W-:Y:S02]  /*bb40*/  FMUL.FTZ R97, R133.reuse, R97 ;  /* 0x0000006185617220 */ /* 0x040fe40000410000 */
[C---:B------:R-:W-:Y:S02]  /*bb50*/  FMUL.FTZ R98, R132.reuse, R98 ;  /* 0x0000006284627220 */ /* 0x040fe40000410000 */
[-C--:B------:R-:W-:Y:S01]  /*bb60*/  HMMA.16816.F32 R44, R144, R150.reuse, R44 ;  /* 0x00000096902c723c */ /* 0x080fe2000000182c */
[C---:B------:R-:W-:Y:S03]  /*bb70*/  FMUL.FTZ R99, R132.reuse, R99 ;  /* 0x0000006384637220 */ /* 0x040fe60000410000 */
[C---:B------:R-:W-:Y:S02]  /*bb80*/  FMUL.FTZ R100, R133.reuse, R100 ;  /* 0x0000006485647220 */ /* 0x040fe40000410000 */
[----:B------:R-:W-:Y:S02]  /*bb90*/  FMUL.FTZ R101, R133, R101 ;  /* 0x0000006585657220 */ /* 0x000fe40000410000 */
[C---:B------:R-:W-:Y:S01]  /*bba0*/  HMMA.16816.F32 R48, R192.reuse, R150, R48 ;  /* 0x00000096c030723c */ /* 0x040fe20000001830 */
[----:B------:R-:W4:Y:S03]  /*bbb0*/  LDSM.16.MT88.4 R148, [R225+0x1900] ;  /* 0x00190000e194783b */ /* 0x000f260000004200 */
[C---:B------:R-:W-:Y:S02]  /*bbc0*/  FMUL.FTZ R102, R132.reuse, R102 ;  /* 0x0000006684667220 */ /* 0x040fe40000410000 */
[----:B------:R-:W-:Y:S02]  /*bbd0*/  FMUL.FTZ R103, R132, R103 ;  /* 0x0000006784677220 */ /* 0x000fe40000410000 */
[-C--:B--2---:R-:W-:Y:S01]  /*bbe0*/  HMMA.16816.F32 R52, R192, R152.reuse, R52 ;  /* 0x00000098c034723c */ /* 0x084fe20000001834 */
[C---:B------:R-:W-:Y:S03]  /*bbf0*/  FMUL.FTZ R104, R2.reuse, R104 ;  /* 0x0000006802687220 */ /* 0x040fe60000410000 */
[--C-:B-1----:R-:W-:Y:S02]  /*bc00*/  FFMA.FTZ R138, R197, c[0x0][0x2d0], -R142.reuse ;  /* 0x0000b400c58a7a23 */ /* 0x102fe4000001088e */
[----:B------:R-:W-:Y:S02]  /*bc10*/  FMUL.FTZ R105, R2, R105 ;  /* 0x0000006902697220 */ /* 0x000fe40000410000 */
[C---:B------:R-:W-:Y:S01]  /*bc20*/  HMMA.16816.F32 R56, R144.reuse, R152, R56 ;  /* 0x000000989038723c */ /* 0x040fe20000001838 */
[----:B------:R1:W-:Y:S03]  /*bc30*/  MUFU.EX2 R182, R138 ;  /* 0x0000008a00b67308 */ /* 0x0003e60000000800 */
[C---:B------:R-:W-:Y:S02]  /*bc40*/  FMUL.FTZ R106, R0.reuse, R106 ;  /* 0x0000006a006a7220 */ /* 0x040fe40000410000 */
[----:B------:R-:W-:Y:S02]  /*bc50*/  FMUL.FTZ R107, R0, R107 ;  /* 0x0000006b006b7220 */ /* 0x000fe40000410000 */
[-C--:B------:R-:W-:Y:S01]  /*bc60*/  HMMA.16816.F32 R60, R144, R154.reuse, R60 ;  /* 0x0000009a903c723c */ /* 0x080fe2000000183c */
[C---:B------:R-:W-:Y:S03]  /*bc70*/  FMUL.FTZ R108, R2.reuse, R108 ;  /* 0x0000006c026c7220 */ /* 0x040fe60000410000 */
[----:B------:R-:W-:Y:S02]  /*bc80*/  FMUL.FTZ R109, R2, R109 ;  /* 0x0000006d026d7220 */ /* 0x000fe40000410000 */
[C---:B------:R-:W-:Y:S02]  /*bc90*/  FMUL.FTZ R110, R0.reuse, R110 ;  /* 0x0000006e006e7220 */ /* 0x040fe40000410000 */
[C---:B------:R-:W-:Y:S01]  /*bca0*/  HMMA.16816.F32 R64, R192.reuse, R154, R64 ;  /* 0x0000009ac040723c */ /* 0x040fe20000001840 */
[----:B------:R-:W2:Y:S03]  /*bcb0*/  LDSM.16.MT88.4 R152, [R226+0x1900] ;  /* 0x00190000e298783b */ /* 0x000ea60000004200 */
[----:B------:R-:W-:Y:S02]  /*bcc0*/  FMUL.FTZ R111, R0, R111 ;  /* 0x0000006f006f7220 */ /* 0x000fe40000410000 */
[C---:B------:R-:W-:Y:S02]  /*bcd0*/  FMUL.FTZ R112, R133.reuse, R112 ;  /* 0x0000007085707220 */ /* 0x040fe40000410000 */
[----:B------:R-:W-:Y:S01]  /*bce0*/  FMUL.FTZ R113, R133, R113 ;  /* 0x0000007185717220 */ /* 0x000fe20000410000 */
[-C--:B----4-:R-:W-:Y:S03]  /*bcf0*/  HMMA.16816.F32 R68, R192, R148.reuse, R68 ;  /* 0x00000094c044723c */ /* 0x090fe60000001844 */
[--C-:B-1----:R-:W-:Y:S02]  /*bd00*/  FFMA.FTZ R138, R199, c[0x0][0x2d0], -R142.reuse ;  /* 0x0000b400c78a7a23 */ /* 0x102fe4000001088e */
[C---:B------:R-:W-:Y:S02]  /*bd10*/  FMUL.FTZ R114, R132.reuse, R114 ;  /* 0x0000007284727220 */ /* 0x040fe40000410000 */
[----:B------:R1:W4:Y:S01]  /*bd20*/  MUFU.EX2 R185, R138 ;  /* 0x0000008a00b97308 */ /* 0x0003220000000800 */
[C---:B------:R-:W-:Y:S01]  /*bd30*/  HMMA.16816.F32 R72, R144.reuse, R148, R72 ;  /* 0x000000949048723c */ /* 0x040fe20000001848 */
[----:B------:R-:W-:Y:S03]  /*bd40*/  FMUL.FTZ R115, R132, R115 ;  /* 0x0000007384737220 */ /* 0x000fe60000410000 */
[C---:B------:R-:W-:Y:S02]  /*bd50*/  FMUL.FTZ R120, R2.reuse, R120 ;  /* 0x0000007802787220 */ /* 0x040fe40000410000 */
[----:B------:R-:W-:Y:S02]  /*bd60*/  FMUL.FTZ R121, R2, R121 ;  /* 0x0000007902797220 */ /* 0x000fe40000410000 */
[-C--:B------:R-:W-:Y:S01]  /*bd70*/  HMMA.16816.F32 R76, R144, R150.reuse, R76 ;  /* 0x00000096904c723c */ /* 0x080fe2000000184c */
[C---:B------:R-:W-:Y:S03]  /*bd80*/  FMUL.FTZ R122, R0.reuse, R122 ;  /* 0x0000007a007a7220 */ /* 0x040fe60000410000 */
[----:B------:R-:W-:Y:S02]  /*bd90*/  FMUL.FTZ R123, R0, R123 ;  /* 0x0000007b007b7220 */ /* 0x000fe40000410000 */
[C---:B------:R-:W-:Y:S02]  /*bda0*/  FMUL.FTZ R124, R2.reuse, R124 ;  /* 0x0000007c027c7220 */ /* 0x040fe40000410000 */
[C---:B------:R-:W-:Y:S01]  /*bdb0*/  HMMA.16816.F32 R80, R192.reuse, R150, R80 ;  /* 0x00000096c050723c */ /* 0x040fe20000001850 */
[----:B------:R-:W5:Y:S03]  /*bdc0*/  LDSM.16.MT88.4 R148, [R228+0x1900] ;  /* 0x00190000e494783b */ /* 0x000f660000004200 */
[----:B------:R-:W-:Y:S02]  /*bdd0*/  FMUL.FTZ R125, R2, R125 ;  /* 0x0000007d027d7220 */ /* 0x000fe40000410000 */
[----:B------:R-:W-:Y:S02]  /*bde0*/  FMUL.FTZ R126, R0, R126 ;  /* 0x0000007e007e7220 */ /* 0x000fe40000410000 */
[-C--:B--2---:R-:W-:Y:S01]  /*bdf0*/  HMMA.16816.F32 R84, R192, R152.reuse, R84 ;  /* 0x00000098c054723c */ /* 0x084fe20000001854 */
[--C-:B-1----:R-:W-:Y:S03]  /*be00*/  FFMA.FTZ R138, R202, c[0x0][0x2d0], -R141.reuse ;  /* 0x0000b400ca8a7a23 */ /* 0x102fe6000001088d */
[----:B------:R-:W-:Y:S01]  /*be10*/  FMUL.FTZ R127, R0, R127 ;  /* 0x0000007f007f7220 */ /* 0x000fe20000410000 */
[----:B------:R1:W-:Y:S01]  /*be20*/  MUFU.EX2 R187, R138 ;  /* 0x0000008a00bb7308 */ /* 0x0003e20000000800 */
[C---:B------:R-:W-:Y:S02]  /*be30*/  FMUL.FTZ R128, R133.reuse, R128 ;  /* 0x0000008085807220 */ /* 0x040fe40000410000 */
[C---:B------:R-:W-:Y:S01]  /*be40*/  HMMA.16816.F32 R88, R144.reuse, R152, R88 ;  /* 0x000000989058723c */ /* 0x040fe20000001858 */
[C---:B------:R-:W-:Y:S03]  /*be50*/  FMUL.FTZ R129, R133.reuse, R129 ;  /* 0x0000008185817220 */ /* 0x040fe60000410000 */
[C---:B------:R-:W-:Y:S02]  /*be60*/  FMUL.FTZ R130, R132.reuse, R130 ;  /* 0x0000008284827220 */ /* 0x040fe40000410000 */
[C---:B------:R-:W-:Y:S02]  /*be70*/  FMUL.FTZ R131, R132.reuse, R131 ;  /* 0x0000008384837220 */ /* 0x040fe40000410000 */
[-C--:B------:R-:W-:Y:S01]  /*be80*/  HMMA.16816.F32 R92, R144, R154.reuse, R92 ;  /* 0x0000009a905c723c */ /* 0x080fe2000000185c */
[C---:B------:R-:W-:Y:S03]  /*be90*/  FMUL.FTZ R116, R133.reuse, R116 ;  /* 0x0000007485747220 */ /* 0x040fe60000410000 */
[----:B------:R-:W-:Y:S02]  /*bea0*/  FMUL.FTZ R117, R133, R117 ;  /* 0x0000007585757220 */ /* 0x000fe40000410000 */
[C---:B------:R-:W-:Y:S02]  /*beb0*/  FMUL.FTZ R118, R132.reuse, R118 ;  /* 0x0000007684767220 */ /* 0x040fe40000410000 */
[C---:B------:R-:W-:Y:S01]  /*bec0*/  HMMA.16816.F32 R96, R192.reuse, R154, R96 ;  /* 0x0000009ac060723c */ /* 0x040fe20000001860 */
[----:B------:R-:W2:Y:S03]  /*bed0*/  LDSM.16.MT88.4 R152, [R227+0x1900] ;  /* 0x00190000e398783b */ /* 0x000ea60000004200 */
[----:B------:R-:W-:Y:S02]  /*bee0*/  FMUL.FTZ R119, R132, R119 ;  /* 0x0000007784777220 */ /* 0x000fe40000410000 */
[----:B-1----:R-:W-:Y:S02]  /*bef0*/  FFMA.FTZ R138, R204, c[0x0][0x2d0], -R141 ;  /* 0x0000b400cc8a7a23 */ /* 0x002fe4000001088d */
[-C--:B-----5:R-:W-:Y:S02]  /*bf00*/  HMMA.16816.F32 R100, R192, R148.reuse, R100 ;  /* 0x00000094c064723c */ /* 0x0a0fe40000001864 */
[----:B------:R1:W5:Y:S06]  /*bf10*/  MUFU.EX2 R170, R138 ;  /* 0x0000008a00aa7308 */ /* 0x00036c0000000800 */
[C---:B------:R-:W-:Y:S08]  /*bf20*/  HMMA.16816.F32 R104, R144.reuse, R148, R104 ;  /* 0x000000949068723c */ /* 0x040ff00000001868 */
[-C--:B------:R-:W-:Y:S08]  /*bf30*/  HMMA.16816.F32 R108, R144, R150.reuse, R108 ;  /* 0x00000096906c723c */ /* 0x080ff0000000186c */
[C---:B------:R-:W-:Y:S01]  /*bf40*/  HMMA.16816.F32 R112, R192.reuse, R150, R112 ;  /* 0x00000096c070723c */ /* 0x040fe20000001870 */
[--C-:B-1----:R-:W-:Y:S01]  /*bf50*/  FFMA.FTZ R138, R203, c[0x0][0x2d0], -R142.reuse ;  /* 0x0000b400cb8a7a23 */ /* 0x102fe2000001088e */
[----:B------:R-:W1:Y:S03]  /*bf60*/  LDSM.16.MT88.4 R148, [R225+0x900] ;  /* 0x00090000e194783b */ /* 0x000e660000004200 */
[----:B------:R3:W-:Y:S03]  /*bf70*/  MUFU.EX2 R188, R138 ;  /* 0x0000008a00bc7308 */ /* 0x0007e60000000800 */
[-C--:B--2---:R-:W-:Y:S08]  /*bf80*/  HMMA.16816.F32 R116, R192, R152.reuse, R116 ;  /* 0x00000098c074723c */ /* 0x084ff00000001874 */
[C---:B------:R-:W-:Y:S08]  /*bf90*/  HMMA.16816.F32 R120, R144.reuse, R152, R120 ;  /* 0x000000989078723c */ /* 0x040ff00000001878 */
[-C--:B------:R-:W-:Y:S01]  /*bfa0*/  HMMA.16816.F32 R124, R144, R154.reuse, R124 ;  /* 0x0000009a907c723c */ /* 0x080fe2000000187c */
[----:B---3--:R-:W-:Y:S06]  /*bfb0*/  FFMA.FTZ R138, R207, c[0x0][0x2d0], -R142 ;  /* 0x0000b400cf8a7a23 */ /* 0x008fec000001088e */
[----:B------:R-:W-:Y:S01]  /*bfc0*/  F2FP.PACK_AB R144, R184, R181 ;  /* 0x000000b5b890723e */ /* 0x000fe200000000ff */
[----:B------:R-:W-:Y:S01]  /*bfd0*/  HMMA.16816.F32 R128, R192, R154, R128 ;  /* 0x0000009ac080723c */ /* 0x000fe20000001880 */
[----:B------:R2:W3:Y:S03]  /*bfe0*/  MUFU.EX2 R169, R138 ;  /* 0x0000008a00a97308 */ /* 0x0004e60000000800 */
[----:B----4-:R-:W-:Y:S02]  /*bff0*/  F2FP.PACK_AB R145, R185, R182 ;  /* 0x000000b6b991723e */ /* 0x010fe400000000ff */
[----:B-----5:R-:W-:Y:S01]  /*c000*/  F2FP.PACK_AB R146, R170, R187 ;  /* 0x000000bbaa92723e */ /* 0x020fe200000000ff */
[--C-:B--2---:R-:W-:Y:S01]  /*c010*/  FFMA.FTZ R138, R205, c[0x0][0x2d0], -R143.reuse ;  /* 0x0000b400cd8a7a23 */ /* 0x104fe2000001088f */
[----:B---3--:R-:W-:Y:S03]  /*c020*/  F2FP.PACK_AB R147, R169, R188 ;  /* 0x000000bca993723e */ /* 0x008fe600000000ff */
[----:B------:R2:W-:Y:S04]  /*c030*/  MUFU.EX2 R183, R138 ;  /* 0x0000008a00b77308 */ /* 0x0005e80000000800 */
[-C--:B-1----:R-:W-:Y:S01]  /*c040*/  HMMA.16816.F32 R4, R144, R148.reuse, R4 ;  /* 0x000000949004723c */ /* 0x082fe20000001804 */
[--C-:B--2---:R-:W-:Y:S05]  /*c050*/  FFMA.FTZ R138, R208, c[0x0][0x2d0], -R143.reuse ;  /* 0x0000b400d08a7a23 */ /* 0x104fea000001088f */
[----:B------:R1:W2:Y:S02]  /*c060*/  MUFU.EX2 R186, R138 ;  /* 0x0000008a00ba7308 */ /* 0x0002a40000000800 */
[--C-:B-1----:R-:W-:Y:S01]  /*c070*/  FFMA.FTZ R138, R210, c[0x0][0x2d0], -R143.reuse ;  /* 0x0000b400d28a7a23 */ /* 0x102fe2000001088f */
[----:B--2---:R-:W-:Y:S07]  /*c080*/  F2FP.PACK_AB R152, R186, R183 ;  /* 0x000000b7ba98723e */ /* 0x004fee00000000ff */
[----:B------:R1:W-:Y:S02]  /*c090*/  MUFU.EX2 R222, R138 ;  /* 0x0000008a00de7308 */ /* 0x0003e40000000800 */
[----:B-1----:R-:W-:Y:S08]  /*c0a0*/  FFMA.FTZ R138, R211, c[0x0][0x2d0], -R143 ;  /* 0x0000b400d38a7a23 */ /* 0x002ff0000001088f */
[----:B------:R1:W2:Y:S02]  /*c0b0*/  MUFU.EX2 R221, R138 ;  /* 0x0000008a00dd7308 */ /* 0x0002a40000000800 */
[--C-:B-1----:R-:W-:Y:S01]  /*c0c0*/  FFMA.FTZ R138, R200, c[0x0][0x2d0], -R134.reuse ;  /* 0x0000b400c88a7a23 */ /* 0x102fe20000010886 */
[----:B--2---:R-:W-:Y:S07]  /*c0d0*/  F2FP.PACK_AB R154, R221, R222 ;  /* 0x000000dedd9a723e */ /* 0x004fee00000000ff */
[----:B------:R1:W-:Y:S02]  /*c0e0*/  MUFU.EX2 R200, R138 ;  /* 0x0000008a00c87308 */ /* 0x0003e40000000800 */
[--C-:B-1----:R-:W-:Y:S08]  /*c0f0*/  FFMA.FTZ R138, R201, c[0x0][0x2d0], -R134.reuse ;  /* 0x0000b400c98a7a23 */ /* 0x102ff00000010886 */
[----:B------:R1:W2:Y:S02]  /*c100*/  MUFU.EX2 R199, R138 ;  /* 0x0000008a00c77308 */ /* 0x0002a40000000800 */
[--C-:B-1----:R-:W-:Y:S01]  /*c110*/  FFMA.FTZ R138, R206, c[0x0][0x2d0], -R134.reuse ;  /* 0x0000b400ce8a7a23 */ /* 0x102fe20000010886 */
[----:B--2---:R-:W-:Y:S07]  /*c120*/  F2FP.PACK_AB R153, R199, R200 ;  /* 0x000000c8c799723e */ /* 0x004fee00000000ff */
[----:B------:R1:W-:Y:S02]  /*c130*/  MUFU.EX2 R198, R138 ;  /* 0x0000008a00c67308 */ /* 0x0003e40000000800 */
[----:B-1----:R-:W-:Y:S08]  /*c140*/  FFMA.FTZ R138, R209, c[0x0][0x2d0], -R134 ;  /* 0x0000b400d18a7a23 */ /* 0x002ff00000010886 */
[----:B------:R1:W2:Y:S02]  /*c150*/  MUFU.EX2 R197, R138 ;  /* 0x0000008a00c57308 */ /* 0x0002a40000000800 */
[--C-:B-1----:R-:W-:Y:S01]  /*c160*/  FFMA.FTZ R138, R244, c[0x0][0x2d0], -R141.reuse ;  /* 0x0000b400f48a7a23 */ /* 0x102fe2000001088d */
[----:B--2---:R-:W-:Y:S02]  /*c170*/  F2FP.PACK_AB R155, R197, R198 ;  /* 0x000000c6c59b723e */ /* 0x004fe400000000ff */
[----:B------:R-:W-:Y:S05]  /*c180*/  MOV R244, R169 ;  /* 0x000000a900f47202 */ /* 0x000fea0000000f00 */
[----:B------:R1:W-:Y:S01]  /*c190*/  MUFU.EX2 R211, R138 ;  /* 0x0000008a00d37308 */ /* 0x0003e20000000800 */
[C---:B------:R-:W-:Y:S08]  /*c1a0*/  HMMA.16816.F32 R8, R152.reuse, R148, R8 ;  /* 0x000000949808723c */ /* 0x040ff00000001808 */
[-C--:B------:R-:W-:Y:S08]  /*c1b0*/  HMMA.16816.F32 R12, R152, R150.reuse, R12 ;  /* 0x00000096980c723c */ /* 0x080ff0000000180c */
[C---:B------:R-:W-:Y:S01]  /*c1c0*/  HMMA.16816.F32 R16, R144.reuse, R150, R16 ;  /* 0x000000969010723c */ /* 0x040fe20000001810 */
[----:B------:R-:W2:Y:S03]  /*c1d0*/  LDSM.16.MT88.4 R148, [R225+0x2100] ;  /* 0x00210000e194783b */ /* 0x000ea60000004200 */
[--C-:B-1----:R-:W-:Y:S01]  /*c1e0*/  FFMA.FTZ R138, R246, c[0x0][0x2d0], -R141.reuse ;  /* 0x0000b400f68a7a23 */ /* 0x102fe2000001088d */
[----:B------:R-:W-:Y:S03]  /*c1f0*/  MOV R246, R170 ;  /* 0x000000aa00f67202 */ /* 0x000fe60000000f00 */
[-C--:B------:R-:W-:Y:S01]  /*c200*/  HMMA.16816.F32 R20, R144, R156.reuse, R20 ;  /* 0x0000009c9014723c */ /* 0x080fe20000001814 */
[----:B------:R1:W-:Y:S07]  /*c210*/  MUFU.EX2 R220, R138 ;  /* 0x0000008a00dc7308 */ /* 0x0003ee0000000800 */
[C---:B------:R-:W-:Y:S08]  /*c220*/  HMMA.16816.F32 R24, R152.reuse, R156, R24 ;  /* 0x0000009c9818723c */ /* 0x040ff00000001818 */
[-C--:B------:R-:W-:Y:S08]  /*c230*/  HMMA.16816.F32 R28, R152, R158.reuse, R28 ;  /* 0x0000009e981c723c */ /* 0x080ff0000000181c */
[C---:B------:R-:W-:Y:S01]  /*c240*/  HMMA.16816.F32 R32, R144.reuse, R158, R32 ;  /* 0x0000009e9020723c */ /* 0x040fe20000001820 */
[--C-:B-1----:R-:W-:Y:S01]  /*c250*/  FFMA.FTZ R138, R219, c[0x0][0x2d0], -R142.reuse ;  /* 0x0000b400db8a7a23 */ /* 0x102fe2000001088e */
[----:B------:R-:W1:Y:S02]  /*c260*/  LDSM.16.MT88.4 R156, [R226+0x2100] ;  /* 0x00210000e29c783b */ /* 0x000e640000004200 */
[----:B------:R-:W-:Y:S01]  /*c270*/  MOV R219, R188 ;  /* 0x000000bc00db7202 */ /* 0x000fe20000000f00 */
[----:B------:R3:W-:Y:S03]  /*c280*/  MUFU.EX2 R210, R138 ;  /* 0x0000008a00d27308 */ /* 0x0007e60000000800 */
[-C--:B------:R-:W-:Y:S08]  /*c290*/  HMMA.16816.F32 R36, R144, R160.reuse, R36 ;  /* 0x000000a09024723c */ /* 0x080ff00000001824 */
[C---:B------:R-:W-:Y:S08]  /*c2a0*/  HMMA.16816.F32 R40, R152.reuse, R160, R40 ;  /* 0x000000a09828723c */ /* 0x040ff00000001828 */
[-C--:B------:R-:W-:Y:S01]  /*c2b0*/  HMMA.16816.F32 R44, R152, R162.reuse, R44 ;  /* 0x000000a2982c723c */ /* 0x080fe2000000182c */
[--C-:B---3--:R-:W-:Y:S03]  /*c2c0*/  FFMA.FTZ R138, R223, c[0x0][0x2d0], -R142.reuse ;  /* 0x0000b400df8a7a23 */ /* 0x108fe6000001088e */
[----:B------:R-:W-:Y:S04]  /*c2d0*/  MOV R223, R187 ;  /* 0x000000bb00df7202 */ /* 0x000fe80000000f00 */
[C---:B------:R-:W-:Y:S01]  /*c2e0*/  HMMA.16816.F32 R48, R144.reuse, R162, R48 ;  /* 0x000000a29030723c */ /* 0x040fe20000001830 */
[----:B------:R3:W4:Y:S01]  /*c2f0*/  MUFU.EX2 R209, R138 ;  /* 0x0000008a00d17308 */ /* 0x0007220000000800 */
[----:B------:R-:W5:Y:S06]  /*c300*/  LDSM.16.MT88.4 R160, [R228+0x2100] ;  /* 0x00210000e4a0783b */ /* 0x000f6c0000004200 */
[-C--:B------:R-:W-:Y:S08]  /*c310*/  HMMA.16816.F32 R52, R144, R164.reuse, R52 ;  /* 0x000000a49034723c */ /* 0x080ff00000001834 */
[C---:B------:R-:W-:Y:S08]  /*c320*/  HMMA.16816.F32 R56, R152.reuse, R164, R56 ;  /* 0x000000a49838723c */ /* 0x040ff00000001838 */
[-C--:B------:R-:W-:Y:S01]  /*c330*/  HMMA.16816.F32 R60, R152, R166.reuse, R60 ;  /* 0x000000a6983c723c */ /* 0x080fe2000000183c */
[--C-:B---3--:R-:W-:Y:S03]  /*c340*/  FFMA.FTZ R138, R190, c[0x0][0x2d0], -R141.reuse ;  /* 0x0000b400be8a7a23 */ /* 0x108fe6000001088d */
[----:B------:R-:W-:Y:S01]  /*c350*/  FFMA.FTZ R141, R189, c[0x0][0x2d0], -R141 ;  /* 0x0000b400bd8d7a23 */ /* 0x000fe2000001088d */
[----:B------:R3:W-:Y:S01]  /*c360*/  MUFU.EX2 R208, R138 ;  /* 0x0000008a00d07308 */ /* 0x0007e20000000800 */
[----:B------:R-:W-:Y:S02]  /*c370*/  LDSM.16.MT88.4 R188, [R228+0x1100] ;  /* 0x00110000e4bc783b */ /* 0x000fe40000004200 */
[C---:B------:R-:W-:Y:S07]  /*c380*/  HMMA.16816.F32 R64, R144.reuse, R166, R64 ;  /* 0x000000a69040723c */ /* 0x040fee0000001840 */
[----:B------:R4:W1:Y:S01]  /*c390*/  MUFU.EX2 R207, R141 ;  /* 0x0000008d00cf7308 */ /* 0x0008620000000800 */
[-C--:B--2---:R-:W-:Y:S08]  /*c3a0*/  HMMA.16816.F32 R68, R144, R148.reuse, R68 ;  /* 0x000000949044723c */ /* 0x084ff00000001844 */
[C---:B------:R-:W-:Y:S01]  /*c3b0*/  HMMA.16816.F32 R72, R152.reuse, R148, R72 ;  /* 0x000000949848723c */ /* 0x040fe20000001848 */
[--C-:B---3--:R-:W-:Y:S03]  /*c3c0*/  FFMA.FTZ R138, R249, c[0x0][0x2d0], -R142.reuse ;  /* 0x0000b400f98a7a23 */ /* 0x108fe6000001088e */
[----:B------:R-:W-:Y:S01]  /*c3d0*/  MOV R249, R186 ;  /* 0x000000ba00f97202 */ /* 0x000fe20000000f00 */
[----:B------:R-:W-:Y:S03]  /*c3e0*/  FFMA.FTZ R142, R251, c[0x0][0x2d0], -R142 ;  /* 0x0000b400fb8e7a23 */ /* 0x000fe6000001088e */
[-C--:B------:R-:W-:Y:S01]  /*c3f0*/  HMMA.16816.F32 R76, R152, R150.reuse, R76 ;  /* 0x00000096984c723c */ /* 0x080fe2000000184c */
[----:B------:R2:W-:Y:S03]  /*c400*/  MUFU.EX2 R206, R138 ;  /* 0x0000008a00ce7308 */ /* 0x0005e60000000800 */
[----:B------:R-:W-:Y:S02]  /*c410*/  MOV R251, R185 ;  /* 0x000000b900fb7202 */ /* 0x000fe40000000f00 */
[----:B----4-:R-:W-:Y:S02]  /*c420*/  F2FP.PACK_AB R141, R209, R210 ;  /* 0x000000d2d18d723e */ /* 0x010fe400000000ff */
[C---:B------:R-:W-:Y:S01]  /*c430*/  HMMA.16816.F32 R80, R144.reuse, R150, R80 ;  /* 0x000000969050723c */ /* 0x040fe20000001850 */
[----:B------:R-:W3:Y:S02]  /*c440*/  LDSM.16.MT88.4 R148, [R227+0x2100] ;  /* 0x00210000e394783b */ /* 0x000ee40000004200 */
[----:B------:R4:W-:Y:S05]  /*c450*/  MUFU.EX2 R205, R142 ;  /* 0x0000008e00cd7308 */ /* 0x0009ea0000000800 */
[-C--:B-1----:R-:W-:Y:S08]  /*c460*/  HMMA.16816.F32 R84, R144, R156.reuse, R84 ;  /* 0x0000009c9054723c */ /* 0x082ff00000001854 */
[C---:B------:R-:W-:Y:S01]  /*c470*/  HMMA.16816.F32 R88, R152.reuse, R156, R88 ;  /* 0x0000009c9858723c */ /* 0x040fe20000001858 */
[--C-:B--2---:R-:W-:Y:S03]  /*c480*/  FFMA.FTZ R138, R245, c[0x0][0x2d0], -R143.reuse ;  /* 0x0000b400f58a7a23 */ /* 0x104fe6000001088f */
[----:B------:R-:W-:Y:S01]  /*c490*/  MOV R245, R184 ;  /* 0x000000b800f57202 */ /* 0x000fe20000000f00 */
[----:B------:R1:W-:Y:S03]  /*c4a0*/  MUFU.EX2 R204, R138 ;  /* 0x0000008a00cc7308 */ /* 0x0003e60000000800 */
[-C--:B------:R-:W-:Y:S01]  /*c4b0*/  HMMA.16816.F32 R92, R152, R158.reuse, R92 ;  /* 0x0000009e985c723c */ /* 0x080fe2000000185c */
[----:B----4-:R-:W-:Y:S07]  /*c4c0*/  F2FP.PACK_AB R142, R207, R208 ;  /* 0x000000d0cf8e723e */ /* 0x010fee00000000ff */
[C---:B------:R-:W-:Y:S01]  /*c4d0*/  HMMA.16816.F32 R96, R144.reuse, R158, R96 ;  /* 0x0000009e9060723c */ /* 0x040fe20000001860 */
[----:B------:R-:W2:Y:S07]  /*c4e0*/  LDSM.16.MT88.4 R156, [R225+0x1100] ;  /* 0x00110000e19c783b */ /* 0x000eae0000004200 */
[-C--:B-----5:R-:W-:Y:S01]  /*c4f0*/  HMMA.16816.F32 R100, R144, R160.reuse, R100 ;  /* 0x000000a09064723c */ /* 0x0a0fe20000001864 */
[--C-:B-1----:R-:W-:Y:S03]  /*c500*/  FFMA.FTZ R138, R247, c[0x0][0x2d0], -R143.reuse ;  /* 0x0000b400f78a7a23 */ /* 0x102fe6000001088f */
[----:B------:R-:W-:Y:S04]  /*c510*/  MOV R247, R183 ;  /* 0x000000b700f77202 */ /* 0x000fe80000000f00 */
[C---:B------:R-:W-:Y:S01]  /*c520*/  HMMA.16816.F32 R104, R152.reuse, R160, R104 ;  /* 0x000000a09868723c */ /* 0x040fe20000001868 */
[----:B------:R1:W4:Y:S07]  /*c530*/  MUFU.EX2 R203, R138 ;  /* 0x0000008a00cb7308 */ /* 0x00032e0000000800 */
[-C--:B------:R-:W-:Y:S08]  /*c540*/  HMMA.16816.F32 R108, R152, R162.reuse, R108 ;  /* 0x000000a2986c723c */ /* 0x080ff0000000186c */
[C---:B------:R-:W-:Y:S08]  /*c550*/  HMMA.16816.F32 R112, R144.reuse, R162, R112 ;  /* 0x000000a29070723c */ /* 0x040ff00000001870 */
[-C--:B---3--:R-:W-:Y:S01]  /*c560*/  HMMA.16816.F32 R116, R144, R148.reuse, R116 ;  /* 0x000000949074723c */ /* 0x088fe20000001874 */
[--C-:B-1----:R-:W-:Y:S03]  /*c570*/  FFMA.FTZ R138, R248, c[0x0][0x2d0], -R143.reuse ;  /* 0x0000b400f88a7a23 */ /* 0x102fe6000001088f */
[----:B------:R-:W-:Y:S01]  /*c580*/  FFMA.FTZ R143, R250, c[0x0][0x2d0], -R143 ;  /* 0x0000b400fa8f7a23 */ /* 0x000fe2000001088f */
[----:B------:R1:W-:Y:S01]  /*c590*/  MUFU.EX2 R202, R138 ;  /* 0x0000008a00ca7308 */ /* 0x0003e20000000800 */
[----:B------:R-:W-:Y:S02]  /*c5a0*/  MOV R248, R182 ;  /* 0x000000b600f87202 */ /* 0x000fe40000000f00 */
[C---:B------:R-:W-:Y:S01]  /*c5b0*/  HMMA.16816.F32 R120, R152.reuse, R148, R120 ;  /* 0x000000949878723c */ /* 0x040fe20000001878 */
[----:B------:R-:W-:Y:S03]  /*c5c0*/  MOV R182, R175 ;  /* 0x000000af00b67202 */ /* 0x000fe60000000f00 */
[----:B------:R-:W-:Y:S02]  /*c5d0*/  MOV R250, R181 ;  /* 0x000000b500fa7202 */ /* 0x000fe40000000f00 */
[----:B------:R-:W-:Y:S01]  /*c5e0*/  MOV R181, R174 ;  /* 0x000000ae00b57202 */ /* 0x000fe20000000f00 */
[----:B------:R3:W5:Y:S01]  /*c5f0*/  MUFU.EX2 R201, R143 ;  /* 0x0000008f00c97308 */ /* 0x0007620000000800 */
[-C--:B------:R-:W-:Y:S01]  /*c600*/  HMMA.16816.F32 R124, R152, R150.reuse, R124 ;  /* 0x00000096987c723c */ /* 0x080fe2000000187c */
[----:B----4-:R-:W-:Y:S07]  /*c610*/  F2FP.PACK_AB R192, R203, R204 ;  /* 0x000000cccbc0723e */ /* 0x010fee00000000ff */
[----:B------:R-:W-:Y:S01]  /*c620*/  HMMA.16816.F32 R128, R144, R150, R128 ;  /* 0x000000969080723c */ /* 0x000fe20000001880 */
[--C-:B-1----:R-:W-:Y:S03]  /*c630*/  FFMA.FTZ R138, R212, c[0x0][0x2d0], -R134.reuse ;  /* 0x0000b400d48a7a23 */ /* 0x102fe60000010886 */
[----:B------:R-:W-:Y:S02]  /*c640*/  MOV R212, R139 ;  /* 0x0000008b00d47202 */ /* 0x000fe40000000f00 */
[----:B------:R1:W-:Y:S01]  /*c650*/  MUFU.EX2 R139, R138 ;  /* 0x0000008a008b7308 */ /* 0x0003e20000000800 */
[----:B---3--:R-:W-:Y:S02]  /*c660*/  F2FP.PACK_AB R143, R205, R206 ;  /* 0x000000cecd8f723e */ /* 0x008fe400000000ff */
[----:B-----5:R-:W-:Y:S03]  /*c670*/  F2FP.PACK_AB R194, R201, R202 ;  /* 0x000000cac9c2723e */ /* 0x020fe600000000ff */
[--C-:B-1----:R-:W-:Y:S01]  /*c680*/  FFMA.FTZ R138, R214, c[0x0][0x2d0], -R134.reuse ;  /* 0x0000b400d68a7a23 */ /* 0x102fe20000010886 */
[----:B------:R-:W-:Y:S02]  /*c690*/  MOV R214, R180 ;  /* 0x000000b400d67202 */ /* 0x000fe40000000f00 */
[----:B------:R-:W-:Y:S01]  /*c6a0*/  MOV R180, R173 ;  /* 0x000000ad00b47202 */ /* 0x000fe20000000f00 */
[----:B------:R1:W3:Y:S02]  /*c6b0*/  MUFU.EX2 R196, R138 ;  /* 0x0000008a00c47308 */ /* 0x0002e40000000800 */
[--C-:B-1----:R-:W-:Y:S01]  /*c6c0*/  FFMA.FTZ R138, R213, c[0x0][0x2d0], -R134.reuse ;  /* 0x0000b400d58a7a23 */ /* 0x102fe20000010886 */
[----:B------:R-:W-:Y:S01]  /*c6d0*/  MOV R213, R179 ;  /* 0x000000b300d57202 */ /* 0x000fe20000000f00 */
[----:B------:R-:W-:Y:S01]  /*c6e0*/  FFMA.FTZ R134, R140, c[0x0][0x2d0], -R134 ;  /* 0x0000b4008c867a23 */ /* 0x000fe20000010886 */
[----:B------:R-:W-:Y:S02]  /*c6f0*/  MOV R179, R172 ;  /* 0x000000ac00b37202 */ /* 0x000fe40000000f00 */
[----:B------:R-:W1:Y:S03]  /*c700*/  LDSM.16.MT88.4 R172, [R226+0x1100] ;  /* 0x00110000e2ac783b */ /* 0x000e660000004200 */
[----:B------:R-:W-:Y:S01]  /*c710*/  MUFU.EX2 R138, R138 ;  /* 0x0000008a008a7308 */ /* 0x000fe20000000800 */
[----:B------:R-:W-:Y:S02]  /*c720*/  F2FP.PACK_AB R140, R220, R211 ;  /* 0x000000d3dc8c723e */ /* 0x000fe400000000ff */
[----:B---3--:R-:W-:Y:S05]  /*c730*/  F2FP.PACK_AB R193, R196, R139 ;  /* 0x0000008bc4c1723e */ /* 0x008fea00000000ff */
[-C--:B--2---:R-:W-:Y:S01]  /*c740*/  HMMA.16816.F32 R144, R140, R156.reuse, R4 ;  /* 0x0000009c8c90723c */ /* 0x084fe20000001804 */
[----:B------:R-:W2:Y:S01]  /*c750*/  LDSM.16.MT88.4 R4, [R227+0x1100] ;  /* 0x00110000e304783b */ /* 0x000ea20000004200 */
[----:B------:R-:W3:Y:S02]  /*c760*/  MUFU.EX2 R134, R134 ;  /* 0x0000008600867308 */ /* 0x000ee40000000800 */
[----:B---3--:R-:W-:Y:S07]  /*c770*/  F2FP.PACK_AB R195, R134, R138 ;  /* 0x0000008a86c3723e */ /* 0x008fee00000000ff */
[C---:B------:R-:W-:Y:S01]  /*c780*/  HMMA.16816.F32 R148, R192.reuse, R156, R8 ;  /* 0x0000009cc094723c */ /* 0x040fe20000001808 */
[----:B------:R-:W3:Y:S07]  /*c790*/  LDSM.16.MT88.4 R8, [R225+0x2900] ;  /* 0x00290000e108783b */ /* 0x000eee0000004200 */
[-C--:B------:R-:W-:Y:S01]  /*c7a0*/  HMMA.16816.F32 R152, R192, R158.reuse, R12 ;  /* 0x0000009ec098723c */ /* 0x080fe2000000180c */
[----:B------:R-:W4:Y:S07]  /*c7b0*/  LDSM.16.MT88.4 R12, [R226+0x2900] ;  /* 0x00290000e20c783b */ /* 0x000f2e0000004200 */
[C---:B------:R-:W-:Y:S01]  /*c7c0*/  HMMA.16816.F32 R156, R140.reuse, R158, R16 ;  /* 0x0000009e8c9c723c */ /* 0x040fe20000001810 */
[----:B------:R-:W2:Y:S07]  /*c7d0*/  LDSM.16.MT88.4 R16, [R228+0x2900] ;  /* 0x00290000e410783b */ /* 0x000eae0000004200 */
[-C--:B-1----:R-:W-:Y:S01]  /*c7e0*/  HMMA.16816.F32 R160, R140, R172.reuse, R20 ;  /* 0x000000ac8ca0723c */ /* 0x082fe20000001814 */
[----:B------:R-:W5:Y:S06]  /*c7f0*/  LDL.LU R23, [R1+0x2c] ;  /* 0x00002c0001177983 */ /* 0x000f6c0000300800 */
[----:B------:R-:W-:Y:S01]  /*c800*/  MOV R22, R182 ;  /* 0x000000b600167202 */ /* 0x000fe20000000f00 */
[C---:B------:R-:W-:Y:S01]  /*c810*/  HMMA.16816.F32 R164, R192.reuse, R172, R24 ;  /* 0x000000acc0a4723c */ /* 0x040fe20000001818 */
[----:B------:R-:W5:Y:S03]  /*c820*/  LDL.LU R24, [R1+0x28] ;  /* 0x0000280001187983 */ /* 0x000f660000300800 */
[----:B------:R-:W-:Y:S02]  /*c830*/  MOV R21, R181 ;  /* 0x000000b500157202 */ /* 0x000fe40000000f00 */
[----:B------:R-:W-:Y:S02]  /*c840*/  MOV R20, R180 ;  /* 0x000000b400147202 */ /* 0x000fe40000000f00 */
[----:B------:R-:W-:Y:S04]  /*c850*/  MOV R25, R171 ;  /* 0x000000ab00197202 */ /* 0x000fe80000000f00 */
[----:B------:R-:W-:Y:S02]  /*c860*/  MOV R26, R168 ;  /* 0x000000a8001a7202 */ /* 0x000fe40000000f00 */
[-C--:B------:R-:W-:Y:S01]  /*c870*/  HMMA.16816.F32 R168, R192, R174.reuse, R28 ;  /* 0x000000aec0a8723c */ /* 0x080fe2000000181c */
[----:B------:R-:W5:Y:S01]  /*c880*/  LDL.LU R29, [R1+0x20] ;  /* 0x00002000011d7983 */ /* 0x000f620000300800 */
[----:B------:R-:W-:Y:S03]  /*c890*/  MOV R27, R179 ;  /* 0x000000b3001b7202 */ /* 0x000fe60000000f00 */
[----:B------:R-:W5:Y:S02]  /*c8a0*/  LDL.LU R28, [R1+0x24] ;  /* 0x00002400011c7983 */ /* 0x000f640000300800 */
[----:B------:R-:W-:Y:S01]  /*c8b0*/  MOV R30, R178 ;  /* 0x000000b2001e7202 */ /* 0x000fe20000000f00 */
[C---:B------:R-:W-:Y:S01]  /*c8c0*/  HMMA.16816.F32 R172, R140.reuse, R174, R32 ;  /* 0x000000ae8cac723c */ /* 0x040fe20000001820 */
[----:B------:R-:W-:Y:S06]  /*c8d0*/  MOV R31, R177 ;  /* 0x000000b1001f7202 */ /* 0x000fec0000000f00 */
[----:B------:R-:W-:Y:S02]  /*c8e0*/  MOV R35, R176 ;  /* 0x000000b000237202 */ /* 0x000fe40000000f00 */
[-C--:B------:R-:W-:Y:S08]  /*c8f0*/  HMMA.16816.F32 R176, R140, R188.reuse, R36 ;  /* 0x000000bc8cb0723c */ /* 0x080ff00000001824 */
[C---:B------:R-:W-:Y:S08]  /*c900*/  HMMA.16816.F32 R180, R192.reuse, R188, R40 ;  /* 0x000000bcc0b4723c */ /* 0x040ff00000001828 */
[-C--:B------:R-:W-:Y:S08]  /*c910*/  HMMA.16816.F32 R184, R192, R190.reuse, R44 ;  /* 0x000000bec0b8723c */ /* 0x080ff0000000182c */
[C---:B------:R-:W-:Y:S08]  /*c920*/  HMMA.16816.F32 R188, R140.reuse, R190, R48 ;  /* 0x000000be8cbc723c */ /* 0x040ff00000001830 */
[-C--:B--2---:R-:W-:Y:S08]  /*c930*/  HMMA.16816.F32 R52, R140, R4.reuse, R52 ;  /* 0x000000048c34723c */ /* 0x084ff00000001834 */
[C---:B------:R-:W-:Y:S08]  /*c940*/  HMMA.16816.F32 R56, R192.reuse, R4, R56 ;  /* 0x00000004c038723c */ /* 0x040ff00000001838 */
[-C--:B------:R-:W-:Y:S08]  /*c950*/  HMMA.16816.F32 R60, R192, R6.reuse, R60 ;  /* 0x00000006c03c723c */ /* 0x080ff0000000183c */
[C---:B------:R-:W-:Y:S01]  /*c960*/  HMMA.16816.F32 R64, R140.reuse, R6, R64 ;  /* 0x000000068c40723c */ /* 0x040fe20000001840 */
[----:B------:R-:W1:Y:S07]  /*c970*/  LDSM.16.MT88.4 R4, [R227+0x2900] ;  /* 0x00290000e304783b */ /* 0x000e6e0000004200 */
[-C--:B---3--:R-:W-:Y:S08]  /*c980*/  HMMA.16816.F32 R68, R140, R8.reuse, R68 ;  /* 0x000000088c44723c */ /* 0x088ff00000001844 */
[C---:B------:R-:W-:Y:S08]  /*c990*/  HMMA.16816.F32 R72, R192.reuse, R8, R72 ;  /* 0x00000008c048723c */ /* 0x040ff00000001848 */
[-C--:B------:R-:W-:Y:S08]  /*c9a0*/  HMMA.16816.F32 R76, R192, R10.reuse, R76 ;  /* 0x0000000ac04c723c */ /* 0x080ff0000000184c */
[C---:B------:R-:W-:Y:S08]  /*c9b0*/  HMMA.16816.F32 R80, R140.reuse, R10, R80 ;  /* 0x0000000a8c50723c */ /* 0x040ff00000001850 */
[-C--:B----4-:R-:W-:Y:S08]  /*c9c0*/  HMMA.16816.F32 R84, R140, R12.reuse, R84 ;  /* 0x0000000c8c54723c */ /* 0x090ff00000001854 */
[C---:B------:R-:W-:Y:S08]  /*c9d0*/  HMMA.16816.F32 R88, R192.reuse, R12, R88 ;  /* 0x0000000cc058723c */ /* 0x040ff00000001858 */
[-C--:B------:R-:W-:Y:S08]  /*c9e0*/  HMMA.16816.F32 R92, R192, R14.reuse, R92 ;  /* 0x0000000ec05c723c */ /* 0x080ff0000000185c */
[C---:B------:R-:W-:Y:S08]  /*c9f0*/  HMMA.16816.F32 R96, R140.reuse, R14, R96 ;  /* 0x0000000e8c60723c */ /* 0x040ff00000001860 */
[-C--:B------:R-:W-:Y:S08]  /*ca00*/  HMMA.16816.F32 R100, R140, R16.reuse, R100 ;  /* 0x000000108c64723c */ /* 0x080ff00000001864 */
[C---:B------:R-:W-:Y:S08]  /*ca10*/  HMMA.16816.F32 R104, R192.reuse, R16, R104 ;  /* 0x00000010c068723c */ /* 0x040ff00000001868 */
[-C--:B------:R-:W-:Y:S08]  /*ca20*/  HMMA.16816.F32 R108, R192, R18.reuse, R108 ;  /* 0x00000012c06c723c */ /* 0x080ff0000000186c */
[C---:B------:R-:W-:Y:S08]  /*ca30*/  HMMA.16816.F32 R112, R140.reuse, R18, R112 ;  /* 0x000000128c70723c */ /* 0x040ff00000001870 */
[-C--:B-1----:R-:W-:Y:S08]  /*ca40*/  HMMA.16816.F32 R116, R140, R4.reuse, R116 ;  /* 0x000000048c74723c */ /* 0x082ff00000001874 */
[C---:B------:R-:W-:Y:S08]  /*ca50*/  HMMA.16816.F32 R120, R192.reuse, R4, R120 ;  /* 0x00000004c078723c */ /* 0x040ff00000001878 */
[-C--:B------:R-:W-:Y:S08]  /*ca60*/  HMMA.16816.F32 R124, R192, R6.reuse, R124 ;  /* 0x00000006c07c723c */ /* 0x080ff0000000187c */
[----:B------:R-:W-:Y:S01]  /*ca70*/  HMMA.16816.F32 R128, R140, R6, R128 ;  /* 0x000000068c80723c */ /* 0x000fe20000001880 */
[----:B-----5:R-:W-:Y:S04]  /*ca80*/  FFMA.FTZ R8, R2, R24, R31 ;  /* 0x0000001802087223 */ /* 0x020fe8000001001f */
[----:B------:R-:W-:Y:S04]  /*ca90*/  FADD.FTZ R8, R27, R8 ;  /* 0x000000081b087221 */ /* 0x000fe80000010000 */
[----:B------:R-:W-:Y:S03]  /*caa0*/  FADD.FTZ R9, R22, R8 ;  /* 0x0000000816097221 */ /* 0x000fe60000010000 */
[----:B------:R-:W-:Y:S02]  /*cab0*/  FFMA.FTZ R8, R0, R23, R215 ;  /* 0x0000001700087223 */ /* 0x000fe400000100d7 */
[----:B------:R-:W-:Y:S02]  /*cac0*/  FADD.FTZ R0, R212, R9 ;  /* 0x00000009d4007221 */ /* 0x000fe40000010000 */
[----:B------:R-:W-:Y:S02]  /*cad0*/  FFMA.FTZ R133, R133, R29, R35 ;  /* 0x0000001d85857223 */ /* 0x000fe40000010023 */
[----:B------:R-:W-:Y:S02]  /*cae0*/  FADD.FTZ R8, R216, R8 ;  /* 0x00000008d8087221 */ /* 0x000fe40000010000 */
[----:B------:R-:W-:Y:S02]  /*caf0*/  FFMA.FTZ R132, R132, R28, R30 ;  /* 0x0000001c84847223 */ /* 0x000fe4000001001e */
[----:B------:R-:W-:Y:S02]  /*cb00*/  FADD.FTZ R2, R25, R133 ;  /* 0x0000008519027221 */ /* 0x000fe40000010000 */
[----:B------:R-:W-:Y:S02]  /*cb10*/  FADD.FTZ R132, R26, R132 ;  /* 0x000000841a847221 */ /* 0x000fe40000010000 */
[----:B------:R-:W-:Y:S02]  /*cb20*/  FADD.FTZ R2, R20, R2 ;  /* 0x0000000214027221 */ /* 0x000fe40000010000 */
[----:B------:R-:W-:Y:S02]  /*cb30*/  FADD.FTZ R132, R21, R132 ;  /* 0x0000008415847221 */ /* 0x000fe40000010000 */
[----:B------:R-:W-:Y:S02]  /*cb40*/  FADD.FTZ R10, R213, R2 ;  /* 0x00000002d50a7221 */ /* 0x000fe40000010000 */
[----:B------:R-:W-:Y:S01]  /*cb50*/  FADD.FTZ R2, R214, R132 ;  /* 0x00000084d6027221 */ /* 0x000fe20000010000 */
[----:B------:R-:W-:Y:S01]  /*cb60*/  MOV R132, R137 ;  /* 0x0000008900847202 */ /* 0x000fe20000000f00 */
        /* <DEDUP_REMOVED lines=29> */
[----:B------:R-:W-:Y:S01]  /*cd40*/  FADD.FTZ R4, R206, R8 ;  /* 0x00000008ce047221 */ /* 0x000fe20000010000 */
[----:B------:R1:W-:Y:S01]  /*cd50*/  STL [R1+0x20], R5 ;  /* 0x0000200501007387 */ /* 0x0003e20000100800 */
[----:B------:R-:W-:Y:S02]  /*cd60*/  FADD.FTZ R2, R202, R2 ;  /* 0x00000002ca027221 */ /* 0x000fe40000010000 */
[----:B------:R-:W-:Y:S02]  /*cd70*/  FADD.FTZ R4, R205, R4 ;  /* 0x00000004cd047221 */ /* 0x000fe40000010000 */
[----:B------:R-:W-:Y:S02]  /*cd80*/  FADD.FTZ R2, R201, R2 ;  /* 0x00000002c9027221 */ /* 0x000fe40000010000 */
[----:B------:R-:W-:Y:S01]  /*cd90*/  FADD.FTZ R0, R138, R0 ;  /* 0x000000008a007221 */ /* 0x000fe20000010000 */
[----:B------:R1:W-:Y:S01]  /*cda0*/  STL [R1+0x24], R4 ;  /* 0x0000240401007387 */ /* 0x0003e20000100800 */
[----:B------:R-:W-:Y:S02]  /*cdb0*/  MOV R138, R135 ;  /* 0x00000087008a7202 */ /* 0x000fe40000000f00 */
[----:B------:R-:W-:Y:S01]  /*cdc0*/  FADD.FTZ R0, R134, R0 ;  /* 0x0000000086007221 */ /* 0x000fe20000010000 */
[----:B------:R1:W-:Y:S01]  /*cdd0*/  STL [R1+0x28], R2 ;  /* 0x0000280201007387 */ /* 0x0003e20000100800 */
[----:B------:R-:W-:Y:S03]  /*cde0*/  MOV R134, R136 ;  /* 0x0000008800867202 */ /* 0x000fe60000000f00 */
[----:B------:R1:W-:Y:S01]  /*cdf0*/  STL [R1+0x2c], R0 ;  /* 0x00002c0001007387 */ /* 0x0003e20000100800 */
[----:B------:R-:W-:-:S05]  /*ce00*/  @P0 BRA `(.L_x_629) ;  /* 0xffffad8000000947 */ /* 0x000fca000383ffff */
.L_x_610:
[----:B------:R-:W2:Y:S01]  /*ce10*/  S2UR UR28, SR_CTAID.X ;  /* 0x00000000001c79c3 */ /* 0x000ea20000002500 */
[----:B------:R-:W-:-:S02]  /*ce20*/  UISETP.NE.AND UP1, UPT, UR13, URZ, UPT ;  /* 0x0000003f0d00728c */ /* 0x000fc4000bf25270 */
[----:B------:R-:W-:Y:S02]  /*ce30*/  UISETP.NE.AND UP0, UPT, UR12, URZ, UPT ;  /* 0x0000003f0c00728c */ /* 0x000fe4000bf05270 */
[----:B------:R-:W-:Y:S02]  /*ce40*/  UMOV UR27, 0x1 ;  /* 0x00000001001b7882 */ /* 0x000fe40000000000 */
[----:B------:R-:W-:Y:S02]  /*ce50*/  ULDC UR25, c[0x0][0x168] ;  /* 0x00005a0000197ab9 */ /* 0x000fe40000000800 */
[----:B------:R-:W-:Y:S01]  /*ce60*/  ULDC.64 UR4, c[0x0][0x2c8] ;  /* 0x0000b20000047ab9 */ /* 0x000fe20000000a00 */
[----:B------:R-:W-:Y:S01]  /*ce70*/  PLOP3.LUT P0, PT, PT, PT, UP0, 0x40, 0x0 ;  /* 0x000000000000781c */ /* 0x000fe20003f0e808 */
[----:B------:R-:W-:Y:S02]  /*ce80*/  UIADD3 UR25, UR27, -UR25, URZ ;  /* 0x800000191b197290 */ /* 0x000fe4000fffe03f */
[----:B------:R-:W-:-:S02]  /*ce90*/  ULDC UR26, c[0x0][0x2ac] ;  /* 0x0000ab00001a7ab9 */ /* 0x000fc40000000800 */
[----:B--2---:R-:W-:-:S04]  /*cea0*/  ULEA UR28, UR28, 0x7f, 0x7 ;  /* 0x0000007f1c1c7891 */ /* 0x004fc8000f8e383f */
[----:B------:R-:W-:-:S03]  /*ceb0*/  UIMAD.WIDE.U32 UR30, UR28, UR4, URZ ;  /* 0x000000041c1e72a5 */ /* 0x000fc6000f8e003f */
[----:B------:R-:W-:Y:S02]  /*cec0*/  ULDC UR4, c[0x0][0x1d0] ;  /* 0x0000740000047ab9 */ /* 0x000fe40000000800 */
[----:B------:R-:W-:Y:S02]  /*ced0*/  UIMAD UR4, UR26, UR4, UR25 ;  /* 0x000000041a0472a4 */ /* 0x000fe4000f8e0219 */
[----:B------:R-:W-:Y:S02]  /*cee0*/  @UP1 USHF.R.U32.HI UR28, URZ, UR5, UR31 ;  /* 0x000000053f1c1299 */ /* 0x000fe4000801161f */
[----:B------:R-:W-:Y:S02]  /*cef0*/  ULDC UR25, c[0x0][0x324] ;  /* 0x0000c90000197ab9 */ /* 0x000fe40000000800 */
[----:B------:R-:W-:-:S04]  /*cf00*/  UIADD3 UR26, UR4, UR28, URZ ;  /* 0x0000001c041a7290 */ /* 0x000fc8000fffe03f */
[----:B------:R-:W-:Y:S01]  /*cf10*/  UIADD3 UR25, UR26, -UR25, URZ ;  /* 0x800000191a197290 */ /* 0x000fe2000fffe03f */
[----:B------:R-:W-:Y:S05]  /*cf20*/  @P0 BRA `(.L_x_630) ;  /* 0x0000016000000947 */ /* 0x000fea0003800000 */
[----:B------:R-:W-:-:S06]  /*cf30*/  UISETP.GT.AND UP0, UPT, UR26, -0x1, UPT ;  /* 0xffffffff1a00788c */ /* 0x000fcc000bf04270 */
[----:B------:R-:W-:-:S13]  /*cf40*/  PLOP3.LUT P0, PT, PT, PT, UP0, 0x80, 0x0 ;  /* 0x000000000000781c */ /* 0x000fda0003f0f008 */
[----:B------:R-:W-:Y:S05]  /*cf50*/  @P0 BRA `(.L_x_631) ;  /* 0x0000009000000947 */ /* 0x000fea0003800000 */
[----:B------:R-:W-:Y:S02]  /*cf60*/  ULDC UR4, c[0x0][0x32c] ;  /* 0x0000cb0000047ab9 */ /* 0x000fe40000000800 */
[----:B------:R-:W-:Y:S02]  /*cf70*/  UISETP.NE.AND UP0, UPT, UR27, UR4, UPT ;  /* 0x000000041b00728c */ /* 0x000fe4000bf05270 */
[----:B------:R-:W-:Y:S02]  /*cf80*/  ULOP3.LUT UR26, URZ, UR26, URZ, 0x33, !UPT ;  /* 0x0000001a3f1a7292 */ /* 0x000fe4000f8e333f */
[----:B------:R-:W-:Y:S02]  /*cf90*/  ULDC.64 UR4, c[0x0][0x330] ;  /* 0x0000cc0000047ab9 */ /* 0x000fe40000000a00 */
[----:B------:R-:W-:-:S07]  /*cfa0*/  UIMAD.WIDE.U32 UR28, UR26, UR4, URZ ;  /* 0x000000041a1c72a5 */ /* 0x000fce000f8e003f */
[----:B------:R-:W-:Y:S02]  /*cfb0*/  @UP0 UMOV UR27, UR29 ;  /* 0x0000001d001b0c82 */ /* 0x000fe40008000000 */
[----:B------:R-:W-:-:S04]  /*cfc0*/  @UP0 USHF.R.U32.HI UR26, URZ, UR5, UR27 ;  /* 0x000000053f1a0299 */ /* 0x000fc8000801161b */
[----:B------:R-:W-:Y:S01]  /*cfd0*/  ULOP3.LUT UR26, URZ, UR26, URZ, 0x33, !UPT ;  /* 0x0000001a3f1a7292 */ /* 0x000fe2000f8e333f */
[----:B------:R-:W-:Y:S05]  /*cfe0*/  BRA `(.L_x_632) ;  /* 0x0000006000007947 */ /* 0x000fea0003800000 */
.L_x_631:
[----:B------:R-:W-:Y:S02]  /*cff0*/  ULDC UR4, c[0x0][0x32c] ;  /* 0x0000cb0000047ab9 */ /* 0x000fe40000000800 */
[----:B------:R-:W-:-:S03]  /*d000*/  UISETP.NE.AND UP0, UPT, UR27, UR4, UPT ;  /* 0x000000041b00728c */ /* 0x000fc6000bf05270 */
[----:B------:R-:W-:Y:S02]  /*d010*/  ULDC.64 UR4, c[0x0][0x330] ;  /* 0x0000cc0000047ab9 */ /* 0x000fe40000000a00 */
[----:B------:R-:W-:-:S07]  /*d020*/  UIMAD.WIDE.U32 UR28, UR26, UR4, URZ ;  /* 0x000000041a1c72a5 */ /* 0x000fce000f8e003f */
[----:B------:R-:W-:Y:S02]  /*d030*/  @UP0 UMOV UR27, UR29 ;  /* 0x0000001d001b0c82 */ /* 0x000fe40008000000 */
[----:B------:R-:W-:Y:S02]  /*d040*/  @UP0 USHF.R.U32.HI UR26, URZ, UR5, UR27 ;  /* 0x000000053f1a0299 */ /* 0x000fe4000801161b */
.L_x_632:
[----:B------:R-:W-:Y:S02]  /*d050*/  ULDC UR4, c[0x0][0x32c] ;  /* 0x0000cb0000047ab9 */ /* 0x000fe40000000800 */
[----:B------:R-:W-:-:S04]  /*d060*/  UIMAD UR4, UR26, UR4, URZ ;  /* 0x000000041a0472a4 */ /* 0x000fc8000f8e023f */
[----:B------:R-:W-:-:S04]  /*d070*/  UISETP.LT.AND UP0, UPT, UR25, UR4, UPT ;  /* 0x000000041900728c */ /* 0x000fc8000bf01270 */
[----:B------:R-:W-:-:S04]  /*d080*/  USEL UR25, UR25, UR4, !UP0 ;  /* 0x0000000419197287 */ /* 0x000fc8000c000000 */
.L_x_630:
[----:B------:R-:W-:-:S04]  /*d090*/  UIADD3 UR25, UR25, 0x2f, URZ ;  /* 0x0000002f19197890 */ /* 0x000fc8000fffe03f */
        /* <DEDUP_REMOVED lines=8> */
[----:B-1----:R-:W2:Y:S04]  /*d120*/  LDL R0, [R1+0xc] ;  /* 0x00000c0001007983 */ /* 0x002ea80000100800 */
[----:B------:R-:W3:Y:S04]  /*d130*/  LDL R5, [R1+0x3c] ;  /* 0x00003c0001057983 */ /* 0x000ee80000100800 */
[----:B------:R-:W3:Y:S01]  /*d140*/  LDL R4, [R1+0x34] ;  /* 0x0000340001047983 */ /* 0x000ee20000100800 */
[----:B------:R-:W-:Y:S01]  /*d150*/  MOV R139, R3 ;  /* 0x00000003008b7202 */ /* 0x000fe20000000f00 */
[----:B------:R-:W-:-:S02]  /*d160*/  IMAD.MOV.U32 R132, RZ, RZ, R136 ;  /* 0x000000ffff847224 */ /* 0x000fc400078e0088 */
[----:B------:R-:W-:Y:S02]  /*d170*/  IMAD.MOV.U32 R2, RZ, RZ, R137 ;  /* 0x000000ffff027224 */ /* 0x000fe400078e0089 */
[----:B------:R-:W-:Y:S01]  /*d180*/  IMAD.MOV.U32 R138, RZ, RZ, R135 ;  /* 0x000000ffff8a7224 */ /* 0x000fe200078e0087 */
[----:B--2---:R-:W-:-:S05]  /*d190*/  SHF.L.U32 R3, R0, 0x1, RZ ;  /* 0x0000000100037819 */ /* 0x004fca00000006ff */
[----:B------:R1:W-:Y:S01]  /*d1a0*/  STL [R1+0x38], R3 ;  /* 0x0000380301007387 */ /* 0x0003e20000100800 */
[----:B------:R-:W-:Y:S02]  /*d1b0*/  SHF.R.S32.HI R249, RZ, 0x1f, R0 ;  /* 0x0000001ffff97819 */ /* 0x000fe40000011400 */
[C---:B---3--:R-:W-:Y:S01]  /*d1c0*/  SHF.L.U64.HI R248, R4.reuse, 0x1, R5 ;  /* 0x0000000104f87819 */ /* 0x048fe20000010205 */
[----:B------:R-:W-:Y:S01]  /*d1d0*/  IMAD.SHL.U32 R247, R4, 0x2, RZ ;  /* 0x0000000204f77824 */ /* 0x000fe200078e00ff */
[----:B------:R-:W-:Y:S02]  /*d1e0*/  SHF.L.U64.HI R249, R0, 0x1, R249 ;  /* 0x0000000100f97819 */ /* 0x000fe400000102f9 */
.L_x_636:
[----:B--2--5:R2:W5:Y:S01]  /*d1f0*/  LDL R134, [R1+0x38] ;  /* 0x0000380001867983 */ /* 0x0245620000100800 */
[----:B------:R-:W-:Y:S04]  /*d200*/  DEPBAR.LE SB0, 0x0 ;  /* 0x000080000000791a */ /* 0x000fe80000000000 */
[----:B------:R-:W-:Y:S01]  /*d210*/  BAR.SYNC.DEFER_BLOCKING 0x0 ;  /* 0x0000000000007b1d */ /* 0x000fe20000010000 */
[----:B------:R-:W-:Y:S01]  /*d220*/  UISETP.GT.AND UP0, UPT, UR8, UR24, UPT ;  /* 0x000000180800728c */ /* 0x000fe2000bf04270 */
[----:B------:R-:W-:Y:S05]  /*d230*/  SEL R133, RZ, 0x10, P5 ;  /* 0x00000010ff857807 */ /* 0x000fea0002800000 */
[----:B------:R-:W-:Y:S01]  /*d240*/  PLOP3.LUT P0, PT, PT, PT, UP0, 0x80, 0x0 ;  /* 0x000000000000781c */ /* 0x000fe20003f0f008 */
[----:B------:R2:W3:Y:S04]  /*d250*/  LDSM.16.M88.4 R48, [R231+0x6100] ;  /* 0x00610000e730783b */ /* 0x0004e80000000200 */
[----:B------:R2:W4:Y:S04]  /*d260*/  LDSM.16.M88.4 R44, [R231+0x8100] ;  /* 0x00810000e72c783b */ /* 0x0005280000000200 */
[----:B------:R2:W1:Y:S04]  /*d270*/  LDSM.16.M88.4 R16, [R224+0x3100] ;  /* 0x00310000e010783b */ /* 0x0004680000000200 */
        /* <DEDUP_REMOVED lines=8> */
[----:B------:R-:W-:Y:S01]  /*d300*/  SHF.R.S32.HI R0, RZ, 0x1f, R243 ;  /* 0x0000001fff007819 */ /* 0x000fe200000114f3 */
[----:B------:R-:W-:Y:S01]  /*d310*/  IMAD.WIDE.U32 R4, R243, c[0x0][0x208], RZ ;  /* 0x00008200f3047a25 */ /* 0x000fe200078e00ff */
[----:B-1----:R-:W-:Y:S02]  /*d320*/  SHF.R.S32.HI R3, RZ, 0x1f, R242 ;  /* 0x0000001fff037819 */ /* 0x002fe400000114f2 */
        /* <DEDUP_REMOVED lines=22> */
[C-C-:B----4-:R-:W-:Y:S01]  /*d490*/  IMAD.X R15, R5.reuse, 0x1, R249.reuse, P0 ;  /* 0x00000001050f7824 */ /* 0x150fe200000e06f9 */
[----:B------:R-:W-:Y:S01]  /*d4a0*/  IADD3 R8, P0, R8, R247, RZ ;  /* 0x000000f708087210 */ /* 0x000fe20007f1e0ff */
[--C-:B------:R-:W-:Y:S01]  /*d4b0*/  IMAD.X R13, R5, 0x1, R248.reuse, P2 ;  /* 0x00000001050d7824 */ /* 0x100fe200010e06f8 */
[----:B---3--:R-:W-:Y:S02]  /*d4c0*/  IADD3 R6, P2, R3, R134, RZ ;  /* 0x0000008603067210 */ /* 0x008fe40007f5e0ff */
[----:B------:R1:W-:Y:S01]  /*d4d0*/  LDGSTS.E.BYPASS.LTC128B.128 [R21], [R14.64], !P6 ;  /* 0x000000000e157fae */ /* 0x0003e2000f101d54 */
[C---:B------:R-:W-:Y:S03]  /*d4e0*/  IMAD.X R11, R7.reuse, 0x1, R249, P1 ;  /* 0x00000001070b7824 */ /* 0x040fe600008e06f9 */
[----:B------:R1:W-:Y:S01]  /*d4f0*/  LDGSTS.E.BYPASS.LTC128B.128 [R21+0x1800], [R12.64], !P5 ;  /* 0x018000000c157fae */ /* 0x0003e2000e901d54 */
[--C-:B------:R-:W-:Y:S01]  /*d500*/  IMAD.X R9, R7, 0x1, R248.reuse, P0 ;  /* 0x0000000107097824 */ /* 0x100fe200000e06f8 */
        /* <DEDUP_REMOVED lines=8> */
.L_x_634:
        /* <DEDUP_REMOVED lines=144> */
[----:B------:R2:W2:Y:S10]  /*de90*/  MUFU.TANH R194, R12 ;  /* 0x0000000c00c27308 */ /* 0x0004b40000002400 */
[----:B------:R2:W2:Y:S01]  /*dea0*/  MUFU.TANH R193, R13 ;  /* 0x0000000d00c17308 */ /* 0x0004a20000002400 */
[----:B-1----:R-:W1:Y:S01]  /*deb0*/  LDSM.16.M88.4 R8, [R229+0x2800] ;  /* 0x00280000e508783b */ /* 0x002e620000000200 */
[----:B------:R-:W-:Y:S04]  /*dec0*/  DEPBAR.LE SB0, 0x0 ;  /* 0x000080000000791a */ /* 0x000fe80000000000 */
[-C--:B----4-:R-:W-:Y:S04]  /*ded0*/  HMMA.16816.F32 R20, R196, R4.reuse, R20 ;  /* 0x00000004c414723c */ /* 0x090fe80000001814 */
[----:B------:R4:W1:Y:S01]  /*dee0*/  MUFU.TANH R203, R14 ;  /* 0x0000000e00cb7308 */ /* 0x0008620000002400 */
[----:B------:R-:W-:Y:S03]  /*def0*/  BAR.SYNC.DEFER_BLOCKING 0x0 ;  /* 0x0000000000007b1d */ /* 0x000fe60000010000 */
[C---:B------:R-:W-:Y:S06]  /*df00*/  HMMA.16816.F32 R24, R216.reuse, R4, R24 ;  /* 0x00000004d818723c */ /* 0x040fec0000001818 */
[----:B------:R4:W1:Y:S02]  /*df10*/  MUFU.TANH R202, R15 ;  /* 0x0000000f00ca7308 */ /* 0x0008640000002400 */
[-C--:B------:R-:W-:Y:S08]  /*df20*/  HMMA.16816.F32 R28, R216, R6.reuse, R28 ;  /* 0x00000006d81c723c */ /* 0x080ff0000000181c */
[----:B------:R4:W2:Y:S01]  /*df30*/  MUFU.TANH R142, R16 ;  /* 0x00000010008e7308 */ /* 0x0008a20000002400 */
        /* <DEDUP_REMOVED lines=20> */
[----:B------:R-:W-:Y:S02]  /*e080*/  FMUL.FTZ R29, R29, c[0x0][0x320] ;  /* 0x0000c8001d1d7a20 */ /* 0x000fe40000410000 */
[----:B------:R-:W-:Y:S02]  /*e090*/  FMUL.FTZ R30, R30, c[0x0][0x320] ;  /* 0x0000c8001e1e7a20 */ /* 0x000fe40000410000 */
[----:B------:R-:W-:Y:S03]  /*e0a0*/  FMUL.FTZ R40, R40, c[0x0][0x320] ;  /* 0x0000c80028287a20 */ /* 0x000fe60000410000 */
        /* <DEDUP_REMOVED lines=48> */
[----:B------:R4:W1:Y:S01]  /*e3b0*/  MUFU.TANH R216, R51 ;  /* 0x0000003300d87308 */ /* 0x0008620000002400 */
[----:B------:R-:W-:-:S05]  /*e3c0*/  @!P0 BRA `(.L_x_635) ;  /* 0x0000037000008947 */ /* 0x000fca0003800000 */
[----:B--23--:R-:W2:Y:S01]  /*e3d0*/  LDL R135, [R1+0x14] ;  /* 0x0000140001877983 */ /* 0x00cea20000100800 */
[----:B------:R-:W-:Y:S01]  /*e3e0*/  UIMAD UR5, UR24, 0x30, UR10 ;  /* 0x00000030180578a4 */ /* 0x000fe2000f8e020a */
[----:B------:R-:W-:Y:S01]  /*e3f0*/  IMAD.MOV.U32 R242, RZ, RZ, RZ ;  /* 0x000000fffff27224 */ /* 0x000fe200078e00ff */
[----:B----4-:R-:W-:Y:S04]  /*e400*/  IADD3 R16, -R133, 0x10, RZ ;  /* 0x0000001085107810 */ /* 0x010fe80007ffe1ff */
[----:B------:R-:W-:Y:S01]  /*e410*/  IMAD.U32 R3, RZ, RZ, UR5 ;  /* 0x00000005ff037e24 */ /* 0x000fe2000f8e00ff */
[----:B------:R-:W-:Y:S04]  /*e420*/  LOP3.LUT R16, R16, 0xf, RZ, 0xc0, !PT ;  /* 0x0000000f10107812 */ /* 0x000fe800078ec0ff */
[----:B--2---:R-:W-:Y:S05]  /*e430*/  IADD3 R3, R3, -0x30, R135 ;  /* 0xffffffd003037810 */ /* 0x004fea0007ffe087 */
[----:B------:R-:W-:Y:S04]  /*e440*/  @P4 IMAD.HI.U32 R4, R3, c[0x0][0x2bc], RZ ;  /* 0x0000af0003044a27 */ /* 0x000fe800078e00ff */
[--C-:B------:R-:W-:Y:S01]  /*e450*/  IMAD.MOV.U32 R0, RZ, RZ, R3.reuse ;  /* 0x000000ffff007224 */ /* 0x100fe200078e0003 */
[----:B------:R-:W-:Y:S04]  /*e460*/  @P4 SHF.R.U32.HI R0, RZ, c[0x0][0x2c0], R4 ;  /* 0x0000b000ff004a19 */ /* 0x000fe80000011604 */
[C---:B------:R-:W-:Y:S04]  /*e470*/  @!P3 IADD3 R5, P0, R0.reuse, UR18, RZ ;  /* 0x000000120005bc10 */ /* 0x040fe8000ff1e0ff */
[----:B------:R-:W-:Y:S01]  /*e480*/  @!P3 LEA.HI.X.SX32 R6, R0, UR7, 0x1, P0 ;  /* 0x000000070006bc11 */ /* 0x000fe200080f0eff */
[----:B------:R-:W-:Y:S01]  /*e490*/  IMAD.MOV R0, RZ, RZ, -R0 ;  /* 0x000000ffff007224 */ /* 0x000fe200078e0a00 */
[C---:B------:R-:W-:Y:S03]  /*e4a0*/  @!P3 LEA R4, P0, R5.reuse, c[0x0][0x2a0], 0x2 ;  /* 0x0000a8000504ba11 */ /* 0x040fe600078010ff */
        /* <DEDUP_REMOVED lines=25> */
[C-C-:B----4-:R-:W-:Y:S01]  /*e640*/  IMAD.X R15, R5.reuse, 0x1, R249.reuse, P0 ;  /* 0x00000001050f7824 */ /* 0x150fe200000e06f9 */
[----:B------:R-:W-:Y:S01]  /*e650*/  IADD3 R8, P0, R8, R247, RZ ;  /* 0x000000f708087210 */ /* 0x000fe20007f1e0ff */
[--C-:B------:R-:W-:Y:S01]  /*e660*/  IMAD.X R13, R5, 0x1, R248.reuse, P2 ;  /* 0x00000001050d7824 */ /* 0x100fe200010e06f8 */
[----:B-1----:R-:W-:Y:S02]  /*e670*/  IADD3 R6, P2, R3, R134, RZ ;  /* 0x0000008603067210 */ /* 0x002fe40007f5e0ff */
[----:B------:R1:W-:Y:S01]  /*e680*/  LDGSTS.E.BYPASS.LTC128B.128 [R252+0x3100], [R14.64], !P6 ;  /* 0x031000000efc7fae */ /* 0x0003e2000f101d54 */
        /* <DEDUP_REMOVED lines=11> */
.L_x_635:
[----:B--23--:R-:W-:Y:S01]  /*e740*/  FMNMX.FTZ R137, R143, R2, !PT ;  /* 0x000000028f897209 */ /* 0x00cfe20007810000 */
[----:B----4-:R-:W-:Y:S01]  /*e750*/  LDSM.16.MT88.4 R20, [R225+0x100] ;  /* 0x00010000e114783b */ /* 0x010fe20000004200 */
[----:B------:R-:W-:Y:S01]  /*e760*/  FMNMX.FTZ R0, R201, R138, !PT ;  /* 0x0000008ac9007209 */ /* 0x000fe20007810000 */
[----:B------:R-:W-:Y:S01]  /*e770*/  UISETP.GT.AND UP0, UPT, UR24, UR4, UPT ;  /* 0x000000041800728c */ /* 0x000fe2000bf04270 */
[----:B------:R-:W-:Y:S01]  /*e780*/  FMNMX.FTZ R137, R195, R137, !PT ;  /* 0x00000089c3897209 */ /* 0x000fe20007810000 */
[----:B------:R-:W-:Y:S01]  /*e790*/  UIADD3 UR24, UR24, -0x1, URZ ;  /* 0xffffffff18187890 */ /* 0x000fe2000fffe03f */
[----:B------:R-:W-:Y:S02]  /*e7a0*/  FMNMX.FTZ R0, R205, R0, !PT ;  /* 0x00000000cd007209 */ /* 0x000fe40007810000 */
[----:B------:R-:W-:Y:S01]  /*e7b0*/  FMNMX.FTZ R137, R142, R137, !PT ;  /* 0x000000898e897209 */ /* 0x000fe20007810000 */
[----:B------:R-:W-:Y:S01]  /*e7c0*/  LDSM.16.MT88.4 R36, [R226+0x100] ;  /* 0x00010000e224783b */ /* 0x000fe20000004200 */
[----:B------:R-:W-:Y:S02]  /*e7d0*/  FMNMX.FTZ R3, R192, R132, !PT ;  /* 0x00000084c0037209 */ /* 0x000fe40007810000 */
[----:B------:R-:W-:Y:S02]  /*e7e0*/  FMNMX.FTZ R137, R17, R137, !PT ;  /* 0x0000008911897209 */ /* 0x000fe40007810000 */
[----:B------:R-:W-:Y:S02]  /*e7f0*/  FMNMX.FTZ R0, R194, R0, !PT ;  /* 0x00000000c2007209 */ /* 0x000fe40007810000 */
        /* <DEDUP_REMOVED lines=18> */
[----:B------:R-:W-:Y:S01]  /*e920*/  SHFL.BFLY PT, R4, R137, 0x2, 0x1f ;  /* 0x0c401f0089047f89 */ /* 0x000fe200000e0000 */
        /* <DEDUP_REMOVED lines=11> */
[----:B------:R-:W-:Y:S01]  /*e9e0*/  SHFL.BFLY PT, R135, R0, 0x2, 0x1f ;  /* 0x0c401f0000877f89 */ /* 0x000fe200000e0000 */
[----:B------:R-:W-:Y:S07]  /*e9f0*/  FMNMX.FTZ R3, R216, R3, !PT ;  /* 0x00000003d8037209 */ /* 0x000fee0007810000 */
[----:B------:R-:W1:Y:S02]  /*ea00*/  SHFL.BFLY PT, R5, R3, 0x2, 0x1f ;  /* 0x0c401f0003057f89 */ /* 0x000e6400000e0000 */
[----:B-1----:R-:W-:Y:S02]  /*ea10*/  FMNMX.FTZ R3, R3, R5, !PT ;  /* 0x0000000503037209 */ /* 0x002fe40007810000 */
[----:B------:R-:W-:Y:S02]  /*ea20*/  FMNMX.FTZ R137, R137, R4, !PT ;  /* 0x0000000489897209 */ /* 0x000fe40007810000 */
[----:B------:R-:W-:Y:S02]  /*ea30*/  FMNMX.FTZ R4, R200, R139, !PT ;  /* 0x0000008bc8047209 */ /* 0x000fe40007810000 */
[----:B------:R-:W1:Y:S01]  /*ea40*/  SHFL.BFLY PT, R136, R3, 0x1, 0x1f ;  /* 0x0c201f0003887f89 */ /* 0x000e6200000e0000 */
[----:B------:R-:W-:Y:S02]  /*ea50*/  FMNMX.FTZ R135, R0, R135, !PT ;  /* 0x0000008700877209 */ /* 0x000fe40007810000 */
[----:B------:R-:W-:Y:S04]  /*ea60*/  FMNMX.FTZ R4, R206, R4, !PT ;  /* 0x00000004ce047209 */ /* 0x000fe80007810000 */
[----:B------:R-:W-:Y:S01]  /*ea70*/  FMNMX.FTZ R4, R203, R4, !PT ;  /* 0x00000004cb047209 */ /* 0x000fe20007810000 */
[----:B------:R-:W2:Y:S03]  /*ea80*/  SHFL.BFLY PT, R6, R137, 0x1, 0x1f ;  /* 0x0c201f0089067f89 */ /* 0x000ea600000e0000 */
[----:B------:R-:W-:Y:S04]  /*ea90*/  FMNMX.FTZ R4, R202, R4, !PT ;  /* 0x00000004ca047209 */ /* 0x000fe80007810000 */
[----:B------:R-:W-:Y:S01]  /*eaa0*/  FMNMX.FTZ R4, R221, R4, !PT ;  /* 0x00000004dd047209 */ /* 0x000fe20007810000 */
[----:B------:R-:W3:Y:S03]  /*eab0*/  SHFL.BFLY PT, R5, R135, 0x1, 0x1f ;  /* 0x0c201f0087057f89 */ /* 0x000ee600000e0000 */
[----:B------:R-:W-:Y:S04]  /*eac0*/  FMNMX.FTZ R0, R222, R4, !PT ;  /* 0x00000004de007209 */ /* 0x000fe80007810000 */
[----:B------:R-:W-:Y:S02]  /*ead0*/  FMNMX.FTZ R0, R245, R0, !PT ;  /* 0x00000000f5007209 */ /* 0x000fe40007810000 */
[----:B-1----:R-:W-:Y:S02]  /*eae0*/  FMNMX.FTZ R136, R3, R136, !PT ;  /* 0x0000008803887209 */ /* 0x002fe40007810000 */
[----:B------:R-:W-:Y:S04]  /*eaf0*/  FMNMX.FTZ R4, R246, R0, !PT ;  /* 0x00000000f6047209 */ /* 0x000fe80007810000 */
[----:B------:R-:W-:Y:S02]  /*eb00*/  FMNMX.FTZ R4, R219, R4, !PT ;  /* 0x00000004db047209 */ /* 0x000fe40007810000 */
[----:B--2---:R-:W-:Y:S05]  /*eb10*/  FMNMX.FTZ R137, R137, R6, !PT ;  /* 0x0000000689897209 */ /* 0x004fea0007810000 */
[----:B------:R-:W-:Y:S01]  /*eb20*/  FADD.FTZ R0, -R137, R2 ;  /* 0x0000000289007221 */ /* 0x000fe20000010100 */
[----:B---3--:R-:W-:Y:S01]  /*eb30*/  FMNMX.FTZ R135, R135, R5, !PT ;  /* 0x0000000587877209 */ /* 0x008fe20007810000 */
[----:B------:R-:W-:Y:S02]  /*eb40*/  FMUL.FTZ R196, R137, c[0x0][0x2d0] ;  /* 0x0000b40089c47a20 */ /* 0x000fe40000410000 */
[----:B------:R-:W-:Y:S01]  /*eb50*/  FMUL.FTZ R2, R0, c[0x0][0x2d0] ;  /* 0x0000b40000027a20 */ /* 0x000fe20000410000 */
[----:B------:R-:W-:Y:S01]  /*eb60*/  FMNMX.FTZ R0, R42, R4, !PT ;  /* 0x000000042a007209 */ /* 0x000fe20007810000 */
[----:B------:R-:W-:Y:S02]  /*eb70*/  FFMA.FTZ R4, R143, c[0x0][0x2d0], -R196 ;  /* 0x0000b4008f047a23 */ /* 0x000fe400000108c4 */
[----:B-----5:R1:W2:Y:S01]  /*eb80*/  MUFU.EX2 R134, R2 ;  /* 0x0000000200867308 */ /* 0x0202a20000000800 */
[----:B------:R-:W-:Y:S01]  /*eb90*/  FMNMX.FTZ R0, R140, R0, !PT ;  /* 0x000000008c007209 */ /* 0x000fe20007810000 */
[----:B------:R-:W-:Y:S03]  /*eba0*/  FMUL.FTZ R143, R135, c[0x0][0x2d0] ;  /* 0x0000b400878f7a20 */ /* 0x000fe60000410000 */
[----:B------:R-:W-:Y:S05]  /*ebb0*/  FMNMX.FTZ R0, R141, R0, !PT ;  /* 0x000000008d007209 */ /* 0x000fea0007810000 */
[----:B------:R-:W3:Y:S01]  /*ebc0*/  SHFL.BFLY PT, R3, R0, 0x2, 0x1f ;  /* 0x0c401f0000037f89 */ /* 0x000ee200000e0000 */
[----:B------:R-:W-:Y:S01]  /*ebd0*/  MUFU.EX2 R29, R4 ;  /* 0x00000004001d7308 */ /* 0x000fe20000000800 */
[----:B-1----:R-:W-:Y:S02]  /*ebe0*/  FADD.FTZ R2, -R136, R132 ;  /* 0x0000008488027221 */ /* 0x002fe40000010100 */
[----:B--2---:R-:W-:Y:S02]  /*ebf0*/  FMUL.FTZ R16, R134, R156 ;  /* 0x0000009c86107220 */ /* 0x004fe40000410000 */
[----:B------:R-:W-:Y:S02]  /*ec00*/  FMUL.FTZ R2, R2, c[0x0][0x2d0] ;  /* 0x0000b40002027a20 */ /* 0x000fe40000410000 */
[C---:B------:R-:W-:Y:S03]  /*ec10*/  FMUL.FTZ R48, R134.reuse, R188 ;  /* 0x000000bc86307220 */ /* 0x040fe60000410000 */
[----:B------:R1:W2:Y:S01]  /*ec20*/  MUFU.EX2 R133, R2 ;  /* 0x0000000200857308 */ /* 0x0002a20000000800 */
[----:B------:R-:W-:Y:S01]  /*ec30*/  FMUL.FTZ R49, R134, R189 ;  /* 0x000000bd86317220 */ /* 0x000fe20000410000 */
[----:B---3--:R-:W-:Y:S01]  /*ec40*/  FMNMX.FTZ R0, R0, R3, !PT ;  /* 0x0000000300007209 */ /* 0x008fe20007810000 */
[----:B------:R-:W-:Y:S02]  /*ec50*/  FFMA.FTZ R3, R17, c[0x0][0x2d0], -R196 ;  /* 0x0000b40011037a23 */ /* 0x000fe400000108c4 */
[C---:B------:R-:W-:Y:S02]  /*ec60*/  FMUL.FTZ R17, R134.reuse, R157 ;  /* 0x0000009d86117220 */ /* 0x040fe40000410000 */
[C---:B------:R-:W-:Y:S02]  /*ec70*/  FMUL.FTZ R52, R134.reuse, R52 ;  /* 0x0000003486347220 */ /* 0x040fe40000410000 */
[C---:B------:R-:W-:Y:S01]  /*ec80*/  FMUL.FTZ R53, R134.reuse, R53 ;  /* 0x0000003586357220 */ /* 0x040fe20000410000 */
[----:B------:R-:W-:Y:S01]  /*ec90*/  MUFU.EX2 R7, R3 ;  /* 0x0000000300077308 */ /* 0x000fe20000000800 */
[C---:B------:R-:W-:Y:S02]  /*eca0*/  FMUL.FTZ R64, R134.reuse, R64 ;  /* 0x0000004086407220 */ /* 0x040fe40000410000 */
[C---:B------:R-:W-:Y:S02]  /*ecb0*/  FMUL.FTZ R65, R134.reuse, R65 ;  /* 0x0000004186417220 */ /* 0x040fe40000410000 */
[C---:B------:R-:W-:Y:S02]  /*ecc0*/  FMUL.FTZ R68, R134.reuse, R68 ;  /* 0x0000004486447220 */ /* 0x040fe40000410000 */
[C---:B------:R-:W-:Y:S02]  /*ecd0*/  FMUL.FTZ R69, R134.reuse, R69 ;  /* 0x0000004586457220 */ /* 0x040fe40000410000 */
[C---:B------:R-:W-:Y:S02]  /*ece0*/  FMUL.FTZ R80, R134.reuse, R80 ;  /* 0x0000005086507220 */ /* 0x040fe40000410000 */
[C---:B------:R-:W-:Y:S02]  /*ecf0*/  FMUL.FTZ R81, R134.reuse, R81 ;  /* 0x0000005186517220 */ /* 0x040fe40000410000 */
[----:B------:R-:W-:Y:S02]  /*ed00*/  FMUL.FTZ R84, R134, R84 ;  /* 0x0000005486547220 */ /* 0x000fe40000410000 */
[----:B-1----:R-:W-:Y:S02]  /*ed10*/  FADD.FTZ R2, -R135, R138 ;  /* 0x0000008a87027221 */ /* 0x002fe40000010100 */
[--C-:B------:R-:W-:Y:S02]  /*ed20*/  FFMA.FTZ R138, R207, c[0x0][0x2d0], -R196.reuse ;  /* 0x0000b400cf8a7a23 */ /* 0x100fe400000108c4 */
[----:B------:R-:W-:Y:S02]  /*ed30*/  FMUL.FTZ R2, R2, c[0x0][0x2d0] ;  /* 0x0000b40002027a20 */ /* 0x000fe40000410000 */
[C---:B--2---:R-:W-:Y:S02]  /*ed40*/  FMUL.FTZ R6, R133.reuse, R146 ;  /* 0x0000009285067220 */ /* 0x044fe40000410000 */
[----:B------:R1:W2:Y:S01]  /*ed50*/  MUFU.EX2 R132, R2 ;  /* 0x0000000200847308 */ /* 0x0002a20000000800 */
[C---:B------:R-:W-:Y:S02]  /*ed60*/  FMUL.FTZ R50, R133.reuse, R190 ;  /* 0x000000be85327220 */ /* 0x040fe40000410000 */
[C---:B------:R-:W-:Y:S02]  /*ed70*/  FMUL.FTZ R51, R133.reuse, R191 ;  /* 0x000000bf85337220 */ /* 0x040fe40000410000 */
[C---:B------:R-:W-:Y:S01]  /*ed80*/  FMUL.FTZ R54, R133.reuse, R54 ;  /* 0x0000003685367220 */ /* 0x040fe20000410000 */
[----:B------:R-:W-:Y:S01]  /*ed90*/  LDSM.16.MT88.4 R188, [R228+0x1100] ;  /* 0x00110000e4bc783b */ /* 0x000fe20000004200 */
        /* <DEDUP_REMOVED lines=8> */
[----:B------:R-:W-:Y:S02]  /*ee20*/  FMUL.FTZ R86, R133, R86 ;  /* 0x0000005685567220 */ /* 0x000fe40000410000 */
[--C-:B-1----:R-:W-:Y:S02]  /*ee30*/  FFMA.FTZ R2, R195, c[0x0][0x2d0], -R196.reuse ;  /* 0x0000b400c3027a23 */ /* 0x102fe400000108c4 */
[C---:B--2---:R-:W-:Y:S02]  /*ee40*/  FMUL.FTZ R12, R132.reuse, R152 ;  /* 0x00000098840c7220 */ /* 0x044fe40000410000 */
[----:B------:R1:W-:Y:S01]  /*ee50*/  MUFU.EX2 R9, R2 ;  /* 0x0000000200097308 */ /* 0x0003e20000000800 */
        /* <DEDUP_REMOVED lines=12> */
[----:B-1----:R-:W-:Y:S02]  /*ef20*/  FFMA.FTZ R2, R142, c[0x0][0x2d0], -R196 ;  /* 0x0000b4008e027a23 */ /* 0x002fe400000108c4 */
[----:B------:R-:W-:Y:S02]  /*ef30*/  FMUL.FTZ R142, R136, c[0x0][0x2d0] ;  /* 0x0000b400888e7a20 */ /* 0x000fe40000410000 */
[----:B------:R1:W-:Y:S01]  /*ef40*/  MUFU.EX2 R30, R2 ;  /* 0x00000002001e7308 */ /* 0x0003e20000000800 */
[C---:B------:R-:W-:Y:S02]  /*ef50*/  FMUL.FTZ R87, R133.reuse, R87 ;  /* 0x0000005785577220 */ /* 0x040fe40000410000 */
[--C-:B------:R-:W-:Y:S02]  /*ef60*/  FFMA.FTZ R3, R192, c[0x0][0x2d0], -R142.reuse ;  /* 0x0000b400c0037a23 */ /* 0x100fe4000001088e */
[C---:B------:R-:W-:Y:S02]  /*ef70*/  FMUL.FTZ R88, R132.reuse, R88 ;  /* 0x0000005884587220 */ /* 0x040fe40000410000 */
[C---:B------:R-:W-:Y:S02]  /*ef80*/  FMUL.FTZ R89, R132.reuse, R89 ;  /* 0x0000005984597220 */ /* 0x040fe40000410000 */
[C---:B------:R-:W-:Y:S01]  /*ef90*/  FMUL.FTZ R92, R132.reuse, R92 ;  /* 0x0000005c845c7220 */ /* 0x040fe20000410000 */
[----:B------:R2:W-:Y:S01]  /*efa0*/  MUFU.EX2 R43, R3 ;  /* 0x00000003002b7308 */ /* 0x0005e20000000800 */
[----:B------:R-:W-:Y:S02]  /*efb0*/  FMUL.FTZ R93, R132, R93 ;  /* 0x0000005d845d7220 */ /* 0x000fe40000410000 */
[C---:B------:R-:W-:Y:S02]  /*efc0*/  FMUL.FTZ R96, R134.reuse, R96 ;  /* 0x0000006086607220 */ /* 0x040fe40000410000 */
[C---:B------:R-:W-:Y:S02]  /*efd0*/  FMUL.FTZ R97, R134.reuse, R97 ;  /* 0x0000006186617220 */ /* 0x040fe40000410000 */
[C---:B------:R-:W-:Y:S02]  /*efe0*/  FMUL.FTZ R98, R133.reuse, R98 ;  /* 0x0000006285627220 */ /* 0x040fe40000410000 */
[C---:B------:R-:W-:Y:S02]  /*eff0*/  FMUL.FTZ R99, R133.reuse, R99 ;  /* 0x0000006385637220 */ /* 0x040fe40000410000 */
[C---:B------:R-:W-:Y:S02]  /*f000*/  FMUL.FTZ R100, R134.reuse, R100 ;  /* 0x0000006486647220 */ /* 0x040fe40000410000 */
[----:B------:R-:W-:Y:S01]  /*f010*/  FMUL.FTZ R101, R134, R101 ;  /* 0x0000006586657220 */ /* 0x000fe20000410000 */
[----:B-1----:R-:W1:Y:S01]  /*f020*/  SHFL.BFLY PT, R2, R0, 0x1, 0x1f ;  /* 0x0c201f0000027f89 */ /* 0x002e6200000e0000 */
[C---:B------:R-:W-:Y:S02]  /*f030*/  FMUL.FTZ R102, R133.reuse, R102 ;  /* 0x0000006685667220 */ /* 0x040fe40000410000 */
[C---:B------:R-:W-:Y:S02]  /*f040*/  FMUL.FTZ R103, R133.reuse, R103 ;  /* 0x0000006785677220 */ /* 0x040fe40000410000 */
[C---:B------:R-:W-:Y:S02]  /*f050*/  FMUL.FTZ R104, R132.reuse, R104 ;  /* 0x0000006884687220 */ /* 0x040fe40000410000 */
[C---:B------:R-:W-:Y:S02]  /*f060*/  FMUL.FTZ R105, R132.reuse, R105 ;  /* 0x0000006984697220 */ /* 0x040fe40000410000 */
[----:B------:R-:W-:Y:S02]  /*f070*/  FMUL.FTZ R108, R132, R108 ;  /* 0x0000006c846c7220 */ /* 0x000fe40000410000 */
[--C-:B--2---:R-:W-:Y:S01]  /*f080*/  FFMA.FTZ R3, R204, c[0x0][0x2d0], -R142.reuse ;  /* 0x0000b400cc037a23 */ /* 0x104fe2000001088e */
[----:B------:R-:W-:Y:S01]  /*f090*/  MOV R204, R40 ;  /* 0x0000002800cc7202 */ /* 0x000fe20000000f00 */
[C---:B------:R-:W-:Y:S02]  /*f0a0*/  FMUL.FTZ R40, R132.reuse, R180 ;  /* 0x000000b484287220 */ /* 0x040fe40000410000 */
[----:B------:R2:W3:Y:S01]  /*f0b0*/  MUFU.EX2 R10, R3 ;  /* 0x00000003000a7308 */ /* 0x0004e20000000800 */
[----:B------:R-:W-:Y:S02]  /*f0c0*/  FMUL.FTZ R109, R132, R109 ;  /* 0x0000006d846d7220 */ /* 0x000fe40000410000 */
[C---:B------:R-:W-:Y:S02]  /*f0d0*/  FMUL.FTZ R112, R134.reuse, R112 ;  /* 0x0000007086707220 */ /* 0x040fe40000410000 */
[C---:B------:R-:W-:Y:S02]  /*f0e0*/  FMUL.FTZ R113, R134.reuse, R113 ;  /* 0x0000007186717220 */ /* 0x040fe40000410000 */
[C---:B------:R-:W-:Y:S02]  /*f0f0*/  FMUL.FTZ R114, R133.reuse, R114 ;  /* 0x0000007285727220 */ /* 0x040fe40000410000 */
[C---:B------:R-:W-:Y:S01]  /*f100*/  FMUL.FTZ R115, R133.reuse, R115 ;  /* 0x0000007385737220 */ /* 0x040fe20000410000 */
[----:B------:R4:W-:Y:S01]  /*f110*/  MUFU.EX2 R180, R138 ;  /* 0x0000008a00b47308 */ /* 0x0009e20000000800 */
[C---:B------:R-:W-:Y:S02]  /*f120*/  FMUL.FTZ R116, R134.reuse, R116 ;  /* 0x0000007486747220 */ /* 0x040fe40000410000 */
[----:B------:R-:W-:Y:S02]  /*f130*/  FMUL.FTZ R117, R134, R117 ;  /* 0x0000007586757220 */ /* 0x000fe40000410000 */
[C---:B------:R-:W-:Y:S02]  /*f140*/  FMUL.FTZ R118, R133.reuse, R118 ;  /* 0x0000007685767220 */ /* 0x040fe40000410000 */
[C---:B------:R-:W-:Y:S02]  /*f150*/  FMUL.FTZ R119, R133.reuse, R119 ;  /* 0x0000007785777220 */ /* 0x040fe40000410000 */
[C---:B------:R-:W-:Y:S02]  /*f160*/  FMUL.FTZ R120, R132.reuse, R120 ;  /* 0x0000007884787220 */ /* 0x040fe40000410000 */
[C---:B------:R-:W-:Y:S02]  /*f170*/  FMUL.FTZ R121, R132.reuse, R121 ;  /* 0x0000007984797220 */ /* 0x040fe40000410000 */
[----:B------:R-:W-:Y:S02]  /*f180*/  FMUL.FTZ R124, R132, R124 ;  /* 0x0000007c847c7220 */ /* 0x000fe40000410000 */
[----:B--2---:R-:W-:Y:S02]  /*f190*/  FFMA.FTZ R3, R18, c[0x0][0x2d0], -R142 ;  /* 0x0000b40012037a23 */ /* 0x004fe4000001088e */
[----:B------:R-:W-:Y:S02]  /*f1a0*/  FMUL.FTZ R18, R133, R158 ;  /* 0x0000009e85127220 */ /* 0x000fe40000410000 */
[----:B------:R1:W-:Y:S01]  /*f1b0*/  MUFU.EX2 R31, R3 ;  /* 0x00000003001f7308 */ /* 0x0003e20000000800 */
[----:B------:R-:W-:Y:S02]  /*f1c0*/  FMUL.FTZ R125, R132, R125 ;  /* 0x0000007d847d7220 */ /* 0x000fe40000410000 */
[C---:B------:R-:W-:Y:S02]  /*f1d0*/  FMUL.FTZ R128, R134.reuse, R128 ;  /* 0x0000008086807220 */ /* 0x040fe40000410000 */
[----:B----4-:R-:W-:Y:S02]  /*f1e0*/  FFMA.FTZ R138, R209, c[0x0][0x2d0], -R196 ;  /* 0x0000b400d18a7a23 */ /* 0x010fe400000108c4 */
[----:B------:R-:W-:Y:S02]  /*f1f0*/  FMUL.FTZ R129, R134, R129 ;  /* 0x0000008186817220 */ /* 0x000fe40000410000 */
[C---:B------:R-:W-:Y:S02]  /*f200*/  FMUL.FTZ R130, R133.reuse, R130 ;  /* 0x0000008285827220 */ /* 0x040fe40000410000 */
[----:B------:R-:W-:Y:S01]  /*f210*/  FMUL.FTZ R131, R133, R131 ;  /* 0x0000008385837220 */ /* 0x000fe20000410000 */
[----:B-1----:R-:W-:Y:S01]  /*f220*/  FMNMX.FTZ R3, R2, R0, !PT ;  /* 0x0000000002037209 */ /* 0x002fe20007810000 */
[--C-:B------:R-:W-:Y:S02]  /*f230*/  FFMA.FTZ R2, R201, c[0x0][0x2d0], -R143.reuse ;  /* 0x0000b400c9027a23 */ /* 0x100fe4000001088f */
[--C-:B------:R-:W-:Y:S02]  /*f240*/  FFMA.FTZ R0, R19, c[0x0][0x2d0], -R142.reuse ;  /* 0x0000b40013007a23 */ /* 0x100fe4000001088e */
[----:B------:R1:W-:Y:S01]  /*f250*/  MUFU.EX2 R195, R2 ;  /* 0x0000000200c37308 */ /* 0x0003e20000000800 */
[----:B------:R-:W-:Y:S02]  /*f260*/  FMUL.FTZ R19, R133, R159 ;  /* 0x0000009f85137220 */ /* 0x000fe40000410000 */
[----:B------:R-:W-:Y:S07]  /*f270*/  LDSM.16.MT88.4 R156, [R227+0x100] ;  /* 0x00010000e39c783b */ /* 0x000fee0000004200 */
[----:B------:R2:W-:Y:S01]  /*f280*/  MUFU.EX2 R8, R0 ;  /* 0x0000000000087308 */ /* 0x0005e20000000800 */
[----:B-1----:R-:W-:Y:S01]  /*f290*/  FFMA.FTZ R2, R205, c[0x0][0x2d0], -R143 ;  /* 0x0000b400cd027a23 */ /* 0x002fe2000001088f */
[----:B------:R-:W-:Y:S01]  /*f2a0*/  MOV R205, R41 ;  /* 0x0000002900cd7202 */ /* 0x000fe20000000f00 */
[----:B------:R-:W-:Y:S07]  /*f2b0*/  FMUL.FTZ R41, R132, R181 ;  /* 0x000000b584297220 */ /* 0x000fee0000410000 */
[----:B------:R1:W-:Y:S01]  /*f2c0*/  MUFU.EX2 R192, R2 ;  /* 0x0000000200c07308 */ /* 0x0003e20000000800 */
[----:B------:R-:W-:Y:S01]  /*f2d0*/  MOV R184, R205 ;  /* 0x000000cd00b87202 */ /* 0x000fe20000000f00 */
[----:B--2---:R-:W-:Y:S01]  /*f2e0*/  FADD.FTZ R0, -R3, R139 ;  /* 0x0000008b03007221 */ /* 0x004fe20000010100 */
[----:B------:R-:W-:Y:S01]  /*f2f0*/  MOV R139, R33 ;  /* 0x00000021008b7202 */ /* 0x000fe20000000f00 */
[----:B------:R-:W-:Y:S06]  /*f300*/  FMUL.FTZ R33, R134, R173 ;  /* 0x000000ad86217220 */ /* 0x000fec0000410000 */
[----:B------:R2:W-:Y:S01]  /*f310*/  MUFU.EX2 R173, R138 ;  /* 0x0000008a00ad7308 */ /* 0x0005e20000000800 */
[----:B------:R-:W-:Y:S02]  /*f320*/  FMUL.FTZ R0, R0, c[0x0][0x2d0] ;  /* 0x0000b40000007a20 */ /* 0x000fe40000410000 */
[--C-:B------:R-:W-:Y:S07]  /*f330*/  FFMA.FTZ R139, R139, c[0x0][0x2d0], -R142.reuse ;  /* 0x0000b4008b8b7a23 */ /* 0x100fee000001088e */
[----:B------:R-:W4:Y:S01]  /*f340*/  MUFU.EX2 R0, R0 ;  /* 0x0000000000007308 */ /* 0x000f220000000800 */
[--C-:B-1----:R-:W-:Y:S01]  /*f350*/  FFMA.FTZ R2, R194, c[0x0][0x2d0], -R143.reuse ;  /* 0x0000b400c2027a23 */ /* 0x102fe2000001088f */
[----:B---3--:R-:W-:Y:S08]  /*f360*/  MOV R194, R10 ;  /* 0x0000000a00c27202 */ /* 0x008ff00000000f00 */
[----:B------:R1:W-:Y:S01]  /*f370*/  MUFU.EX2 R24, R2 ;  /* 0x0000000200187308 */ /* 0x0003e20000000800 */
[--C-:B--2---:R-:W-:Y:S09]  /*f380*/  FFMA.FTZ R138, R211, c[0x0][0x2d0], -R142.reuse ;  /* 0x0000b400d38a7a23 */ /* 0x104ff2000001088e */
[----:B------:R2:W-:Y:S01]  /*f390*/  MUFU.EX2 R181, R138 ;  /* 0x0000008a00b57308 */ /* 0x0005e20000000800 */
[C---:B----4-:R-:W-:Y:S02]  /*f3a0*/  FMUL.FTZ R10, R0.reuse, R150 ;  /* 0x00000096000a7220 */ /* 0x050fe40000410000 */
[C---:B------:R-:W-:Y:S02]  /*f3b0*/  FMUL.FTZ R11, R0.reuse, R151 ;  /* 0x00000097000b7220 */ /* 0x040fe40000410000 */
[C---:B------:R-:W-:Y:S02]  /*f3c0*/  FMUL.FTZ R14, R0.reuse, R154 ;  /* 0x0000009a000e7220 */ /* 0x040fe40000410000 */
[C---:B------:R-:W-:Y:S02]  /*f3d0*/  FMUL.FTZ R15, R0.reuse, R155 ;  /* 0x0000009b000f7220 */ /* 0x040fe40000410000 */
[----:B------:R-:W3:Y:S01]  /*f3e0*/  LDSM.16.MT88.4 R152, [R228+0x100] ;  /* 0x00010000e498783b */ /* 0x000ee20000004200 */
[----:B------:R-:W-:Y:S02]  /*f3f0*/  FMUL.FTZ R26, R0, R166 ;  /* 0x000000a6001a7220 */ /* 0x000fe40000410000 */
[--C-:B-1----:R-:W-:Y:S01]  /*f400*/  FFMA.FTZ R2, R193, c[0x0][0x2d0], -R143.reuse ;  /* 0x0000b400c1027a23 */ /* 0x102fe2000001088f */
[----:B------:R-:W-:Y:S01]  /*f410*/  MOV R193, R9 ;  /* 0x0000000900c17202 */ /* 0x000fe20000000f00 */
[----:B------:R-:W-:Y:S02]  /*f420*/  FMUL.FTZ R9, R132, R149 ;  /* 0x0000009584097220 */ /* 0x000fe40000410000 */
[----:B------:R1:W4:Y:S01]  /*f430*/  MUFU.EX2 R5, R2 ;  /* 0x0000000200057308 */ /* 0x0003220000000800 */
[C---:B------:R-:W-:Y:S02]  /*f440*/  FMUL.FTZ R27, R0.reuse, R167 ;  /* 0x000000a7001b7220 */ /* 0x040fe40000410000 */
[C---:B------:R-:W-:Y:S02]  /*f450*/  FMUL.FTZ R46, R0.reuse, R186 ;  /* 0x000000ba002e7220 */ /* 0x040fe40000410000 */
[----:B--2---:R-:W-:Y:S02]  /*f460*/  FFMA.FTZ R138, R213, c[0x0][0x2d0], -R142 ;  /* 0x0000b400d58a7a23 */ /* 0x004fe4000001088e */
        /* <DEDUP_REMOVED lines=9> */
[----:B-1----:R-:W-:Y:S02]  /*f500*/  FMUL.FTZ R2, R3, c[0x0][0x2d0] ;  /* 0x0000b40003027a20 */ /* 0x002fe40000410000 */
[----:B------:R-:W-:Y:S02]  /*f510*/  FMUL.FTZ R90, R0, R90 ;  /* 0x0000005a005a7220 */ /* 0x000fe40000410000 */
[--C-:B------:R-:W-:Y:S01]  /*f520*/  FFMA.FTZ R4, R200, c[0x0][0x2d0], -R2.reuse ;  /* 0x0000b400c8047a23 */ /* 0x100fe20000010802 */
[----:B----4-:R-:W-:Y:S01]  /*f530*/  MOV R200, R5 ;  /* 0x0000000500c87202 */ /* 0x010fe20000000f00 */
        /* <DEDUP_REMOVED lines=19> */
[----:B------:R1:W4:Y:S01]  /*f670*/  MUFU.EX2 R34, R4 ;  /* 0x0000000400227308 */ /* 0x0003220000000800 */
[-C--:B--2---:R-:W-:Y:S01]  /*f680*/  MOV R166, R35.reuse ;  /* 0x0000002300a67202 */ /* 0x084fe20000000f00 */
[--C-:B------:R-:W-:Y:S02]  /*f690*/  FFMA.FTZ R140, R140, c[0x0][0x2d0], -R2.reuse ;  /* 0x0000b4008c8c7a23 */ /* 0x100fe40000010802 */
[--C-:B-1----:R-:W-:Y:S01]  /*f6a0*/  FFMA.FTZ R4, R203, c[0x0][0x2d0], -R2.reuse ;  /* 0x0000b400cb047a23 */ /* 0x102fe20000010802 */
[----:B----4-:R-:W-:Y:S01]  /*f6b0*/  F2FP.PACK_AB R149, R34, R35 ;  /* 0x000000232295723e */ /* 0x010fe200000000ff */
[C---:B------:R-:W-:Y:S01]  /*f6c0*/  FMUL.FTZ R35, R133.reuse, R175 ;  /* 0x000000af85237220 */ /* 0x040fe20000410000 */
[----:B------:R-:W-:Y:S03]  /*f6d0*/  MOV R165, R34 ;  /* 0x0000002200a57202 */ /* 0x000fe60000000f00 */
[----:B------:R1:W2:Y:S01]  /*f6e0*/  MUFU.EX2 R28, R4 ;  /* 0x00000004001c7308 */ /* 0x0002a20000000800 */
[C---:B------:R-:W-:Y:S01]  /*f6f0*/  FMUL.FTZ R34, R133.reuse, R174 ;  /* 0x000000ae85227220 */ /* 0x040fe20000410000 */
[----:B------:R-:W-:Y:S01]  /*f700*/  MOV R203, R42 ;  /* 0x0000002a00cb7202 */ /* 0x000fe20000000f00 */
[----:B------:R-:W-:Y:S03]  /*f710*/  FMUL.FTZ R42, R0, R182 ;  /* 0x000000b6002a7220 */ /* 0x000fe60000410000 */
[----:B------:R-:W-:Y:S01]  /*f720*/  MOV R185, R203 ;  /* 0x000000cb00b97202 */ /* 0x000fe20000000f00 */
[----:B-1----:R-:W-:Y:S01]  /*f730*/  FFMA.FTZ R4, R202, c[0x0][0x2d0], -R2 ;  /* 0x0000b400ca047a23 */ /* 0x002fe20000010802 */
[----:B------:R-:W-:Y:S01]  /*f740*/  MOV R202, R7 ;  /* 0x0000000700ca7202 */ /* 0x000fe20000000f00 */
[----:B------:R-:W-:Y:S01]  /*f750*/  FMUL.FTZ R7, R133, R147 ;  /* 0x0000009385077220 */ /* 0x000fe20000410000 */
[----:B------:R-:W-:Y:S01]  /*f760*/  F2FP.PACK_AB R147, R206, R31 ;  /* 0x0000001fce93723e */ /* 0x000fe200000000ff */
[----:B------:R1:W4:Y:S01]  /*f770*/  MUFU.EX2 R201, R4 ;  /* 0x0000000400c97308 */ /* 0x0003220000000800 */
[----:B------:R-:W-:Y:S02]  /*f780*/  F2FP.PACK_AB R146, R202, R30 ;  /* 0x0000001eca92723e */ /* 0x000fe400000000ff */
[----:B--2---:R-:W-:Y:S01]  /*f790*/  MOV R167, R28 ;  /* 0x0000001c00a77202 */ /* 0x004fe20000000f00 */
[----:B-1----:R-:W-:Y:S01]  /*f7a0*/  FMUL.FTZ R4, R134, R144 ;  /* 0x0000009086047220 */ /* 0x002fe20000410000 */
[-C--:B------:R-:W-:Y:S02]  /*f7b0*/  F2FP.PACK_AB R144, R193, R29.reuse ;  /* 0x0000001dc190723e */ /* 0x080fe400000000ff */
[----:B----4-:R-:W-:Y:S01]  /*f7c0*/  F2FP.PACK_AB R151, R201, R28 ;  /* 0x0000001cc997723e */ /* 0x010fe200000000ff */
[C---:B------:R-:W-:Y:S01]  /*f7d0*/  FMUL.FTZ R28, R132.reuse, R168 ;  /* 0x000000a8841c7220 */ /* 0x040fe20000410000 */
[----:B------:R-:W-:Y:S01]  /*f7e0*/  MOV R168, R29 ;  /* 0x0000001d00a87202 */ /* 0x000fe20000000f00 */
[----:B------:R-:W-:Y:S01]  /*f7f0*/  FMUL.FTZ R29, R132, R169 ;  /* 0x000000a9841d7220 */ /* 0x000fe20000410000 */
[----:B------:R-:W-:Y:S01]  /*f800*/  MOV R169, R43 ;  /* 0x0000002b00a97202 */ /* 0x000fe20000000f00 */
[-C--:B------:R-:W-:Y:S05]  /*f810*/  HMMA.16816.F32 R4, R144, R20.reuse, R4 ;  /* 0x000000149004723c */ /* 0x080fea0000001804 */
[----:B------:R-:W-:Y:S01]  /*f820*/  FMUL.FTZ R43, R0, R183 ;  /* 0x000000b7002b7220 */ /* 0x000fe20000410000 */
[----:B------:R-:W-:Y:S02]  /*f830*/  MOV R183, R204 ;  /* 0x000000cc00b77202 */ /* 0x000fe40000000f00 */
[C---:B------:R-:W-:Y:S07]  /*f840*/  HMMA.16816.F32 R8, R148.reuse, R20, R8 ;  /* 0x000000149408723c */ /* 0x040fee0000001808 */
[C---:B------:R-:W-:Y:S01]  /*f850*/  FMUL.FTZ R20, R134.reuse, R160 ;  /* 0x000000a086147220 */ /* 0x040fe20000410000 */
[-C--:B------:R-:W-:Y:S01]  /*f860*/  HMMA.16816.F32 R12, R148, R22.reuse, R12 ;  /* 0x00000016940c723c */ /* 0x080fe2000000180c */
[----:B------:R1:W-:Y:S03]  /*f870*/  MUFU.EX2 R160, R138 ;  /* 0x0000008a00a07308 */ /* 0x0003e60000000800 */
[----:B------:R-:W-:Y:S01]  /*f880*/  FMUL.FTZ R21, R134, R161 ;  /* 0x000000a186157220 */ /* 0x000fe20000410000 */
[----:B------:R-:W-:Y:S01]  /*f890*/  MOV R161, R30 ;  /* 0x0000001e00a17202 */ /* 0x000fe20000000f00 */
[----:B------:R-:W-:Y:S02]  /*f8a0*/  FMUL.FTZ R30, R0, R170 ;  /* 0x000000aa001e7220 */ /* 0x000fe40000410000 */
[C---:B------:R-:W-:Y:S07]  /*f8b0*/  HMMA.16816.F32 R16, R144.reuse, R22, R16 ;  /* 0x000000169010723c */ /* 0x040fee0000001810 */
[C---:B------:R-:W-:Y:S01]  /*f8c0*/  FMUL.FTZ R23, R133.reuse, R163 ;  /* 0x000000a385177220 */ /* 0x040fe20000410000 */
[----:B------:R-:W-:Y:S01]  /*f8d0*/  MOV R163, R24 ;  /* 0x0000001800a37202 */ /* 0x000fe20000000f00 */
[----:B------:R-:W-:Y:S03]  /*f8e0*/  FMUL.FTZ R24, R132, R164 ;  /* 0x000000a484187220 */ /* 0x000fe60000410000 */
[----:B------:R-:W-:Y:S01]  /*f8f0*/  MOV R164, R32 ;  /* 0x0000002000a47202 */ /* 0x000fe20000000f00 */
[----:B------:R-:W-:Y:S02]  /*f900*/  FMUL.FTZ R32, R134, R172 ;  /* 0x000000ac86207220 */ /* 0x000fe40000410000 */
[C---:B------:R-:W-:Y:S01]  /*f910*/  FMUL.FTZ R22, R133.reuse, R162 ;  /* 0x000000a285167220 */ /* 0x040fe20000410000 */
[----:B------:R-:W-:Y:S01]  /*f920*/  MOV R162, R31 ;  /* 0x0000001f00a27202 */ /* 0x000fe20000000f00 */
[--C-:B-1----:R-:W-:Y:S02]  /*f930*/  FFMA.FTZ R138, R208, c[0x0][0x2d0], -R196.reuse ;  /* 0x0000b400d08a7a23 */ /* 0x102fe400000108c4 */
[----:B------:R-:W-:Y:S02]  /*f940*/  FMUL.FTZ R31, R0, R171 ;  /* 0x000000ab001f7220 */ /* 0x000fe40000410000 */
[----:B------:R1:W-:Y:S01]  /*f950*/  MUFU.EX2 R170, R138 ;  /* 0x0000008a00aa7308 */ /* 0x0003e20000000800 */
[-C--:B------:R-:W-:Y:S08]  /*f960*/  HMMA.16816.F32 R20, R144, R36.reuse, R20 ;  /* 0x000000249014723c */ /* 0x080ff00000001814 */
[C---:B------:R-:W-:Y:S07]  /*f970*/  HMMA.16816.F32 R24, R148.reuse, R36, R24 ;  /* 0x000000249418723c */ /* 0x040fee0000001818 */
[C---:B------:R-:W-:Y:S01]  /*f980*/  FMUL.FTZ R36, R134.reuse, R176 ;  /* 0x000000b086247220 */ /* 0x040fe20000410000 */
[-C--:B------:R-:W-:Y:S04]  /*f990*/  HMMA.16816.F32 R28, R148, R38.reuse, R28 ;  /* 0x00000026941c723c */ /* 0x080fe8000000181c */
[----:B------:R-:W-:Y:S01]  /*f9a0*/  MOV R176, R164 ;  /* 0x000000a400b07202 */ /* 0x000fe20000000f00 */
[----:B------:R-:W-:Y:S01]  /*f9b0*/  FMUL.FTZ R37, R134, R177 ;  /* 0x000000b186257220 */ /* 0x000fe20000410000 */
[----:B------:R-:W-:Y:S01]  /*f9c0*/  MOV R177, R206 ;  /* 0x000000ce00b17202 */ /* 0x000fe20000000f00 */
[----:B-1----:R-:W-:Y:S01]  /*f9d0*/  FFMA.FTZ R138, R210, c[0x0][0x2d0], -R196 ;  /* 0x0000b400d28a7a23 */ /* 0x002fe200000108c4 */
[C---:B------:R-:W-:Y:S01]  /*f9e0*/  HMMA.16816.F32 R32, R144.reuse, R38, R32 ;  /* 0x000000269020723c */ /* 0x040fe20000001820 */
[----:B------:R1:W-:Y:S06]  /*f9f0*/  MUFU.EX2 R206, R139 ;  /* 0x0000008b00ce7308 */ /* 0x0003ec0000000800 */
[C---:B------:R-:W-:Y:S01]  /*fa00*/  FMUL.FTZ R38, R133.reuse, R178 ;  /* 0x000000b285267220 */ /* 0x040fe20000410000 */
[----:B------:R-:W-:Y:S01]  /*fa10*/  MOV R178, R200 ;  /* 0x000000c800b27202 */ /* 0x000fe20000000f00 */
[----:B------:R-:W-:Y:S02]  /*fa20*/  FMUL.FTZ R39, R133, R179 ;  /* 0x000000b385277220 */ /* 0x000fe40000410000 */
[----:B------:R2:W-:Y:S01]  /*fa30*/  MUFU.EX2 R172, R138 ;  /* 0x0000008a00ac7308 */ /* 0x0005e20000000800 */
[----:B------:R-:W-:Y:S04]  /*fa40*/  MOV R179, R201 ;  /* 0x000000c900b37202 */ /* 0x000fe80000000f00 */
[-C--:B---3--:R-:W-:Y:S08]  /*fa50*/  HMMA.16816.F32 R36, R144, R152.reuse, R36 ;  /* 0x000000989024723c */ /* 0x088ff00000001824 */
[C---:B------:R-:W-:Y:S04]  /*fa60*/  HMMA.16816.F32 R40, R148.reuse, R152, R40 ;  /* 0x000000989428723c */ /* 0x040fe80000001828 */
[--C-:B-1----:R-:W-:Y:S01]  /*fa70*/  FFMA.FTZ R139, R216, c[0x0][0x2d0], -R142.reuse ;  /* 0x0000b400d88b7a23 */ /* 0x102fe2000001088e */
[----:B------:R-:W-:Y:S03]  /*fa80*/  MOV R216, R180 ;  /* 0x000000b400d87202 */ /* 0x000fe60000000f00 */
[-C--:B------:R-:W-:Y:S04]  /*fa90*/  HMMA.16816.F32 R44, R148, R154.reuse, R44 ;  /* 0x0000009a942c723c */ /* 0x080fe8000000182c */
[--C-:B--2---:R-:W-:Y:S04]  /*faa0*/  FFMA.FTZ R138, R212, c[0x0][0x2d0], -R142.reuse ;  /* 0x0000b400d48a7a23 */ /* 0x104fe8000001088e */
[C---:B------:R-:W-:Y:S01]  /*fab0*/  HMMA.16816.F32 R48, R144.reuse, R154, R48 ;  /* 0x0000009a9030723c */ /* 0x040fe20000001830 */
[----:B------:R1:W-:Y:S01]  /*fac0*/  MUFU.EX2 R171, R138 ;  /* 0x0000008a00ab7308 */ /* 0x0003e20000000800 */
[----:B------:R-:W2:Y:S06]  /*fad0*/  LDSM.16.MT88.4 R152, [R225+0x1900] ;  /* 0x00190000e198783b */ /* 0x000eac0000004200 */
[-C--:B------:R-:W-:Y:S08]  /*fae0*/  HMMA.16816.F32 R52, R144, R156.reuse, R52 ;  /* 0x0000009c9034723c */ /* 0x080ff00000001834 */
[C---:B------:R-:W-:Y:S08]  /*faf0*/  HMMA.16816.F32 R56, R148.reuse, R156, R56 ;  /* 0x0000009c9438723c */ /* 0x040ff00000001838 */
[-C--:B------:R-:W-:Y:S04]  /*fb00*/  HMMA.16816.F32 R60, R148, R158.reuse, R60 ;  /* 0x0000009e943c723c */ /* 0x080fe8000000183c */
[----:B-1----:R-:W-:Y:S04]  /*fb10*/  FFMA.FTZ R138, R214, c[0x0][0x2d0], -R142 ;  /* 0x0000b400d68a7a23 */ /* 0x002fe8000001088e */
[C---:B------:R-:W-:Y:S01]  /*fb20*/  HMMA.16816.F32 R64, R144.reuse, R158, R64 ;  /* 0x0000009e9040723c */ /* 0x040fe20000001840 */
[----:B------:R1:W3:Y:S01]  /*fb30*/  MUFU.EX2 R174, R138 ;  /* 0x0000008a00ae7308 */ /* 0x0002e20000000800 */
[----:B------:R-:W4:Y:S06]  /*fb40*/  LDSM.16.MT88.4 R156, [R226+0x1900] ;  /* 0x00190000e29c783b */ /* 0x000f2c0000004200 */
[-C--:B--2---:R-:W-:Y:S08]  /*fb50*/  HMMA.16816.F32 R68, R144, R152.reuse, R68 ;  /* 0x000000989044723c */ /* 0x084ff00000001844 */
[C---:B------:R-:W-:Y:S04]  /*fb60*/  HMMA.16816.F32 R72, R148.reuse, R152, R72 ;  /* 0x000000989448723c */ /* 0x040fe80000001848 */
[--C-:B-1----:R-:W-:Y:S04]  /*fb70*/  FFMA.FTZ R138, R220, c[0x0][0x2d0], -R143.reuse ;  /* 0x0000b400dc8a7a23 */ /* 0x102fe8000001088f */
[-C--:B------:R-:W-:Y:S01]  /*fb80*/  HMMA.16816.F32 R76, R148, R154.reuse, R76 ;  /* 0x0000009a944c723c */ /* 0x080fe2000000184c */
[----:B------:R1:W-:Y:S07]  /*fb90*/  MUFU.EX2 R182, R138 ;  /* 0x0000008a00b67308 */ /* 0x0003ee0000000800 */
[C---:B------:R-:W-:Y:S01]  /*fba0*/  HMMA.16816.F32 R80, R144.reuse, R154, R80 ;  /* 0x0000009a9050723c */ /* 0x040fe20000001850 */
[----:B------:R-:W2:Y:S07]  /*fbb0*/  LDSM.16.MT88.4 R152, [R228+0x1900] ;  /* 0x00190000e498783b */ /* 0x000eae0000004200 */
[-C--:B----4-:R-:W-:Y:S08]  /*fbc0*/  HMMA.16816.F32 R84, R144, R156.reuse, R84 ;  /* 0x0000009c9054723c */ /* 0x090ff00000001854 */
[C---:B------:R-:W-:Y:S04]  /*fbd0*/  HMMA.16816.F32 R88, R148.reuse, R156, R88 ;  /* 0x0000009c9458723c */ /* 0x040fe80000001858 */
[--C-:B-1----:R-:W-:Y:S04]  /*fbe0*/  FFMA.FTZ R138, R215, c[0x0][0x2d0], -R143.reuse ;  /* 0x0000b400d78a7a23 */ /* 0x102fe8000001088f */
[-C--:B------:R-:W-:Y:S01]  /*fbf0*/  HMMA.16816.F32 R92, R148, R158.reuse, R92 ;  /* 0x0000009e945c723c */ /* 0x080fe2000000185c */
[----:B------:R1:W4:Y:S07]  /*fc00*/  MUFU.EX2 R220, R138 ;  /* 0x0000008a00dc7308 */ /* 0x00032e0000000800 */
[C---:B------:R-:W-:Y:S01]  /*fc10*/  HMMA.16816.F32 R96, R144.reuse, R158, R96 ;  /* 0x0000009e9060723c */ /* 0x040fe20000001860 */
[----:B------:R-:W4:Y:S07]  /*fc20*/  LDSM.16.MT88.4 R156, [R227+0x1900] ;  /* 0x00190000e39c783b */ /* 0x000f2e0000004200 */
[-C--:B--2---:R-:W-:Y:S08]  /*fc30*/  HMMA.16816.F32 R100, R144, R152.reuse, R100 ;  /* 0x000000989064723c */ /* 0x084ff00000001864 */
[C---:B------:R-:W-:Y:S04]  /*fc40*/  HMMA.16816.F32 R104, R148.reuse, R152, R104 ;  /* 0x000000989468723c */ /* 0x040fe80000001868 */
[--C-:B-1----:R-:W-:Y:S01]  /*fc50*/  FFMA.FTZ R138, R221, c[0x0][0x2d0], -R2.reuse ;  /* 0x0000b400dd8a7a23 */ /* 0x102fe20000010802 */
[----:B---3--:R-:W-:Y:S03]  /*fc60*/  MOV R221, R174 ;  /* 0x000000ae00dd7202 */ /* 0x008fe60000000f00 */
[-C--:B------:R-:W-:Y:S01]  /*fc70*/  HMMA.16816.F32 R108, R148, R154.reuse, R108 ;  /* 0x0000009a946c723c */ /* 0x080fe2000000186c */
[----:B------:R1:W-:Y:S07]  /*fc80*/  MUFU.EX2 R215, R138 ;  /* 0x0000008a00d77308 */ /* 0x0003ee0000000800 */
[C---:B------:R-:W-:Y:S01]  /*fc90*/  HMMA.16816.F32 R112, R144.reuse, R154, R112 ;  /* 0x0000009a9070723c */ /* 0x040fe20000001870 */
[----:B------:R-:W2:Y:S07]  /*fca0*/  LDSM.16.MT88.4 R152, [R225+0x900] ;  /* 0x00090000e198783b */ /* 0x000eae0000004200 */
[-C--:B----4-:R-:W-:Y:S08]  /*fcb0*/  HMMA.16816.F32 R116, R144, R156.reuse, R116 ;  /* 0x0000009c9074723c */ /* 0x090ff00000001874 */
[C---:B------:R-:W-:Y:S04]  /*fcc0*/  HMMA.16816.F32 R120, R148.reuse, R156, R120 ;  /* 0x0000009c9478723c */ /* 0x040fe80000001878 */
[--C-:B-1----:R-:W-:Y:S01]  /*fcd0*/  FFMA.FTZ R138, R222, c[0x0][0x2d0], -R2.reuse ;  /* 0x0000b400de8a7a23 */ /* 0x102fe20000010802 */
[----:B------:R-:W-:Y:S02]  /*fce0*/  MOV R222, R172 ;  /* 0x000000ac00de7202 */ /* 0x000fe40000000f00 */
[----:B------:R-:W-:Y:S01]  /*fcf0*/  MOV R172, R169 ;  /* 0x000000a900ac7202 */ /* 0x000fe20000000f00 */
[-C--:B------:R-:W-:Y:S01]  /*fd00*/  HMMA.16816.F32 R124, R148, R158.reuse, R124 ;  /* 0x0000009e947c723c */ /* 0x080fe2000000187c */
[----:B------:R1:W3:Y:S03]  /*fd10*/  MUFU.EX2 R214, R138 ;  /* 0x0000008a00d67308 */ /* 0x0002e60000000800 */
[----:B------:R-:W-:Y:S02]  /*fd20*/  MOV R169, R163 ;  /* 0x000000a300a97202 */ /* 0x000fe40000000f00 */
[----:B------:R-:W-:Y:S02]  /*fd30*/  MOV R175, R172 ;  /* 0x000000ac00af7202 */ /* 0x000fe40000000f00 */
[----:B------:R-:W-:Y:S01]  /*fd40*/  HMMA.16816.F32 R128, R144, R158, R128 ;  /* 0x0000009e9080723c */ /* 0x000fe20000001880 */
[----:B------:R-:W-:Y:S03]  /*fd50*/  LDSM.16.MT88.4 R156, [R227+0x900] ;  /* 0x00090000e39c783b */ /* 0x000fe60000004200 */
[----:B------:R-:W-:Y:S02]  /*fd60*/  F2FP.PACK_AB R148, R220, R182 ;  /* 0x000000b6dc94723e */ /* 0x000fe400000000ff */
[----:B------:R-:W-:Y:S01]  /*fd70*/  MOV R172, R165 ;  /* 0x000000a500ac7202 */ /* 0x000fe20000000f00 */
[--C-:B-1----:R-:W-:Y:S01]  /*fd80*/  FFMA.FTZ R138, R244, c[0x0][0x2d0], -R143.reuse ;  /* 0x0000b400f48a7a23 */ /* 0x102fe2000001088f */
[----:B------:R-:W-:Y:S04]  /*fd90*/  MOV R244, R171 ;  /* 0x000000ab00f47202 */ /* 0x000fe80000000f00 */
[----:B------:R-:W-:Y:S01]  /*fda0*/  MOV R171, R168 ;  /* 0x000000a800ab7202 */ /* 0x000fe20000000f00 */
[----:B------:R1:W-:Y:S01]  /*fdb0*/  MUFU.EX2 R213, R138 ;  /* 0x0000008a00d57308 */ /* 0x0003e20000000800 */
[----:B------:R-:W-:Y:S02]  /*fdc0*/  MOV R168, R162 ;  /* 0x000000a200a87202 */ /* 0x000fe40000000f00 */
[----:B------:R-:W-:Y:S02]  /*fdd0*/  F2FP.PACK_AB R147, R221, R244 ;  /* 0x000000f4dd93723e */ /* 0x000fe400000000ff */
[----:B---3--:R-:W-:Y:S02]  /*fde0*/  F2FP.PACK_AB R149, R214, R215 ;  /* 0x000000d7d695723e */ /* 0x008fe400000000ff */
[----:B------:R-:W-:Y:S01]  /*fdf0*/  MOV R174, R171 ;  /* 0x000000ab00ae7202 */ /* 0x000fe20000000f00 */
[--C-:B-1----:R-:W-:Y:S01]  /*fe00*/  FFMA.FTZ R138, R223, c[0x0][0x2d0], -R143.reuse ;  /* 0x0000b400df8a7a23 */ /* 0x102fe2000001088f */
[----:B------:R-:W-:Y:S02]  /*fe10*/  MOV R223, R170 ;  /* 0x000000aa00df7202 */ /* 0x000fe40000000f00 */
[----:B------:R-:W-:Y:S01]  /*fe20*/  MOV R170, R167 ;  /* 0x000000a700aa7202 */ /* 0x000fe20000000f00 */
[----:B------:R1:W3:Y:S01]  /*fe30*/  MUFU.EX2 R212, R138 ;  /* 0x0000008a00d47308 */ /* 0x0002e20000000800 */
[----:B------:R-:W-:Y:S02]  /*fe40*/  MOV R167, R161 ;  /* 0x000000a100a77202 */ /* 0x000fe40000000f00 */
[----:B------:R-:W-:Y:S02]  /*fe50*/  F2FP.PACK_AB R146, R222, R223 ;  /* 0x000000dfde92723e */ /* 0x000fe400000000ff */
[----:B------:R-:W-:Y:S02]  /*fe60*/  MOV R171, R170 ;  /* 0x000000aa00ab7202 */ /* 0x000fe40000000f00 */
[----:B------:R-:W-:Y:S02]  /*fe70*/  MOV R170, R169 ;  /* 0x000000a900aa7202 */ /* 0x000fe40000000f00 */
[----:B------:R-:W-:Y:S02]  /*fe80*/  MOV R169, R168 ;  /* 0x000000a800a97202 */ /* 0x000fe40000000f00 */
[----:B------:R-:W-:Y:S01]  /*fe90*/  MOV R168, R167 ;  /* 0x000000a700a87202 */ /* 0x000fe20000000f00 */
[--C-:B-1----:R-:W-:Y:S01]  /*fea0*/  FFMA.FTZ R138, R245, c[0x0][0x2d0], -R2.reuse ;  /* 0x0000b400f58a7a23 */ /* 0x102fe20000010802 */
[----:B------:R-:W-:Y:S02]  /*feb0*/  MOV R245, R160 ;  /* 0x000000a000f57202 */ /* 0x000fe40000000f00 */
[----:B------:R-:W1:Y:S01]  /*fec0*/  LDSM.16.MT88.4 R160, [R226+0x900] ;  /* 0x00090000e2a0783b */ /* 0x000e620000004200 */
[----:B------:R4:W-:Y:S01]  /*fed0*/  MUFU.EX2 R211, R138 ;  /* 0x0000008a00d37308 */ /* 0x0009e20000000800 */
[----:B------:R-:W-:Y:S02]  /*fee0*/  F2FP.PACK_AB R145, R245, R181 ;  /* 0x000000b5f591723e */ /* 0x000fe400000000ff */
[----:B---3--:R-:W-:Y:S01]  /*fef0*/  F2FP.PACK_AB R150, R212, R213 ;  /* 0x000000d5d496723e */ /* 0x008fe200000000ff */
[----:B----4-:R-:W-:Y:S01]  /*ff00*/  FFMA.FTZ R138, R246, c[0x0][0x2d0], -R2 ;  /* 0x0000b400f68a7a23 */ /* 0x010fe20000010802 */
[----:B------:R-:W-:Y:S02]  /*ff10*/  MOV R246, R173 ;  /* 0x000000ad00f67202 */ /* 0x000fe40000000f00 */
[----:B------:R-:W-:Y:S03]  /*ff20*/  MOV R173, R166 ;  /* 0x000000a600ad7202 */ /* 0x000fe60000000f00 */
[----:B------:R3:W4:Y:S01]  /*ff30*/  MUFU.EX2 R210, R138 ;  /* 0x0000008a00d27308 */ /* 0x0007220000000800 */
[----:B------:R-:W-:Y:S01]  /*ff40*/  F2FP.PACK_AB R144, R246, R180 ;  /* 0x000000b4f690723e */ /* 0x000fe200000000ff */
[----:B------:R-:W1:Y:S01]  /*ff50*/  LDSM.16.MT88.4 R164, [R228+0x900] ;  /* 0x00090000e4a4783b */ /* 0x000e620000004200 */
[----:B------:R-:W-:Y:S05]  /*ff60*/  MOV R180, R175 ;  /* 0x000000af00b47202 */ /* 0x000fea0000000f00 */
[-C--:B--2---:R-:W-:Y:S03]  /*ff70*/  HMMA.16816.F32 R4, R144, R152.reuse, R4 ;  /* 0x000000989004723c */ /* 0x084fe60000001804 */
[--C-:B---3--:R-:W-:Y:S01]  /*ff80*/  FFMA.FTZ R138, R176, c[0x0][0x2d0], -R196.reuse ;  /* 0x0000b400b08a7a23 */ /* 0x108fe200000108c4 */
[----:B----4-:R-:W-:Y:S02]  /*ff90*/  F2FP.PACK_AB R151, R210, R211 ;  /* 0x000000d3d297723e */ /* 0x010fe400000000ff */
[----:B------:R-:W-:Y:S01]  /*ffa0*/  MOV R176, R202 ;  /* 0x000000ca00b07202 */ /* 0x000fe20000000f00 */
[----:B------:R2:W-:Y:S04]  /*ffb0*/  MUFU.EX2 R209, R138 ;  /* 0x0000008a00d17308 */ /* 0x0005e80000000800 */
[C---:B------:R-:W-:Y:S06]  /*ffc0*/  HMMA.16816.F32 R8, R148.reuse, R152, R8 ;  /* 0x000000989408723c */ /* 0x040fec0000001808 */
[----:B------:R-:W-:Y:S02]  /*ffd0*/  MUFU.EX2 R202, R139 ;  /* 0x0000008b00ca7308 */ /* 0x000fe40000000800 */
[-C--:B------:R-:W-:Y:S08]  /*ffe0*/  HMMA.16816.F32 R12, R148, R154.reuse, R12 ;  /* 0x0000009a940c723c */ /* 0x080ff0000000180c */
[C---:B------:R-:W-:Y:S01]  /*fff0*/  HMMA.16816.F32 R16, R144.reuse, R154, R16 ;  /* 0x0000009a9010723c */ /* 0x040fe20000001810 */
[----:B------:R-:W3:Y:S01]  /*10000*/  LDSM.16.MT88.4 R152, [R225+0x2100] ;  /* 0x00210000e198783b */ /* 0x000ee20000004200 */
[----:B------:R-:W-:Y:S02]  /*10010*/  MUFU.EX2 R139, R140 ;  /* 0x0000008c008b7308 */ /* 0x000fe40000000800 */
[----:B--2---:R-:W-:Y:S01]  /*10020*/  FFMA.FTZ R138, R250, c[0x0][0x2d0], -R196 ;  /* 0x0000b400fa8a7a23 */ /* 0x004fe200000108c4 */
[----:B------:R-:W-:Y:S02]  /*10030*/  MOV R250, R182 ;  /* 0x000000b600fa7202 */ /* 0x000fe40000000f00 */
[----:B------:R-:W-:Y:S01]  /*10040*/  MOV R182, R193 ;  /* 0x000000c100b67202 */ /* 0x000fe20000000f00 */
[-C--:B-1----:R-:W-:Y:S04]  /*10050*/  HMMA.16816.F32 R20, R144, R160.reuse, R20 ;  /* 0x000000a09014723c */ /* 0x082fe80000001814 */
[----:B------:R1:W2:Y:S04]  /*10060*/  MUFU.EX2 R208, R138 ;  /* 0x0000008a00d07308 */ /* 0x0002a80000000800 */
[C---:B------:R-:W-:Y:S08]  /*10070*/  HMMA.16816.F32 R24, R148.reuse, R160, R24 ;  /* 0x000000a09418723c */ /* 0x040ff00000001818 */
[-C--:B------:R-:W-:Y:S08]  /*10080*/  HMMA.16816.F32 R28, R148, R162.reuse, R28 ;  /* 0x000000a2941c723c */ /* 0x080ff0000000181c */
[C---:B------:R-:W-:Y:S01]  /*10090*/  HMMA.16816.F32 R32, R144.reuse, R162, R32 ;  /* 0x000000a29020723c */ /* 0x040fe20000001820 */
[----:B------:R-:W4:Y:S03]  /*100a0*/  LDSM.16.MT88.4 R160, [R226+0x2100] ;  /* 0x00210000e2a0783b */ /* 0x000f260000004200 */
[----:B-1----:R-:W-:Y:S01]  /*100b0*/  FFMA.FTZ R138, R251, c[0x0][0x2d0], -R142 ;  /* 0x0000b400fb8a7a23 */ /* 0x002fe2000001088e */
[----:B------:R-:W-:Y:S02]  /*100c0*/  MOV R251, R181 ;  /* 0x000000b500fb7202 */ /* 0x000fe40000000f00 */
[----:B------:R-:W-:Y:S01]  /*100d0*/  MOV R181, R174 ;  /* 0x000000ae00b57202 */ /* 0x000fe20000000f00 */
[-C--:B------:R-:W-:Y:S01]  /*100e0*/  HMMA.16816.F32 R36, R144, R164.reuse, R36 ;  /* 0x000000a49024723c */ /* 0x080fe20000001824 */
[----:B------:R1:W-:Y:S03]  /*100f0*/  MUFU.EX2 R207, R138 ;  /* 0x0000008a00cf7308 */ /* 0x0003e60000000800 */
[----:B--2---:R-:W-:Y:S04]  /*10100*/  F2FP.PACK_AB R140, R208, R209 ;  /* 0x000000d1d08c723e */ /* 0x004fe800000000ff */
[C---:B------:R-:W-:Y:S08]  /*10110*/  HMMA.16816.F32 R40, R148.reuse, R164, R40 ;  /* 0x000000a49428723c */ /* 0x040ff00000001828 */
[-C--:B------:R-:W-:Y:S08]  /*10120*/  HMMA.16816.F32 R44, R148, R166.reuse, R44 ;  /* 0x000000a6942c723c */ /* 0x080ff0000000182c */
[C---:B------:R-:W-:Y:S04]  /*10130*/  HMMA.16816.F32 R48, R144.reuse, R166, R48 ;  /* 0x000000a69030723c */ /* 0x040fe80000001830 */
[--C-:B-1----:R-:W-:Y:S04]  /*10140*/  FFMA.FTZ R138, R197, c[0x0][0x2d0], -R196.reuse ;  /* 0x0000b400c58a7a23 */ /* 0x102fe800000108c4 */
[-C--:B------:R-:W-:Y:S01]  /*10150*/  HMMA.16816.F32 R52, R144, R156.reuse, R52 ;  /* 0x0000009c9034723c */ /* 0x080fe20000001834 */
[----:B------:R1:W-:Y:S07]  /*10160*/  MUFU.EX2 R205, R138 ;  /* 0x0000008a00cd7308 */ /* 0x0003ee0000000800 */
[C---:B------:R-:W-:Y:S08]  /*10170*/  HMMA.16816.F32 R56, R148.reuse, R156, R56 ;  /* 0x0000009c9438723c */ /* 0x040ff00000001838 */
[-C--:B------:R-:W-:Y:S08]  /*10180*/  HMMA.16816.F32 R60, R148, R158.reuse, R60 ;  /* 0x0000009e943c723c */ /* 0x080ff0000000183c */
[C---:B------:R-:W-:Y:S01]  /*10190*/  HMMA.16816.F32 R64, R144.reuse, R158, R64 ;  /* 0x0000009e9040723c */ /* 0x040fe20000001840 */
[----:B------:R-:W2:Y:S03]  /*101a0*/  LDSM.16.MT88.4 R156, [R228+0x2100] ;  /* 0x00210000e49c783b */ /* 0x000ea60000004200 */
[----:B-1----:R-:W-:Y:S04]  /*101b0*/  FFMA.FTZ R138, R198, c[0x0][0x2d0], -R196 ;  /* 0x0000b400c68a7a23 */ /* 0x002fe800000108c4 */
[-C--:B---3--:R-:W-:Y:S01]  /*101c0*/  HMMA.16816.F32 R68, R144, R152.reuse, R68 ;  /* 0x000000989044723c */ /* 0x088fe20000001844 */
[----:B------:R1:W3:Y:S07]  /*101d0*/  MUFU.EX2 R204, R138 ;  /* 0x0000008a00cc7308 */ /* 0x0002ee0000000800 */
[C---:B------:R-:W-:Y:S08]  /*101e0*/  HMMA.16816.F32 R72, R148.reuse, R152, R72 ;  /* 0x000000989448723c */ /* 0x040ff00000001848 */
[-C--:B------:R-:W-:Y:S08]  /*101f0*/  HMMA.16816.F32 R76, R148, R154.reuse, R76 ;  /* 0x0000009a944c723c */ /* 0x080ff0000000184c */
[C---:B------:R-:W-:Y:S01]  /*10200*/  HMMA.16816.F32 R80, R144.reuse, R154, R80 ;  /* 0x0000009a9050723c */ /* 0x040fe20000001850 */
[----:B------:R-:W2:Y:S03]  /*10210*/  LDSM.16.MT88.4 R152, [R227+0x2100] ;  /* 0x00210000e398783b */ /* 0x000ea60000004200 */
[----:B-1----:R-:W-:Y:S01]  /*10220*/  FFMA.FTZ R138, R199, c[0x0][0x2d0], -R142 ;  /* 0x0000b400c78a7a23 */ /* 0x002fe2000001088e */
[----:B---3--:R-:W-:Y:S03]  /*10230*/  F2FP.PACK_AB R142, R204, R205 ;  /* 0x000000cdcc8e723e */ /* 0x008fe600000000ff */
[-C--:B----4-:R-:W-:Y:S01]  /*10240*/  HMMA.16816.F32 R84, R144, R160.reuse, R84 ;  /* 0x000000a09054723c */ /* 0x090fe20000001854 */
[----:B------:R1:W-:Y:S07]  /*10250*/  MUFU.EX2 R203, R138 ;  /* 0x0000008a00cb7308 */ /* 0x0003ee0000000800 */
[C---:B------:R-:W-:Y:S08]  /*10260*/  HMMA.16816.F32 R88, R148.reuse, R160, R88 ;  /* 0x000000a09458723c */ /* 0x040ff00000001858 */
[-C--:B------:R-:W-:Y:S08]  /*10270*/  HMMA.16816.F32 R92, R148, R162.reuse, R92 ;  /* 0x000000a2945c723c */ /* 0x080ff0000000185c */
[C---:B------:R-:W-:Y:S01]  /*10280*/  HMMA.16816.F32 R96, R144.reuse, R162, R96 ;  /* 0x000000a29060723c */ /* 0x040fe20000001860 */
[----:B------:R-:W3:Y:S03]  /*10290*/  LDSM.16.MT88.4 R160, [R225+0x1100] ;  /* 0x00110000e1a0783b */ /* 0x000ee60000004200 */
[--C-:B-1----:R-:W-:Y:S01]  /*102a0*/  FFMA.FTZ R138, R217, c[0x0][0x2d0], -R143.reuse ;  /* 0x0000b400d98a7a23 */ /* 0x102fe2000001088f */
[----:B------:R-:W-:Y:S02]  /*102b0*/  MOV R217, R179 ;  /* 0x000000b300d97202 */ /* 0x000fe40000000f00 */
[----:B------:R-:W-:Y:S01]  /*102c0*/  MOV R179, R194 ;  /* 0x000000c200b37202 */ /* 0x000fe20000000f00 */
[-C--:B--2---:R-:W-:Y:S01]  /*102d0*/  HMMA.16816.F32 R100, R144, R156.reuse, R100 ;  /* 0x0000009c9064723c */ /* 0x084fe20000001864 */
[----:B------:R1:W-:Y:S07]  /*102e0*/  MUFU.EX2 R201, R138 ;  /* 0x0000008a00c97308 */ /* 0x0003ee0000000800 */
[C---:B------:R-:W-:Y:S08]  /*102f0*/  HMMA.16816.F32 R104, R148.reuse, R156, R104 ;  /* 0x0000009c9468723c */ /* 0x040ff00000001868 */
[-C--:B------:R-:W-:Y:S08]  /*10300*/  HMMA.16816.F32 R108, R148, R158.reuse, R108 ;  /* 0x0000009e946c723c */ /* 0x080ff0000000186c */
[C---:B------:R-:W-:Y:S04]  /*10310*/  HMMA.16816.F32 R112, R144.reuse, R158, R112 ;  /* 0x0000009e9070723c */ /* 0x040fe80000001870 */
[--C-:B-1----:R-:W-:Y:S01]  /*10320*/  FFMA.FTZ R138, R218, c[0x0][0x2d0], -R143.reuse ;  /* 0x0000b400da8a7a23 */ /* 0x102fe2000001088f */
[----:B------:R-:W-:Y:S02]  /*10330*/  MOV R218, R178 ;  /* 0x000000b200da7202 */ /* 0x000fe40000000f00 */
[----:B------:R-:W-:Y:S01]  /*10340*/  MOV R178, R192 ;  /* 0x000000c000b27202 */ /* 0x000fe20000000f00 */
[-C--:B------:R-:W-:Y:S01]  /*10350*/  HMMA.16816.F32 R116, R144, R152.reuse, R116 ;  /* 0x000000989074723c */ /* 0x080fe20000001874 */
[----:B------:R1:W2:Y:S07]  /*10360*/  MUFU.EX2 R200, R138 ;  /* 0x0000008a00c87308 */ /* 0x0002ae0000000800 */
[C---:B------:R-:W-:Y:S08]  /*10370*/  HMMA.16816.F32 R120, R148.reuse, R152, R120 ;  /* 0x000000989478723c */ /* 0x040ff00000001878 */
[-C--:B------:R-:W-:Y:S08]  /*10380*/  HMMA.16816.F32 R124, R148, R154.reuse, R124 ;  /* 0x0000009a947c723c */ /* 0x080ff0000000187c */
[----:B------:R-:W-:Y:S04]  /*10390*/  HMMA.16816.F32 R128, R144, R154, R128 ;  /* 0x0000009a9080723c */ /* 0x000fe80000001880 */
[--C-:B-1----:R-:W-:Y:S01]  /*103a0*/  FFMA.FTZ R138, R219, c[0x0][0x2d0], -R2.reuse ;  /* 0x0000b400db8a7a23 */ /* 0x102fe20000010802 */
[----:B--2---:R-:W-:Y:S02]  /*103b0*/  F2FP.PACK_AB R192, R200, R201 ;  /* 0x000000c9c8c0723e */ /* 0x004fe400000000ff */
[----:B------:R-:W-:Y:S01]  /*103c0*/  MOV R219, R177 ;  /* 0x000000b100db7202 */ /* 0x000fe20000000f00 */
[----:B------:R1:W-:Y:S01]  /*103d0*/  MUFU.EX2 R198, R138 ;  /* 0x0000008a00c67308 */ /* 0x0003e20000000800 */
[----:B------:R-:W-:Y:S03]  /*103e0*/  MOV R177, R195 ;  /* 0x000000c300b17202 */ /* 0x000fe60000000f00 */
[--C-:B-1----:R-:W-:Y:S02]  /*103f0*/  FFMA.FTZ R138, R185, c[0x0][0x2d0], -R2.reuse ;  /* 0x0000b400b98a7a23 */ /* 0x102fe40000010802 */
[----:B------:R-:W-:Y:S01]  /*10400*/  FFMA.FTZ R2, R141, c[0x0][0x2d0], -R2 ;  /* 0x0000b4008d027a23 */ /* 0x000fe20000010802 */
[----:B------:R-:W-:Y:S03]  /*10410*/  F2FP.PACK_AB R141, R206, R207 ;  /* 0x000000cfce8d723e */ /* 0x000fe600000000ff */
[----:B------:R1:W2:Y:S02]  /*10420*/  MUFU.EX2 R199, R138 ;  /* 0x0000008a00c77308 */ /* 0x0002a40000000800 */
[--C-:B-1----:R-:W-:Y:S01]  /*10430*/  FFMA.FTZ R138, R184, c[0x0][0x2d0], -R143.reuse ;  /* 0x0000b400b88a7a23 */ /* 0x102fe2000001088f */
[----:B--2---:R-:W-:Y:S07]  /*10440*/  F2FP.PACK_AB R193, R199, R198 ;  /* 0x000000c6c7c1723e */ /* 0x004fee00000000ff */
[----:B------:R1:W-:Y:S02]  /*10450*/  MUFU.EX2 R197, R138 ;  /* 0x0000008a00c57308 */ /* 0x0003e40000000800 */
[----:B-1----:R-:W-:Y:S01]  /*10460*/  FFMA.FTZ R138, R183, c[0x0][0x2d0], -R143 ;  /* 0x0000b400b78a7a23 */ /* 0x002fe2000001088f */
[----:B------:R-:W-:Y:S02]  /*10470*/  MOV R183, R172 ;  /* 0x000000ac00b77202 */ /* 0x000fe40000000f00 */
[----:B------:R-:W-:Y:S05]  /*10480*/  F2FP.PACK_AB R143, R202, R203 ;  /* 0x000000cbca8f723e */ /* 0x000fea00000000ff */
[----:B------:R-:W1:Y:S02]  /*10490*/  MUFU.EX2 R196, R138 ;  /* 0x0000008a00c47308 */ /* 0x000e640000000800 */
[-C--:B---3--:R-:W-:Y:S01]  /*104a0*/  HMMA.16816.F32 R144, R140, R160.reuse, R4 ;  /* 0x000000a08c90723c */ /* 0x088fe20000001804 */
[----:B------:R-:W-:Y:S07]  /*104b0*/  LDSM.16.MT88.4 R4, [R227+0x1100] ;  /* 0x00110000e304783b */ /* 0x000fee0000004200 */
[----:B------:R2:W3:Y:S01]  /*104c0*/  MUFU.EX2 R138, R2 ;  /* 0x00000002008a7308 */ /* 0x0004e20000000800 */
[----:B-1----:R-:W-:Y:S03]  /*104d0*/  F2FP.PACK_AB R194, R196, R197 ;  /* 0x000000c5c4c2723e */ /* 0x002fe600000000ff */
[----:B--2---:R-:W-:Y:S02]  /*104e0*/  MOV R2, R176 ;  /* 0x000000b000027202 */ /* 0x004fe40000000f00 */
[----:B------:R-:W-:Y:S02]  /*104f0*/  MOV R176, R173 ;  /* 0x000000ad00b07202 */ /* 0x000fe40000000f00 */
[----:B------:R-:W1:Y:S01]  /*10500*/  LDSM.16.MT88.4 R172, [R226+0x1100] ;  /* 0x00110000e2ac783b */ /* 0x000e620000004200 */
[----:B---3--:R-:W-:Y:S07]  /*10510*/  F2FP.PACK_AB R195, R138, R139 ;  /* 0x0000008b8ac3723e */ /* 0x008fee00000000ff */
[C---:B------:R-:W-:Y:S01]  /*10520*/  HMMA.16816.F32 R148, R192.reuse, R160, R8 ;  /* 0x000000a0c094723c */ /* 0x040fe20000001808 */
[----:B------:R-:W2:Y:S07]  /*10530*/  LDSM.16.MT88.4 R8, [R225+0x2900] ;  /* 0x00290000e108783b */ /* 0x000eae0000004200 */
[-C--:B------:R-:W-:Y:S01]  /*10540*/  HMMA.16816.F32 R152, R192, R162.reuse, R12 ;  /* 0x000000a2c098723c */ /* 0x080fe2000000180c */
[----:B------:R-:W3:Y:S07]  /*10550*/  LDSM.16.MT88.4 R12, [R226+0x2900] ;  /* 0x00290000e20c783b */ /* 0x000eee0000004200 */
[C---:B------:R-:W-:Y:S01]  /*10560*/  HMMA.16816.F32 R156, R140.reuse, R162, R16 ;  /* 0x000000a28c9c723c */ /* 0x040fe20000001810 */
[----:B------:R-:W2:Y:S07]  /*10570*/  LDSM.16.MT88.4 R16, [R228+0x2900] ;  /* 0x00290000e410783b */ /* 0x000eae0000004200 */
[-C--:B-1----:R-:W-:Y:S01]  /*10580*/  HMMA.16816.F32 R160, R140, R172.reuse, R20 ;  /* 0x000000ac8ca0723c */ /* 0x082fe20000001814 */
[----:B------:R-:W1:Y:S07]  /*10590*/  LDSM.16.MT88.4 R20, [R227+0x2900] ;  /* 0x00290000e314783b */ /* 0x000e6e0000004200 */
[C---:B------:R-:W-:Y:S07]  /*105a0*/  HMMA.16816.F32 R164, R192.reuse, R172, R24 ;  /* 0x000000acc0a4723c */ /* 0x040fee0000001818 */
[----:B------:R-:W-:Y:S02]  /*105b0*/  MOV R27, R171 ;  /* 0x000000ab001b7202 */ /* 0x000fe40000000f00 */
[----:B------:R-:W-:Y:S03]  /*105c0*/  MOV R26, R170 ;  /* 0x000000aa001a7202 */ /* 0x000fe60000000f00 */
[----:B------:R-:W-:Y:S02]  /*105d0*/  MOV R25, R169 ;  /* 0x000000a900197202 */ /* 0x000fe40000000f00 */
[----:B------:R-:W-:Y:S02]  /*105e0*/  MOV R24, R168 ;  /* 0x000000a800187202 */ /* 0x000fe40000000f00 */
[-C--:B------:R-:W-:Y:S07]  /*105f0*/  HMMA.16816.F32 R168, R192, R174.reuse, R28 ;  /* 0x000000aec0a8723c */ /* 0x080fee000000181c */
[----:B------:R-:W-:Y:S01]  /*10600*/  MOV R29, R179 ;  /* 0x000000b3001d7202 */ /* 0x000fe20000000f00 */
[C---:B------:R-:W-:Y:S01]  /*10610*/  HMMA.16816.F32 R172, R140.reuse, R174, R32 ;  /* 0x000000ae8cac723c */ /* 0x040fe20000001820 */
[----:B------:R-:W4:Y:S03]  /*10620*/  LDL.LU R32, [R1+0x28] ;  /* 0x0000280001207983 */ /* 0x000f260000300800 */
[----:B------:R-:W-:Y:S01]  /*10630*/  MOV R30, R178 ;  /* 0x000000b2001e7202 */ /* 0x000fe20000000f00 */
[----:B------:R-:W4:Y:S01]  /*10640*/  LDL.LU R35, [R1+0x2c] ;  /* 0x00002c0001237983 */ /* 0x000f220000300800 */
[----:B------:R-:W-:Y:S02]  /*10650*/  MOV R31, R183 ;  /* 0x000000b7001f7202 */ /* 0x000fe40000000f00 */
[----:B------:R-:W-:Y:S04]  /*10660*/  MOV R33, R177 ;  /* 0x000000b100217202 */ /* 0x000fe80000000f00 */
[----:B------:R-:W-:Y:S02]  /*10670*/  MOV R34, R176 ;  /* 0x000000b000227202 */ /* 0x000fe40000000f00 */
[-C--:B------:R-:W-:Y:S01]  /*10680*/  HMMA.16816.F32 R176, R140, R188.reuse, R36 ;  /* 0x000000bc8cb0723c */ /* 0x080fe20000001824 */
[----:B------:R-:W4:Y:S02]  /*10690*/  LDL.LU R37, [R1+0x20] ;  /* 0x0000200001257983 */ /* 0x000f240000300800 */
[----:B------:R-:W-:Y:S02]  /*106a0*/  MOV R28, R182 ;  /* 0x000000b6001c7202 */ /* 0x000fe40000000f00 */
[----:B------:R-:W4:Y:S02]  /*106b0*/  LDL.LU R39, [R1+0x24] ;  /* 0x0000240001277983 */ /* 0x000f240000300800 */
[----:B------:R-:W-:Y:S02]  /*106c0*/  MOV R36, R181 ;  /* 0x000000b500247202 */ /* 0x000fe40000000f00 */
[----:B------:R-:W-:Y:S02]  /*106d0*/  MOV R38, R180 ;  /* 0x000000b400267202 */ /* 0x000fe40000000f00 */
[C---:B------:R-:W-:Y:S08]  /*106e0*/  HMMA.16816.F32 R180, R192.reuse, R188, R40 ;  /* 0x000000bcc0b4723c */ /* 0x040ff00000001828 */
[-C--:B------:R-:W-:Y:S08]  /*106f0*/  HMMA.16816.F32 R184, R192, R190.reuse, R44 ;  /* 0x000000bec0b8723c */ /* 0x080ff0000000182c */
[C---:B------:R-:W-:Y:S08]  /*10700*/  HMMA.16816.F32 R188, R140.reuse, R190, R48 ;  /* 0x000000be8cbc723c */ /* 0x040ff00000001830 */
[-C--:B------:R-:W-:Y:S08]  /*10710*/  HMMA.16816.F32 R52, R140, R4.reuse, R52 ;  /* 0x000000048c34723c */ /* 0x080ff00000001834 */
[C---:B------:R-:W-:Y:S08]  /*10720*/  HMMA.16816.F32 R56, R192.reuse, R4, R56 ;  /* 0x00000004c038723c */ /* 0x040ff00000001838 */
[-C--:B------:R-:W-:Y:S08]  /*10730*/  HMMA.16816.F32 R60, R192, R6.reuse, R60 ;  /* 0x00000006c03c723c */ /* 0x080ff0000000183c */
[C---:B------:R-:W-:Y:S08]  /*10740*/  HMMA.16816.F32 R64, R140.reuse, R6, R64 ;  /* 0x000000068c40723c */ /* 0x040ff00000001840 */
[-C--:B--2---:R-:W-:Y:S08]  /*10750*/  HMMA.16816.F32 R68, R140, R8.reuse, R68 ;  /* 0x000000088c44723c */ /* 0x084ff00000001844 */
[C---:B------:R-:W-:Y:S08]  /*10760*/  HMMA.16816.F32 R72, R192.reuse, R8, R72 ;  /* 0x00000008c048723c */ /* 0x040ff00000001848 */
[-C--:B------:R-:W-:Y:S08]  /*10770*/  HMMA.16816.F32 R76, R192, R10.reuse, R76 ;  /* 0x0000000ac04c723c */ /* 0x080ff0000000184c */
[C---:B------:R-:W-:Y:S08]  /*10780*/  HMMA.16816.F32 R80, R140.reuse, R10, R80 ;  /* 0x0000000a8c50723c */ /* 0x040ff00000001850 */
[-C--:B---3--:R-:W-:Y:S08]  /*10790*/  HMMA.16816.F32 R84, R140, R12.reuse, R84 ;  /* 0x0000000c8c54723c */ /* 0x088ff00000001854 */
        /* <DEDUP_REMOVED lines=10> */
[----:B------:R-:W-:Y:S04]  /*10840*/  HMMA.16816.F32 R128, R140, R22, R128 ;  /* 0x000000168c80723c */ /* 0x000fe80000001880 */
[----:B----4-:R-:W-:Y:S02]  /*10850*/  FFMA.FTZ R132, R132, R32, R33 ;  /* 0x0000002084847223 */ /* 0x010fe40000010021 */
[----:B------:R-:W-:Y:S02]  /*10860*/  FFMA.FTZ R0, R0, R35, R34 ;  /* 0x0000002300007223 */ /* 0x000fe40000010022 */
[----:B------:R-:W-:Y:S01]  /*10870*/  FADD.FTZ R4, R30, R132 ;  /* 0x000000841e047221 */ /* 0x000fe20000010000 */
[----:B------:R-:W-:Y:S03]  /*10880*/  MOV R132, R136 ;  /* 0x0000008800847202 */ /* 0x000fe60000000f00 */
[----:B------:R-:W-:Y:S02]  /*10890*/  FADD.FTZ R0, R31, R0 ;  /* 0x000000001f007221 */ /* 0x000fe40000010000 */
[----:B------:R-:W-:Y:S02]  /*108a0*/  FADD.FTZ R4, R26, R4 ;  /* 0x000000041a047221 */ /* 0x000fe40000010000 */
        /* <DEDUP_REMOVED lines=43> */
[----:B------:R-:W-:Y:S01]  /*10b60*/  FADD.FTZ R0, R139, R0 ;  /* 0x000000008b007221 */ /* 0x000fe20000010000 */
[----:B------:R-:W-:Y:S02]  /*10b70*/  MOV R139, R3 ;  /* 0x00000003008b7202 */ /* 0x000fe40000000f00 */
[----:B------:R1:W-:Y:S01]  /*10b80*/  STL [R1+0x28], R2 ;  /* 0x0000280201007387 */ /* 0x0003e20000100800 */
[----:B------:R-:W-:Y:S01]  /*10b90*/  FADD.FTZ R0, R138, R0 ;  /* 0x000000008a007221 */ /* 0x000fe20000010000 */
[----:B------:R-:W-:Y:S04]  /*10ba0*/  MOV R138, R135 ;  /* 0x00000087008a7202 */ /* 0x000fe80000000f00 */
[----:B------:R2:W-:Y:S01]  /*10bb0*/  STL [R1+0x2c], R0 ;  /* 0x00002c0001007387 */ /* 0x0005e20000100800 */
[----:B-1----:R-:W-:Y:S01]  /*10bc0*/  MOV R2, R137 ;  /* 0x0000008900027202 */ /* 0x002fe20000000f00 */
[----:B------:R-:W-:-:S05]  /*10bd0*/  @P0 BRA `(.L_x_636) ;  /* 0xffffc61000000947 */ /* 0x000fca000383ffff */
.L_x_633:
[----:B------:R-:W-:-:S06]  /*10be0*/  UISETP.GE.AND UP0, UPT, UR24, UR8, UPT ;  /* 0x000000081800728c */ /* 0x000fcc000bf06270 */
[----:B------:R-:W-:-:S13]  /*10bf0*/  PLOP3.LUT P0, PT, PT, PT, UP0, 0x80, 0x0 ;  /* 0x000000000000781c */ /* 0x000fda0003f0f008 */
[----:B------:R-:W-:Y:S05]  /*10c00*/  @!P0 BRA `(.L_x_637) ;  /* 0x000052b000008947 */ /* 0x000fea0003800000 */
[----:B-1----:R-:W3:Y:S01]  /*10c10*/  LDL.LU R4, [R1+0xc] ;  /* 0x00000c0001047983 */ /* 0x002ee20000300800 */
[----:B------:R-:W-:Y:S01]  /*10c20*/  IMAD.MOV.U32 R134, RZ, RZ, R136 ;  /* 0x000000ffff867224 */ /* 0x000fe200078e0088 */
[----:B------:R-:W-:Y:S01]  /*10c30*/  MOV R139, R3 ;  /* 0x00000003008b7202 */ /* 0x000fe20000000f00 */
[----:B------:R-:W-:Y:S02]  /*10c40*/  IMAD.MOV.U32 R132, RZ, RZ, R137 ;  /* 0x000000ffff847224 */ /* 0x000fe400078e0089 */
[----:B------:R-:W-:Y:S01]  /*10c50*/  IMAD.MOV.U32 R138, RZ, RZ, R135 ;  /* 0x000000ffff8a7224 */ /* 0x000fe200078e0087 */
[----:B--23--:R-:W-:-:S04]  /*10c60*/  SHF.R.S32.HI R0, RZ, 0x1f, R4 ;  /* 0x0000001fff007819 */ /* 0x00cfc80000011404 */
[C---:B------:R-:W-:Y:S02]  /*10c70*/  SHF.L.U64.HI R2, R4.reuse, 0x1, R0 ;  /* 0x0000000104027819 */ /* 0x040fe40000010200 */
[----:B------:R-:W-:-:S05]  /*10c80*/  SHF.L.U32 R0, R4, 0x1, RZ ;  /* 0x0000000104007819 */ /* 0x000fca00000006ff */
[----:B------:R1:W-:Y:S04]  /*10c90*/  STL [R1+0xc], R0 ;  /* 0x00000c0001007387 */ /* 0x0003e80000100800 */
[----:B------:R2:W-:Y:S04]  /*10ca0*/  STL [R1+0x10], R2 ;  /* 0x0000100201007387 */ /* 0x0005e80000100800 */
[----:B------:R-:W2:Y:S04]  /*10cb0*/  LDL.LU R5, [R1+0x3c] ;  /* 0x00003c0001057983 */ /* 0x000ea80000300800 */
[----:B------:R-:W1:Y:S02]  /*10cc0*/  LDL.LU R4, [R1+0x34] ;  /* 0x0000340001047983 */ /* 0x000e640000300800 */
[C---:B-1----:R-:W-:Y:S01]  /*10cd0*/  IMAD.SHL.U32 R0, R4.reuse, 0x2, RZ ;  /* 0x0000000204007824 */ /* 0x042fe200078e00ff */
[----:B--2---:R-:W-:-:S04]  /*10ce0*/  SHF.L.U64.HI R2, R4, 0x1, R5 ;  /* 0x0000000104027819 */ /* 0x004fc80000010205 */
[----:B------:R1:W-:Y:S04]  /*10cf0*/  STL [R1+0x4], R0 ;  /* 0x0000040001007387 */ /* 0x0003e80000100800 */
[----:B------:R1:W-:Y:S02]  /*10d00*/  STL [R1+0x8], R2 ;  /* 0x0000080201007387 */ /* 0x0003e40000100800 */
.L_x_655:
[----:B------:R-:W2:Y:S01]  /*10d10*/  LDL R249, [R1+0xc] ;  /* 0x00000c0001f97983 */ /* 0x000ea20000100800 */
[----:B-1----:R-:W-:Y:S01]  /*10d20*/  SHF.R.S32.HI R0, RZ, 0x1f, R243 ;  /* 0x0000001fff007819 */ /* 0x002fe200000114f3 */
[----:B------:R-:W-:Y:S04]  /*10d30*/  DEPBAR.LE SB0, 0x0 ;  /* 0x000080000000791a */ /* 0x000fe80000000000 */
[----:B------:R-:W3:Y:S01]  /*10d40*/  LDL R247, [R1+0x10] ;  /* 0x0000100001f77983 */ /* 0x000ee20000100800 */
[----:B------:R-:W-:Y:S01]  /*10d50*/  IMAD R0, R0, c[0x0][0x208], RZ ;  /* 0x0000820000007a24 */ /* 0x000fe200078e02ff */
[----:B------:R-:W-:Y:S01]  /*10d60*/  IADD3 R38, R252, 0x100, RZ ;  /* 0x00000100fc267810 */ /* 0x000fe20007ffe0ff */
[C---:B------:R-:W-:Y:S01]  /*10d70*/  IMAD.WIDE.U32 R2, R243.reuse, c[0x0][0x208], RZ ;  /* 0x00008200f3027a25 */ /* 0x040fe200078e00ff */
[----:B------:R-:W4:Y:S01]  /*10d80*/  LDL R248, [R1+0x4] ;  /* 0x0000040001f87983 */ /* 0x000f220000100800 */
[----:B------:R-:W-:Y:S02]  /*10d90*/  UISETP.GT.AND UP0, UPT, UR24, UR8, UPT ;  /* 0x000000081800728c */ /* 0x000fe4000bf04270 */
[----:B------:R-:W-:Y:S01]  /*10da0*/  IMAD R0, R243, c[0x0][0x20c], R0 ;  /* 0x00008300f3007a24 */ /* 0x000fe200078e0200 */
[----:B------:R-:W4:Y:S04]  /*10db0*/  LDL R246, [R1+0x8] ;  /* 0x0000080001f67983 */ /* 0x000f280000100800 */
[----:B------:R-:W-:Y:S01]  /*10dc0*/  BAR.SYNC.DEFER_BLOCKING 0x0 ;  /* 0x0000000000007b1d */ /* 0x000fe20000010000 */
[----:B------:R-:W-:Y:S02]  /*10dd0*/  IADD3 R3, R3, R0, RZ ;  /* 0x0000000003037210 */ /* 0x000fe40007ffe0ff */
[----:B------:R-:W-:Y:S03]  /*10de0*/  SHF.R.S32.HI R0, RZ, 0x1f, R242 ;  /* 0x0000001fff007819 */ /* 0x000fe600000114f2 */
[----:B------:R-:W-:Y:S04]  /*10df0*/  IMAD.WIDE.U32 R2, R242, c[0x0][0x218], R2 ;  /* 0x00008600f2027a25 */ /* 0x000fe800078e0002 */
[----:B------:R-:W-:Y:S01]  /*10e00*/  IMAD R0, R0, c[0x0][0x218], RZ ;  /* 0x0000860000007a24 */ /* 0x000fe200078e02ff */
[----:B------:R-:W-:Y:S03]  /*10e10*/  IADD3 R2, P0, R2, UR22, RZ ;  /* 0x0000001602027c10 */ /* 0x000fe6000ff1e0ff */
[----:B------:R-:W-:Y:S05]  /*10e20*/  IMAD R0, R242, c[0x0][0x21c], R0 ;  /* 0x00008700f2007a24 */ /* 0x000fea00078e0200 */
[----:B------:R-:W-:Y:S02]  /*10e30*/  IADD3.X R3, R3, UR16, R0, P0, !PT ;  /* 0x0000001003037c10 */ /* 0x000fe400087fe400 */
[C---:B------:R-:W-:Y:S01]  /*10e40*/  LEA R0, P0, R2.reuse, c[0x0][0x1f8], 0x1 ;  /* 0x00007e0002007a11 */ /* 0x040fe200078008ff */
[----:B-----5:R-:W-:Y:S03]  /*10e50*/  LDSM.16.M88.4 R48, [R231+0x6100] ;  /* 0x00610000e730783b */ /* 0x020fe60000000200 */
[----:B------:R-:W-:Y:S05]  /*10e60*/  LEA.HI.X R2, R2, c[0x0][0x1fc], R3, 0x1, P0 ;  /* 0x00007f0002027a11 */ /* 0x000fea00000f0c03 */
[----:B------:R-:W1:Y:S08]  /*10e70*/  LDSM.16.M88.4 R16, [R224+0x3100] ;  /* 0x00310000e010783b */ /* 0x000e700000000200 */
[----:B------:R-:W-:Y:S08]  /*10e80*/  SHFL.IDX PT, R3, R0, RZ, 0x181f ;  /* 0x00181fff00037589 */ /* 0x000ff000000e0000 */
[----:B------:R-:W-:Y:S08]  /*10e90*/  SHFL.IDX PT, R20, R2, RZ, 0x181f ;  /* 0x00181fff02147589 */ /* 0x000ff000000e0000 */
[----:B------:R-:W1:Y:S08]  /*10ea0*/  LDSM.16.M88.4 R44, [R231+0x8100] ;  /* 0x00810000e72c783b */ /* 0x000e700000000200 */
[----:B------:R-:W-:Y:S01]  /*10eb0*/  SHFL.IDX PT, R31, R2, 0x1, 0x181f ;  /* 0x00381f00021f7f89 */ /* 0x000fe200000e0000 */
[-C--:B-1----:R-:W-:Y:S07]  /*10ec0*/  HMMA.16816.F32 R4, R48, R16.reuse, RZ ;  /* 0x000000103004723c */ /* 0x082fee00000018ff */
[----:B------:R-:W-:Y:S08]  /*10ed0*/  SHFL.IDX PT, R30, R2, 0x2, 0x181f ;  /* 0x00581f00021e7f89 */ /* 0x000ff000000e0000 */
[----:B------:R-:W-:Y:S08]  /*10ee0*/  LDSM.16.M88.4 R32, [R224+0x3900] ;  /* 0x00390000e020783b */ /* 0x000ff00000000200 */
[----:B------:R-:W-:Y:S01]  /*10ef0*/  LDSM.16.M88.4 R140, [R224+0x4100] ;  /* 0x00410000e08c783b */ /* 0x000fe20000000200 */
[C---:B------:R-:W-:Y:S07]  /*10f00*/  HMMA.16816.F32 R8, R44.reuse, R16, RZ ;  /* 0x000000102c08723c */ /* 0x040fee00000018ff */
[----:B------:R-:W-:Y:S01]  /*10f10*/  LDSM.16.M88.4 R192, [R233+0x6100] ;  /* 0x00610000e9c0783b */ /* 0x000fe20000000200 */
[-C--:B------:R-:W-:Y:S07]  /*10f20*/  HMMA.16816.F32 R12, R44, R18.reuse, RZ ;  /* 0x000000122c0c723c */ /* 0x080fee00000018ff */
[----:B------:R-:W-:Y:S01]  /*10f30*/  LDSM.16.M88.4 R196, [R235] ;  /* 0x00000000ebc4783b */ /* 0x000fe20000000200 */
[C---:B------:R-:W-:Y:S07]  /*10f40*/  HMMA.16816.F32 R16, R48.reuse, R18, RZ ;  /* 0x000000123010723c */ /* 0x040fee00000018ff */
[----:B------:R-:W-:Y:S08]  /*10f50*/  LDSM.16.M88.4 R200, [R233+0x8100] ;  /* 0x00810000e9c8783b */ /* 0x000ff00000000200 */
[----:B------:R-:W-:Y:S08]  /*10f60*/  LDSM.16.M88.4 R204, [R241] ;  /* 0x00000000f1cc783b */ /* 0x000ff00000000200 */
[----:B------:R-:W-:Y:S08]  /*10f70*/  LDSM.16.M88.4 R208, [R240] ;  /* 0x00000000f0d0783b */ /* 0x000ff00000000200 */
[----:B------:R-:W-:Y:S08]  /*10f80*/  SHFL.IDX PT, R26, R0, 0x1, 0x181f ;  /* 0x00381f00001a7f89 */ /* 0x000ff000000e0000 */
[----:B------:R-:W1:Y:S01]  /*10f90*/  SHFL.IDX PT, R0, R0, 0x2, 0x181f ;  /* 0x00581f0000007f89 */ /* 0x000e6200000e0000 */
[C---:B--2---:R-:W-:Y:S04]  /*10fa0*/  IADD3 R24, P1, R3.reuse, R249, RZ ;  /* 0x000000f903187210 */ /* 0x044fe80007f3e0ff */
[----:B---3--:R-:W-:Y:S02]  /*10fb0*/  IADD3.X R25, R20, R247, RZ, P1, !PT ;  /* 0x000000f714197210 */ /* 0x008fe40000ffe4ff */
[----:B-1----:R-:W-:Y:S02]  /*10fc0*/  IADD3 R36, P1, R0, R249, RZ ;  /* 0x000000f900247210 */ /* 0x002fe40007f3e0ff */
[----:B----4-:R-:W-:Y:S01]  /*10fd0*/  IADD3 R2, P0, R3, R248, RZ ;  /* 0x000000f803027210 */ /* 0x010fe20007f1e0ff */
[----:B------:R-:W-:Y:S01]  /*10fe0*/  @!PT LDS RZ, [RZ] ;  /* 0x00000000fffff984 */ /* 0x000fe20000000800 */
[----:B------:R1:W-:Y:S01]  /*10ff0*/  LDGSTS.E.BYPASS.LTC128B.128 [R38], [R24.64], !P6 ;  /* 0x0000000018267fae */ /* 0x0003e2000f101d54 */
[----:B------:R-:W-:Y:S02]  /*11000*/  IADD3.X R37, R30, R247, RZ, P1, !PT ;  /* 0x000000f71e257210 */ /* 0x000fe40000ffe4ff */
[----:B------:R-:W-:Y:S02]  /*11010*/  IADD3.X R3, R20, R246, RZ, P0, !PT ;  /* 0x000000f614037210 */ /* 0x000fe400007fe4ff */
[-C--:B------:R-:W-:Y:S01]  /*11020*/  HMMA.16816.F32 R20, R48, R32.reuse, RZ ;  /* 0x000000203014723c */ /* 0x080fe200000018ff */
[C---:B------:R-:W-:Y:S02]  /*11030*/  IADD3 R28, P0, R26.reuse, R249, RZ ;  /* 0x000000f91a1c7210 */ /* 0x040fe40007f1e0ff */
[----:B------:R2:W-:Y:S02]  /*11040*/  LDGSTS.E.BYPASS.LTC128B.128 [R38+0x1800], [R2.64], !P5 ;  /* 0x0180000002267fae */ /* 0x0005e4000e901d54 */
[C---:B------:R-:W-:Y:S06]  /*11050*/  IADD3.X R29, R31.reuse, R247, RZ, P0, !PT ;  /* 0x000000f71f1d7210 */ /* 0x040fec00007fe4ff */
[----:B------:R3:W-:Y:S01]  /*11060*/  LDGSTS.E.BYPASS.LTC128B.128 [R38+0x800], [R28.64], !P6 ;  /* 0x008000001c267fae */ /* 0x0007e2000f101d54 */
[----:B--2---:R-:W-:Y:S02]  /*11070*/  IADD3 R2, P2, R26, R248, RZ ;  /* 0x000000f81a027210 */ /* 0x004fe40007f5e0ff */
[C---:B-1----:R-:W-:Y:S02]  /*11080*/  HMMA.16816.F32 R24, R44.reuse, R32, RZ ;  /* 0x000000202c18723c */ /* 0x042fe400000018ff */
[----:B------:R-:W-:Y:S05]  /*11090*/  IADD3.X R3, R31, R246, RZ, P2, !PT ;  /* 0x000000f61f037210 */ /* 0x000fea00017fe4ff */
[----:B------:R1:W-:Y:S01]  /*110a0*/  LDGSTS.E.BYPASS.LTC128B.128 [R38+0x2000], [R2.64], !P5 ;  /* 0x0200000002267fae */ /* 0x0003e2000e901d54 */
[----:B------:R-:W-:Y:S04]  /*110b0*/  IADD3 R32, P0, R0, R248, RZ ;  /* 0x000000f800207210 */ /* 0x000fe80007f1e0ff */
[----:B------:R-:W-:Y:S02]  /*110c0*/  IADD3.X R33, R30, R246, RZ, P0, !PT ;  /* 0x000000f61e217210 */ /* 0x000fe400007fe4ff */
[-C--:B---3--:R-:W-:Y:S01]  /*110d0*/  HMMA.16816.F32 R28, R44, R34.reuse, RZ ;  /* 0x000000222c1c723c */ /* 0x088fe200000018ff */
[----:B------:R1:W-:Y:S01]  /*110e0*/  LDGSTS.E.BYPASS.LTC128B.128 [R38+0x1000], [R36.64], !P6 ;  /* 0x0100000024267fae */ /* 0x0003e2000f101d54 */
[----:B------:R-:W-:Y:S07]  /*110f0*/  PLOP3.LUT P0, PT, PT, PT, UP0, 0x80, 0x0 ;  /* 0x000000000000781c */ /* 0x000fee0003f0f008 */
[----:B------:R2:W-:Y:S08]  /*11100*/  LDGSTS.E.BYPASS.LTC128B.128 [R38+0x2800], [R32.64], !P5 ;  /* 0x0280000020267fae */ /* 0x0005f0000e901d54 */
[----:B------:R-:W-:Y:S08]  /*11110*/  LDSM.16.M88.4 R212, [R232+0x6100] ;  /* 0x00610000e8d4783b */ /* 0x000ff00000000200 */
[----:B------:R-:W0:Y:S08]  /*11120*/  LDGDEPBAR ;  /* 0x00000000000079af */ /* 0x000e300000000000 */
[----:B------:R-:W3:Y:S01]  /*11130*/  LDSM.16.M88.4 R216, [R230+0x3100] ;  /* 0x00310000e6d8783b */ /* 0x000ee20000000200 */
[C---:B--2---:R-:W-:Y:S07]  /*11140*/  HMMA.16816.F32 R32, R48.reuse, R34, RZ ;  /* 0x000000223020723c */ /* 0x044fee00000018ff */
[----:B------:R-:W2:Y:S01]  /*11150*/  LDSM.16.M88.4 R220, [R232+0x8100] ;  /* 0x00810000e8dc783b */ /* 0x000ea20000000200 */
[-C--:B-1----:R-:W-:Y:S08]  /*11160*/  HMMA.16816.F32 R36, R48, R140.reuse, RZ ;  /* 0x0000008c3024723c */ /* 0x082ff000000018ff */
        /* <DEDUP_REMOVED lines=8> */
[----:B------:R-:W4:Y:S07]  /*111f0*/  LDSM.16.M88.4 R196, [R230+0x4100] ;  /* 0x00410000e6c4783b */ /* 0x000f2e0000000200 */
        /* <DEDUP_REMOVED lines=8> */
[----:B------:R-:W-:Y:S07]  /*11280*/  LDSM.16.M88.4 R200, [R229] ;  /* 0x00000000e5c8783b */ /* 0x000fee0000000200 */
[----:B------:R-:W-:Y:S01]  /*11290*/  HMMA.16816.F32 R48, R192, R210, R48 ;  /* 0x000000d2c030723c */ /* 0x000fe20000001830 */
[----:B------:R-:W4:Y:S07]  /*112a0*/  LDSM.16.M88.4 R192, [R234+0x6100] ;  /* 0x00610000eac0783b */ /* 0x000f2e0000000200 */
[-C--:B---3--:R-:W-:Y:S01]  /*112b0*/  HMMA.16816.F32 R4, R212, R216.reuse, R4 ;  /* 0x000000d8d404723c */ /* 0x088fe20000001804 */
[----:B------:R-:W3:Y:S07]  /*112c0*/  LDSM.16.M88.4 R208, [R229+0x800] ;  /* 0x00080000e5d0783b */ /* 0x000eee0000000200 */
[C---:B--2---:R-:W-:Y:S08]  /*112d0*/  HMMA.16816.F32 R8, R220.reuse, R216, R8 ;  /* 0x000000d8dc08723c */ /* 0x044ff00000001808 */
[-C--:B------:R-:W-:Y:S08]  /*112e0*/  HMMA.16816.F32 R12, R220, R218.reuse, R12 ;  /* 0x000000dadc0c723c */ /* 0x080ff0000000180c */
[C---:B------:R-:W-:Y:S01]  /*112f0*/  HMMA.16816.F32 R16, R212.reuse, R218, R16 ;  /* 0x000000dad410723c */ /* 0x040fe20000001810 */
[----:B------:R-:W2:Y:S07]  /*11300*/  LDSM.16.M88.4 R216, [R229+0x1000] ;  /* 0x00100000e5d8783b */ /* 0x000eae0000000200 */
[-C--:B-1----:R-:W-:Y:S08]  /*11310*/  HMMA.16816.F32 R20, R212, R140.reuse, R20 ;  /* 0x0000008cd414723c */ /* 0x082ff00000001814 */
[C---:B------:R-:W-:Y:S08]  /*11320*/  HMMA.16816.F32 R24, R220.reuse, R140, R24 ;  /* 0x0000008cdc18723c */ /* 0x040ff00000001818 */
[-C--:B------:R-:W-:Y:S08]  /*11330*/  HMMA.16816.F32 R28, R220, R142.reuse, R28 ;  /* 0x0000008edc1c723c */ /* 0x080ff0000000181c */
[C---:B------:R-:W-:Y:S01]  /*11340*/  HMMA.16816.F32 R32, R212.reuse, R142, R32 ;  /* 0x0000008ed420723c */ /* 0x040fe20000001820 */
[----:B------:R-:W-:Y:S07]  /*11350*/  LDSM.16.M88.4 R140, [R231+0xa100] ;  /* 0x00a10000e78c783b */ /* 0x000fee0000000200 */
[-C--:B----4-:R-:W-:Y:S08]  /*11360*/  HMMA.16816.F32 R36, R212, R196.reuse, R36 ;  /* 0x000000c4d424723c */ /* 0x090ff00000001824 */
[C---:B------:R-:W-:Y:S08]  /*11370*/  HMMA.16816.F32 R40, R220.reuse, R196, R40 ;  /* 0x000000c4dc28723c */ /* 0x040ff00000001828 */
[-C--:B------:R-:W-:Y:S01]  /*11380*/  HMMA.16816.F32 R44, R220, R198.reuse, R44 ;  /* 0x000000c6dc2c723c */ /* 0x080fe2000000182c */
[----:B------:R-:W-:Y:S07]  /*11390*/  LDSM.16.M88.4 R220, [R238] ;  /* 0x00000000eedc783b */ /* 0x000fee0000000200 */
[----:B------:R-:W-:Y:S01]  /*113a0*/  HMMA.16816.F32 R48, R212, R198, R48 ;  /* 0x000000c6d430723c */ /* 0x000fe20000001830 */
[----:B------:R-:W1:Y:S07]  /*113b0*/  LDSM.16.M88.4 R196, [R224+0x4900] ;  /* 0x00490000e0c4783b */ /* 0x000e6e0000000200 */
[-C--:B------:R-:W-:Y:S01]  /*113c0*/  HMMA.16816.F32 R4, R192, R200.reuse, R4 ;  /* 0x000000c8c004723c */ /* 0x080fe20000001804 */
[----:B------:R-:W4:Y:S07]  /*113d0*/  LDSM.16.M88.4 R212, [R231+0xc100] ;  /* 0x00c10000e7d4783b */ /* 0x000f2e0000000200 */
[C---:B------:R-:W-:Y:S08]  /*113e0*/  HMMA.16816.F32 R8, R204.reuse, R200, R8 ;  /* 0x000000c8cc08723c */ /* 0x040ff00000001808 */
[-C--:B------:R-:W-:Y:S08]  /*113f0*/  HMMA.16816.F32 R12, R204, R202.reuse, R12 ;  /* 0x000000cacc0c723c */ /* 0x080ff0000000180c */
[C---:B------:R-:W-:Y:S01]  /*11400*/  HMMA.16816.F32 R16, R192.reuse, R202, R16 ;  /* 0x000000cac010723c */ /* 0x040fe20000001810 */
[----:B------:R-:W1:Y:S07]  /*11410*/  LDSM.16.M88.4 R200, [R224+0x5100] ;  /* 0x00510000e0c8783b */ /* 0x000e6e0000000200 */
[-C--:B---3--:R-:W-:Y:S08]  /*11420*/  HMMA.16816.F32 R20, R192, R208.reuse, R20 ;  /* 0x000000d0c014723c */ /* 0x088ff00000001814 */
[C---:B------:R-:W-:Y:S08]  /*11430*/  HMMA.16816.F32 R24, R204.reuse, R208, R24 ;  /* 0x000000d0cc18723c */ /* 0x040ff00000001818 */
[-C--:B------:R-:W-:Y:S08]  /*11440*/  HMMA.16816.F32 R28, R204, R210.reuse, R28 ;  /* 0x000000d2cc1c723c */ /* 0x080ff0000000181c */
[C---:B------:R-:W-:Y:S01]  /*11450*/  HMMA.16816.F32 R32, R192.reuse, R210, R32 ;  /* 0x000000d2c020723c */ /* 0x040fe20000001820 */
[----:B------:R-:W-:Y:S07]  /*11460*/  LDSM.16.M88.4 R208, [R239] ;  /* 0x00000000efd0783b */ /* 0x000fee0000000200 */
[-C--:B--2---:R-:W-:Y:S08]  /*11470*/  HMMA.16816.F32 R36, R192, R216.reuse, R36 ;  /* 0x000000d8c024723c */ /* 0x084ff00000001824 */
[C---:B------:R-:W-:Y:S08]  /*11480*/  HMMA.16816.F32 R40, R204.reuse, R216, R40 ;  /* 0x000000d8cc28723c */ /* 0x040ff00000001828 */
[-C--:B------:R-:W-:Y:S01]  /*11490*/  HMMA.16816.F32 R44, R204, R218.reuse, R44 ;  /* 0x000000dacc2c723c */ /* 0x080fe2000000182c */
[----:B------:R-:W2:Y:S07]  /*114a0*/  LDSM.16.M88.4 R204, [R224+0x5900] ;  /* 0x00590000e0cc783b */ /* 0x000eae0000000200 */
[----:B------:R-:W-:Y:S01]  /*114b0*/  HMMA.16816.F32 R48, R192, R218, R48 ;  /* 0x000000dac030723c */ /* 0x000fe20000001830 */
[----:B------:R-:W3:Y:S07]  /*114c0*/  LDSM.16.M88.4 R192, [R233+0xa100] ;  /* 0x00a10000e9c0783b */ /* 0x000eee0000000200 */
[-C--:B-1----:R-:W-:Y:S01]  /*114d0*/  HMMA.16816.F32 R4, R140, R196.reuse, R4 ;  /* 0x000000c48c04723c */ /* 0x082fe20000001804 */
[----:B------:R-:W1:Y:S07]  /*114e0*/  LDSM.16.M88.4 R216, [R233+0xc100] ;  /* 0x00c10000e9d8783b */ /* 0x000e6e0000000200 */
[C---:B----4-:R-:W-:Y:S08]  /*114f0*/  HMMA.16816.F32 R8, R212.reuse, R196, R8 ;  /* 0x000000c4d408723c */ /* 0x050ff00000001808 */
[-C--:B------:R-:W-:Y:S08]  /*11500*/  HMMA.16816.F32 R12, R212, R198.reuse, R12 ;  /* 0x000000c6d40c723c */ /* 0x080ff0000000180c */
[C---:B------:R-:W-:Y:S01]  /*11510*/  HMMA.16816.F32 R16, R140.reuse, R198, R16 ;  /* 0x000000c68c10723c */ /* 0x040fe20000001810 */
[----:B------:R-:W4:Y:S07]  /*11520*/  LDSM.16.M88.4 R196, [R237] ;  /* 0x00000000edc4783b */ /* 0x000f2e0000000200 */
[-C--:B------:R-:W-:Y:S08]  /*11530*/  HMMA.16816.F32 R20, R140, R200.reuse, R20 ;  /* 0x000000c88c14723c */ /* 0x080ff00000001814 */
[C---:B------:R-:W-:Y:S08]  /*11540*/  HMMA.16816.F32 R24, R212.reuse, R200, R24 ;  /* 0x000000c8d418723c */ /* 0x040ff00000001818 */
[-C--:B------:R-:W-:Y:S08]  /*11550*/  HMMA.16816.F32 R28, R212, R202.reuse, R28 ;  /* 0x000000cad41c723c */ /* 0x080ff0000000181c */
[C---:B------:R-:W-:Y:S01]  /*11560*/  HMMA.16816.F32 R32, R140.reuse, R202, R32 ;  /* 0x000000ca8c20723c */ /* 0x040fe20000001820 */
[----:B------:R-:W-:Y:S07]  /*11570*/  LDSM.16.M88.4 R200, [R230+0x4900] ;  /* 0x00490000e6c8783b */ /* 0x000fee0000000200 */
[-C--:B--2---:R-:W-:Y:S08]  /*11580*/  HMMA.16816.F32 R36, R140, R204.reuse, R36 ;  /* 0x000000cc8c24723c */ /* 0x084ff00000001824 */
[C---:B------:R-:W-:Y:S08]  /*11590*/  HMMA.16816.F32 R40, R212.reuse, R204, R40 ;  /* 0x000000ccd428723c */ /* 0x040ff00000001828 */
[-C--:B------:R-:W-:Y:S01]  /*115a0*/  HMMA.16816.F32 R44, R212, R206.reuse, R44 ;  /* 0x000000ced42c723c */ /* 0x080fe2000000182c */
[----:B------:R-:W-:Y:S07]  /*115b0*/  LDSM.16.M88.4 R212, [R230+0x5900] ;  /* 0x00590000e6d4783b */ /* 0x000fee0000000200 */
[----:B------:R-:W-:Y:S01]  /*115c0*/  HMMA.16816.F32 R48, R140, R206, R48 ;  /* 0x000000ce8c30723c */ /* 0x000fe20000001830 */
[----:B------:R-:W2:Y:S07]  /*115d0*/  LDSM.16.M88.4 R140, [R232+0xa100] ;  /* 0x00a10000e88c783b */ /* 0x000eae0000000200 */
[-C--:B---3--:R-:W-:Y:S01]  /*115e0*/  HMMA.16816.F32 R4, R192, R208.reuse, R4 ;  /* 0x000000d0c004723c */ /* 0x088fe20000001804 */
[----:B------:R-:W3:Y:S07]  /*115f0*/  LDSM.16.M88.4 R204, [R232+0xc100] ;  /* 0x00c10000e8cc783b */ /* 0x000eee0000000200 */
[C---:B-1----:R-:W-:Y:S08]  /*11600*/  HMMA.16816.F32 R8, R216.reuse, R208, R8 ;  /* 0x000000d0d808723c */ /* 0x042ff00000001808 */
[-C--:B------:R-:W-:Y:S08]  /*11610*/  HMMA.16816.F32 R12, R216, R210.reuse, R12 ;  /* 0x000000d2d80c723c */ /* 0x080ff0000000180c */
[C---:B------:R-:W-:Y:S01]  /*11620*/  HMMA.16816.F32 R16, R192.reuse, R210, R16 ;  /* 0x000000d2c010723c */ /* 0x040fe20000001810 */
[----:B------:R-:W1:Y:S07]  /*11630*/  LDSM.16.M88.4 R208, [R230+0x5100] ;  /* 0x00510000e6d0783b */ /* 0x000e6e0000000200 */
[-C--:B------:R-:W-:Y:S08]  /*11640*/  HMMA.16816.F32 R20, R192, R220.reuse, R20 ;  /* 0x000000dcc014723c */ /* 0x080ff00000001814 */
[C---:B------:R-:W-:Y:S08]  /*11650*/  HMMA.16816.F32 R24, R216.reuse, R220, R24 ;  /* 0x000000dcd818723c */ /* 0x040ff00000001818 */
[-C--:B------:R-:W-:Y:S08]  /*11660*/  HMMA.16816.F32 R28, R216, R222.reuse, R28 ;  /* 0x000000ded81c723c */ /* 0x080ff0000000181c */
[C---:B------:R-:W-:Y:S01]  /*11670*/  HMMA.16816.F32 R32, R192.reuse, R222, R32 ;  /* 0x000000dec020723c */ /* 0x040fe20000001820 */
[----:B------:R-:W-:Y:S07]  /*11680*/  LDSM.16.M88.4 R220, [R229+0x1800] ;  /* 0x00180000e5dc783b */ /* 0x000fee0000000200 */
[-C--:B----4-:R-:W-:Y:S08]  /*11690*/  HMMA.16816.F32 R36, R192, R196.reuse, R36 ;  /* 0x000000c4c024723c */ /* 0x090ff00000001824 */
[C---:B------:R-:W-:Y:S08]  /*116a0*/  HMMA.16816.F32 R40, R216.reuse, R196, R40 ;  /* 0x000000c4d828723c */ /* 0x040ff00000001828 */
[-C--:B------:R-:W-:Y:S01]  /*116b0*/  HMMA.16816.F32 R44, R216, R198.reuse, R44 ;  /* 0x000000c6d82c723c */ /* 0x080fe2000000182c */
[----:B------:R-:W4:Y:S07]  /*116c0*/  LDSM.16.M88.4 R216, [R234+0xa100] ;  /* 0x00a10000ead8783b */ /* 0x000f2e0000000200 */
[----:B------:R-:W-:Y:S01]  /*116d0*/  HMMA.16816.F32 R48, R192, R198, R48 ;  /* 0x000000c6c030723c */ /* 0x000fe20000001830 */
[----:B------:R-:W4:Y:S07]  /*116e0*/  LDSM.16.M88.4 R192, [R236+0xc100] ;  /* 0x00c10000ecc0783b */ /* 0x000f2e0000000200 */
[-C--:B--2---:R-:W-:Y:S08]  /*116f0*/  HMMA.16816.F32 R4, R140, R200.reuse, R4 ;  /* 0x000000c88c04723c */ /* 0x084ff00000001804 */
        /* <DEDUP_REMOVED lines=11> */
[-C--:B----4-:R-:W-:Y:S08]  /*117b0*/  HMMA.16816.F32 R4, R216, R220.reuse, R4 ;  /* 0x000000dcd804723c */ /* 0x090ff00000001804 */
        /* <DEDUP_REMOVED lines=29> */
[----:B------:R-:W2:Y:S01]  /*11990*/  MUFU.TANH R215, R14 ;  /* 0x0000000e00d77308 */ /* 0x000ea20000002400 */
[----:B-1----:R-:W1:Y:S01]  /*119a0*/  LDSM.16.M88.4 R8, [R229+0x2800] ;  /* 0x00280000e508783b */ /* 0x002e620000000200 */
[----:B------:R-:W-:Y:S04]  /*119b0*/  DEPBAR.LE SB0, 0x0 ;  /* 0x000080000000791a */ /* 0x000fe80000000000 */
[-C--:B----4-:R-:W-:Y:S04]  /*119c0*/  HMMA.16816.F32 R20, R216, R4.reuse, R20 ;  /* 0x00000004d814723c */ /* 0x090fe80000001814 */
[----:B------:R-:W4:Y:S01]  /*119d0*/  MUFU.TANH R214, R15 ;  /* 0x0000000f00d67308 */ /* 0x000f220000002400 */
[----:B------:R-:W-:Y:S03]  /*119e0*/  BAR.SYNC.DEFER_BLOCKING 0x0 ;  /* 0x0000000000007b1d */ /* 0x000fe60000010000 */
[C---:B------:R-:W-:Y:S06]  /*119f0*/  HMMA.16816.F32 R24, R192.reuse, R4, R24 ;  /* 0x00000004c018723c */ /* 0x040fec0000001818 */
[----:B------:R1:W1:Y:S02]  /*11a00*/  MUFU.TANH R143, R18 ;  /* 0x00000012008f7308 */ /* 0x0002640000002400 */
        /* <DEDUP_REMOVED lines=25> */
[----:B------:R2:W2:Y:S01]  /*11ba0*/  MUFU.TANH R199, R23 ;  /* 0x0000001700c77308 */ /* 0x0004a20000002400 */
[----:B------:R-:W-:Y:S02]  /*11bb0*/  FMUL.FTZ R42, R42, c[0x0][0x320] ;  /* 0x0000c8002a2a7a20 */ /* 0x000fe40000410000 */
[----:B------:R-:W-:Y:S02]  /*11bc0*/  FMUL.FTZ R43, R43, c[0x0][0x320] ;  /* 0x0000c8002b2b7a20 */ /* 0x000fe40000410000 */
[----:B------:R-:W-:Y:S02]  /*11bd0*/  FMUL.FTZ R46, R46, c[0x0][0x320] ;  /* 0x0000c8002e2e7a20 */ /* 0x000fe40000410000 */
[----:B------:R-:W-:Y:S03]  /*11be0*/  FMUL.FTZ R47, R47, c[0x0][0x320] ;  /* 0x0000c8002f2f7a20 */ /* 0x000fe60000410000 */
[----:B------:R3:W3:Y:S03]  /*11bf0*/  MUFU.TANH R205, R24 ;  /* 0x0000001800cd7308 */ /* 0x0006e60000002400 */
[----:B------:R-:W-:Y:S02]  /*11c00*/  FMUL.FTZ R14, R48, c[0x0][0x320] ;  /* 0x0000c800300e7a20 */ /* 0x000fe40000410000 */
[----:B-1----:R-:W-:Y:S02]  /*11c10*/  FMUL.FTZ R22, R45, c[0x0][0x320] ;  /* 0x0000c8002d167a20 */ /* 0x002fe40000410000 */
[----:B------:R-:W-:Y:S02]  /*11c20*/  FMUL.FTZ R13, R49, c[0x0][0x320] ;  /* 0x0000c800310d7a20 */ /* 0x000fe40000410000 */
[----:B------:R-:W-:Y:S01]  /*11c30*/  FMUL.FTZ R21, R50, c[0x0][0x320] ;  /* 0x0000c80032157a20 */ /* 0x000fe20000410000 */
[----:B------:R1:W1:Y:S01]  /*11c40*/  MUFU.TANH R208, R25 ;  /* 0x0000001900d07308 */ /* 0x0002620000002400 */
[----:B------:R-:W-:Y:S02]  /*11c50*/  FMUL.FTZ R20, R51, c[0x0][0x320] ;  /* 0x0000c80033147a20 */ /* 0x000fe40000410000 */
[----:B--2---:R-:W-:Y:S07]  /*11c60*/  FMUL.FTZ R23, R33, c[0x0][0x320] ;  /* 0x0000c80021177a20 */ /* 0x004fee0000410000 */
[----:B------:R2:W2:Y:S01]  /*11c70*/  MUFU.TANH R221, R26 ;  /* 0x0000001a00dd7308 */ /* 0x0004a20000002400 */
[----:B---3--:R-:W-:Y:S09]  /*11c80*/  FMUL.FTZ R24, R39, c[0x0][0x320] ;  /* 0x0000c80027187a20 */ /* 0x008ff20000410000 */
[----:B------:R3:W3:Y:S01]  /*11c90*/  MUFU.TANH R220, R27 ;  /* 0x0000001b00dc7308 */ /* 0x0006e20000002400 */
[----:B-1----:R-:W-:Y:S09]  /*11ca0*/  FMUL.FTZ R25, R32, c[0x0][0x320] ;  /* 0x0000c80020197a20 */ /* 0x002ff20000410000 */
[----:B------:R1:W1:Y:S01]  /*11cb0*/  MUFU.TANH R141, R28 ;  /* 0x0000001c008d7308 */ /* 0x0002620000002400 */
[----:B--2---:R-:W-:Y:S09]  /*11cc0*/  FMUL.FTZ R26, R38, c[0x0][0x320] ;  /* 0x0000c800261a7a20 */ /* 0x004ff20000410000 */
        /* <DEDUP_REMOVED lines=8> */
[----:B------:R3:W2:Y:S01]  /*11d50*/  MUFU.TANH R142, R19 ;  /* 0x00000013008e7308 */ /* 0x0006a20000002400 */
        /* <DEDUP_REMOVED lines=24> */
[----:B------:R-:W-:Y:S05]  /*11ee0*/  IMAD.MOV.U32 R242, RZ, RZ, RZ ;  /* 0x000000fffff27224 */ /* 0x000fea00078e00ff */
[----:B------:R-:W-:Y:S05]  /*11ef0*/  IMAD.U32 R2, RZ, RZ, UR4 ;  /* 0x00000004ff027e24 */ /* 0x000fea000f8e00ff */
        /* <DEDUP_REMOVED lines=25> */
[----:B------:R-:W-:Y:S04]  /*12090*/  SHFL.IDX PT, R6, R2, 0x1, 0x181f ;  /* 0x00381f0002067f89 */ /* 0x000fe800000e0000 */
[----:B------:R3:W-:Y:S04]  /*120a0*/  SHFL.IDX PT, R7, R2, 0x2, 0x181f ;  /* 0x00581f0002077f89 */ /* 0x0007e800000e0000 */
[----:B------:R-:W4:Y:S04]  /*120b0*/  SHFL.IDX PT, R5, R0, RZ, 0x181f ;  /* 0x00181fff00057589 */ /* 0x000f2800000e0000 */
[----:B------:R-:W5:Y:S04]  /*120c0*/  SHFL.IDX PT, R12, R0, 0x1, 0x181f ;  /* 0x00381f00000c7f89 */ /* 0x000f6800000e0000 */
[----:B------:R-:W1:Y:S01]  /*120d0*/  SHFL.IDX PT, R0, R0, 0x2, 0x181f ;  /* 0x00581f0000007f89 */ /* 0x000e6200000e0000 */
[CC--:B--2---:R-:W-:Y:S02]  /*120e0*/  IADD3 R10, P1, R4.reuse, R248.reuse, RZ ;  /* 0x000000f8040a7210 */ /* 0x0c4fe40007f3e0ff */
[----:B---3--:R-:W-:Y:S04]  /*120f0*/  IADD3 R2, P0, R4, R249, RZ ;  /* 0x000000f904027210 */ /* 0x008fe80007f1e0ff */
[C---:B----4-:R-:W-:Y:S01]  /*12100*/  IADD3.X R3, R5.reuse, R247, RZ, P0, !PT ;  /* 0x000000f705037210 */ /* 0x050fe200007fe4ff */
[--C-:B------:R-:W-:Y:S01]  /*12110*/  IMAD.X R11, R5, 0x1, R246.reuse, P1 ;  /* 0x00000001050b7824 */ /* 0x100fe200008e06f6 */
[CC--:B------:R-:W-:Y:S02]  /*12120*/  IADD3 R8, P0, R6.reuse, R249.reuse, RZ ;  /* 0x000000f906087210 */ /* 0x0c0fe40007f1e0ff */
[-C--:B------:R-:W-:Y:S01]  /*12130*/  IADD3 R6, P2, R6, R248.reuse, RZ ;  /* 0x000000f806067210 */ /* 0x080fe20007f5e0ff */
[----:B------:R2:W-:Y:S01]  /*12140*/  LDGSTS.E.BYPASS.LTC128B.128 [R252+0x3100], [R2.64], !P6 ;  /* 0x0310000002fc7fae */ /* 0x0005e2000f101d54 */
[C---:B------:R-:W-:Y:S01]  /*12150*/  IADD3 R4, P1, R7.reuse, R249, RZ ;  /* 0x000000f907047210 */ /* 0x040fe20007f3e0ff */
[----:B-----5:R-:W-:Y:S02]  /*12160*/  IMAD.X R9, R12, 0x1, R247, P0 ;  /* 0x000000010c097824 */ /* 0x020fe400000e06f7 */
[----:B------:R3:W-:Y:S01]  /*12170*/  LDGSTS.E.BYPASS.LTC128B.128 [R252+0x4900], [R10.64], !P5 ;  /* 0x049000000afc7fae */ /* 0x0007e2000e901d54 */
[----:B-1----:R-:W-:Y:S03]  /*12180*/  IADD3.X R5, R0, R247, RZ, P1, !PT ;  /* 0x000000f700057210 */ /* 0x002fe60000ffe4ff */
[----:B------:R3:W-:Y:S01]  /*12190*/  LDGSTS.E.BYPASS.LTC128B.128 [R252+0x3900], [R8.64], !P6 ;  /* 0x0390000008fc7fae */ /* 0x0007e2000f101d54 */
[----:B--2---:R-:W-:Y:S01]  /*121a0*/  IADD3 R2, P0, R7, R248, RZ ;  /* 0x000000f807027210 */ /* 0x004fe20007f1e0ff */
[--C-:B------:R-:W-:Y:S04]  /*121b0*/  IMAD.X R7, R12, 0x1, R246.reuse, P2 ;  /* 0x000000010c077824 */ /* 0x100fe800010e06f6 */
[----:B------:R-:W-:Y:S01]  /*121c0*/  IMAD.X R3, R0, 0x1, R246, P0 ;  /* 0x0000000100037824 */ /* 0x000fe200000e06f6 */
[----:B------:R3:W-:Y:S04]  /*121d0*/  LDGSTS.E.BYPASS.LTC128B.128 [R252+0x5100], [R6.64], !P5 ;  /* 0x0510000006fc7fae */ /* 0x0007e8000e901d54 */
[----:B------:R3:W-:Y:S04]  /*121e0*/  LDGSTS.E.BYPASS.LTC128B.128 [R252+0x4100], [R4.64], !P6 ;  /* 0x0410000004fc7fae */ /* 0x0007e8000f101d54 */
[----:B------:R3:W-:Y:S02]  /*121f0*/  LDGSTS.E.BYPASS.LTC128B.128 [R252+0x5900], [R2.64], !P5 ;  /* 0x0590000002fc7fae */ /* 0x0007e4000e901d54 */
.L_x_638:
[----:B--234-:R-:W2:Y:S01]  /*12200*/  LDL R3, [R1+0x30] ;  /* 0x0000300001037983 */ /* 0x01cea20000100800 */
[----:B------:R-:W-:Y:S01]  /*12210*/  UISETP.NE.AND UP1, UPT, UR13, URZ, UPT ;  /* 0x0000003f0d00728c */ /* 0x000fe2000bf25270 */
[----:B------:R-:W-:Y:S01]  /*12220*/  IMAD.U32 R6, RZ, RZ, UR9 ;  /* 0x00000009ff067e24 */ /* 0x000fe2000f8e00ff */
[----:B------:R-:W-:Y:S01]  /*12230*/  UIMAD UR28, UR24, -0x30, URZ ;  /* 0xffffffd0181c78a4 */ /* 0x000fe2000f8e023f */
[----:B------:R-:W3:Y:S01]  /*12240*/  LDL R2, [R1+0x1c] ;  /* 0x00001c0001027983 */ /* 0x000ee20000100800 */
[----:B------:R-:W-:Y:S02]  /*12250*/  UISETP.NE.AND UP0, UPT, UR12, URZ, UPT ;  /* 0x0000003f0c00728c */ /* 0x000fe4000bf05270 */
[----:B------:R-:W-:Y:S01]  /*12260*/  PLOP3.LUT P1, PT, PT, PT, UP1, 0x80, 0x0 ;  /* 0x000000000000781c */ /* 0x000fe20003f2f018 */
[----:B------:R-:W0:Y:S01]  /*12270*/  LDGDEPBAR ;  /* 0x00000000000079af */ /* 0x000e220000000000 */
[----:B------:R-:W-:Y:S02]  /*12280*/  PLOP3.LUT P0, PT, PT, PT, UP1, 0x80, 0x0 ;  /* 0x000000000000781c */ /* 0x000fe40003f0f018 */
[C---:B---3--:R-:W-:Y:S09]  /*12290*/  IADD3 R7, -R2.reuse, UR28, RZ ;  /* 0x0000001c02077c10 */ /* 0x048ff2000fffe1ff */
[----:B--2---:R-:W-:Y:S04]  /*122a0*/  @P1 IMAD.HI.U32 R0, R3, c[0x0][0x2c8], RZ ;  /* 0x0000b20003001a27 */ /* 0x004fe800078e00ff */
[----:B------:R-:W-:Y:S01]  /*122b0*/  IMAD.MOV.U32 R4, RZ, RZ, R3 ;  /* 0x000000ffff047224 */ /* 0x000fe200078e0003 */
[----:B------:R-:W-:Y:S01]  /*122c0*/  @P0 SHF.R.U32.HI R4, RZ, c[0x0][0x2cc], R0 ;  /* 0x0000b300ff040a19 */ /* 0x000fe20000011600 */
[----:B------:R-:W-:Y:S01]  /*122d0*/  IMAD.U32 R0, RZ, RZ, UR28 ;  /* 0x0000001cff007e24 */ /* 0x000fe2000f8e00ff */
[----:B------:R-:W-:Y:S03]  /*122e0*/  PLOP3.LUT P0, PT, PT, PT, UP0, 0x40, 0x0 ;  /* 0x000000000000781c */ /* 0x000fe60003f0e808 */
[----:B------:R-:W2:Y:S01]  /*122f0*/  SHFL.IDX PT, R3, R4, RZ, 0x1c1f ;  /* 0x001c1fff04037589 */ /* 0x000ea200000e0000 */
[----:B------:R-:W-:Y:S04]  /*12300*/  IADD3 R0, -R2, 0x1, R0 ;  /* 0x0000000102007810 */ /* 0x000fe80007ffe100 */
[----:B------:R-:W-:Y:S04]  /*12310*/  IADD3 R6, R0, -c[0x0][0x168], R6 ;  /* 0x80005a0000067a10 */ /* 0x000fe80007ffe006 */
        /* <DEDUP_REMOVED lines=20> */
.L_x_641:
[----:B------:R-:W-:Y:S04]  /*12460*/  MOV R8, c[0x0][0x32c] ;  /* 0x0000cb0000087a02 */ /* 0x000fe80000000f00 */
[----:B------:R-:W-:Y:S11]  /*12470*/  ISETP.NE.AND P0, PT, R8, 0x1, PT ;  /* 0x000000010800780c */ /* 0x000ff60003f05270 */
[----:B------:R-:W-:Y:S02]  /*12480*/  @!UPT UIADD3 URZ, URZ, URZ, URZ ;  /* 0x0000003f3f3ff290 */ /* 0x000fe4000fffe03f */
[----:B------:R-:W-:Y:S05]  /*12490*/  @P0 IMAD.HI.U32 R8, R3, c[0x0][0x330], RZ ;  /* 0x0000cc0003080a27 */ /* 0x000fea00078e00ff */
[----:B------:R-:W-:Y:S02]  /*124a0*/  @P0 SHF.R.U32.HI R3, RZ, c[0x0][0x334], R8 ;  /* 0x0000cd00ff030a19 */ /* 0x000fe40000011608 */
.L_x_642:
[----:B------:R-:W-:Y:S05]  /*124b0*/  BSYNC B0 ;  /* 0x0000000000007941 */ /* 0x000fea0003800000 */
.L_x_640:
[----:B------:R-:W-:Y:S05]  /*124c0*/  IMAD R3, R3, c[0x0][0x32c], R7 ;  /* 0x0000cb0003037a24 */ /* 0x000fea00078e0207 */
[----:B------:R-:W-:Y:S02]  /*124d0*/  IADD3 R8, R3, c[0x0][0x32c], RZ ;  /* 0x0000cb0003087a10 */ /* 0x000fe40007ffe0ff */
[----:B------:R-:W-:Y:S02]  /*124e0*/  IMNMX R0, R0, R3, !PT ;  /* 0x0000000300007217 */ /* 0x000fe40007800200 */
[----:B------:R-:W-:Y:S02]  /*124f0*/  IMNMX R2, R2, R8, PT ;  /* 0x0000000802027217 */ /* 0x000fe40003800200 */
.L_x_639:
[----:B------:R-:W-:Y:S01]  /*12500*/  UISETP.GE.AND UP2, UPT, UR28, 0x1, UPT ;  /* 0x000000011c00788c */ /* 0x000fe2000bf46270 */
[----:B------:R-:W2:Y:S01]  /*12510*/  SHFL.IDX PT, R3, R4, 0x1, 0x1c1f ;  /* 0x003c1f0004037f89 */ /* 0x000ea200000e0000 */
        /* <DEDUP_REMOVED lines=43> */
[----:B-1----:R-:W-:Y:S02]  /*127d0*/  FSEL R201, R25, -INF , !P0 ;  /* 0xff80000019c97808 */ /* 0x002fe40004000000 */
        /* <DEDUP_REMOVED lines=20> */
[--C-:B--2---:R-:W-:Y:S01]  /*12920*/  IMAD.IADD R0, R6, 0x1, R3.reuse ;  /* 0x0000000106007824 */ /* 0x104fe200078e0203 */
        /* <DEDUP_REMOVED lines=21> */
.L_x_645:
[----:B------:R-:W-:Y:S04]  /*12a80*/  MOV R8, 0x1 ;  /* 0x0000000100087802 */ /* 0x000fe80000000f00 */
[----:B------:R-:W-:Y:S11]  /*12a90*/  ISETP.NE.AND P0, PT, R8, c[0x0][0x32c], PT ;  /* 0x0000cb0008007a0c */ /* 0x000ff60003f05270 */
[----:B------:R-:W-:Y:S02]  /*12aa0*/  @!UPT UIADD3 URZ, URZ, URZ, URZ ;  /* 0x0000003f3f3ff290 */ /* 0x000fe4000fffe03f */
[----:B------:R-:W-:Y:S05]  /*12ab0*/  @P0 IMAD.HI.U32 R8, R3, c[0x0][0x330], RZ ;  /* 0x0000cc0003080a27 */ /* 0x000fea00078e00ff */
[----:B------:R-:W-:Y:S02]  /*12ac0*/  @P0 SHF.R.U32.HI R3, RZ, c[0x0][0x334], R8 ;  /* 0x0000cd00ff030a19 */ /* 0x000fe40000011608 */
.L_x_646:
[----:B------:R-:W-:Y:S05]  /*12ad0*/  BSYNC B0 ;  /* 0x0000000000007941 */ /* 0x000fea0003800000 */
.L_x_644:
[----:B------:R-:W-:Y:S05]  /*12ae0*/  IMAD R3, R3, c[0x0][0x32c], R7 ;  /* 0x0000cb0003037a24 */ /* 0x000fea00078e0207 */
[----:B------:R-:W-:Y:S02]  /*12af0*/  IADD3 R8, R3, c[0x0][0x32c], RZ ;  /* 0x0000cb0003087a10 */ /* 0x000fe40007ffe0ff */
[----:B------:R-:W-:Y:S02]  /*12b00*/  IMNMX R0, R0, R3, !PT ;  /* 0x0000000300007217 */ /* 0x000fe40007800200 */
[----:B------:R-:W-:Y:S02]  /*12b10*/  IMNMX R2, R2, R8, PT ;  /* 0x0000000802027217 */ /* 0x000fe40003800200 */
.L_x_643:
        /* <DEDUP_REMOVED lines=86> */
.L_x_649:
[----:B------:R-:W-:Y:S04]  /*13080*/  MOV R8, c[0x0][0x32c] ;  /* 0x0000cb0000087a02 */ /* 0x000fe80000000f00 */
[----:B------:R-:W-:Y:S11]  /*13090*/  ISETP.NE.AND P0, PT, R8, 0x1, PT ;  /* 0x000000010800780c */ /* 0x000ff60003f05270 */
[----:B------:R-:W-:Y:S02]  /*130a0*/  @!UPT UIADD3 URZ, URZ, URZ, URZ ;  /* 0x0000003f3f3ff290 */ /* 0x000fe4000fffe03f */
[----:B------:R-:W-:Y:S05]  /*130b0*/  @P0 IMAD.HI.U32 R8, R3, c[0x0][0x330], RZ ;  /* 0x0000cc0003080a27 */ /* 0x000fea00078e00ff */
[----:B------:R-:W-:Y:S02]  /*130c0*/  @P0 SHF.R.U32.HI R3, RZ, c[0x0][0x334], R8 ;  /* 0x0000cd00ff030a19 */ /* 0x000fe40000011608 */
.L_x_650:
[----:B------:R-:W-:Y:S05]  /*130d0*/  BSYNC B0 ;  /* 0x0000000000007941 */ /* 0x000fea0003800000 */
.L_x_648:
[----:B------:R-:W-:Y:S05]  /*130e0*/  IMAD R3, R3, c[0x0][0x32c], R7 ;  /* 0x0000cb0003037a24 */ /* 0x000fea00078e0207 */
[----:B------:R-:W-:Y:S02]  /*130f0*/  IADD3 R8, R3, c[0x0][0x32c], RZ ;  /* 0x0000cb0003087a10 */ /* 0x000fe40007ffe0ff */
[----:B------:R-:W-:Y:S02]  /*13100*/  IMNMX R0, R0, R3, !PT ;  /* 0x0000000300007217 */ /* 0x000fe40007800200 */
[----:B------:R-:W-:Y:S02]  /*13110*/  IMNMX R2, R2, R8, PT ;  /* 0x0000000802027217 */ /* 0x000fe40003800200 */
.L_x_647:
        /* <DEDUP_REMOVED lines=86> */
.L_x_653:
[----:B------:R-:W-:Y:S04]  /*13680*/  MOV R4, c[0x0][0x32c] ;  /* 0x0000cb0000047a02 */ /* 0x000fe80000000f00 */
[----:B------:R-:W-:Y:S11]  /*13690*/  ISETP.NE.AND P0, PT, R4, 0x1, PT ;  /* 0x000000010400780c */ /* 0x000ff60003f05270 */
[----:B------:R-:W-:Y:S02]  /*136a0*/  @!UPT UIADD3 URZ, URZ, URZ, URZ ;  /* 0x0000003f3f3ff290 */ /* 0x000fe4000fffe03f */
[----:B------:R-:W-:Y:S05]  /*136b0*/  @P0 IMAD.HI.U32 R4, R3, c[0x0][0x330], RZ ;  /* 0x0000cc0003040a27 */ /* 0x000fea00078e00ff */
[----:B------:R-:W-:Y:S02]  /*136c0*/  @P0 SHF.R.U32.HI R3, RZ, c[0x0][0x334], R4 ;  /* 0x0000cd00ff030a19 */ /* 0x000fe40000011604 */
.L_x_654:
[----:B------:R-:W-:Y:S05]  /*136d0*/  BSYNC B0 ;  /* 0x0000000000007941 */ /* 0x000fea0003800000 */
.L_x_652:
[----:B------:R-:W-:Y:S05]  /*136e0*/  IMAD R7, R3, c[0x0][0x32c], R7 ;  /* 0x0000cb0003077a24 */ /* 0x000fea00078e0207 */
[----:B------:R-:W-:Y:S02]  /*136f0*/  IADD3 R3, R7, c[0x0][0x32c], RZ ;  /* 0x0000cb0007037a10 */ /* 0x000fe40007ffe0ff */
[----:B------:R-:W-:Y:S02]  /*13700*/  IMNMX R0, R0, R7, !PT ;  /* 0x0000000700007217 */ /* 0x000fe40007800200 */
[----:B------:R-:W-:Y:S02]  /*13710*/  IMNMX R2, R2, R3, PT ;  /* 0x0000000302027217 */ /* 0x000fe40003800200 */
.L_x_651:
        /* <DEDUP_REMOVED lines=22> */
[----:B------:R-:W-:Y:S01]  /*13880*/  PLOP3.LUT P0, PT, PT, PT, UP4, 0x40, 0x0 ;  /* 0x000000000000781c */ /* 0x000fe20003f0e848 */
[----:B------:R-:W-:Y:S01]  /*13890*/  UISETP.NE.AND UP4, UPT, UR28, URZ, UPT ;  /* 0x0000003f1c00728c */ /* 0x000fe2000bf85270 */
[----:B------:R-:W-:Y:S02]  /*138a0*/  FMNMX.FTZ R137, R201, R137, !PT ;  /* 0x00000089c9897209 */ /* 0x000fe40007810000 */
[----:B------:R-:W-:Y:S02]  /*138b0*/  FMNMX.FTZ R3, R199, R3, !PT ;  /* 0x00000003c7037209 */ /* 0x000fe40007810000 */
[----:B------:R-:W-:Y:S02]  /*138c0*/  FMNMX.FTZ R137, R204, R137, !PT ;  /* 0x00000089cc897209 */ /* 0x000fe40007810000 */
[----:B------:R-:W-:Y:S02]  /*138d0*/  ISETP.GT.AND P0, PT, R0, RZ, P0 ;  /* 0x000000ff0000720c */ /* 0x000fe40000704270 */
[----:B------:R-:W-:Y:S01]  /*138e0*/  PLOP3.LUT P2, PT, PT, PT, UP3, 0x40, 0x0 ;  /* 0x000000000000781c */ /* 0x000fe20003f4e838 */
[----:B------:R-:W-:Y:S01]  /*138f0*/  UISETP.NE.AND UP3, UPT, UR27, URZ, UPT ;  /* 0x0000003f1b00728c */ /* 0x000fe2000bf65270 */
[----:B------:R-:W-:Y:S02]  /*13900*/  ISETP.LT.OR P0, PT, R2, 0x1, P0 ;  /* 0x000000010200780c */ /* 0x000fe40000701670 */
[----:B------:R-:W-:Y:S02]  /*13910*/  FMNMX.FTZ R137, R223, R137, !PT ;  /* 0x00000089df897209 */ /* 0x000fe40007810000 */
[----:B------:R-:W-:Y:S02]  /*13920*/  FMNMX.FTZ R3, R203, R3, !PT ;  /* 0x00000003cb037209 */ /* 0x000fe40007810000 */
[----:B------:R-:W-:Y:S02]  /*13930*/  ISETP.GT.AND P2, PT, R0, 0x1, P2 ;  /* 0x000000010000780c */ /* 0x000fe40001744270 */
[----:B------:R-:W-:Y:S02]  /*13940*/  FSEL R5, R245, -INF , !P0 ;  /* 0xff800000f5057808 */ /* 0x000fe40004000000 */
[----:B------:R-:W-:Y:S02]  /*13950*/  MOV R245, R33 ;  /* 0x0000002100f57202 */ /* 0x000fe40000000f00 */
[----:B------:R-:W-:Y:S02]  /*13960*/  FMNMX.FTZ R137, R246, R137, !PT ;  /* 0x00000089f6897209 */ /* 0x000fe40007810000 */
[----:B------:R-:W-:Y:S02]  /*13970*/  ISETP.LT.OR P2, PT, R2, 0x2, P2 ;  /* 0x000000020200780c */ /* 0x000fe40001741670 */
[----:B------:R-:W-:Y:S02]  /*13980*/  FMNMX.FTZ R3, R207, R3, !PT ;  /* 0x00000003cf037209 */ /* 0x000fe40007810000 */
[----:B------:R-:W-:Y:S02]  /*13990*/  FSEL R7, R244, -INF , !P2 ;  /* 0xff800000f4077808 */ /* 0x000fe40005000000 */
[----:B------:R-:W-:Y:S02]  /*139a0*/  MOV R244, R32 ;  /* 0x0000002000f47202 */ /* 0x000fe40000000f00 */
[----:B------:R-:W-:Y:S02]  /*139b0*/  FMNMX.FTZ R137, R245, R137, !PT ;  /* 0x00000089f5897209 */ /* 0x000fe40007810000 */
[----:B------:R-:W-:Y:S02]  /*139c0*/  FMNMX.FTZ R3, R218, R3, !PT ;  /* 0x00000003da037209 */ /* 0x000fe40007810000 */
[----:B------:R-:W-:Y:S02]  /*139d0*/  FMNMX.FTZ R137, R244, R137, !PT ;  /* 0x00000089f4897209 */ /* 0x000fe40007810000 */
[----:B------:R-:W-:Y:S02]  /*139e0*/  FMNMX.FTZ R3, R222, R3, !PT ;  /* 0x00000003de037209 */ /* 0x000fe40007810000 */
[----:B------:R-:W-:Y:S01]  /*139f0*/  PLOP3.LUT P1, PT, PT, PT, UP2, 0x40, 0x0 ;  /* 0x000000000000781c */ /* 0x000fe20003f2e828 */
[----:B------:R-:W1:Y:S01]  /*13a00*/  SHFL.BFLY PT, R6, R137, 0x2, 0x1f ;  /* 0x0c401f0089067f89 */ /* 0x000e6200000e0000 */
[----:B------:R-:W-:Y:S01]  /*13a10*/  FMNMX.FTZ R3, R250, R3, !PT ;  /* 0x00000003fa037209 */ /* 0x000fe20007810000 */
[----:B------:R-:W-:Y:S01]  /*13a20*/  UISETP.NE.AND UP2, UPT, UR26, URZ, UPT ;  /* 0x0000003f1a00728c */ /* 0x000fe2000bf45270 */
[----:B------:R-:W-:Y:S01]  /*13a30*/  PLOP3.LUT P0, PT, PT, PT, UP1, 0x40, 0x0 ;  /* 0x000000000000781c */ /* 0x000fe20003f0e818 */
[----:B------:R-:W-:Y:S01]  /*13a40*/  UISETP.NE.AND UP1, UPT, UR25, URZ, UPT ;  /* 0x0000003f1900728c */ /* 0x000fe2000bf25270 */
[----:B------:R-:W-:Y:S02]  /*13a50*/  FMNMX.FTZ R3, R51, R3, !PT ;  /* 0x0000000333037209 */ /* 0x000fe40007810000 */
[C---:B------:R-:W-:Y:S02]  /*13a60*/  ISETP.GT.AND P1, PT, R0.reuse, 0x8, P1 ;  /* 0x000000080000780c */ /* 0x040fe40000f24270 */
[----:B------:R-:W-:Y:S01]  /*13a70*/  ISETP.GT.AND P0, PT, R0, 0x9, P0 ;  /* 0x000000090000780c */ /* 0x000fe20000704270 */
[----:B------:R-:W2:Y:S01]  /*13a80*/  SHFL.BFLY PT, R20, R3, 0x2, 0x1f ;  /* 0x0c401f0003147f89 */ /* 0x000ea200000e0000 */
[C---:B------:R-:W-:Y:S02]  /*13a90*/  ISETP.LT.OR P1, PT, R2.reuse, 0x9, P1 ;  /* 0x000000090200780c */ /* 0x040fe40000f21670 */
[----:B------:R-:W-:Y:S02]  /*13aa0*/  ISETP.LT.OR P0, PT, R2, 0xa, P0 ;  /* 0x0000000a0200780c */ /* 0x000fe40000701670 */
[----:B------:R-:W-:Y:S02]  /*13ab0*/  FSEL R24, R215, -INF , !P1 ;  /* 0xff800000d7187808 */ /* 0x000fe40004800000 */
[----:B------:R-:W-:Y:S02]  /*13ac0*/  FSEL R25, R214, -INF , !P0 ;  /* 0xff800000d6197808 */ /* 0x000fe40004000000 */
[----:B------:R-:W-:Y:S02]  /*13ad0*/  PLOP3.LUT P1, PT, PT, PT, UP6, 0x40, 0x0 ;  /* 0x000000000000781c */ /* 0x000fe40003f2e868 */
[----:B------:R-:W-:Y:S02]  /*13ae0*/  PLOP3.LUT P0, PT, PT, PT, UP5, 0x40, 0x0 ;  /* 0x000000000000781c */ /* 0x000fe40003f0e858 */
[C---:B------:R-:W-:Y:S02]  /*13af0*/  ISETP.GT.AND P1, PT, R0.reuse, 0x11, P1 ;  /* 0x000000110000780c */ /* 0x040fe40000f24270 */
[----:B------:R-:W-:Y:S02]  /*13b00*/  ISETP.GT.AND P0, PT, R0, 0x18, P0 ;  /* 0x000000180000780c */ /* 0x000fe40000704270 */
[----:B------:R-:W-:Y:S02]  /*13b10*/  FMNMX.FTZ R4, R8, R138, !PT ;  /* 0x0000008a08047209 */ /* 0x000fe40007810000 */
[C---:B------:R-:W-:Y:S02]  /*13b20*/  ISETP.LT.OR P1, PT, R2.reuse, 0x12, P1 ;  /* 0x000000120200780c */ /* 0x040fe40000f21670 */
[----:B------:R-:W-:Y:S02]  /*13b30*/  ISETP.LT.OR P0, PT, R2, 0x19, P0 ;  /* 0x000000190200780c */ /* 0x000fe40000701670 */
[----:B------:R-:W-:Y:S01]  /*13b40*/  PLOP3.LUT P2, PT, PT, PT, UP0, 0x40, 0x0 ;  /* 0x000000000000781c */ /* 0x000fe20003f4e808 */
[----:B------:R-:W-:Y:S01]  /*13b50*/  UISETP.NE.AND UP0, UPT, UR5, URZ, UPT ;  /* 0x0000003f0500728c */ /* 0x000fe2000bf05270 */
[----:B-1----:R-:W-:Y:S02]  /*13b60*/  FMNMX.FTZ R137, R137, R6, !PT ;  /* 0x0000000689897209 */ /* 0x002fe40007810000 */
[----:B--2---:R-:W-:Y:S02]  /*13b70*/  FMNMX.FTZ R3, R3, R20, !PT ;  /* 0x0000001403037209 */ /* 0x004fe40007810000 */
[----:B------:R-:W-:Y:S01]  /*13b80*/  FMNMX.FTZ R4, R12, R4, !PT ;  /* 0x000000040c047209 */ /* 0x000fe20007810000 */
[----:B------:R-:W1:Y:S01]  /*13b90*/  SHFL.BFLY PT, R6, R137, 0x1, 0x1f ;  /* 0x0c201f0089067f89 */ /* 0x000e6200000e0000 */
[----:B------:R-:W-:Y:S02]  /*13ba0*/  FSEL R202, R220, -INF , !P1 ;  /* 0xff800000dcca7808 */ /* 0x000fe40004800000 */
[----:B------:R-:W-:Y:S02]  /*13bb0*/  FSEL R206, R213, -INF , !P0 ;  /* 0xff800000d5ce7808 */ /* 0x000fe40004000000 */
[----:B------:R-:W-:Y:S02]  /*13bc0*/  ISETP.GT.AND P2, PT, R0, 0x10, P2 ;  /* 0x000000100000780c */ /* 0x000fe40001744270 */
[----:B------:R-:W-:Y:S01]  /*13bd0*/  PLOP3.LUT P1, PT, PT, PT, UP4, 0x40, 0x0 ;  /* 0x000000000000781c */ /* 0x000fe20003f2e848 */
[----:B------:R-:W2:Y:S01]  /*13be0*/  SHFL.BFLY PT, R136, R3, 0x1, 0x1f ;  /* 0x0c201f0003887f89 */ /* 0x000ea200000e0000 */
[----:B------:R-:W-:Y:S02]  /*13bf0*/  PLOP3.LUT P0, PT, PT, PT, UP3, 0x40, 0x0 ;  /* 0x000000000000781c */ /* 0x000fe40003f0e838 */
[----:B------:R-:W-:Y:S02]  /*13c00*/  FMNMX.FTZ R4, R11, R4, !PT ;  /* 0x000000040b047209 */ /* 0x000fe40007810000 */
[----:B------:R-:W-:Y:S02]  /*13c10*/  ISETP.LT.OR P2, PT, R2, 0x11, P2 ;  /* 0x000000110200780c */ /* 0x000fe40001741670 */
[C---:B------:R-:W-:Y:S02]  /*13c20*/  ISETP.GT.AND P1, PT, R0.reuse, 0x19, P1 ;  /* 0x000000190000780c */ /* 0x040fe40000f24270 */
[----:B------:R-:W-:Y:S02]  /*13c30*/  ISETP.GT.AND P0, PT, R0, 0x20, P0 ;  /* 0x000000200000780c */ /* 0x000fe40000704270 */
[----:B------:R-:W-:Y:S02]  /*13c40*/  FMNMX.FTZ R4, R14, R4, !PT ;  /* 0x000000040e047209 */ /* 0x000fe40007810000 */
[----:B------:R-:W-:Y:S02]  /*13c50*/  FSEL R200, R221, -INF , !P2 ;  /* 0xff800000ddc87808 */ /* 0x000fe40005000000 */
[C---:B------:R-:W-:Y:S02]  /*13c60*/  ISETP.LT.OR P1, PT, R2.reuse, 0x1a, P1 ;  /* 0x0000001a0200780c */ /* 0x040fe40000f21670 */
[----:B-1----:R-:W-:Y:S02]  /*13c70*/  FMNMX.FTZ R137, R137, R6, !PT ;  /* 0x0000000689897209 */ /* 0x002fe40007810000 */
[----:B------:R-:W-:Y:S02]  /*13c80*/  FMNMX.FTZ R6, R5, R139, !PT ;  /* 0x0000008b05067209 */ /* 0x000fe40007810000 */
[----:B------:R-:W-:Y:S01]  /*13c90*/  ISETP.LT.OR P0, PT, R2, 0x21, P0 ;  /* 0x000000210200780c */ /* 0x000fe20000701670 */
[----:B------:R-:W-:Y:S01]  /*13ca0*/  FMUL.FTZ R141, R137, c[0x0][0x2d0] ;  /* 0x0000b400898d7a20 */ /* 0x000fe20000410000 */
[----:B------:R-:W-:Y:S02]  /*13cb0*/  FMNMX.FTZ R6, R7, R6, !PT ;  /* 0x0000000607067209 */ /* 0x000fe40007810000 */
[----:B--2---:R-:W-:Y:S02]  /*13cc0*/  FMNMX.FTZ R136, R3, R136, !PT ;  /* 0x0000008803887209 */ /* 0x004fe40007810000 */
[----:B------:R-:W-:Y:S02]  /*13cd0*/  FMNMX.FTZ R3, R24, R6, !PT ;  /* 0x0000000618037209 */ /* 0x000fe40007810000 */
[----:B------:R-:W-:Y:S01]  /*13ce0*/  FMNMX.FTZ R4, R205, R4, !PT ;  /* 0x00000004cd047209 */ /* 0x000fe20007810000 */
[----:B------:R-:W-:Y:S01]  /*13cf0*/  FMUL.FTZ R142, R136, c[0x0][0x2d0] ;  /* 0x0000b400888e7a20 */ /* 0x000fe20000410000 */
[----:B------:R-:W-:Y:S02]  /*13d00*/  FMNMX.FTZ R3, R25, R3, !PT ;  /* 0x0000000319037209 */ /* 0x000fe40007810000 */
[----:B------:R-:W-:Y:S02]  /*13d10*/  FSEL R209, R212, -INF , !P1 ;  /* 0xff800000d4d17808 */ /* 0x000fe40004800000 */
[----:B------:R-:W-:Y:S02]  /*13d20*/  FSEL R212, R42, -INF , !P0 ;  /* 0xff8000002ad47808 */ /* 0x000fe40004000000 */
[----:B------:R-:W-:Y:S02]  /*13d30*/  FMNMX.FTZ R3, R200, R3, !PT ;  /* 0x00000003c8037209 */ /* 0x000fe40007810000 */
[----:B------:R-:W-:Y:S02]  /*13d40*/  PLOP3.LUT P0, PT, PT, PT, UP1, 0x40, 0x0 ;  /* 0x000000000000781c */ /* 0x000fe40003f0e818 */
[----:B------:R-:W-:Y:S02]  /*13d50*/  FMNMX.FTZ R4, R208, R4, !PT ;  /* 0x00000004d0047209 */ /* 0x000fe40007810000 */
[----:B------:R-:W-:Y:S02]  /*13d60*/  ISETP.GT.AND P0, PT, R0, 0x28, P0 ;  /* 0x000000280000780c */ /* 0x000fe40000704270 */
[----:B------:R-:W-:Y:S02]  /*13d70*/  FMNMX.FTZ R3, R202, R3, !PT ;  /* 0x00000003ca037209 */ /* 0x000fe40007810000 */
[----:B------:R-:W-:Y:S02]  /*13d80*/  PLOP3.LUT P1, PT, PT, PT, UP2, 0x40, 0x0 ;  /* 0x000000000000781c */ /* 0x000fe40003f2e828 */
[----:B------:R-:W-:Y:S02]  /*13d90*/  ISETP.LT.OR P0, PT, R2, 0x29, P0 ;  /* 0x000000290200780c */ /* 0x000fe40000701670 */
[----:B------:R-:W-:Y:S02]  /*13da0*/  FMNMX.FTZ R4, R210, R4, !PT ;  /* 0x00000004d2047209 */ /* 0x000fe40007810000 */
        /* <DEDUP_REMOVED lines=8> */
[----:B------:R-:W-:Y:S01]  /*13e30*/  FMNMX.FTZ R4, R247, R4, !PT ;  /* 0x00000004f7047209 */ /* 0x000fe20007810000 */
[----:B------:R-:W-:Y:S01]  /*13e40*/  UIADD3 UR24, UR24, -0x1, URZ ;  /* 0xffffffff18187890 */ /* 0x000fe2000fffe03f */
[----:B------:R-:W-:Y:S02]  /*13e50*/  FSEL R214, R43, -INF , !P1 ;  /* 0xff8000002bd67808 */ /* 0x000fe40004800000 */
[----:B------:R-:W-:Y:S02]  /*13e60*/  ISETP.GT.AND P0, PT, R0, 0x29, P0 ;  /* 0x000000290000780c */ /* 0x000fe40000704270 */
[----:B------:R-:W-:Y:S02]  /*13e70*/  FMNMX.FTZ R0, R212, R3, !PT ;  /* 0x00000003d4007209 */ /* 0x000fe40007810000 */
[----:B------:R-:W-:Y:S02]  /*13e80*/  FMNMX.FTZ R4, R248, R4, !PT ;  /* 0x00000004f8047209 */ /* 0x000fe40007810000 */
[----:B------:R-:W-:Y:S02]  /*13e90*/  ISETP.LT.OR P0, PT, R2, 0x2a, P0 ;  /* 0x0000002a0200780c */ /* 0x000fe40000701670 */
[----:B------:R-:W-:Y:S02]  /*13ea0*/  FMNMX.FTZ R0, R214, R0, !PT ;  /* 0x00000000d6007209 */ /* 0x000fe40007810000 */
[----:B------:R-:W-:Y:S02]  /*13eb0*/  FSEL R140, R47, -INF , !P0 ;  /* 0xff8000002f8c7808 */ /* 0x000fe40004000000 */
[----:B------:R-:W-:Y:S02]  /*13ec0*/  FMNMX.FTZ R4, R249, R4, !PT ;  /* 0x00000004f9047209 */ /* 0x000fe40007810000 */
[----:B------:R-:W-:Y:S02]  /*13ed0*/  FMNMX.FTZ R0, R213, R0, !PT ;  /* 0x00000000d5007209 */ /* 0x000fe40007810000 */
[----:B------:R-:W-:Y:S02]  /*13ee0*/  FMNMX.FTZ R4, R251, R4, !PT ;  /* 0x00000004fb047209 */ /* 0x000fe40007810000 */
[----:B------:R-:W-:Y:S02]  /*13ef0*/  FMNMX.FTZ R0, R140, R0, !PT ;  /* 0x000000008c007209 */ /* 0x000fe40007810000 */
[----:B------:R-:W-:Y:S01]  /*13f00*/  FSETP.NEU.FTZ.AND P2, PT, R137, -INF , PT ;  /* 0xff8000008900780b */ /* 0x000fe20003f5d000 */
[----:B------:R-:W1:Y:S01]  /*13f10*/  SHFL.BFLY PT, R20, R4, 0x2, 0x1f ;  /* 0x0c401f0004147f89 */ /* 0x000e6200000e0000 */
[----:B------:R-:W-:Y:S02]  /*13f20*/  FSETP.NEU.FTZ.AND P1, PT, R136, -INF , PT ;  /* 0xff8000008800780b */ /* 0x000fe40003f3d000 */
[----:B------:R-:W-:Y:S02]  /*13f30*/  FSEL R141, R141, RZ, P2 ;  /* 0x000000ff8d8d7208 */ /* 0x000fe40001000000 */
[----:B------:R-:W-:Y:S03]  /*13f40*/  FSEL R142, R142, RZ, P1 ;  /* 0x000000ff8e8e7208 */ /* 0x000fe60000800000 */
[----:B------:R-:W2:Y:S01]  /*13f50*/  SHFL.BFLY PT, R2, R0, 0x2, 0x1f ;  /* 0x0c401f0000027f89 */ /* 0x000ea200000e0000 */
[--C-:B------:R-:W-:Y:S02]  /*13f60*/  FFMA.FTZ R16, R16, c[0x0][0x2d0], -R141.reuse ;  /* 0x0000b40010107a23 */ /* 0x100fe4000001088d */
[--C-:B------:R-:W-:Y:S02]  /*13f70*/  FFMA.FTZ R17, R17, c[0x0][0x2d0], -R141.reuse ;  /* 0x0000b40011117a23 */ /* 0x100fe4000001088d */
[----:B------:R-:W3:Y:S01]  /*13f80*/  MUFU.EX2 R22, R16 ;  /* 0x0000001000167308 */ /* 0x000ee20000000800 */
[--C-:B------:R-:W-:Y:S02]  /*13f90*/  FFMA.FTZ R15, R15, c[0x0][0x2d0], -R142.reuse ;  /* 0x0000b4000f0f7a23 */ /* 0x100fe4000001088e */
[--C-:B------:R-:W-:Y:S02]  /*13fa0*/  FFMA.FTZ R10, R10, c[0x0][0x2d0], -R141.reuse ;  /* 0x0000b4000a0a7a23 */ /* 0x100fe4000001088d */
[----:B------:R-:W-:Y:S02]  /*13fb0*/  FFMA.FTZ R19, R19, c[0x0][0x2d0], -R141 ;  /* 0x0000b40013137a23 */ /* 0x000fe4000001088d */
[--C-:B------:R-:W-:Y:S02]  /*13fc0*/  FFMA.FTZ R9, R9, c[0x0][0x2d0], -R142.reuse ;  /* 0x0000b40009097a23 */ /* 0x100fe4000001088e */
[--C-:B------:R-:W-:Y:S01]  /*13fd0*/  FFMA.FTZ R13, R13, c[0x0][0x2d0], -R142.reuse ;  /* 0x0000b4000d0d7a23 */ /* 0x100fe2000001088e */
[----:B------:R-:W4:Y:S01]  /*13fe0*/  MUFU.EX2 R21, R17 ;  /* 0x0000001100157308 */ /* 0x000f220000000800 */
[----:B-1----:R-:W-:Y:S01]  /*13ff0*/  FMNMX.FTZ R4, R4, R20, !PT ;  /* 0x0000001404047209 */ /* 0x002fe20007810000 */
[----:B------:R-:W-:Y:S04]  /*14000*/  FFMA.FTZ R18, R18, c[0x0][0x2d0], -R142 ;  /* 0x0000b40012127a23 */ /* 0x000fe8000001088e */
[----:B------:R-:W1:Y:S01]  /*14010*/  SHFL.BFLY PT, R135, R4, 0x1, 0x1f ;  /* 0x0c201f0004877f89 */ /* 0x000e6200000e0000 */
[----:B--2---:R-:W-:Y:S03]  /*14020*/  FMNMX.FTZ R3, R0, R2, !PT ;  /* 0x0000000200037209 */ /* 0x004fe60007810000 */
[----:B------:R-:W-:Y:S01]  /*14030*/  MUFU.EX2 R6, R15 ;  /* 0x0000000f00067308 */ /* 0x000fe20000000800 */
[----:B------:R-:W-:Y:S02]  /*14040*/  FSEL R0, R137, RZ, P2 ;  /* 0x000000ff89007208 */ /* 0x000fe40001000000 */
[----:B------:R-:W-:Y:S02]  /*14050*/  FSEL R2, R136, RZ, P1 ;  /* 0x000000ff88027208 */ /* 0x000fe40000800000 */
[----:B---3--:R-:W-:Y:S01]  /*14060*/  MOV R46, R22 ;  /* 0x00000016002e7202 */ /* 0x008fe20000000f00 */
[----:B------:R-:W-:Y:S02]  /*14070*/  FADD.FTZ R0, -R0, R132 ;  /* 0x0000008400007221 */ /* 0x000fe40000010100 */
[----:B------:R-:W-:Y:S02]  /*14080*/  FADD.FTZ R2, -R2, R134 ;  /* 0x0000008602027221 */ /* 0x000fe40000010100 */
[----:B------:R-:W-:Y:S01]  /*14090*/  FMUL.FTZ R0, R0, c[0x0][0x2d0] ;  /* 0x0000b40000007a20 */ /* 0x000fe20000410000 */
[----:B------:R-:W2:Y:S01]  /*140a0*/  MUFU.EX2 R49, R10 ;  /* 0x0000000a00317308 */ /* 0x000ea20000000800 */
[----:B------:R-:W-:Y:S01]  /*140b0*/  FMUL.FTZ R2, R2, c[0x0][0x2d0] ;  /* 0x0000b40002027a20 */ /* 0x000fe20000410000 */
[----:B----4-:R-:W-:Y:S02]  /*140c0*/  MOV R47, R21 ;  /* 0x00000015002f7202 */ /* 0x010fe40000000f00 */
[----:B------:R-:W-:Y:S01]  /*140d0*/  LDSM.16.MT88.4 R20, [R225+0x100] ;  /* 0x00010000e114783b */ /* 0x000fe20000004200 */
[----:B-1----:R-:W-:Y:S05]  /*140e0*/  FMNMX.FTZ R135, R4, R135, !PT ;  /* 0x0000008704877209 */ /* 0x002fea0007810000 */
[----:B------:R1:W3:Y:S01]  /*140f0*/  MUFU.EX2 R133, R0 ;  /* 0x0000000000857308 */ /* 0x0002e20000000800 */
[C---:B------:R-:W-:Y:S01]  /*14100*/  FSETP.NEU.FTZ.AND P0, PT, R135.reuse, -INF , PT ;  /* 0xff8000008700780b */ /* 0x040fe20003f1d000 */
[----:B------:R-:W4:Y:S01]  /*14110*/  SHFL.BFLY PT, R4, R3, 0x1, 0x1f ;  /* 0x0c201f0003047f89 */ /* 0x000f2200000e0000 */
[----:B------:R-:W-:Y:S07]  /*14120*/  FMUL.FTZ R143, R135, c[0x0][0x2d0] ;  /* 0x0000b400878f7a20 */ /* 0x000fee0000410000 */
[----:B------:R-:W5:Y:S01]  /*14130*/  MUFU.EX2 R132, R2 ;  /* 0x0000000200847308 */ /* 0x000f620000000800 */
[----:B------:R-:W-:Y:S02]  /*14140*/  FSEL R143, R143, RZ, P0 ;  /* 0x000000ff8f8f7208 */ /* 0x000fe40000000000 */
[----:B--2---:R-:W-:Y:S03]  /*14150*/  F2FP.PACK_AB R192, R46, R49 ;  /* 0x000000312ec0723e */ /* 0x004fe600000000ff */
[--C-:B------:R-:W-:Y:S02]  /*14160*/  FFMA.FTZ R8, R8, c[0x0][0x2d0], -R143.reuse ;  /* 0x0000b40008087a23 */ /* 0x100fe4000001088f */
[--C-:B------:R-:W-:Y:S02]  /*14170*/  FFMA.FTZ R12, R12, c[0x0][0x2d0], -R143.reuse ;  /* 0x0000b4000c0c7a23 */ /* 0x100fe4000001088f */
[----:B------:R-:W2:Y:S01]  /*14180*/  MUFU.EX2 R48, R19 ;  /* 0x0000001300307308 */ /* 0x000ea20000000800 */
[--C-:B------:R-:W-:Y:S02]  /*14190*/  FFMA.FTZ R11, R11, c[0x0][0x2d0], -R143.reuse ;  /* 0x0000b4000b0b7a23 */ /* 0x100fe4000001088f */
[----:B------:R-:W-:Y:S01]  /*141a0*/  FFMA.FTZ R14, R14, c[0x0][0x2d0], -R143 ;  /* 0x0000b4000e0e7a23 */ /* 0x000fe2000001088f */
[----:B-1----:R-:W-:Y:S01]  /*141b0*/  FSEL R0, R135, RZ, P0 ;  /* 0x000000ff87007208 */ /* 0x002fe20000000000 */
[C---:B---3--:R-:W-:Y:S02]  /*141c0*/  FMUL.FTZ R16, R133.reuse, R156 ;  /* 0x0000009c85107220 */ /* 0x048fe40000410000 */
[C---:B------:R-:W-:Y:S01]  /*141d0*/  FMUL.FTZ R17, R133.reuse, R157 ;  /* 0x0000009d85117220 */ /* 0x040fe20000410000 */
[----:B----4-:R-:W-:Y:S01]  /*141e0*/  FMNMX.FTZ R3, R4, R3, !PT ;  /* 0x0000000304037209 */ /* 0x010fe20007810000 */
[----:B------:R-:W-:Y:S01]  /*141f0*/  FADD.FTZ R0, -R0, R138 ;  /* 0x0000008a00007221 */ /* 0x000fe20000010100 */
[----:B------:R-:W-:Y:S01]  /*14200*/  MUFU.EX2 R221, R9 ;  /* 0x0000000900dd7308 */ /* 0x000fe20000000800 */
[----:B------:R-:W-:Y:S01]  /*14210*/  MOV R138, R6 ;  /* 0x00000006008a7202 */ /* 0x000fe20000000f00 */
[----:B------:R-:W-:Y:S01]  /*14220*/  FMUL.FTZ R32, R133, R172 ;  /* 0x000000ac85207220 */ /* 0x000fe20000410000 */
[C---:B------:R-:W-:Y:S01]  /*14230*/  FSETP.NEU.FTZ.AND P0, PT, R3.reuse, -INF , PT ;  /* 0xff8000000300780b */ /* 0x040fe20003f1d000 */
[----:B------:R-:W-:Y:S02]  /*14240*/  FMUL.FTZ R0, R0, c[0x0][0x2d0] ;  /* 0x0000b40000007a20 */ /* 0x000fe40000410000 */
[----:B------:R-:W-:Y:S02]  /*14250*/  FMUL.FTZ R134, R3, c[0x0][0x2d0] ;  /* 0x0000b40003867a20 */ /* 0x000fe40000410000 */
[----:B-----5:R-:W-:Y:S02]  /*14260*/  FMUL.FTZ R6, R132, R146 ;  /* 0x0000009284067220 */ /* 0x020fe40000410000 */
[----:B------:R1:W3:Y:S01]  /*14270*/  MUFU.EX2 R2, R0 ;  /* 0x0000000000027308 */ /* 0x0002e20000000800 */
[----:B------:R-:W-:Y:S01]  /*14280*/  FSEL R134, R134, RZ, P0 ;  /* 0x000000ff86867208 */ /* 0x000fe20000000000 */
[----:B------:R-:W-:Y:S01]  /*14290*/  FMUL.FTZ R33, R133, R173 ;  /* 0x000000ad85217220 */ /* 0x000fe20000410000 */
[----:B--2---:R-:W-:Y:S01]  /*142a0*/  F2FP.PACK_AB R194, R48, R47 ;  /* 0x0000002f30c2723e */ /* 0x004fe200000000ff */
[C---:B------:R-:W-:Y:S02]  /*142b0*/  FMUL.FTZ R19, R132.reuse, R159 ;  /* 0x0000009f84137220 */ /* 0x040fe40000410000 */
[--C-:B------:R-:W-:Y:S02]  /*142c0*/  FFMA.FTZ R4, R25, c[0x0][0x2d0], -R134.reuse ;  /* 0x0000b40019047a23 */ /* 0x100fe40000010886 */
[--C-:B------:R-:W-:Y:S02]  /*142d0*/  FFMA.FTZ R5, R5, c[0x0][0x2d0], -R134.reuse ;  /* 0x0000b40005057a23 */ /* 0x100fe40000010886 */
[----:B------:R-:W2:Y:S01]  /*142e0*/  MUFU.EX2 R43, R13 ;  /* 0x0000000d002b7308 */ /* 0x000ea20000000800 */
[C---:B------:R-:W-:Y:S01]  /*142f0*/  FMUL.FTZ R34, R132.reuse, R174 ;  /* 0x000000ae84227220 */ /* 0x040fe20000410000 */
[----:B------:R-:W-:Y:S01]  /*14300*/  MOV R174, R48 ;  /* 0x0000003000ae7202 */ /* 0x000fe20000000f00 */
[C---:B------:R-:W-:Y:S02]  /*14310*/  FMUL.FTZ R35, R132.reuse, R175 ;  /* 0x000000af84237220 */ /* 0x040fe40000410000 */
[C---:B------:R-:W-:Y:S02]  /*14320*/  FMUL.FTZ R48, R133.reuse, R188 ;  /* 0x000000bc85307220 */ /* 0x040fe40000410000 */
[C---:B------:R-:W-:Y:S02]  /*14330*/  FMUL.FTZ R52, R133.reuse, R52 ;  /* 0x0000003485347220 */ /* 0x040fe40000410000 */
[----:B------:R-:W-:Y:S01]  /*14340*/  FMUL.FTZ R53, R133, R53 ;  /* 0x0000003585357220 */ /* 0x000fe20000410000 */
[----:B------:R-:W4:Y:S01]  /*14350*/  MUFU.EX2 R44, R18 ;  /* 0x00000012002c7308 */ /* 0x000f220000000800 */
[C---:B------:R-:W-:Y:S02]  /*14360*/  FMUL.FTZ R54, R132.reuse, R54 ;  /* 0x0000003684367220 */ /* 0x040fe40000410000 */
[C---:B------:R-:W-:Y:S02]  /*14370*/  FMUL.FTZ R55, R132.reuse, R55 ;  /* 0x0000003784377220 */ /* 0x040fe40000410000 */
[--C-:B-1----:R-:W-:Y:S02]  /*14380*/  FFMA.FTZ R0, R7, c[0x0][0x2d0], -R134.reuse ;  /* 0x0000b40007007a23 */ /* 0x102fe40000010886 */
[----:B------:R-:W-:Y:S02]  /*14390*/  FMUL.FTZ R7, R132, R147 ;  /* 0x0000009384077220 */ /* 0x000fe40000410000 */
[C---:B---3--:R-:W-:Y:S01]  /*143a0*/  FMUL.FTZ R9, R2.reuse, R149 ;  /* 0x0000009502097220 */ /* 0x048fe20000410000 */
[----:B------:R1:W-:Y:S01]  /*143b0*/  MUFU.EX2 R216, R0 ;  /* 0x0000000000d87308 */ /* 0x0003e20000000800 */
[C---:B------:R-:W-:Y:S02]  /*143c0*/  FMUL.FTZ R25, R2.reuse, R165 ;  /* 0x000000a502197220 */ /* 0x040fe40000410000 */
[C---:B------:R-:W-:Y:S01]  /*143d0*/  FMUL.FTZ R28, R2.reuse, R168 ;  /* 0x000000a8021c7220 */ /* 0x040fe20000410000 */
[----:B--2---:R-:W-:Y:S01]  /*143e0*/  F2FP.PACK_AB R193, R43, R221 ;  /* 0x000000dd2bc1723e */ /* 0x004fe200000000ff */
[C---:B------:R-:W-:Y:S02]  /*143f0*/  FMUL.FTZ R13, R2.reuse, R153 ;  /* 0x00000099020d7220 */ /* 0x040fe40000410000 */
[C---:B------:R-:W-:Y:S02]  /*14400*/  FMUL.FTZ R29, R2.reuse, R169 ;  /* 0x000000a9021d7220 */ /* 0x040fe40000410000 */
[C---:B------:R-:W-:Y:S01]  /*14410*/  FMUL.FTZ R41, R2.reuse, R181 ;  /* 0x000000b502297220 */ /* 0x040fe20000410000 */
[----:B------:R2:W3:Y:S01]  /*14420*/  MUFU.EX2 R215, R5 ;  /* 0x0000000500d77308 */ /* 0x0004e20000000800 */
[----:B------:R-:W-:Y:S01]  /*14430*/  MOV R181, R46 ;  /* 0x0000002e00b57202 */ /* 0x000fe20000000f00 */
[----:B------:R-:W-:Y:S01]  /*14440*/  FMUL.FTZ R56, R2, R56 ;  /* 0x0000003802387220 */ /* 0x000fe20000410000 */
[----:B----4-:R-:W-:Y:S01]  /*14450*/  F2FP.PACK_AB R195, R44, R138 ;  /* 0x0000008a2cc3723e */ /* 0x010fe200000000ff */
[----:B------:R-:W-:Y:S01]  /*14460*/  FMUL.FTZ R18, R132, R158 ;  /* 0x0000009e84127220 */ /* 0x000fe20000410000 */
[----:B------:R-:W-:Y:S01]  /*14470*/  MOV R172, R44 ;  /* 0x0000002c00ac7202 */ /* 0x000fe20000000f00 */
[C---:B------:R-:W-:Y:S01]  /*14480*/  FMUL.FTZ R44, R2.reuse, R184 ;  /* 0x000000b8022c7220 */ /* 0x040fe20000410000 */
[----:B------:R-:W-:Y:S01]  /*14490*/  LDSM.16.MT88.4 R156, [R226+0x900] ;  /* 0x00090000e29c783b */ /* 0x000fe20000004200 */
[C---:B------:R-:W-:Y:S02]  /*144a0*/  FMUL.FTZ R57, R2.reuse, R57 ;  /* 0x0000003902397220 */ /* 0x040fe40000410000 */
[----:B------:R4:W-:Y:S01]  /*144b0*/  MUFU.EX2 R219, R4 ;  /* 0x0000000400db7308 */ /* 0x0009e20000000800 */
[C---:B------:R-:W-:Y:S02]  /*144c0*/  FMUL.FTZ R60, R2.reuse, R60 ;  /* 0x0000003c023c7220 */ /* 0x040fe40000410000 */
[----:B------:R-:W-:Y:S02]  /*144d0*/  FMUL.FTZ R61, R2, R61 ;  /* 0x0000003d023d7220 */ /* 0x000fe40000410000 */
[----:B-1----:R-:W-:Y:S02]  /*144e0*/  FFMA.FTZ R0, R24, c[0x0][0x2d0], -R134 ;  /* 0x0000b40018007a23 */ /* 0x002fe40000010886 */
[----:B------:R-:W-:Y:S02]  /*144f0*/  FMUL.FTZ R24, R2, R164 ;  /* 0x000000a402187220 */ /* 0x000fe40000410000 */
[C---:B------:R-:W-:Y:S01]  /*14500*/  FMUL.FTZ R64, R133.reuse, R64 ;  /* 0x0000004085407220 */ /* 0x040fe20000410000 */
[----:B------:R1:W5:Y:S01]  /*14510*/  MUFU.EX2 R217, R0 ;  /* 0x0000000000d97308 */ /* 0x0003620000000800 */
[C---:B------:R-:W-:Y:S02]  /*14520*/  FMUL.FTZ R65, R133.reuse, R65 ;  /* 0x0000004185417220 */ /* 0x040fe40000410000 */
[----:B------:R-:W-:Y:S02]  /*14530*/  FMUL.FTZ R66, R132, R66 ;  /* 0x0000004284427220 */ /* 0x000fe40000410000 */
[C---:B--2---:R-:W-:Y:S01]  /*14540*/  FMUL.FTZ R5, R133.reuse, R145 ;  /* 0x0000009185057220 */ /* 0x044fe20000410000 */
[----:B---3--:R-:W-:Y:S01]  /*14550*/  F2FP.PACK_AB R145, R216, R215 ;  /* 0x000000d7d891723e */ /* 0x008fe200000000ff */
[C---:B------:R-:W-:Y:S02]  /*14560*/  FMUL.FTZ R67, R132.reuse, R67 ;  /* 0x0000004384437220 */ /* 0x040fe40000410000 */
[C---:B------:R-:W-:Y:S01]  /*14570*/  FMUL.FTZ R68, R133.reuse, R68 ;  /* 0x0000004485447220 */ /* 0x040fe20000410000 */
[----:B------:R2:W-:Y:S01]  /*14580*/  MUFU.EX2 R50, R8 ;  /* 0x0000000800327308 */ /* 0x0005e20000000800 */
[C---:B------:R-:W-:Y:S02]  /*14590*/  FMUL.FTZ R69, R133.reuse, R69 ;  /* 0x0000004585457220 */ /* 0x040fe40000410000 */
[C---:B------:R-:W-:Y:S02]  /*145a0*/  FMUL.FTZ R70, R132.reuse, R70 ;  /* 0x0000004684467220 */ /* 0x040fe40000410000 */
[----:B----4-:R-:W-:Y:S02]  /*145b0*/  FMUL.FTZ R4, R133, R144 ;  /* 0x0000009085047220 */ /* 0x010fe40000410000 */
[----:B------:R-:W-:Y:S02]  /*145c0*/  FMUL.FTZ R71, R132, R71 ;  /* 0x0000004784477220 */ /* 0x000fe40000410000 */
[C---:B------:R-:W-:Y:S01]  /*145d0*/  FMUL.FTZ R72, R2.reuse, R72 ;  /* 0x0000004802487220 */ /* 0x040fe20000410000 */
[----:B------:R-:W3:Y:S01]  /*145e0*/  MUFU.EX2 R220, R12 ;  /* 0x0000000c00dc7308 */ /* 0x000ee20000000800 */
[C---:B------:R-:W-:Y:S01]  /*145f0*/  FMUL.FTZ R73, R2.reuse, R73 ;  /* 0x0000004902497220 */ /* 0x040fe20000410000 */
[-C--:B------:R-:W-:Y:S01]  /*14600*/  HMMA.16816.F32 R4, R192, R20.reuse, R4 ;  /* 0x00000014c004723c */ /* 0x080fe20000001804 */
[C---:B------:R-:W-:Y:S01]  /*14610*/  FMUL.FTZ R76, R2.reuse, R76 ;  /* 0x0000004c024c7220 */ /* 0x040fe20000410000 */
[----:B-1----:R-:W-:Y:S01]  /*14620*/  FSEL R0, R3, RZ, P0 ;  /* 0x000000ff03007208 */ /* 0x002fe20000000000 */
[----:B------:R-:W-:Y:S01]  /*14630*/  FMUL.FTZ R77, R2, R77 ;  /* 0x0000004d024d7220 */ /* 0x000fe20000410000 */
[----:B-----5:R-:W-:Y:S01]  /*14640*/  F2FP.PACK_AB R147, R219, R217 ;  /* 0x000000d9db93723e */ /* 0x020fe200000000ff */
[C---:B------:R-:W-:Y:S01]  /*14650*/  FMUL.FTZ R80, R133.reuse, R80 ;  /* 0x0000005085507220 */ /* 0x040fe20000410000 */
[----:B------:R-:W-:Y:S01]  /*14660*/  PLOP3.LUT P0, PT, PT, PT, UP0, 0x80, 0x0 ;  /* 0x000000000000781c */ /* 0x000fe20003f0f008 */
[----:B------:R-:W-:Y:S01]  /*14670*/  FADD.FTZ R0, -R0, R139 ;  /* 0x0000008b00007221 */ /* 0x000fe20000010100 */
[----:B------:R-:W1:Y:S01]  /*14680*/  MUFU.EX2 R40, R11 ;  /* 0x0000000b00287308 */ /* 0x000e620000000800 */
[C---:B------:R-:W-:Y:S03]  /*14690*/  FMUL.FTZ R81, R133.reuse, R81 ;  /* 0x0000005185517220 */ /* 0x040fe60000410000 */
[----:B------:R-:W-:Y:S02]  /*146a0*/  FMUL.FTZ R0, R0, c[0x0][0x2d0] ;  /* 0x0000b40000007a20 */ /* 0x000fe40000410000 */
[----:B--2---:R-:W-:Y:S02]  /*146b0*/  FMUL.FTZ R8, R2, R148 ;  /* 0x0000009402087220 */ /* 0x004fe40000410000 */
[C---:B------:R-:W-:Y:S02]  /*146c0*/  FMUL.FTZ R82, R132.reuse, R82 ;  /* 0x0000005284527220 */ /* 0x040fe40000410000 */
[----:B------:R-:W2:Y:S01]  /*146d0*/  MUFU.EX2 R45, R14 ;  /* 0x0000000e002d7308 */ /* 0x000ea20000000800 */
[----:B------:R-:W-:Y:S02]  /*146e0*/  FMUL.FTZ R83, R132, R83 ;  /* 0x0000005384537220 */ /* 0x000fe40000410000 */
[C---:B------:R-:W-:Y:S01]  /*146f0*/  FMUL.FTZ R84, R133.reuse, R84 ;  /* 0x0000005485547220 */ /* 0x040fe20000410000 */
[----:B---3--:R-:W-:Y:S01]  /*14700*/  F2FP.PACK_AB R144, R220, R50 ;  /* 0x00000032dc90723e */ /* 0x008fe200000000ff */
[----:B------:R-:W-:Y:S02]  /*14710*/  FMUL.FTZ R12, R2, R152 ;  /* 0x00000098020c7220 */ /* 0x000fe40000410000 */
[C---:B------:R-:W-:Y:S02]  /*14720*/  FMUL.FTZ R85, R133.reuse, R85 ;  /* 0x0000005585557220 */ /* 0x040fe40000410000 */
[C---:B------:R-:W-:Y:S01]  /*14730*/  FMUL.FTZ R86, R132.reuse, R86 ;  /* 0x0000005684567220 */ /* 0x040fe20000410000 */
[----:B------:R-:W3:Y:S01]  /*14740*/  MUFU.EX2 R0, R0 ;  /* 0x0000000000007308 */ /* 0x000ee20000000800 */
[----:B------:R-:W-:Y:S02]  /*14750*/  FMUL.FTZ R87, R132, R87 ;  /* 0x0000005784577220 */ /* 0x000fe40000410000 */
[C---:B------:R-:W-:Y:S01]  /*14760*/  FMUL.FTZ R88, R2.reuse, R88 ;  /* 0x0000005802587220 */ /* 0x040fe20000410000 */
[----:B-1----:R-:W-:Y:S01]  /*14770*/  MOV R175, R40 ;  /* 0x0000002800af7202 */ /* 0x002fe20000000f00 */
[C---:B------:R-:W-:Y:S02]  /*14780*/  FMUL.FTZ R89, R2.reuse, R89 ;  /* 0x0000005902597220 */ /* 0x040fe40000410000 */
[C---:B------:R-:W-:Y:S02]  /*14790*/  FMUL.FTZ R92, R2.reuse, R92 ;  /* 0x0000005c025c7220 */ /* 0x040fe40000410000 */
[C---:B------:R-:W-:Y:S02]  /*147a0*/  FMUL.FTZ R93, R2.reuse, R93 ;  /* 0x0000005d025d7220 */ /* 0x040fe40000410000 */
[C---:B------:R-:W-:Y:S02]  /*147b0*/  FMUL.FTZ R96, R133.reuse, R96 ;  /* 0x0000006085607220 */ /* 0x040fe40000410000 */
[----:B------:R-:W-:Y:S01]  /*147c0*/  FMUL.FTZ R97, R133, R97 ;  /* 0x0000006185617220 */ /* 0x000fe20000410000 */
[----:B--2---:R-:W-:Y:S01]  /*147d0*/  F2FP.PACK_AB R146, R45, R40 ;  /* 0x000000282d92723e */ /* 0x004fe200000000ff */
[C---:B------:R-:W-:Y:S01]  /*147e0*/  FMUL.FTZ R40, R2.reuse, R180 ;  /* 0x000000b402287220 */ /* 0x040fe20000410000 */
[----:B------:R-:W-:Y:S01]  /*147f0*/  MOV R173, R45 ;  /* 0x0000002d00ad7202 */ /* 0x000fe20000000f00 */
[----:B------:R-:W-:Y:S01]  /*14800*/  FMUL.FTZ R45, R2, R185 ;  /* 0x000000b9022d7220 */ /* 0x000fe20000410000 */
[----:B------:R-:W-:Y:S01]  /*14810*/  MOV R180, R49 ;  /* 0x0000003100b47202 */ /* 0x000fe20000000f00 */
[C---:B------:R-:W-:Y:S02]  /*14820*/  FMUL.FTZ R49, R133.reuse, R189 ;  /* 0x000000bd85317220 */ /* 0x040fe40000410000 */
[C---:B------:R-:W-:Y:S02]  /*14830*/  FMUL.FTZ R98, R132.reuse, R98 ;  /* 0x0000006284627220 */ /* 0x040fe40000410000 */
[----:B------:R-:W-:Y:S02]  /*14840*/  FMUL.FTZ R99, R132, R99 ;  /* 0x0000006384637220 */ /* 0x000fe40000410000 */
[C---:B---3--:R-:W-:Y:S02]  /*14850*/  FMUL.FTZ R10, R0.reuse, R150 ;  /* 0x00000096000a7220 */ /* 0x048fe40000410000 */
[C---:B------:R-:W-:Y:S02]  /*14860*/  FMUL.FTZ R11, R0.reuse, R151 ;  /* 0x00000097000b7220 */ /* 0x040fe40000410000 */
[----:B------:R-:W1:Y:S01]  /*14870*/  LDSM.16.MT88.4 R148, [R228+0x100] ;  /* 0x00010000e494783b */ /* 0x000e620000004200 */
[C---:B------:R-:W-:Y:S02]  /*14880*/  FMUL.FTZ R14, R0.reuse, R154 ;  /* 0x0000009a000e7220 */ /* 0x040fe40000410000 */
[C---:B------:R-:W-:Y:S02]  /*14890*/  FMUL.FTZ R15, R0.reuse, R155 ;  /* 0x0000009b000f7220 */ /* 0x040fe40000410000 */
[C---:B------:R-:W-:Y:S01]  /*148a0*/  HMMA.16816.F32 R8, R144.reuse, R20, R8 ;  /* 0x000000149008723c */ /* 0x040fe20000001808 */
[----:B------:R-:W-:Y:S01]  /*148b0*/  FMUL.FTZ R42, R0, R182 ;  /* 0x000000b6002a7220 */ /* 0x000fe20000410000 */
[----:B------:R-:W-:Y:S01]  /*148c0*/  MOV R182, R138 ;  /* 0x0000008a00b67202 */ /* 0x000fe20000000f00 */
[--C-:B------:R-:W-:Y:S01]  /*148d0*/  FFMA.FTZ R138, R196, c[0x0][0x2d0], -R141.reuse ;  /* 0x0000b400c48a7a23 */ /* 0x100fe2000001088d */
[----:B------:R-:W2:Y:S01]  /*148e0*/  LDSM.16.MT88.4 R152, [R227+0x100] ;  /* 0x00010000e398783b */ /* 0x000ea20000004200 */
[C---:B------:R-:W-:Y:S01]  /*148f0*/  FMUL.FTZ R31, R0.reuse, R171 ;  /* 0x000000ab001f7220 */ /* 0x040fe20000410000 */
[----:B------:R-:W-:Y:S01]  /*14900*/  MOV R171, R47 ;  /* 0x0000002f00ab7202 */ /* 0x000fe20000000f00 */
[C---:B------:R-:W-:Y:S01]  /*14910*/  FMUL.FTZ R47, R0.reuse, R187 ;  /* 0x000000bb002f7220 */ /* 0x040fe20000410000 */
[-C--:B------:R-:W-:Y:S01]  /*14920*/  HMMA.16816.F32 R12, R144, R22.reuse, R12 ;  /* 0x00000016900c723c */ /* 0x080fe2000000180c */
[----:B------:R3:W-:Y:S03]  /*14930*/  MUFU.EX2 R187, R138 ;  /* 0x0000008a00bb7308 */ /* 0x0007e60000000800 */
[C---:B------:R-:W-:Y:S01]  /*14940*/  FMUL.FTZ R20, R133.reuse, R160 ;  /* 0x000000a085147220 */ /* 0x040fe20000410000 */
[----:B------:R-:W-:Y:S01]  /*14950*/  MOV R196, R245 ;  /* 0x000000f500c47202 */ /* 0x000fe20000000f00 */
[----:B------:R-:W-:Y:S02]  /*14960*/  FMUL.FTZ R21, R133, R161 ;  /* 0x000000a185157220 */ /* 0x000fe40000410000 */
[C---:B------:R-:W-:Y:S01]  /*14970*/  HMMA.16816.F32 R16, R192.reuse, R22, R16 ;  /* 0x00000016c010723c */ /* 0x040fe20000001810 */
[C---:B------:R-:W-:Y:S03]  /*14980*/  FMUL.FTZ R26, R0.reuse, R166 ;  /* 0x000000a6001a7220 */ /* 0x040fe60000410000 */
[C---:B------:R-:W-:Y:S02]  /*14990*/  FMUL.FTZ R27, R0.reuse, R167 ;  /* 0x000000a7001b7220 */ /* 0x040fe40000410000 */
[----:B------:R-:W-:Y:S01]  /*149a0*/  FMUL.FTZ R30, R0, R170 ;  /* 0x000000aa001e7220 */ /* 0x000fe20000410000 */
[----:B------:R-:W-:Y:S01]  /*149b0*/  LDSM.16.MT88.4 R164, [R227+0x900] ;  /* 0x00090000e3a4783b */ /* 0x000fe20000004200 */
[C---:B------:R-:W-:Y:S04]  /*149c0*/  FMUL.FTZ R22, R132.reuse, R162 ;  /* 0x000000a284167220 */ /* 0x040fe80000410000 */
[----:B------:R-:W-:Y:S02]  /*149d0*/  FMUL.FTZ R23, R132, R163 ;  /* 0x000000a384177220 */ /* 0x000fe40000410000 */
[C---:B------:R-:W-:Y:S01]  /*149e0*/  FMUL.FTZ R46, R0.reuse, R186 ;  /* 0x000000ba002e7220 */ /* 0x040fe20000410000 */
[----:B------:R-:W-:Y:S01]  /*149f0*/  LDSM.16.MT88.4 R160, [R228+0x900] ;  /* 0x00090000e4a0783b */ /* 0x000fe20000004200 */
[C---:B------:R-:W-:Y:S02]  /*14a00*/  FMUL.FTZ R58, R0.reuse, R58 ;  /* 0x0000003a003a7220 */ /* 0x040fe40000410000 */
[--C-:B---3--:R-:W-:Y:S01]  /*14a10*/  FFMA.FTZ R138, R197, c[0x0][0x2d0], -R141.reuse ;  /* 0x0000b400c58a7a23 */ /* 0x108fe2000001088d */
[-C--:B------:R-:W-:Y:S01]  /*14a20*/  HMMA.16816.F32 R20, R192, R36.reuse, R20 ;  /* 0x00000024c014723c */ /* 0x080fe20000001814 */
[C---:B------:R-:W-:Y:S02]  /*14a30*/  FMUL.FTZ R59, R0.reuse, R59 ;  /* 0x0000003b003b7220 */ /* 0x040fe40000410000 */
[----:B------:R3:W-:Y:S01]  /*14a40*/  MUFU.EX2 R139, R138 ;  /* 0x0000008a008b7308 */ /* 0x0007e20000000800 */
[C---:B------:R-:W-:Y:S02]  /*14a50*/  FMUL.FTZ R62, R0.reuse, R62 ;  /* 0x0000003e003e7220 */ /* 0x040fe40000410000 */
[C---:B------:R-:W-:Y:S02]  /*14a60*/  FMUL.FTZ R63, R0.reuse, R63 ;  /* 0x0000003f003f7220 */ /* 0x040fe40000410000 */
[C---:B------:R-:W-:Y:S01]  /*14a70*/  HMMA.16816.F32 R24, R144.reuse, R36, R24 ;  /* 0x000000249018723c */ /* 0x040fe20000001818 */
[C---:B------:R-:W-:Y:S03]  /*14a80*/  FMUL.FTZ R74, R0.reuse, R74 ;  /* 0x0000004a004a7220 */ /* 0x040fe60000410000 */
[C---:B------:R-:W-:Y:S02]  /*14a90*/  FMUL.FTZ R75, R0.reuse, R75 ;  /* 0x0000004b004b7220 */ /* 0x040fe40000410000 */
[----:B------:R-:W-:Y:S02]  /*14aa0*/  FMUL.FTZ R78, R0, R78 ;  /* 0x0000004e004e7220 */ /* 0x000fe40000410000 */
[-C--:B------:R-:W-:Y:S01]  /*14ab0*/  HMMA.16816.F32 R28, R144, R38.reuse, R28 ;  /* 0x00000026901c723c */ /* 0x080fe2000000181c */
[C---:B------:R-:W-:Y:S03]  /*14ac0*/  FMUL.FTZ R36, R133.reuse, R176 ;  /* 0x000000b085247220 */ /* 0x040fe60000410000 */
[C---:B------:R-:W-:Y:S01]  /*14ad0*/  FMUL.FTZ R37, R133.reuse, R177 ;  /* 0x000000b185257220 */ /* 0x040fe20000410000 */
[----:B------:R-:W-:Y:S01]  /*14ae0*/  MOV R176, R50 ;  /* 0x0000003200b07202 */ /* 0x000fe20000000f00 */
[C---:B------:R-:W-:Y:S01]  /*14af0*/  FMUL.FTZ R50, R132.reuse, R190 ;  /* 0x000000be84327220 */ /* 0x040fe20000410000 */
[----:B------:R-:W-:Y:S01]  /*14b00*/  MOV R190, R51 ;  /* 0x0000003300be7202 */ /* 0x000fe20000000f00 */
[C---:B------:R-:W-:Y:S01]  /*14b10*/  HMMA.16816.F32 R32, R192.reuse, R38, R32 ;  /* 0x00000026c020723c */ /* 0x040fe20000001820 */
[----:B------:R-:W-:Y:S03]  /*14b20*/  FMUL.FTZ R51, R132, R191 ;  /* 0x000000bf84337220 */ /* 0x000fe60000410000 */
[--C-:B---3--:R-:W-:Y:S01]  /*14b30*/  FFMA.FTZ R138, R198, c[0x0][0x2d0], -R142.reuse ;  /* 0x0000b400c68a7a23 */ /* 0x108fe2000001088e */
[----:B------:R-:W-:Y:S01]  /*14b40*/  MOV R191, R244 ;  /* 0x000000f400bf7202 */ /* 0x000fe20000000f00 */
[----:B------:R-:W-:Y:S01]  /*14b50*/  FMUL.FTZ R79, R0, R79 ;  /* 0x0000004f004f7220 */ /* 0x000fe20000410000 */
[----:B------:R-:W-:Y:S01]  /*14b60*/  MOV R177, R221 ;  /* 0x000000dd00b17202 */ /* 0x000fe20000000f00 */
[----:B------:R-:W-:Y:S01]  /*14b70*/  FMUL.FTZ R39, R132, R179 ;  /* 0x000000b384277220 */ /* 0x000fe20000410000 */
[----:B------:R-:W-:Y:S03]  /*14b80*/  MOV R179, R43 ;  /* 0x0000002b00b37202 */ /* 0x000fe60000000f00 */
[----:B------:R-:W-:Y:S02]  /*14b90*/  FMUL.FTZ R43, R0, R183 ;  /* 0x000000b7002b7220 */ /* 0x000fe40000410000 */
[----:B------:R3:W-:Y:S01]  /*14ba0*/  MUFU.EX2 R183, R138 ;  /* 0x0000008a00b77308 */ /* 0x0007e20000000800 */
[----:B------:R-:W-:Y:S01]  /*14bb0*/  FMUL.FTZ R38, R132, R178 ;  /* 0x000000b284267220 */ /* 0x000fe20000410000 */
[----:B------:R-:W-:Y:S01]  /*14bc0*/  MOV R178, R220 ;  /* 0x000000dc00b27202 */ /* 0x000fe20000000f00 */
[C---:B------:R-:W-:Y:S02]  /*14bd0*/  FMUL.FTZ R90, R0.reuse, R90 ;  /* 0x0000005a005a7220 */ /* 0x040fe40000410000 */
[C---:B------:R-:W-:Y:S02]  /*14be0*/  FMUL.FTZ R91, R0.reuse, R91 ;  /* 0x0000005b005b7220 */ /* 0x040fe40000410000 */
[C---:B------:R-:W-:Y:S01]  /*14bf0*/  FMUL.FTZ R94, R0.reuse, R94 ;  /* 0x0000005e005e7220 */ /* 0x040fe20000410000 */
[-C--:B-1----:R-:W-:Y:S01]  /*14c00*/  HMMA.16816.F32 R36, R192, R148.reuse, R36 ;  /* 0x00000094c024723c */ /* 0x082fe20000001824 */
[----:B------:R-:W-:Y:S02]  /*14c10*/  FMUL.FTZ R95, R0, R95 ;  /* 0x0000005f005f7220 */ /* 0x000fe40000410000 */
[C---:B------:R-:W-:Y:S02]  /*14c20*/  FMUL.FTZ R100, R133.reuse, R100 ;  /* 0x0000006485647220 */ /* 0x040fe40000410000 */
[----:B------:R-:W-:Y:S02]  /*14c30*/  FMUL.FTZ R101, R133, R101 ;  /* 0x0000006585657220 */ /* 0x000fe40000410000 */
[C---:B------:R-:W-:Y:S01]  /*14c40*/  FMUL.FTZ R102, R132.reuse, R102 ;  /* 0x0000006684667220 */ /* 0x040fe20000410000 */
[C---:B------:R-:W-:Y:S01]  /*14c50*/  HMMA.16816.F32 R40, R144.reuse, R148, R40 ;  /* 0x000000949028723c */ /* 0x040fe20000001828 */
[----:B------:R-:W-:Y:S03]  /*14c60*/  FMUL.FTZ R103, R132, R103 ;  /* 0x0000006784677220 */ /* 0x000fe60000410000 */
[C---:B------:R-:W-:Y:S02]  /*14c70*/  FMUL.FTZ R104, R2.reuse, R104 ;  /* 0x0000006802687220 */ /* 0x040fe40000410000 */
[----:B------:R-:W-:Y:S02]  /*14c80*/  FMUL.FTZ R105, R2, R105 ;  /* 0x0000006902697220 */ /* 0x000fe40000410000 */
[-C--:B------:R-:W-:Y:S01]  /*14c90*/  HMMA.16816.F32 R44, R144, R150.reuse, R44 ;  /* 0x00000096902c723c */ /* 0x080fe2000000182c */
[--C-:B---3--:R-:W-:Y:S03]  /*14ca0*/  FFMA.FTZ R138, R199, c[0x0][0x2d0], -R142.reuse ;  /* 0x0000b400c78a7a23 */ /* 0x108fe6000001088e */
[C---:B------:R-:W-:Y:S01]  /*14cb0*/  FMUL.FTZ R106, R0.reuse, R106 ;  /* 0x0000006a006a7220 */ /* 0x040fe20000410000 */
[----:B------:R1:W-:Y:S01]  /*14cc0*/  MUFU.EX2 R185, R138 ;  /* 0x0000008a00b97308 */ /* 0x0003e20000000800 */
[----:B------:R-:W-:Y:S02]  /*14cd0*/  FMUL.FTZ R107, R0, R107 ;  /* 0x0000006b006b7220 */ /* 0x000fe40000410000 */
[C---:B------:R-:W-:Y:S01]  /*14ce0*/  HMMA.16816.F32 R48, R192.reuse, R150, R48 ;  /* 0x00000096c030723c */ /* 0x040fe20000001830 */
[----:B------:R-:W3:Y:S03]  /*14cf0*/  LDSM.16.MT88.4 R148, [R225+0x1900] ;  /* 0x00190000e194783b */ /* 0x000ee60000004200 */
[C---:B------:R-:W-:Y:S02]  /*14d00*/  FMUL.FTZ R108, R2.reuse, R108 ;  /* 0x0000006c026c7220 */ /* 0x040fe40000410000 */
[----:B------:R-:W-:Y:S02]  /*14d10*/  FMUL.FTZ R109, R2, R109 ;  /* 0x0000006d026d7220 */ /* 0x000fe40000410000 */
[-C--:B--2---:R-:W-:Y:S01]  /*14d20*/  HMMA.16816.F32 R52, R192, R152.reuse, R52 ;  /* 0x00000098c034723c */ /* 0x084fe20000001834 */
[C---:B------:R-:W-:Y:S03]  /*14d30*/  FMUL.FTZ R110, R0.reuse, R110 ;  /* 0x0000006e006e7220 */ /* 0x040fe60000410000 */
[----:B------:R-:W-:Y:S02]  /*14d40*/  FMUL.FTZ R111, R0, R111 ;  /* 0x0000006f006f7220 */ /* 0x000fe40000410000 */
[C---:B------:R-:W-:Y:S02]  /*14d50*/  FMUL.FTZ R112, R133.reuse, R112 ;  /* 0x0000007085707220 */ /* 0x040fe40000410000 */
[C---:B------:R-:W-:Y:S01]  /*14d60*/  HMMA.16816.F32 R56, R144.reuse, R152, R56 ;  /* 0x000000989038723c */ /* 0x040fe20000001838 */
[----:B------:R-:W-:Y:S03]  /*14d70*/  FMUL.FTZ R113, R133, R113 ;  /* 0x0000007185717220 */ /* 0x000fe60000410000 */
[C---:B------:R-:W-:Y:S02]  /*14d80*/  FMUL.FTZ R114, R132.reuse, R114 ;  /* 0x0000007284727220 */ /* 0x040fe40000410000 */
[--C-:B-1----:R-:W-:Y:S02]  /*14d90*/  FFMA.FTZ R138, R201, c[0x0][0x2d0], -R141.reuse ;  /* 0x0000b400c98a7a23 */ /* 0x102fe4000001088d */
[-C--:B------:R-:W-:Y:S01]  /*14da0*/  HMMA.16816.F32 R60, R144, R154.reuse, R60 ;  /* 0x0000009a903c723c */ /* 0x080fe2000000183c */
[----:B------:R-:W-:Y:S01]  /*14db0*/  FMUL.FTZ R115, R132, R115 ;  /* 0x0000007384737220 */ /* 0x000fe20000410000 */
[----:B------:R1:W-:Y:S02]  /*14dc0*/  MUFU.EX2 R188, R138 ;  /* 0x0000008a00bc7308 */ /* 0x0003e40000000800 */
[C---:B------:R-:W-:Y:S02]  /*14dd0*/  FMUL.FTZ R120, R2.reuse, R120 ;  /* 0x0000007802787220 */ /* 0x040fe40000410000 */
[----:B------:R-:W-:Y:S02]  /*14de0*/  FMUL.FTZ R121, R2, R121 ;  /* 0x0000007902797220 */ /* 0x000fe40000410000 */
[C---:B------:R-:W-:Y:S01]  /*14df0*/  HMMA.16816.F32 R64, R192.reuse, R154, R64 ;  /* 0x0000009ac040723c */ /* 0x040fe20000001840 */
[----:B------:R-:W2:Y:S03]  /*14e00*/  LDSM.16.MT88.4 R152, [R226+0x1900] ;  /* 0x00190000e298783b */ /* 0x000ea60000004200 */
[C---:B------:R-:W-:Y:S02]  /*14e10*/  FMUL.FTZ R122, R0.reuse, R122 ;  /* 0x0000007a007a7220 */ /* 0x040fe40000410000 */
[----:B------:R-:W-:Y:S02]  /*14e20*/  FMUL.FTZ R123, R0, R123 ;  /* 0x0000007b007b7220 */ /* 0x000fe40000410000 */
[C---:B------:R-:W-:Y:S01]  /*14e30*/  FMUL.FTZ R124, R2.reuse, R124 ;  /* 0x0000007c027c7220 */ /* 0x040fe20000410000 */
[-C--:B---3--:R-:W-:Y:S03]  /*14e40*/  HMMA.16816.F32 R68, R192, R148.reuse, R68 ;  /* 0x00000094c044723c */ /* 0x088fe60000001844 */
[----:B------:R-:W-:Y:S02]  /*14e50*/  FMUL.FTZ R125, R2, R125 ;  /* 0x0000007d027d7220 */ /* 0x000fe40000410000 */
[C---:B------:R-:W-:Y:S02]  /*14e60*/  FMUL.FTZ R126, R0.reuse, R126 ;  /* 0x0000007e007e7220 */ /* 0x040fe40000410000 */
[----:B------:R-:W-:Y:S01]  /*14e70*/  FMUL.FTZ R127, R0, R127 ;  /* 0x0000007f007f7220 */ /* 0x000fe20000410000 */
[C---:B------:R-:W-:Y:S01]  /*14e80*/  HMMA.16816.F32 R72, R144.reuse, R148, R72 ;  /* 0x000000949048723c */ /* 0x040fe20000001848 */
[----:B-1----:R-:W-:Y:S03]  /*14e90*/  FFMA.FTZ R138, R204, c[0x0][0x2d0], -R141 ;  /* 0x0000b400cc8a7a23 */ /* 0x002fe6000001088d */
[C---:B------:R-:W-:Y:S01]  /*14ea0*/  FMUL.FTZ R128, R133.reuse, R128 ;  /* 0x0000008085807220 */ /* 0x040fe20000410000 */
[----:B------:R1:W3:Y:S01]  /*14eb0*/  MUFU.EX2 R169, R138 ;  /* 0x0000008a00a97308 */ /* 0x0002e20000000800 */
[C---:B------:R-:W-:Y:S02]  /*14ec0*/  FMUL.FTZ R129, R133.reuse, R129 ;  /* 0x0000008185817220 */ /* 0x040fe40000410000 */
[-C--:B------:R-:W-:Y:S01]  /*14ed0*/  HMMA.16816.F32 R76, R144, R150.reuse, R76 ;  /* 0x00000096904c723c */ /* 0x080fe2000000184c */
[C---:B------:R-:W-:Y:S03]  /*14ee0*/  FMUL.FTZ R130, R132.reuse, R130 ;  /* 0x0000008284827220 */ /* 0x040fe60000410000 */
[C---:B------:R-:W-:Y:S02]  /*14ef0*/  FMUL.FTZ R131, R132.reuse, R131 ;  /* 0x0000008384837220 */ /* 0x040fe40000410000 */
[C---:B------:R-:W-:Y:S02]  /*14f00*/  FMUL.FTZ R116, R133.reuse, R116 ;  /* 0x0000007485747220 */ /* 0x040fe40000410000 */
[C---:B------:R-:W-:Y:S01]  /*14f10*/  HMMA.16816.F32 R80, R192.reuse, R150, R80 ;  /* 0x00000096c050723c */ /* 0x040fe20000001850 */
[----:B------:R-:W4:Y:S03]  /*14f20*/  LDSM.16.MT88.4 R148, [R228+0x1900] ;  /* 0x00190000e494783b */ /* 0x000f260000004200 */
[----:B------:R-:W-:Y:S02]  /*14f30*/  FMUL.FTZ R117, R133, R117 ;  /* 0x0000007585757220 */ /* 0x000fe40000410000 */
[C---:B------:R-:W-:Y:S02]  /*14f40*/  FMUL.FTZ R118, R132.reuse, R118 ;  /* 0x0000007684767220 */ /* 0x040fe40000410000 */
[-C--:B--2---:R-:W-:Y:S01]  /*14f50*/  HMMA.16816.F32 R84, R192, R152.reuse, R84 ;  /* 0x00000098c054723c */ /* 0x084fe20000001854 */
[----:B------:R-:W-:Y:S03]  /*14f60*/  FMUL.FTZ R119, R132, R119 ;  /* 0x0000007784777220 */ /* 0x000fe60000410000 */
[--C-:B-1----:R-:W-:Y:S04]  /*14f70*/  FFMA.FTZ R138, R203, c[0x0][0x2d0], -R142.reuse ;  /* 0x0000b400cb8a7a23 */ /* 0x102fe8000001088e */
[C---:B------:R-:W-:Y:S01]  /*14f80*/  HMMA.16816.F32 R88, R144.reuse, R152, R88 ;  /* 0x000000989058723c */ /* 0x040fe20000001858 */
[----:B------:R1:W-:Y:S07]  /*14f90*/  MUFU.EX2 R189, R138 ;  /* 0x0000008a00bd7308 */ /* 0x0003ee0000000800 */
[-C--:B------:R-:W-:Y:S08]  /*14fa0*/  HMMA.16816.F32 R92, R144, R154.reuse, R92 ;  /* 0x0000009a905c723c */ /* 0x080ff0000000185c */
[C---:B------:R-:W-:Y:S01]  /*14fb0*/  HMMA.16816.F32 R96, R192.reuse, R154, R96 ;  /* 0x0000009ac060723c */ /* 0x040fe20000001860 */
[----:B------:R-:W2:Y:S07]  /*14fc0*/  LDSM.16.MT88.4 R152, [R227+0x1900] ;  /* 0x00190000e398783b */ /* 0x000eae0000004200 */
[-C--:B----4-:R-:W-:Y:S01]  /*14fd0*/  HMMA.16816.F32 R100, R192, R148.reuse, R100 ;  /* 0x00000094c064723c */ /* 0x090fe20000001864 */
[----:B-1----:R-:W-:Y:S04]  /*14fe0*/  FFMA.FTZ R138, R207, c[0x0][0x2d0], -R142 ;  /* 0x0000b400cf8a7a23 */ /* 0x002fe8000001088e */
[----:B------:R1:W4:Y:S03]  /*14ff0*/  MUFU.EX2 R170, R138 ;  /* 0x0000008a00aa7308 */ /* 0x0003260000000800 */
[C---:B------:R-:W-:Y:S08]  /*15000*/  HMMA.16816.F32 R104, R144.reuse, R148, R104 ;  /* 0x000000949068723c */ /* 0x040ff00000001868 */
[-C--:B------:R-:W-:Y:S08]  /*15010*/  HMMA.16816.F32 R108, R144, R150.reuse, R108 ;  /* 0x00000096906c723c */ /* 0x080ff0000000186c */
[C---:B------:R-:W-:Y:S01]  /*15020*/  HMMA.16816.F32 R112, R192.reuse, R150, R112 ;  /* 0x00000096c070723c */ /* 0x040fe20000001870 */
[----:B------:R-:W5:Y:S03]  /*15030*/  LDSM.16.MT88.4 R148, [R225+0x900] ;  /* 0x00090000e194783b */ /* 0x000f660000004200 */
[--C-:B-1----:R-:W-:Y:S04]  /*15040*/  FFMA.FTZ R138, R205, c[0x0][0x2d0], -R143.reuse ;  /* 0x0000b400cd8a7a23 */ /* 0x102fe8000001088f */
[-C--:B--2---:R-:W-:Y:S01]  /*15050*/  HMMA.16816.F32 R116, R192, R152.reuse, R116 ;  /* 0x00000098c074723c */ /* 0x084fe20000001874 */
[----:B------:R1:W-:Y:S07]  /*15060*/  MUFU.EX2 R184, R138 ;  /* 0x0000008a00b87308 */ /* 0x0003ee0000000800 */
[C---:B------:R-:W-:Y:S08]  /*15070*/  HMMA.16816.F32 R120, R144.reuse, R152, R120 ;  /* 0x000000989078723c */ /* 0x040ff00000001878 */
[-C--:B------:R-:W-:Y:S07]  /*15080*/  HMMA.16816.F32 R124, R144, R154.reuse, R124 ;  /* 0x0000009a907c723c */ /* 0x080fee000000187c */
[----:B---3--:R-:W-:Y:S01]  /*15090*/  F2FP.PACK_AB R146, R169, R188 ;  /* 0x000000bca992723e */ /* 0x008fe200000000ff */
[----:B------:R-:W-:Y:S01]  /*150a0*/  HMMA.16816.F32 R128, R192, R154, R128 ;  /* 0x0000009ac080723c */ /* 0x000fe20000001880 */
[----:B----4-:R-:W-:Y:S03]  /*150b0*/  F2FP.PACK_AB R147, R170, R189 ;  /* 0x000000bdaa93723e */ /* 0x010fe600000000ff */
[--C-:B-1----:R-:W-:Y:S01]  /*150c0*/  FFMA.FTZ R138, R208, c[0x0][0x2d0], -R143.reuse ;  /* 0x0000b400d08a7a23 */ /* 0x102fe2000001088f */
[----:B------:R-:W-:Y:S02]  /*150d0*/  F2FP.PACK_AB R144, R139, R187 ;  /* 0x000000bb8b90723e */ /* 0x000fe400000000ff */
[----:B------:R-:W-:Y:S01]  /*150e0*/  F2FP.PACK_AB R145, R185, R183 ;  /* 0x000000b7b991723e */ /* 0x000fe200000000ff */
[----:B------:R1:W2:Y:S06]  /*150f0*/  MUFU.EX2 R186, R138 ;  /* 0x0000008a00ba7308 */ /* 0x0002ac0000000800 */
[-C--:B-----5:R-:W-:Y:S01]  /*15100*/  HMMA.16816.F32 R4, R144, R148.reuse, R4 ;  /* 0x000000949004723c */ /* 0x0a0fe20000001804 */
[--C-:B-1----:R-:W-:Y:S01]  /*15110*/  FFMA.FTZ R138, R210, c[0x0][0x2d0], -R143.reuse ;  /* 0x0000b400d28a7a23 */ /* 0x102fe2000001088f */
[----:B--2---:R-:W-:Y:S03]  /*15120*/  F2FP.PACK_AB R152, R186, R184 ;  /* 0x000000b8ba98723e */ /* 0x004fe600000000ff */
        /* <DEDUP_REMOVED lines=28> */
[----:B------:R-:W1:Y:S03]  /*152f0*/  LDSM.16.MT88.4 R156, [R226+0x2100] ;  /* 0x00210000e29c783b */ /* 0x000e660000004200 */
        /* <DEDUP_REMOVED lines=12> */
[--C-:B---3--:R-:W-:Y:S02]  /*153c0*/  FFMA.FTZ R138, R196, c[0x0][0x2d0], -R141.reuse ;  /* 0x0000b400c48a7a23 */ /* 0x108fe4000001088d */
[----:B------:R-:W-:Y:S01]  /*153d0*/  LDSM.16.MT88.4 R196, [R227+0x1100] ;  /* 0x00110000e3c4783b */ /* 0x000fe20000004200 */
[----:B------:R-:W-:Y:S01]  /*153e0*/  FFMA.FTZ R141, R191, c[0x0][0x2d0], -R141 ;  /* 0x0000b400bf8d7a23 */ /* 0x000fe2000001088d */
[----:B------:R3:W-:Y:S03]  /*153f0*/  MUFU.EX2 R218, R138 ;  /* 0x0000008a00da7308 */ /* 0x0007e60000000800 */
        /* <DEDUP_REMOVED lines=9> */
[----:B----4-:R-:W-:Y:S04]  /*15490*/  F2FP.PACK_AB R141, R220, R221 ;  /* 0x000000dddc8d723e */ /* 0x010fe800000000ff */
        /* <DEDUP_REMOVED lines=16> */
[----:B------:R1:W4:Y:S01]  /*155a0*/  MUFU.EX2 R207, R138 ;  /* 0x0000008a00cf7308 */ /* 0x0003220000000800 */
[----:B------:R-:W-:Y:S06]  /*155b0*/  LDSM.16.MT88.4 R188, [R228+0x1100] ;  /* 0x00110000e4bc783b */ /* 0x000fec0000004200 */
        /* <DEDUP_REMOVED lines=42> */
[-C--:B-1----:R-:W-:Y:S07]  /*15860*/  HMMA.16816.F32 R160, R140, R172.reuse, R20 ;  /* 0x000000ac8ca0723c */ /* 0x082fee0000001814 */
[----:B------:R-:W-:Y:S01]  /*15870*/  MOV R23, R187 ;  /* 0x000000bb00177202 */ /* 0x000fe20000000f00 */
[C---:B------:R-:W-:Y:S01]  /*15880*/  HMMA.16816.F32 R164, R192.reuse, R172, R24 ;  /* 0x000000acc0a4723c */ /* 0x040fe20000001818 */
[----:B------:R-:W5:Y:S03]  /*15890*/  LDL.LU R27, [R1+0x2c] ;  /* 0x00002c00011b7983 */ /* 0x000f660000300800 */
[----:B------:R-:W-:Y:S02]  /*158a0*/  MOV R22, R186 ;  /* 0x000000ba00167202 */ /* 0x000fe40000000f00 */
[----:B------:R-:W-:Y:S02]  /*158b0*/  MOV R21, R185 ;  /* 0x000000b900157202 */ /* 0x000fe40000000f00 */
[----:B------:R-:W-:Y:S02]  /*158c0*/  MOV R24, R171 ;  /* 0x000000ab00187202 */ /* 0x000fe40000000f00 */
[-C--:B------:R-:W-:Y:S01]  /*158d0*/  HMMA.16816.F32 R168, R192, R174.reuse, R28 ;  /* 0x000000aec0a8723c */ /* 0x080fe2000000181c */
[----:B------:R-:W5:Y:S01]  /*158e0*/  LDL.LU R28, [R1+0x28] ;  /* 0x00002800011c7983 */ /* 0x000f620000300800 */
[----:B------:R-:W-:Y:S02]  /*158f0*/  MOV R26, R183 ;  /* 0x000000b7001a7202 */ /* 0x000fe40000000f00 */
[----:B------:R-:W-:Y:S02]  /*15900*/  MOV R20, R184 ;  /* 0x000000b800147202 */ /* 0x000fe40000000f00 */
[----:B------:R-:W-:Y:S02]  /*15910*/  MOV R25, R182 ;  /* 0x000000b600197202 */ /* 0x000fe40000000f00 */
[C---:B------:R-:W-:Y:S01]  /*15920*/  HMMA.16816.F32 R172, R140.reuse, R174, R32 ;  /* 0x000000ae8cac723c */ /* 0x040fe20000001820 */
[----:B------:R-:W5:Y:S03]  /*15930*/  LDL.LU R33, [R1+0x20] ;  /* 0x0000200001217983 */ /* 0x000f660000300800 */
[----:B------:R-:W-:Y:S01]  /*15940*/  MOV R31, R178 ;  /* 0x000000b2001f7202 */ /* 0x000fe20000000f00 */
[----:B------:R-:W5:Y:S01]  /*15950*/  LDL.LU R32, [R1+0x24] ;  /* 0x0000240001207983 */ /* 0x000f620000300800 */
[----:B------:R-:W-:Y:S02]  /*15960*/  MOV R30, R179 ;  /* 0x000000b3001e7202 */ /* 0x000fe40000000f00 */
[----:B------:R-:W-:Y:S04]  /*15970*/  MOV R35, R176 ;  /* 0x000000b000237202 */ /* 0x000fe80000000f00 */
[----:B------:R-:W-:Y:S02]  /*15980*/  MOV R34, R177 ;  /* 0x000000b100227202 */ /* 0x000fe40000000f00 */
[-C--:B------:R-:W-:Y:S01]  /*15990*/  HMMA.16816.F32 R176, R140, R188.reuse, R36 ;  /* 0x000000bc8cb0723c */ /* 0x080fe20000001824 */
[----:B------:R-:W-:Y:S06]  /*159a0*/  MOV R29, R181 ;  /* 0x000000b5001d7202 */ /* 0x000fec0000000f00 */
        /* <DEDUP_REMOVED lines=23> */
[----:B------:R-:W-:Y:S01]  /*15b20*/  HMMA.16816.F32 R128, R140, R18, R128 ;  /* 0x000000128c80723c */ /* 0x000fe20000001880 */
[----:B-----5:R-:W-:Y:S04]  /*15b30*/  FFMA.FTZ R4, R2, R28, R35 ;  /* 0x0000001c02047223 */ /* 0x020fe80000010023 */
[----:B------:R-:W-:Y:S02]  /*15b40*/  FADD.FTZ R4, R31, R4 ;  /* 0x000000041f047221 */ /* 0x000fe40000010000 */
[----:B------:R-:W-:Y:S02]  /*15b50*/  FFMA.FTZ R133, R133, R33, R39 ;  /* 0x0000002185857223 */ /* 0x000fe40000010027 */
[----:B------:R-:W-:Y:S03]  /*15b60*/  FADD.FTZ R5, R26, R4 ;  /* 0x000000041a057221 */ /* 0x000fe60000010000 */
[----:B------:R-:W-:Y:S02]  /*15b70*/  FFMA.FTZ R132, R132, R32, R34 ;  /* 0x0000002084847223 */ /* 0x000fe40000010022 */
[----:B------:R-:W-:Y:S02]  /*15b80*/  FADD.FTZ R2, R29, R133 ;  /* 0x000000851d027221 */ /* 0x000fe40000010000 */
[----:B------:R-:W-:Y:S02]  /*15b90*/  FADD.FTZ R132, R30, R132 ;  /* 0x000000841e847221 */ /* 0x000fe40000010000 */
[----:B------:R-:W-:Y:S02]  /*15ba0*/  FADD.FTZ R2, R24, R2 ;  /* 0x0000000218027221 */ /* 0x000fe40000010000 */
[----:B------:R-:W-:Y:S02]  /*15bb0*/  FFMA.FTZ R4, R0, R27, R215 ;  /* 0x0000001b00047223 */ /* 0x000fe400000100d7 */
        /* <DEDUP_REMOVED lines=48> */
.L_x_637:
[----:B-12---:R-:W2:Y:S04]  /*15ec0*/  LDL.LU R0, [R1+0x20] ;  /* 0x0000200001007983 */ /* 0x006ea80000300800 */
        /* <DEDUP_REMOVED lines=29> */
[----:B------:R-:W-:-:S05]  /*160a0*/  FSETP.NE.FTZ.AND P1, PT, R7, RZ, PT ;  /* 0x000000ff0700720b */ /* 0x000fca0003f35000 */
[----:B------:R-:W1:Y:S01]  /*160b0*/  @P3 MUFU.RCP R0, R11 ;  /* 0x0000000b00003308 */ /* 0x000e620000001000 */
[----:B------:R-:W-:-:S07]  /*160c0*/  FSETP.NE.FTZ.AND P0, PT, R6, RZ, PT ;  /* 0x000000ff0600720b */ /* 0x000fce0003f15000 */
[----:B------:R-:W-:Y:S06]  /*160d0*/  @P2 MUFU.RCP R4, R9 ;  /* 0x0000000900042308 */ /* 0x000fec0000001000 */
[----:B------:R-:W-:Y:S01]  /*160e0*/  @P0 MOV R8, 0x3f317218 ;  /* 0x3f31721800080802 */ /* 0x000fe20000000f00 */
[C---:B-1----:R-:W-:Y:S01]  /*160f0*/  FMUL.FTZ R144, R0.reuse, R144 ;  /* 0x0000009000907220 */ /* 0x042fe20000410000 */
[----:B------:R-:W1:Y:S01]  /*16100*/  @P1 MUFU.RCP R2, R7 ;  /* 0x0000000700021308 */ /* 0x000e620000001000 */
        /* <DEDUP_REMOVED lines=13> */
[C---:B------:R-:W-:Y:S01]  /*161e0*/  FMUL.FTZ R52, R0.reuse, R52 ;  /* 0x0000003400347220 */ /* 0x040fe20000410000 */
[----:B------:R-:W-:Y:S01]  /*161f0*/  @P1 MUFU.LG2 R7, R7 ;  /* 0x0000000700071308 */ /* 0x000fe20000000c00 */
        /* <DEDUP_REMOVED lines=19> */
[----:B------:R-:W-:Y:S01]  /*16330*/  MOV R0, RZ ;  /* 0x000000ff00007202 */ /* 0x000fe20000000f00 */
[C---:B-1----:R-:W-:Y:S02]  /*16340*/  FMUL.FTZ R148, R2.reuse, R148 ;  /* 0x0000009402947220 */ /* 0x042fe40000410000 */
[----:B------:R-:W-:-:S02]  /*16350*/  FMUL.FTZ R149, R2, R149 ;  /* 0x0000009502957220 */ /* 0x000fc40000410000 */
[C---:B------:R-:W-:Y:S01]  /*16360*/  FMUL.FTZ R152, R2.reuse, R152 ;  /* 0x0000009802987220 */ /* 0x040fe20000410000 */
[----:B------:R-:W1:Y:S01]  /*16370*/  @P0 MUFU.RCP R0, R6 ;  /* 0x0000000600000308 */ /* 0x000e620000001000 */
[C---:B------:R-:W-:Y:S02]  /*16380*/  FMUL.FTZ R153, R2.reuse, R153 ;  /* 0x0000009902997220 */ /* 0x040fe40000410000 */
[C---:B------:R-:W-:Y:S02]  /*16390*/  FMUL.FTZ R164, R2.reuse, R164 ;  /* 0x000000a402a47220 */ /* 0x040fe40000410000 */
[C---:B------:R-:W-:Y:S02]  /*163a0*/  FMUL.FTZ R165, R2.reuse, R165 ;  /* 0x000000a502a57220 */ /* 0x040fe40000410000 */
[C---:B------:R-:W-:Y:S01]  /*163b0*/  FMUL.FTZ R168, R2.reuse, R168 ;  /* 0x000000a802a87220 */ /* 0x040fe20000410000 */
[----:B------:R-:W2:Y:S01]  /*163c0*/  @P0 MUFU.LG2 R6, R6 ;  /* 0x0000000600060308 */ /* 0x000ea20000000c00 */
        /* <DEDUP_REMOVED lines=59> */
[C---:B-1----:R-:W-:Y:S02]  /*16780*/  FMUL.FTZ R150, R0.reuse, R150 ;  /* 0x0000009600967220 */ /* 0x042fe40000410000 */
        /* <DEDUP_REMOVED lines=38> */
[----:B--2---:R-:W-:Y:S02]  /*169f0*/  @P0 FMUL.FTZ R4, R6, 0.69314718246459960938 ;  /* 0x3f31721806040820 */ /* 0x004fe40000410000 */
[----:B------:R-:W-:Y:S02]  /*16a00*/  @P0 FMUL.FTZ R0, R8, c[0x0][0x2d0] ;  /* 0x0000b40008000a20 */ /* 0x000fe40000410000 */
[----:B------:R-:W-:-:S02]  /*16a10*/  @P3 FFMA.FTZ R18, R10, R137, R11 ;  /* 0x000000890a123223 */ /* 0x000fc4000001000b */
[----:B------:R-:W-:Y:S02]  /*16a20*/  @P2 FFMA.FTZ R19, R5, R136, R9 ;  /* 0x0000008805132223 */ /* 0x000fe40000010009 */
[----:B------:R-:W-:Y:S02]  /*16a30*/  @P1 FFMA.FTZ R20, R2, R135, R7 ;  /* 0x0000008702141223 */ /* 0x000fe40000010007 */
[----:B------:R-:W-:Y:S02]  /*16a40*/  @P0 FFMA.FTZ R21, R0, R3, R4 ;  /* 0x0000000300150223 */ /* 0x000fe40000010004 */
.L_x_575:
[----:B------:R-:W-:Y:S05]  /*16a50*/  @P4 BRA `(.L_x_656) ;  /* 0x0000209000004947 */ /* 0x000fea0003800000 */
[----:B------:R-:W3:Y:S01]  /*16a60*/  S2R R16, SR_TID.X ;  /* 0x0000000000107919 */ /* 0x000ee20000002100 */
[----:B------:R-:W-:Y:S01]  /*16a70*/  ULDC.64 UR4, c[0x0][0x4d0] ;  /* 0x0001340000047ab9 */ /* 0x000fe20000000a00 */
[----:B------:R-:W-:Y:S01]  /*16a80*/  IMAD R4, RZ, RZ, -UR11 ;  /* 0x8000000bff047e24 */ /* 0x000fe2000f8e02ff */
[----:B------:R-:W-:Y:S01]  /*16a90*/  UIMAD.WIDE.U32 UR8, UR11, UR4, URZ ;  /* 0x000000040b0872a5 */ /* 0x000fe2000f8e003f */
[----:B------:R-:W4:Y:S01]  /*16aa0*/  S2R R11, SR_CTAID.Y ;  /* 0x00000000000b7919 */ /* 0x000f220000002600 */
[----:B------:R-:W-:Y:S01]  /*16ab0*/  USHF.R.S32.HI UR6, URZ, 0x1f, UR11 ;  /* 0x0000001f3f067899 */ /* 0x000fe2000801140b */
[----:B------:R-:W-:Y:S01]  /*16ac0*/  MOV R24, c[0x0][0x4e8] ;  /* 0x00013a0000187a02 */ /* 0x000fe20000000f00 */
[----:B------:R-:W-:Y:S01]  /*16ad0*/  BSSY B0, `(.L_x_657) ;  /* 0x00000db000007945 */ /* 0x000fe20003800000 */
[----:B------:R-:W1:Y:S01]  /*16ae0*/  S2R R9, SR_CTAID.Z ;  /* 0x0000000000097919 */ /* 0x000e620000002700 */
        /* <DEDUP_REMOVED lines=12> */
[----:B----4-:R-:W-:Y:S01]  /*16bb0*/  IMAD R12, R4, c[0x0][0x550], R11 ;  /* 0x00015400040c7a24 */ /* 0x010fe200078e020b */
        /* <DEDUP_REMOVED lines=13> */
[----:B------:R-:W-:Y:S01]  /*16c90*/  IMAD.WIDE.U32 R4, R9, c[0x0][0x4d8], R4 ;  /* 0x0001360009047a25 */ /* 0x000fe200078e0004 */
        /* <DEDUP_REMOVED lines=71> */
[----:B------:R-:W3:Y:S01]  /*17110*/  SHFL.IDX PT, R11, R0, 0x1, 0x1c1f ;  /* 0x003c1f00000b7f89 */ /* 0x000ee200000e0000 */
[-C--:B------:R-:W-:Y:S01]  /*17120*/  ISETP.GE.OR P2, PT, R14, R24.reuse, P1 ;  /* 0x000000180e00720c */ /* 0x080fe20000f46670 */
[----:B------:R-:W-:Y:S01]  /*17130*/  IMAD.IADD R3, R3, 0x1, R15 ;  /* 0x0000000103037824 */ /* 0x000fe200078e020f */
[----:B------:R-:W-:Y:S01]  /*17140*/  LEA R23, P0, R2, c[0x0][0x400], 0x2 ;  /* 0x0001000002177a11 */ /* 0x000fe200078010ff */
[----:B------:R-:W-:Y:S01]  /*17150*/  SHFL.IDX PT, R8, R6, 0x2, 0x1c1f ;  /* 0x005c1f0006087f89 */ /* 0x000fe200000e0000 */
[----:B------:R-:W-:-:S02]  /*17160*/  ISETP.GE.AND P5, PT, R14, R24, PT ;  /* 0x000000180e00720c */ /* 0x000fc40003fa6270 */
[----:B------:R-:W-:Y:S01]  /*17170*/  LEA.HI.X R22, R2, c[0x0][0x404], R3, 0x2, P0 ;  /* 0x0001010002167a11 */ /* 0x000fe200000f1403 */
[----:B------:R-:W4:Y:S01]  /*17180*/  SHFL.IDX PT, R9, R0, 0x2, 0x1c1f ;  /* 0x005c1f0000097f89 */ /* 0x000f2200000e0000 */
[----:B------:R-:W-:-:S03]  /*17190*/  ISETP.GE.AND P6, PT, R13, R24, PT ;  /* 0x000000180d00720c */ /* 0x000fc60003fc6270 */
[----:B------:R-:W-:Y:S04]  /*171a0*/  SHFL.IDX PT, R6, R6, 0x3, 0x1c1f ;  /* 0x007c1f0006067f89 */ /* 0x000fe800000e0000 */
[----:B------:R2:W3:Y:S04]  /*171b0*/  SHFL.IDX PT, R7, R0, 0x3, 0x1c1f ;  /* 0x007c1f0000077f89 */ /* 0x0004e800000e0000 */
[----:B-1----:R1:W-:Y:S04]  /*171c0*/  @!P4 ST.E [R4.64], R18 ;  /* 0x000000120400c985 */ /* 0x0023e8000c101914 */
[----:B------:R1:W1:Y:S04]  /*171d0*/  SHFL.IDX PT, R2, R23, RZ, 0x1c1f ;  /* 0x001c1fff17027589 */ /* 0x00026800000e0000 */
[----:B------:R1:W1:Y:S01]  /*171e0*/  SHFL.IDX PT, R3, R22, RZ, 0x1c1f ;  /* 0x001c1fff16037589 */ /* 0x00026200000e0000 */
[----:B--2---:R-:W-:-:S04]  /*171f0*/  IADD3 R0, R12, 0x8, RZ ;  /* 0x000000080c007810 */ /* 0x004fc80007ffe0ff */
[CC--:B------:R-:W-:Y:S02]  /*17200*/  ISETP.GE.OR P3, PT, R0.reuse, R24.reuse, P1 ;  /* 0x000000180000720c */ /* 0x0c0fe40000f66670 */
[-C--:B------:R-:W-:Y:S02]  /*17210*/  ISETP.GE.OR P1, PT, R13, R24.reuse, P1 ;  /* 0x000000180d00720c */ /* 0x080fe40000f26670 */
[----:B------:R-:W-:Y:S02]  /*17220*/  ISETP.GE.AND P0, PT, R0, R24, PT ;  /* 0x000000180000720c */ /* 0x000fe40003f06270 */
[----:B------:R-:W-:-:S04]  /*17230*/  LOP3.LUT R0, R17, 0x7ffffffc, RZ, 0xc0, !PT ;  /* 0x7ffffffc11007812 */ /* 0x000fc800078ec0ff */
[----:B------:R-:W-:-:S03]  /*17240*/  IADD3 R0, R16, -R0, RZ ;  /* 0x8000000010007210 */ /* 0x000fc60007ffe0ff */
[----:B---3--:R2:W-:Y:S02]  /*17250*/  @!P3 ST.E [R10.64], R19 ;  /* 0x000000130a00b985 */ /* 0x0085e4000c101914 */
[----:B------:R-:W-:Y:S02]  /*17260*/  IMAD.SHL.U32 R0, R0, 0x2, RZ ;  /* 0x0000000200007824 */ /* 0x000fe400078e00ff */
[----:B----4-:R2:W-:Y:S04]  /*17270*/  @!P2 ST.E [R8.64], R20 ;  /* 0x000000140800a985 */ /* 0x0105e8000c101914 */
        /* <DEDUP_REMOVED lines=96> */
.L_x_658:
[----:B-1----:R-:W-:Y:S05]  /*17880*/  BSYNC B0 ;  /* 0x0000000000007941 */ /* 0x002fea0003800000 */
.L_x_657:
        /* <DEDUP_REMOVED lines=97> */
.L_x_660:
[----:B------:R-:W-:Y:S05]  /*17ea0*/  BSYNC B0 ;  /* 0x0000000000007941 */ /* 0x000fea0003800000 */
.L_x_659:
        /* <DEDUP_REMOVED lines=97> */
.L_x_662:
[----:B------:R-:W-:Y:S05]  /*184c0*/  BSYNC B0 ;  /* 0x0000000000007941 */ /* 0x000fea0003800000 */
.L_x_661:
        /* <DEDUP_REMOVED lines=98> */
.L_x_656:
        /* <DEDUP_REMOVED lines=50> */
.L_x_663:
        /* <DEDUP_REMOVED lines=15> */
.L_x_1800:


//--------------------- .text._ZN7cutlass13device_kernelIN5flash19enable_sm80_to_sm89INS1_16FlashAttnFwdSm80INS1_25CollectiveMainloopFwdSm80ILi8ELi1ELb1EN4cute5tupleIJNS5_1CILi128EEENS7_ILi96EEES8_EEELi128ENS_6half_tEfNS_4arch4Sm80ELb0ELb1ELb1ELb1ELb1ELb0ELb1ELb1EEENS1_21CollectiveEpilogueFwdINS6_IJS8_S8_S9_EEENS6_IJNS7_ILi1EEESH_SH_EEESB_SD_Li256ELb1ELb1ELb1ELb0EEENS1_36VarlenDynamicPersistentTileSchedulerILi128ELi96ELi256ELi256ELb1ELb1ELb0ELb1ELb0ELb1EEEEEEEEEvNT_6ParamsE --------------------------
	.section	.text._ZN7cutlass13device_kernelIN5flash19enable_sm80_to_sm89INS1_16FlashAttnFwdSm80INS1_25CollectiveMainloopFwdSm80ILi8ELi1ELb1EN4cute5tupleIJNS5_1CILi128EEENS7_ILi96EEES8_EEELi128ENS_6half_tEfNS_4arch4Sm80ELb0ELb1ELb1ELb1ELb1ELb0ELb1ELb1EEENS1_21CollectiveEpilogueFwdINS6_IJS8_S8_S9_EEENS6_IJNS7_ILi1EEESH_SH_EEESB_SD_Li256ELb1ELb1ELb1ELb0EEENS1_36VarlenDynamicPersistentTileSchedulerILi128ELi96ELi256ELi256ELb1ELb1ELb0ELb1ELb0ELb1EEEEEEEEEvNT_6ParamsE,"ax",@progbits
	.sectioninfo	@"SHI_REGISTERS=255"
	.align	128
.text._ZN7cutlass13device_kernelIN5flash19enable_sm80_to_sm89INS1_16FlashAttnFwdSm80INS1_25CollectiveMainloopFwdSm80ILi8ELi1ELb1EN4cute5tupleIJNS5_1CILi128EEENS7_ILi96EEES8_EEELi128ENS_6half_tEfNS_4arch4Sm80ELb0ELb1ELb1ELb1ELb1ELb0ELb1ELb1EEENS1_21CollectiveEpilogueFwdINS6_IJS8_S8_S9_EEENS6_IJNS7_ILi1EEESH_SH_EEESB_SD_Li256ELb1ELb1ELb1ELb0EEENS1_36VarlenDynamicPersistentTileSchedulerILi128ELi96ELi256ELi256ELb1ELb1ELb0ELb1ELb0ELb1EEEEEEEEEvNT_6ParamsE:
        .type           _ZN7cutlass13device_kernelIN5flash19enable_sm80_to_sm89INS1_16FlashAttnFwdSm80INS1_25CollectiveMainloopFwdSm80ILi8ELi1ELb1EN4cute5tupleIJNS5_1CILi128EEENS7_ILi96EEES8_EEELi128ENS_6half_tEfNS_4arch4Sm80ELb0ELb1ELb1ELb1ELb1ELb0ELb1ELb1EEENS1_21CollectiveEpilogueFwdINS6_IJS8_S8_S9_EEENS6_IJNS7_ILi1EEESH_SH_EEESB_SD_Li256ELb1ELb1ELb1ELb0EEENS1_36VarlenDynamicPersistentTileSchedulerILi128ELi96ELi256ELi256ELb1ELb1ELb0ELb1ELb0ELb1EEEEEEEEEvNT_6ParamsE,@function
        .size           _ZN7cutlass13device_kernelIN5flash19enable_sm80_to_sm89INS1_16FlashAttnFwdSm80INS1_25CollectiveMainloopFwdSm80ILi8ELi1ELb1EN4cute5tupleIJNS5_1CILi128EEENS7_ILi96EEES8_EEELi128ENS_6half_tEfNS_4arch4Sm80ELb0ELb1ELb1ELb1ELb1ELb0ELb1ELb1EEENS1_21CollectiveEpilogueFwdINS6_IJS8_S8_S9_EEENS6_IJNS7_ILi1EEESH_SH_EEESB_SD_Li256ELb1ELb1ELb1ELb0EEENS1_36VarlenDynamicPersistentTileSchedulerILi128ELi96ELi256ELi256ELb1ELb1ELb0ELb1ELb0ELb1EEEEEEEEEvNT_6ParamsE,(.L_x_1801 - _ZN7cutlass13device_kernelIN5flash19enable_sm80_to_sm89INS1_16FlashAttnFwdSm80INS1_25CollectiveMainloopFwdSm80ILi8ELi1ELb1EN4cute5tupleIJNS5_1CILi128EEENS7_ILi96EEES8_EEELi128ENS_6half_tEfNS_4arch4Sm80ELb0ELb1ELb1ELb1ELb1ELb0ELb1ELb1EEENS1_21CollectiveEpilogueFwdINS6_IJS8_S8_S9_EEENS6_IJNS7_ILi1EEESH_SH_EEESB_SD_Li256ELb1ELb1ELb1ELb0EEENS1_36VarlenDynamicPersistentTileSchedulerILi128ELi96ELi256ELi256ELb1ELb1ELb0ELb1ELb0ELb1EEEEEEEEEvNT_6ParamsE)
        .other          _ZN7cutlass13device_kernelIN5flash19enable_sm80_to_sm89INS1_16FlashAttnFwdSm80INS1_25CollectiveMainloopFwdSm80ILi8ELi1ELb1EN4cute5tupleIJNS5_1CILi128EEENS7_ILi96EEES8_EEELi128ENS_6half_tEfNS_4arch4Sm80ELb0ELb1ELb1ELb1ELb1ELb0ELb1ELb1EEENS1_21CollectiveEpilogueFwdINS6_IJS8_S8_S9_EEENS6_IJNS7_ILi1EEESH_SH_EEESB_SD_Li256ELb1ELb1ELb1ELb0EEENS1_36VarlenDynamicPersistentTileSchedulerILi128ELi96ELi256ELi256ELb1ELb1ELb0ELb1ELb0ELb1EEEEEEEEEvNT_6ParamsE,@"STO_CUDA_ENTRY STV_DEFAULT"
_ZN7cutlass13device_kernelIN5flash19enable_sm80_to_sm89INS1_16FlashAttnFwdSm80INS1_25CollectiveMainloopFwdSm80ILi8ELi1ELb1EN4cute5tupleIJNS5_1CILi128EEENS7_ILi96EEES8_EEELi128ENS_6half_tEfNS_4arch4Sm80ELb0ELb1ELb1ELb1ELb1ELb0ELb1ELb1EEENS1_21CollectiveEpilogueFwdINS6_IJS8_S8_S9_EEENS6_IJNS7_ILi1EEESH_SH_EEESB_SD_Li256ELb1ELb1ELb1ELb0EEENS1_36VarlenDynamicPersistentTileSchedulerILi128ELi96ELi256ELi256ELb1ELb1ELb0ELb1ELb0ELb1EEEEEEEEEvNT_6ParamsE:
[----:B------:R-:W-:-:S03]  /*0000*/  MOV R1, c[0x0][0x28] ;  /* 0x00000a0000017a02 */ /* 0x000fc60000000f00 */
[----:B------:R-:W1:Y:S01]  /*0010*/  S2R R2, SR_TID.X ;  /* 0x0000000000027919 */ /* 0x000e620000002100 */
[----:B------:R-:W-:Y:S01]  /*0020*/  IADD3 R1, R1, -0x28, RZ ;  /* 0xffffffd801017810 */ /* 0x000fe20007ffe0ff */
[----:B------:R-:W-:Y:S01]  /*0030*/  ULDC.64 UR6, c[0x0][0x118] ;  /* 0x0000460000067ab9 */ /* 0x000fe20000000a00 */
[----:B-1----:R-:W-:-:S05]  /*0040*/  SHF.R.U32.HI R0, RZ, 0x5, R2 ;  /* 0x00000005ff007819 */ /* 0x002fca0000011602 */
[----:B------:R-:W1:Y:S02]  /*0050*/  SHFL.IDX PT, R3, R0, RZ, 0x1f ;  /* 0x00001fff00037589 */ /* 0x000e6400000e0000 */
[----:B-1----:R-:W-:Y:S02]  /*0060*/  ISETP.NE.AND P0, PT, R3, RZ, PT ;  /* 0x000000ff0300720c */ /* 0x002fe40003f05270 */
[----:B------:R1:W-:Y:S11]  /*0070*/  STL [R1+0x20], R3 ;  /* 0x0000200301007387 */ /* 0x0003f60000100800 */
[----:B------:R-:W-:Y:S06]  /*0080*/  @P0 BAR.SYNC.DEFER_BLOCKING 0x5, 0x100 ;  /* 0x0144000000000b1d */ /* 0x000fec0000010000 */
[----:B------:R-:W2:Y:S04]  /*0090*/  @P0 LDS.128 R248, [0xe100] ;  /* 0x00e10000fff80984 */ /* 0x000ea80000000c00 */
[----:B------:R-:W-:Y:S06]  /*00a0*/  @P0 BAR.ARV 0x4, 0x100 ;  /* 0x0104000000000b1d */ /* 0x000fec0000002000 */
[----:B------:R-:W-:Y:S05]  /*00b0*/  @P0 BRA `(.L_x_664) ;  /* 0x00000f1000000947 */ /* 0x000fea0003800000 */
[----:B-1----:R-:W-:Y:S01]  /*00c0*/  LOP3.LUT R13, R2, 0x1f, RZ, 0xc0, !PT ;  /* 0x0000001f020d7812 */ /* 0x002fe200078ec0ff */
[----:B------:R-:W-:-:S03]  /*00d0*/  CS2R R8, SRZ ;  /* 0x0000000000087805 */ /* 0x000fc6000001ff00 */
[----:B------:R-:W-:-:S04]  /*00e0*/  ISETP.NE.AND P6, PT, R13, 0x1f, PT ;  /* 0x0000001f0d00780c */ /* 0x000fc80003fc5270 */
[----:B------:R-:W-:-:S13]  /*00f0*/  ISETP.GE.OR P0, PT, R13, c[0x0][0x53c], !P6 ;  /* 0x00014f000d007a0c */ /* 0x000fda0007706670 */
[----:B------:R-:W-:Y:S02]  /*0100*/  @!P0 IMAD.MOV.U32 R4, RZ, RZ, 0x4 ;  /* 0x00000004ff048424 */ /* 0x000fe400078e00ff */
[----:B------:R-:W-:Y:S02]  /*0110*/  @!P0 IMAD.MOV.U32 R2, RZ, RZ, 0x4 ;  /* 0x00000004ff028424 */ /* 0x000fe400078e00ff */
[----:B------:R-:W-:-:S04]  /*0120*/  @!P0 IMAD.WIDE.U32 R4, R13, R4, c[0x0][0x580] ;  /* 0x000160000d048625 */ /* 0x000fc800078e0004 */
[C---:B------:R-:W-:Y:S01]  /*0130*/  @!P0 IMAD.WIDE.U32 R2, R13.reuse, R2, c[0x0][0x578] ;  /* 0x00015e000d028625 */ /* 0x040fe200078e0002 */
[----:B------:R-:W3:Y:S04]  /*0140*/  @!P0 LDG.E R9, [R4.64] ;  /* 0x0000000604098981 */ /* 0x000ee8000c1e1900 */
[----:B------:R-:W3:Y:S01]  /*0150*/  @!P0 LDG.E R8, [R2.64] ;  /* 0x0000000602088981 */ /* 0x000ee2000c1e1900 */
[C---:B------:R-:W-:Y:S01]  /*0160*/  ISETP.NE.AND P5, PT, R13.reuse, RZ, PT ;  /* 0x000000ff0d00720c */ /* 0x040fe20003fa5270 */
[----:B------:R-:W1:Y:S01]  /*0170*/  S2UR UR4, SR_CTAID.X ;  /* 0x00000000000479c3 */ /* 0x000e620000002500 */
[C---:B------:R-:W-:Y:S01]  /*0180*/  ISETP.GE.U32.AND P4, PT, R13.reuse, 0x2, PT ;  /* 0x000000020d00780c */ /* 0x040fe20003f86070 */
[----:B------:R-:W-:Y:S01]  /*0190*/  IMAD.MOV.U32 R7, RZ, RZ, RZ ;  /* 0x000000ffff077224 */ /* 0x000fe200078e00ff */
[----:B------:R-:W-:-:S02]  /*01a0*/  ISETP.GE.U32.AND P3, PT, R13, 0x4, PT ;  /* 0x000000040d00780c */ /* 0x000fc40003f66070 */
[C---:B------:R-:W-:Y:S02]  /*01b0*/  ISETP.GE.U32.AND P2, PT, R13.reuse, 0x8, PT ;  /* 0x000000080d00780c */ /* 0x040fe40003f46070 */
[----:B------:R-:W-:Y:S01]  /*01c0*/  ISETP.GE.U32.AND P1, PT, R13, 0x10, PT ;  /* 0x000000100d00780c */ /* 0x000fe20003f26070 */
[----:B---3--:R-:W-:-:S05]  /*01d0*/  IMAD R4, R9, R8, RZ ;  /* 0x0000000809047224 */ /* 0x008fca00078e02ff */
[----:B------:R-:W3:Y:S02]  /*01e0*/  SHFL.UP PT, R0, R4, 0x1, RZ ;  /* 0x0420000004007989 */ /* 0x000ee400000e00ff */
[----:B---3--:R-:W-:-:S05]  /*01f0*/  SEL R0, R0, RZ, P5 ;  /* 0x000000ff00007207 */ /* 0x008fca0002800000 */
[----:B------:R-:W-:-:S05]  /*0200*/  IMAD.IADD R4, R4, 0x1, R0 ;  /* 0x0000000104047824 */ /* 0x000fca00078e0200 */
        /* <DEDUP_REMOVED lines=12> */
[----:B------:R-:W3:Y:S02]  /*02d0*/  SHFL.IDX PT, R6, R4, 0x1f, 0x1f ;  /* 0x03e01f0004067f89 */ /* 0x000ee400000e0000 */
[----:B---3--:R-:W-:-:S04]  /*02e0*/  IMAD R6, R6, c[0x0][0x538], RZ ;  /* 0x00014e0006067a24 */ /* 0x008fc800078e02ff */
[----:B------:R-:W-:Y:S01]  /*02f0*/  IMAD.MOV.U32 R0, RZ, RZ, R6 ;  /* 0x000000ffff007224 */ /* 0x000fe200078e0006 */
[----:B-1----:R-:W-:-:S13]  /*0300*/  ISETP.GT.AND P0, PT, R6, UR4, PT ;  /* 0x0000000406007c0c */ /* 0x002fda000bf04270 */
[----:B------:R-:W-:Y:S05]  /*0310*/  @P0 BRA `(.L_x_665) ;  /* 0x0000026000000947 */ /* 0x000fea0003800000 */
[----:B------:R-:W-:Y:S02]  /*0320*/  MOV R6, R0 ;  /* 0x0000000000067202 */ /* 0x000fe40000000f00 */
[----:B------:R-:W-:-:S04]  /*0330*/  MOV R7, RZ ;  /* 0x000000ff00077202 */ /* 0x000fc80000000f00 */
.L_x_669:
        /* <DEDUP_REMOVED lines=9> */
[----:B------:R-:W-:-:S04]  /*03d0*/  @!P0 IMAD.WIDE R4, R0, R2, c[0x0][0x580] ;  /* 0x0001600000048625 */ /* 0x000fc800078e0202 */
[----:B------:R-:W-:Y:S01]  /*03e0*/  @!P0 IMAD.WIDE R2, R0, R3, c[0x0][0x578] ;  /* 0x00015e0000028625 */ /* 0x000fe200078e0203 */
[----:B------:R-:W3:Y:S04]  /*03f0*/  @!P0 LDG.E R9, [R4.64] ;  /* 0x0000000604098981 */ /* 0x000ee8000c1e1900 */
[----:B------:R-:W3:Y:S02]  /*0400*/  @!P0 LDG.E R8, [R2.64] ;  /* 0x0000000602088981 */ /* 0x000ee4000c1e1900 */
[----:B---3--:R-:W-:Y:S01]  /*0410*/  IMAD R5, R9, R8, RZ ;  /* 0x0000000809057224 */ /* 0x008fe200078e02ff */
[----:B------:R-:W-:Y:S05]  /*0420*/  BRA.DIV ~URZ, `(.L_x_667) ;  /* 0x00017ab27f007947 */ /* 0x000fea000b800000 */
[----:B------:R1:W3:Y:S02]  /*0430*/  SHFL.UP PT, R0, R5, 0x1, RZ ;  /* 0x0420000005007989 */ /* 0x0002e400000e00ff */
.L_x_833:
        /* <DEDUP_REMOVED lines=16> */
.L_x_834:
[----:B---3--:R-:W-:-:S05]  /*0540*/  IMAD R0, R0, c[0x0][0x538], RZ ;  /* 0x00014e0000007a24 */ /* 0x008fca00078e02ff */
[----:B------:R-:W-:-:S04]  /*0550*/  IADD3 R6, R0, R6, RZ ;  /* 0x0000000600067210 */ /* 0x000fc80007ffe0ff */
[----:B------:R-:W-:-:S13]  /*0560*/  ISETP.GT.AND P0, PT, R6, UR4, PT ;  /* 0x0000000406007c0c */ /* 0x000fda000bf04270 */
[----:B-12---:R-:W-:Y:S05]  /*0570*/  @!P0 BRA `(.L_x_669) ;  /* 0xfffffdc000008947 */ /* 0x006fea000383ffff */
.L_x_665:
[----:B------:R-:W-:-:S05]  /*0580*/  IADD3 R10, -R0, R6, RZ ;  /* 0x00000006000a7210 */ /* 0x000fca0007ffe1ff */
[----:B------:R-:W-:-:S05]  /*0590*/  IMAD R0, R4, c[0x0][0x538], R10 ;  /* 0x00014e0004007a24 */ /* 0x000fca00078e020a */
[----:B------:R-:W-:Y:S01]  /*05a0*/  ISETP.GT.AND P0, PT, R0, UR4, PT ;  /* 0x0000000400007c0c */ /* 0x000fe2000bf04270 */
[----:B------:R-:W-:-:S12]  /*05b0*/  BRA.DIV ~URZ, `(.L_x_670) ;  /* 0x00017b427f007947 */ /* 0x000fd8000b800000 */
[----:B------:R-:W-:-:S04]  /*05c0*/  VOTE.ANY R6, PT, !P0 ;  /* 0x0000000000067806 */ /* 0x000fc800040e0100 */
.L_x_835:
[----:B------:R-:W1:Y:S02]  /*05d0*/  POPC R0, R6 ;  /* 0x0000000600007309 */ /* 0x000e640000000000 */
[----:B-12---:R-:W-:Y:S01]  /*05e0*/  IADD3 R251, R0, R7, RZ ;  /* 0x0000000700fb7210 */ /* 0x006fe20007ffe0ff */
[----:B------:R-:W-:Y:S05]  /*05f0*/  BRA.DIV ~URZ, `(.L_x_671) ;  /* 0x00017b527f007947 */ /* 0x000fea000b800000 */
[----:B------:R1:W2:Y:S01]  /*0600*/  SHFL.IDX PT, R12, R9, R0, 0x1f ;  /* 0x00001f00090c7589 */ /* 0x0002a200000e0000 */
[----:B------:R-:W-:-:S03]  /*0610*/  MOV R5, RZ ;  /* 0x000000ff00057202 */ /* 0x000fc60000000f00 */
[----:B------:R1:W3:Y:S04]  /*0620*/  SHFL.IDX PT, R9, R8, R0, 0x1f ;  /* 0x00001f0008097589 */ /* 0x0002e800000e0000 */
.L_x_836:
[----:B------:R-:W-:Y:S01]  /*0630*/  ISETP.NE.AND P0, PT, R6, RZ, PT ;  /* 0x000000ff0600720c */ /* 0x000fe20003f05270 */
[----:B------:R-:W-:-:S12]  /*0640*/  BSSY B0, `(.L_x_672) ;  /* 0x0000005000007945 */ /* 0x000fd80003800000 */
[----:B------:R-:W-:Y:S05]  /*0650*/  @!P0 BRA `(.L_x_673) ;  /* 0x0000003000008947 */ /* 0x000fea0003800000 */
[----:B-1----:R-:W-:Y:S01]  /*0660*/  IADD3 R0, R0, -0x1, RZ ;  /* 0xffffffff00007810 */ /* 0x002fe20007ffe0ff */
[----:B------:R-:W-:Y:S05]  /*0670*/  BRA.DIV ~URZ, `(.L_x_674) ;  /* 0x00017bb27f007947 */ /* 0x000fea000b800000 */
[----:B------:R1:W4:Y:S02]  /*0680*/  SHFL.IDX PT, R5, R4, R0, 0x1f ;  /* 0x00001f0004057589 */ /* 0x00032400000e0000 */
.L_x_673:
[----:B------:R-:W-:Y:S05]  /*0690*/  BSYNC B0 ;  /* 0x0000000000007941 */ /* 0x000fea0003800000 */
.L_x_672:
[----:B---3--:R-:W-:Y:S01]  /*06a0*/  ISETP.NE.AND P0, PT, R9, 0x1, PT ;  /* 0x000000010900780c */ /* 0x008fe20003f05270 */
[----:B----4-:R-:W-:Y:S01]  /*06b0*/  IMAD R248, R5, c[0x0][0x538], R10 ;  /* 0x00014e0005f87a24 */ /* 0x010fe200078e020a */
[----:B------:R-:W-:Y:S04]  /*06c0*/  BSSY B0, `(.L_x_675) ;  /* 0x0000085000007945 */ /* 0x000fe80003800000 */
[----:B------:R-:W-:-:S07]  /*06d0*/  IADD3 R11, -R248, UR4, RZ ;  /* 0x00000004f80b7c10 */ /* 0x000fce000fffe1ff */
[----:B------:R-:W-:Y:S05]  /*06e0*/  @!P0 BRA `(.L_x_676) ;  /* 0x000003e000008947 */ /* 0x000fea0003800000 */
[-C--:B-12---:R-:W-:Y:S02]  /*06f0*/  IABS R0, R12.reuse ;  /* 0x0000000c00007213 */ /* 0x086fe40000000000 */
[----:B------:R-:W-:-:S03]  /*0700*/  IABS R6, R12 ;  /* 0x0000000c00067213 */ /* 0x000fc60000000000 */
[----:B------:R-:W-:Y:S01]  /*0710*/  IMAD.MOV.U32 R5, RZ, RZ, R0 ;  /* 0x000000ffff057224 */ /* 0x000fe200078e0000 */
[----:B------:R-:W-:-:S03]  /*0720*/  IABS R0, R9 ;  /* 0x0000000900007213 */ /* 0x000fc60000000000 */
[----:B------:R-:W1:Y:S02]  /*0730*/  I2F.RP R2, R5 ;  /* 0x0000000500027306 */ /* 0x000e640000209400 */
[----:B------:R-:W-:Y:S01]  /*0740*/  IMAD.MOV.U32 R8, RZ, RZ, R0 ;  /* 0x000000ffff087224 */ /* 0x000fe200078e0000 */
[----:B------:R-:W-:-:S05]  /*0750*/  IABS R0, R11 ;  /* 0x0000000b00007213 */ /* 0x000fca0000000000 */
[----:B------:R-:W-:Y:S08]  /*0760*/  I2F.RP R7, R8 ;  /* 0x0000000800077306 */ /* 0x000ff00000209400 */
[----:B-1----:R-:W1:Y:S02]  /*0770*/  MUFU.RCP R2, R2 ;  /* 0x0000000200027308 */ /* 0x002e640000001000 */
[----:B-1----:R-:W-:-:S06]  /*0780*/  IADD3 R2, R2, 0xffffffe, RZ ;  /* 0x0ffffffe02027810 */ /* 0x002fcc0007ffe0ff */
[----:B------:R-:W1:Y:S02]  /*0790*/  F2I.FTZ.U32.TRUNC.NTZ R3, R2 ;  /* 0x0000000200037305 */ /* 0x000e64000021f000 */
[----:B-1----:R-:W-:-:S04]  /*07a0*/  IMAD.MOV R2, RZ, RZ, -R3 ;  /* 0x000000ffff027224 */ /* 0x002fc800078e0a03 */
[----:B------:R-:W-:Y:S02]  /*07b0*/  IMAD R4, R2, R5, RZ ;  /* 0x0000000502047224 */ /* 0x000fe400078e02ff */
[----:B------:R-:W-:-:S04]  /*07c0*/  IMAD.MOV.U32 R2, RZ, RZ, RZ ;  /* 0x000000ffff027224 */ /* 0x000fc800078e00ff */
[----:B------:R-:W-:Y:S01]  /*07d0*/  IMAD.HI.U32 R2, R3, R4, R2 ;  /* 0x0000000403027227 */ /* 0x000fe200078e0002 */
[----:B------:R-:W-:-:S03]  /*07e0*/  MOV R3, R0 ;  /* 0x0000000000037202 */ /* 0x000fc60000000f00 */
[----:B------:R-:W-:Y:S02]  /*07f0*/  IMAD.MOV R0, RZ, RZ, -R6 ;  /* 0x000000ffff007224 */ /* 0x000fe400078e0a06 */
        /* <DEDUP_REMOVED lines=28> */
[----:B------:R-:W-:-:S03]  /*09c0*/  IMAD.MOV R5, RZ, RZ, -R4 ;  /* 0x000000ffff057224 */ /* 0x000fc600078e0a04 */
        /* <DEDUP_REMOVED lines=10> */
[----:B------:R-:W-:-:S04]  /*0a70*/  IMAD.MOV R2, RZ, RZ, -R0 ;  /* 0x000000ffff027224 */ /* 0x000fc800078e0a00 */
[C---:B------:R-:W-:Y:S01]  /*0a80*/  IMAD R3, R9.reuse, R2, R4 ;  /* 0x0000000209037224 */ /* 0x040fe200078e0204 */
[----:B------:R-:W-:Y:S01]  /*0a90*/  LEA R2, R9, R0, 0x18 ;  /* 0x0000000009027211 */ /* 0x000fe200078ec0ff */
[----:B------:R-:W-:-:S04]  /*0aa0*/  IMAD R0, R12, R5, R11 ;  /* 0x000000050c007224 */ /* 0x000fc800078e020b */
[----:B------:R-:W-:Y:S01]  /*0ab0*/  IMAD R250, R3, 0x10000, R2 ;  /* 0x0001000003fa7824 */ /* 0x000fe200078e0202 */
[----:B------:R-:W-:Y:S05]  /*0ac0*/  BRA `(.L_x_677) ;  /* 0x0000044000007947 */ /* 0x000fea0003800000 */
.L_x_676:
[----:B------:R-:W-:-:S04]  /*0ad0*/  IMAD.MOV.U32 R2, RZ, RZ, 0x4 ;  /* 0x00000004ff027424 */ /* 0x000fc800078e00ff */
[----:B------:R-:W-:-:S05]  /*0ae0*/  IMAD.WIDE R2, R251, R2, c[0x0][0x590] ;  /* 0x00016400fb027625 */ /* 0x000fca00078e0202 */
[----:B------:R-:W3:Y:S02]  /*0af0*/  LDG.E R7, [R2.64] ;  /* 0x0000000602077981 */ /* 0x000ee4000c1e1900 */
[----:B-123--:R-:W-:-:S05]  /*0b00*/  IMAD R9, R7, R12, RZ ;  /* 0x0000000c07097224 */ /* 0x00efca00078e02ff */
[-C--:B------:R-:W-:Y:S02]  /*0b10*/  IABS R0, R9.reuse ;  /* 0x0000000900007213 */ /* 0x080fe40000000000 */
[----:B------:R-:W-:-:S03]  /*0b20*/  IABS R8, R9 ;  /* 0x0000000900087213 */ /* 0x000fc60000000000 */
[----:B------:R-:W-:-:S04]  /*0b30*/  IMAD.MOV.U32 R6, RZ, RZ, R0 ;  /* 0x000000ffff067224 */ /* 0x000fc800078e0000 */
[----:B------:R-:W1:Y:S08]  /*0b40*/  I2F.RP R2, R6 ;  /* 0x0000000600027306 */ /* 0x000e700000209400 */
[----:B-1----:R-:W1:Y:S02]  /*0b50*/  MUFU.RCP R2, R2 ;  /* 0x0000000200027308 */ /* 0x002e640000001000 */
[----:B-1----:R-:W-:-:S06]  /*0b60*/  IADD3 R2, R2, 0xffffffe, RZ ;  /* 0x0ffffffe02027810 */ /* 0x002fcc0007ffe0ff */
[----:B------:R-:W1:Y:S02]  /*0b70*/  F2I.FTZ.U32.TRUNC.NTZ R3, R2 ;  /* 0x0000000200037305 */ /* 0x000e64000021f000 */
[----:B-1----:R-:W-:-:S04]  /*0b80*/  IMAD.MOV R0, RZ, RZ, -R3 ;  /* 0x000000ffff007224 */ /* 0x002fc800078e0a03 */
[----:B------:R-:W-:Y:S01]  /*0b90*/  IMAD.MOV.U32 R2, RZ, RZ, R0 ;  /* 0x000000ffff027224 */ /* 0x000fe200078e0000 */
[----:B------:R-:W-:-:S03]  /*0ba0*/  IABS R0, R11 ;  /* 0x0000000b00007213 */ /* 0x000fc60000000000 */
[----:B------:R-:W-:Y:S01]  /*0bb0*/  IMAD R4, R2, R6, RZ ;  /* 0x0000000602047224 */ /* 0x000fe200078e02ff */
[----:B------:R-:W-:Y:S01]  /*0bc0*/  MOV R5, R0 ;  /* 0x0000000000057202 */ /* 0x000fe20000000f00 */
[----:B------:R-:W-:-:S04]  /*0bd0*/  IMAD.MOV.U32 R2, RZ, RZ, RZ ;  /* 0x000000ffff027224 */ /* 0x000fc800078e00ff */
[----:B------:R-:W-:-:S04]  /*0be0*/  IMAD.HI.U32 R0, R3, R4, R2 ;  /* 0x0000000403007227 */ /* 0x000fc800078e0002 */
[----:B------:R-:W-:Y:S02]  /*0bf0*/  IMAD.MOV R2, RZ, RZ, -R8 ;  /* 0x000000ffff027224 */ /* 0x000fe400078e0a08 */
        /* <DEDUP_REMOVED lines=9> */
[----:B------:R-:W-:-:S04]  /*0c90*/  @P2 IADD3 R0, R0, 0x1, RZ ;  /* 0x0000000100002810 */ /* 0x000fc80007ffe0ff */
[----:B------:R-:W-:-:S05]  /*0ca0*/  MOV R4, R0 ;  /* 0x0000000000047202 */ /* 0x000fca0000000f00 */
[----:B------:R-:W-:Y:S01]  /*0cb0*/  @!P1 IMAD.MOV R4, RZ, RZ, -R4 ;  /* 0x000000ffff049224 */ /* 0x000fe200078e0a04 */
[----:B------:R-:W-:-:S05]  /*0cc0*/  @!P0 LOP3.LUT R4, RZ, R9, RZ, 0x33, !PT ;  /* 0x00000009ff048212 */ /* 0x000fca00078e33ff */
[----:B------:R-:W-:-:S05]  /*0cd0*/  IMAD R10, R7, R4, RZ ;  /* 0x00000004070a7224 */ /* 0x000fca00078e02ff */
[----:B------:R-:W-:-:S04]  /*0ce0*/  IADD3 R0, -R10, c[0x0][0x538], RZ ;  /* 0x00014e000a007a10 */ /* 0x000fc80007ffe1ff */
[----:B------:R-:W-:-:S04]  /*0cf0*/  IMNMX R6, R7, R0, PT ;  /* 0x0000000007067217 */ /* 0x000fc80003800200 */
[----:B------:R-:W-:-:S05]  /*0d00*/  IABS R0, R6 ;  /* 0x0000000600007213 */ /* 0x000fca0000000000 */
[----:B------:R-:W-:-:S04]  /*0d10*/  IMAD.MOV.U32 R5, RZ, RZ, R0 ;  /* 0x000000ffff057224 */ /* 0x000fc800078e0000 */
[----:B------:R-:W1:Y:S08]  /*0d20*/  I2F.RP R2, R5 ;  /* 0x0000000500027306 */ /* 0x000e700000209400 */
[----:B-1----:R-:W1:Y:S02]  /*0d30*/  MUFU.RCP R2, R2 ;  /* 0x0000000200027308 */ /* 0x002e640000001000 */
[----:B-1----:R-:W-:-:S06]  /*0d40*/  IADD3 R2, R2, 0xffffffe, RZ ;  /* 0x0ffffffe02027810 */ /* 0x002fcc0007ffe0ff */
[----:B------:R1:W2:Y:S02]  /*0d50*/  F2I.FTZ.U32.TRUNC.NTZ R3, R2 ;  /* 0x0000000200037305 */ /* 0x0002a4000021f000 */
[----:B-1----:R-:W-:Y:S01]  /*0d60*/  IMAD.MOV R2, RZ, RZ, -R4 ;  /* 0x000000ffff027224 */ /* 0x002fe200078e0a04 */
[----:B--2---:R-:W-:-:S03]  /*0d70*/  IADD3 R0, RZ, -R3, RZ ;  /* 0x80000003ff007210 */ /* 0x004fc60007ffe0ff */
[----:B------:R-:W-:Y:S01]  /*0d80*/  IMAD R8, R9, R2, R11 ;  /* 0x0000000209087224 */ /* 0x000fe200078e020b */
[----:B------:R-:W-:Y:S01]  /*0d90*/  IABS R9, R6 ;  /* 0x0000000600097213 */ /* 0x000fe20000000000 */
[----:B------:R-:W-:-:S03]  /*0da0*/  IMAD.MOV.U32 R2, RZ, RZ, R0 ;  /* 0x000000ffff027224 */ /* 0x000fc600078e0000 */
[----:B------:R-:W-:Y:S01]  /*0db0*/  IABS R0, R8 ;  /* 0x0000000800007213 */ /* 0x000fe20000000000 */
[----:B------:R-:W-:Y:S02]  /*0dc0*/  IMAD R7, R2, R5, RZ ;  /* 0x0000000502077224 */ /* 0x000fe400078e02ff */
[----:B------:R-:W-:Y:S02]  /*0dd0*/  IMAD.MOV.U32 R2, RZ, RZ, RZ ;  /* 0x000000ffff027224 */ /* 0x000fe400078e00ff */
[----:B------:R-:W-:Y:S01]  /*0de0*/  IMAD.MOV.U32 R4, RZ, RZ, R0 ;  /* 0x000000ffff047224 */ /* 0x000fe200078e0000 */
[----:B------:R-:W-:Y:S01]  /*0df0*/  IADD3 R0, RZ, -R9, RZ ;  /* 0x80000009ff007210 */ /* 0x000fe20007ffe0ff */
[----:B------:R-:W-:-:S04]  /*0e00*/  IMAD.HI.U32 R3, R3, R7, R2 ;  /* 0x0000000703037227 */ /* 0x000fc800078e0002 */
[----:B------:R-:W-:Y:S02]  /*0e10*/  IMAD.MOV.U32 R2, RZ, RZ, R0 ;  /* 0x000000ffff027224 */ /* 0x000fe400078e0000 */
[----:B------:R-:W-:Y:S01]  /*0e20*/  IMAD.HI.U32 R0, R3, R4, RZ ;  /* 0x0000000403007227 */ /* 0x000fe200078e00ff */
[----:B------:R-:W-:-:S03]  /*0e30*/  IADD3 R3, R10, 0x1000000, R8 ;  /* 0x010000000a037810 */ /* 0x000fc60007ffe008 */
[----:B------:R-:W-:-:S05]  /*0e40*/  IMAD R2, R0, R2, R4 ;  /* 0x0000000200027224 */ /* 0x000fca00078e0204 */
[----:B------:R-:W-:-:S13]  /*0e50*/  ISETP.GT.U32.AND P0, PT, R5, R2, PT ;  /* 0x000000020500720c */ /* 0x000fda0003f04070 */
[----:B------:R-:W-:Y:S01]  /*0e60*/  @!P0 IMAD.IADD R2, R2, 0x1, -R5 ;  /* 0x0000000102028824 */ /* 0x000fe200078e0a05 */
[----:B------:R-:W-:Y:S02]  /*0e70*/  @!P0 IADD3 R0, R0, 0x1, RZ ;  /* 0x0000000100008810 */ /* 0x000fe40007ffe0ff */
[----:B------:R-:W-:Y:S02]  /*0e80*/  ISETP.NE.AND P0, PT, R6, RZ, PT ;  /* 0x000000ff0600720c */ /* 0x000fe40003f05270 */
[----:B------:R-:W-:Y:S02]  /*0e90*/  ISETP.GE.U32.AND P2, PT, R2, R5, PT ;  /* 0x000000050200720c */ /* 0x000fe40003f46070 */
[----:B------:R-:W-:-:S04]  /*0ea0*/  LOP3.LUT R2, R8, R6, RZ, 0x3c, !PT ;  /* 0x0000000608027212 */ /* 0x000fc800078e3cff */
[----:B------:R-:W-:Y:S01]  /*0eb0*/  ISETP.GE.AND P1, PT, R2, RZ, PT ;  /* 0x000000ff0200720c */ /* 0x000fe20003f26270 */
[----:B------:R-:W-:-:S06]  /*0ec0*/  IMAD.MOV R2, RZ, RZ, -R6 ;  /* 0x000000ffff027224 */ /* 0x000fcc00078e0a06 */
[----:B------:R-:W-:-:S06]  /*0ed0*/  @P2 IADD3 R0, R0, 0x1, RZ ;  /* 0x0000000100002810 */ /* 0x000fcc0007ffe0ff */
[----:B------:R-:W-:Y:S02]  /*0ee0*/  @!P1 IADD3 R0, -R0, RZ, RZ ;  /* 0x000000ff00009210 */ /* 0x000fe40007ffe1ff */
[----:B------:R-:W-:-:S05]  /*0ef0*/  @!P0 LOP3.LUT R0, RZ, R6, RZ, 0x33, !PT ;  /* 0x00000006ff008212 */ /* 0x000fca00078e33ff */
[----:B------:R-:W-:Y:S02]  /*0f00*/  IMAD R250, R0, R2, R3 ;  /* 0x0000000200fa7224 */ /* 0x000fe400078e0203 */
.L_x_677:
[----:B------:R-:W-:Y:S05]  /*0f10*/  BSYNC B0 ;  /* 0x0000000000007941 */ /* 0x000fea0003800000 */
.L_x_675:
[----:B------:R-:W-:-:S04]  /*0f20*/  LOP3.LUT R0, RZ, R0, RZ, 0x33, !PT ;  /* 0x00000000ff007212 */ /* 0x000fc800078e33ff */
[----:B------:R-:W-:Y:S01]  /*0f30*/  IADD3 R249, R0, R12, RZ ;  /* 0x0000000c00f97210 */ /* 0x000fe20007ffe0ff */
[----:B------:R-:W-:Y:S05]  /*0f40*/  BRA `(.L_x_678) ;  /* 0x0000004000007947 */ /* 0x000fea0003800000 */
.L_x_666:
[----:B--2---:R-:W-:Y:S01]  /*0f50*/  IMAD.MOV.U32 R249, RZ, RZ, RZ ;  /* 0x000000fffff97224 */ /* 0x004fe200078e00ff */
[----:B------:R-:W-:Y:S01]  /*0f60*/  MOV R250, RZ ;  /* 0x000000ff00fa7202 */ /* 0x000fe20000000f00 */
[----:B------:R-:W-:Y:S01]  /*0f70*/  IMAD.U32 R248, RZ, RZ, UR4 ;  /* 0x00000004fff87e24 */ /* 0x000fe2000f8e00ff */
[----:B------:R-:W-:Y:S02]  /*0f80*/  MOV R251, c[0x0][0x53c] ;  /* 0x00014f0000fb7a02 */ /* 0x000fe40000000f00 */
.L_x_678:
[----:B------:R-:W-:Y:S01]  /*0f90*/  ISETP.NE.AND P0, PT, R13, RZ, PT ;  /* 0x000000ff0d00720c */ /* 0x000fe20003f05270 */
[----:B------:R-:W-:-:S12]  /*0fa0*/  WARPSYNC 0xffffffff ;  /* 0xffffffff00007948 */ /* 0x000fd80003800000 */
[----:B------:R1:W-:Y:S04]  /*0fb0*/  @!P0 STS.128 [0xe100], R248 ;  /* 0x00e100f8ff008388 */ /* 0x0003e80000000c00 */
[----:B------:R-:W-:Y:S06]  /*0fc0*/  BAR.ARV 0x5, 0x100 ;  /* 0x0144000000007b1d */ /* 0x000fec0000002000 */
.L_x_664:
[----:B-12---:R-:W-:-:S13]  /*0fd0*/  ISETP.GE.AND P0, PT, R251, c[0x0][0x53c], PT ;  /* 0x00014f00fb007a0c */ /* 0x006fda0003f06270 */
        /* <DEDUP_REMOVED lines=39> */
[----:B------:R-:W-:Y:S01]  /*1250*/  LOP3.LUT R6, R8, 0x1, RZ, 0xc0, !PT ;  /* 0x0000000108067812 */ /* 0x000fe200078ec0ff */
[----:B------:R-:W-:Y:S01]  /*1260*/  IMAD.IADD R18, R16, 0x1, -R3 ;  /* 0x0000000110127824 */ /* 0x000fe200078e0a03 */
[----:B------:R-:W-:-:S02]  /*1270*/  LOP3.LUT R4, R0, 0x8, R9, 0xf8, !PT ;  /* 0x0000000800047812 */ /* 0x000fc400078ef809 */
[----:B------:R-:W-:Y:S02]  /*1280*/  SHF.R.U32.HI R2, RZ, 0x3, R0 ;  /* 0x00000003ff027819 */ /* 0x000fe40000011600 */
[--C-:B------:R-:W-:Y:S02]  /*1290*/  SHF.R.S32.HI R9, RZ, 0x5, R10.reuse ;  /* 0x00000005ff097819 */ /* 0x100fe4000001140a */
[----:B------:R-:W-:Y:S02]  /*12a0*/  SHF.R.S32.HI R0, RZ, 0x1f, R10 ;  /* 0x0000001fff007819 */ /* 0x000fe4000001140a */
[----:B------:R-:W-:Y:S02]  /*12b0*/  SHF.R.S32.HI R11, RZ, 0x1f, R18 ;  /* 0x0000001fff0b7819 */ /* 0x000fe40000011412 */
[----:B------:R-:W-:Y:S02]  /*12c0*/  LEA.HI R0, R0, R9, RZ, 0x3 ;  /* 0x0000000900007211 */ /* 0x000fe400078f18ff */
[----:B------:R-:W-:Y:S01]  /*12d0*/  LOP3.LUT R3, R15, 0xfffffffc, RZ, 0xc0, !PT ;  /* 0xfffffffc0f037812 */ /* 0x000fe200078ec0ff */
[----:B------:R-:W-:Y:S01]  /*12e0*/  IMAD.MOV.U32 R15, RZ, RZ, 0x20 ;  /* 0x00000020ff0f7424 */ /* 0x000fe200078e00ff */
[----:B------:R-:W-:-:S02]  /*12f0*/  LOP3.LUT R0, R0, 0xffffff8, RZ, 0xc0, !PT ;  /* 0x0ffffff800007812 */ /* 0x000fc400078ec0ff */
[----:B------:R-:W-:Y:S01]  /*1300*/  LEA.HI R11, R11, R18, RZ, 0x2 ;  /* 0x000000120b0b7211 */ /* 0x000fe200078f10ff */
[----:B------:R-:W-:Y:S01]  /*1310*/  IMAD.IADD R3, R16, 0x1, -R3 ;  /* 0x0000000110037824 */ /* 0x000fe200078e0a03 */
[----:B------:R-:W-:Y:S01]  /*1320*/  LOP3.LUT R10, R4, R2, RZ, 0x3c, !PT ;  /* 0x00000002040a7212 */ /* 0x000fe200078e3cff */
[----:B------:R-:W-:Y:S01]  /*1330*/  IMAD.IADD R4, R9, 0x1, -R0 ;  /* 0x0000000109047824 */ /* 0x000fe200078e0a00 */
[----:B------:R-:W-:Y:S01]  /*1340*/  SHF.R.S32.HI R2, RZ, 0x2, R11 ;  /* 0x00000002ff027819 */ /* 0x000fe2000001140b */
[----:B------:R-:W-:Y:S01]  /*1350*/  IMAD.MOV.U32 R16, RZ, RZ, 0x10 ;  /* 0x00000010ff107424 */ /* 0x000fe200078e00ff */
[----:B------:R-:W-:Y:S02]  /*1360*/  ISETP.NE.U32.AND P4, PT, R6, 0x1, PT ;  /* 0x000000010600780c */ /* 0x000fe40003f85070 */
[----:B------:R-:W-:Y:S01]  /*1370*/  LEA.HI R0, R3, R3, RZ, 0x1 ;  /* 0x0000000303007211 */ /* 0x000fe200078f08ff */
[----:B------:R-:W-:Y:S01]  /*1380*/  IMAD R17, R4, 0x10, R2 ;  /* 0x0000001004117824 */ /* 0x000fe200078e0202 */
[----:B------:R-:W-:Y:S01]  /*1390*/  R2P PR, R8, 0x6 ;  /* 0x0000000608007804 */ /* 0x000fe20000000000 */
[C---:B------:R-:W-:Y:S01]  /*13a0*/  IMAD.SHL.U32 R2, R5.reuse, 0x40, RZ ;  /* 0x0000004005027824 */ /* 0x040fe200078e00ff */
[----:B------:R-:W-:Y:S01]  /*13b0*/  LOP3.LUT R6, R0, 0x1ffffffe, RZ, 0xc0, !PT ;  /* 0x1ffffffe00067812 */ /* 0x000fe200078ec0ff */
[----:B------:R-:W-:Y:S01]  /*13c0*/  IMAD.SHL.U32 R4, R8, 0x40, RZ ;  /* 0x0000004008047824 */ /* 0x000fe200078e00ff */
[----:B------:R-:W-:Y:S01]  /*13d0*/  LOP3.LUT P3, RZ, R5, 0x2, RZ, 0xc0, !PT ;  /* 0x0000000205ff7812 */ /* 0x000fe2000786c0ff */
[----:B------:R-:W-:Y:S01]  /*13e0*/  IMAD R0, R13, 0x200, R10 ;  /* 0x000002000d007824 */ /* 0x000fe200078e020a */
[----:B------:R-:W-:Y:S01]  /*13f0*/  LOP3.LUT P0, RZ, R5, 0x4, RZ, 0xc0, !PT ;  /* 0x0000000405ff7812 */ /* 0x000fe2000780c0ff */
[----:B------:R-:W-:Y:S01]  /*1400*/  IMAD.SHL.U32 R5, R13, 0x8, RZ ;  /* 0x000000080d057824 */ /* 0x000fe200078e00ff */
[----:B------:R-:W-:Y:S01]  /*1410*/  LOP3.LUT R2, R2, 0x1c0, RZ, 0xc0, !PT ;  /* 0x000001c002027812 */ /* 0x000fe200078ec0ff */
[----:B------:R-:W-:Y:S01]  /*1420*/  IMAD.IADD R246, R3, 0x1, -R6 ;  /* 0x0000000103f67824 */ /* 0x000fe200078e0a06 */
[----:B------:R-:W-:Y:S01]  /*1430*/  LOP3.LUT R4, R4, 0x1c0, RZ, 0xc0, !PT ;  /* 0x000001c004047812 */ /* 0x000fe200078ec0ff */
[----:B------:R-:W-:Y:S01]  /*1440*/  IMAD.MOV.U32 R8, RZ, RZ, 0x40 ;  /* 0x00000040ff087424 */ /* 0x000fe200078e00ff */
[----:B------:R-:W-:Y:S01]  /*1450*/  LOP3.LUT R12, R12, 0x7ffffe00, R7, 0xf8, !PT ;  /* 0x7ffffe000c0c7812 */ /* 0x000fe200078ef807 */
[----:B------:R-:W-:Y:S01]  /*1460*/  IMAD R7, R9, 0x200, R3 ;  /* 0x0000020009077824 */ /* 0x000fe200078e0203 */
[----:B------:R-:W-:Y:S01]  /*1470*/  LOP3.LUT R6, R2, 0x8, R5, 0xf8, !PT ;  /* 0x0000000802067812 */ /* 0x000fe200078ef805 */
[----:B------:R-:W-:Y:S01]  /*1480*/  IMAD R10, R229, 0x20, R245 ;  /* 0x00000020e50a7824 */ /* 0x000fe200078e02f5 */
[----:B------:R-:W-:Y:S01]  /*1490*/  SHF.R.U32.HI R3, RZ, 0x3, R2 ;  /* 0x00000003ff037819 */ /* 0x000fe20000011602 */
[----:B------:R-:W-:Y:S01]  /*14a0*/  IMAD.SHL.U32 R195, R12, 0x2, RZ ;  /* 0x000000020cc37824 */ /* 0x000fe200078e00ff */
[----:B------:R-:W-:Y:S01]  /*14b0*/  LEA.HI R2, R4, R4, RZ, 0x1d ;  /* 0x0000000404027211 */ /* 0x000fe200078fe8ff */
[----:B------:R-:W-:Y:S01]  /*14c0*/  STL [R1+0x24], R17 ;  /* 0x0000241101007387 */ /* 0x000fe20000100800 */
[----:B------:R-:W-:Y:S01]  /*14d0*/  LOP3.LUT R3, R6, R3, RZ, 0x3c, !PT ;  /* 0x0000000306037212 */ /* 0x000fe200078e3cff */
[----:B------:R-:W-:Y:S01]  /*14e0*/  IMAD.SHL.U32 R6, R14, 0x40, RZ ;  /* 0x000000400e067824 */ /* 0x000fe200078e00ff */
[----:B------:R-:W-:Y:S01]  /*14f0*/  SEL R5, R16, 0xfffffff0, !P3 ;  /* 0xfffffff010057807 */ /* 0x000fe20005800000 */
[----:B------:R-:W-:Y:S01]  /*1500*/  IMAD.U32 R7, R7, 0x2, R2 ;  /* 0x0000000207077824 */ /* 0x000fe200078e0002 */
[----:B------:R-:W-:Y:S01]  /*1510*/  LOP3.LUT R2, R11, 0x7ffffffc, RZ, 0xc0, !PT ;  /* 0x7ffffffc0b027812 */ /* 0x000fe200078ec0ff */
[----:B------:R-:W-:Y:S01]  /*1520*/  IMAD R246, R246, 0x8, R17 ;  /* 0x00000008f6f67824 */ /* 0x000fe200078e0211 */
[----:B------:R-:W-:-:S02]  /*1530*/  SEL R4, R15, 0xffffffe0, !P0 ;  /* 0xffffffe00f047807 */ /* 0x000fc40004000000 */
[----:B------:R-:W-:Y:S01]  /*1540*/  IADD3 R221, R219, 0x40, RZ ;  /* 0x00000040dbdd7810 */ /* 0x000fe20007ffe0ff */
[----:B------:R-:W-:Y:S01]  /*1550*/  IMAD.IADD R2, R18, 0x1, -R2 ;  /* 0x0000000112027824 */ /* 0x000fe200078e0a02 */
[----:B------:R-:W-:Y:S01]  /*1560*/  LOP3.LUT R3, R3, 0x7ffffe00, R6, 0xf8, !PT ;  /* 0x7ffffe0003037812 */ /* 0x000fe200078ef806 */
[----:B------:R-:W-:Y:S01]  /*1570*/  IMAD.IADD R4, R5, 0x1, R4 ;  /* 0x0000000105047824 */ /* 0x000fe200078e0204 */
[----:B------:R-:W-:Y:S01]  /*1580*/  SHF.R.S32.HI R6, RZ, 0x1f, R221 ;  /* 0x0000001fff067819 */ /* 0x000fe200000114dd */
[----:B------:R-:W-:Y:S01]  /*1590*/  IMAD.SHL.U32 R233, R2, 0x2, RZ ;  /* 0x0000000202e97824 */ /* 0x000fe200078e00ff */
[----:B------:R-:W-:Y:S02]  /*15a0*/  LEA R180, R0, 0x8100, 0x1 ;  /* 0x0000810000b47811 */ /* 0x000fe400078e08ff */
[----:B------:R-:W-:Y:S02]  /*15b0*/  SHF.R.S32.HI R5, RZ, 0x1f, R219 ;  /* 0x0000001fff057819 */ /* 0x000fe400000114db */
[----:B------:R-:W-:-:S02]  /*15c0*/  IADD3 R24, R233, 0x10, RZ ;  /* 0x00000010e9187810 */ /* 0x000fc40007ffe0ff */
[C---:B------:R-:W-:Y:S02]  /*15d0*/  IADD3 R23, R233.reuse, 0x18, RZ ;  /* 0x00000018e9177810 */ /* 0x040fe40007ffe0ff */
[C---:B------:R-:W-:Y:S02]  /*15e0*/  IADD3 R22, R233.reuse, 0x20, RZ ;  /* 0x00000020e9167810 */ /* 0x040fe40007ffe0ff */
[C---:B------:R-:W-:Y:S02]  /*15f0*/  IADD3 R21, R233.reuse, 0x28, RZ ;  /* 0x00000028e9157810 */ /* 0x040fe40007ffe0ff */
[C---:B------:R-:W-:Y:S02]  /*1600*/  IADD3 R19, R233.reuse, 0x38, RZ ;  /* 0x00000038e9137810 */ /* 0x040fe40007ffe0ff */
[----:B------:R-:W-:Y:S02]  /*1610*/  IADD3 R18, R233, 0x40, RZ ;  /* 0x00000040e9127810 */ /* 0x000fe40007ffe0ff */
[----:B------:R-:W-:-:S02]  /*1620*/  SEL R6, R8, 0xffffffc0, !P2 ;  /* 0xffffffc008067807 */ /* 0x000fc40005000000 */
[----:B------:R-:W-:Y:S02]  /*1630*/  SEL R0, R8, 0xffffffc0, !P0 ;  /* 0xffffffc008007807 */ /* 0x000fe40004000000 */
[C---:B------:R-:W-:Y:S02]  /*1640*/  IADD3 R16, R233.reuse, 0x50, RZ ;  /* 0x00000050e9107810 */ /* 0x040fe40007ffe0ff */
[----:B------:R-:W-:Y:S02]  /*1650*/  IADD3 R14, R233, 0x58, RZ ;  /* 0x00000058e90e7810 */ /* 0x000fe40007ffe0ff */
[----:B------:R-:W-:Y:S02]  /*1660*/  LEA R10, R7, 0x80, 0x1 ;  /* 0x00000080070a7811 */ /* 0x000fe400078e08ff */
[----:B------:R-:W-:Y:S02]  /*1670*/  SEL R5, R15, 0xffffffe0, !P1 ;  /* 0xffffffe00f057807 */ /* 0x000fe40004800000 */
[----:B------:R-:W-:Y:S01]  /*1680*/  IADD3 R12, R233, 0x68, RZ ;  /* 0x00000068e90c7810 */ /* 0x000fe20007ffe0ff */
[----:B------:R1:W-:Y:S01]  /*1690*/  STL [R1], R10 ;  /* 0x0000000a01007387 */ /* 0x0003e20000100800 */
[----:B------:R-:W-:-:S02]  /*16a0*/  SHF.R.S32.HI R8, RZ, 0x1f, R24 ;  /* 0x0000001fff087819 */ /* 0x000fc40000011418 */
[----:B------:R-:W-:Y:S02]  /*16b0*/  SHF.R.S32.HI R7, RZ, 0x1f, R23 ;  /* 0x0000001fff077819 */ /* 0x000fe40000011417 */
[----:B------:R-:W-:Y:S02]  /*16c0*/  SHF.R.S32.HI R8, RZ, 0x1f, R22 ;  /* 0x0000001fff087819 */ /* 0x000fe40000011416 */
[----:B------:R-:W-:Y:S02]  /*16d0*/  SHF.R.S32.HI R7, RZ, 0x1f, R21 ;  /* 0x0000001fff077819 */ /* 0x000fe40000011415 */
[----:B------:R-:W-:Y:S02]  /*16e0*/  SHF.R.S32.HI R8, RZ, 0x1f, R19 ;  /* 0x0000001fff087819 */ /* 0x000fe40000011413 */
[----:B------:R-:W-:Y:S02]  /*16f0*/  SHF.R.S32.HI R7, RZ, 0x1f, R18 ;  /* 0x0000001fff077819 */ /* 0x000fe40000011412 */
[----:B------:R-:W-:-:S02]  /*1700*/  SHF.R.S32.HI R8, RZ, 0x1f, R16 ;  /* 0x0000001fff087819 */ /* 0x000fc40000011410 */
[----:B------:R-:W-:Y:S02]  /*1710*/  SHF.R.S32.HI R7, RZ, 0x1f, R14 ;  /* 0x0000001fff077819 */ /* 0x000fe4000001140e */
[----:B------:R-:W-:Y:S01]  /*1720*/  SHF.R.S32.HI R8, RZ, 0x1f, R12 ;  /* 0x0000001fff087819 */ /* 0x000fe2000001140c */
[C---:B------:R-:W-:Y:S01]  /*1730*/  IMAD.IADD R8, R10.reuse, 0x1, R5 ;  /* 0x000000010a087824 */ /* 0x040fe200078e0205 */
[C---:B------:R-:W-:Y:S02]  /*1740*/  IADD3 R7, R10.reuse, -0x10, RZ ;  /* 0xfffffff00a077810 */ /* 0x040fe40007ffe0ff */
[----:B------:R-:W-:Y:S02]  /*1750*/  LEA R183, R3, 0x100, 0x1 ;  /* 0x0000010003b77811 */ /* 0x000fe400078e08ff */
[C---:B------:R-:W-:Y:S01]  /*1760*/  @P4 IADD3 R7, R10.reuse, 0x10, RZ ;  /* 0x000000100a074810 */ /* 0x040fe20007ffe0ff */
[----:B------:R2:W-:Y:S01]  /*1770*/  STL [R1+0xc], R8 ;  /* 0x00000c0801007387 */ /* 0x0005e20000100800 */
[----:B------:R-:W-:Y:S01]  /*1780*/  SEL R2, R15, 0xffffffe0, !P3 ;  /* 0xffffffe00f027807 */ /* 0x000fe20005800000 */
[----:B-1----:R-:W-:Y:S01]  /*1790*/  IMAD.IADD R10, R10, 0x1, R6 ;  /* 0x000000010a0a7824 */ /* 0x002fe200078e0206 */
[----:B------:R-:W-:Y:S01]  /*17a0*/  IADD3 R25, R233, 0x8, RZ ;  /* 0x00000008e9197810 */ /* 0x000fe20007ffe0ff */
[----:B------:R-:W-:Y:S01]  /*17b0*/  IMAD R188, R9, 0x800, R183 ;  /* 0x0000080009bc7824 */ /* 0x000fe200078e02b7 */
[--C-:B------:R-:W-:Y:S01]  /*17c0*/  IADD3 R186, R0, R183, R2.reuse ;  /* 0x000000b700ba7210 */ /* 0x100fe20007ffe002 */
[--C-:B------:R-:W-:Y:S01]  /*17d0*/  IMAD.IADD R3, R5, 0x1, R7.reuse ;  /* 0x0000000105037824 */ /* 0x100fe200078e0207 */
[----:B------:R1:W-:Y:S01]  /*17e0*/  STL [R1+0x1c], R10 ;  /* 0x00001c0a01007387 */ /* 0x0003e20000100800 */
[----:B------:R-:W-:Y:S01]  /*17f0*/  IMAD.IADD R5, R6, 0x1, R7 ;  /* 0x0000000106057824 */ /* 0x000fe200078e0207 */
[----:B------:R-:W-:Y:S01]  /*1800*/  IADD3 R20, R233, 0x30, RZ ;  /* 0x00000030e9147810 */ /* 0x000fe20007ffe0ff */
[----:B------:R-:W-:Y:S01]  /*1810*/  IMAD.IADD R185, R183, 0x1, R2 ;  /* 0x00000001b7b97824 */ /* 0x000fe200078e0202 */
[----:B------:R1:W-:Y:S01]  /*1820*/  STL [R1+0x4], R7 ;  /* 0x0000040701007387 */ /* 0x0003e20000100800 */
[----:B------:R-:W-:Y:S01]  /*1830*/  IMAD.IADD R189, R2, 0x1, R188 ;  /* 0x0000000102bd7824 */ /* 0x000fe200078e02bc */
[----:B------:R-:W-:Y:S01]  /*1840*/  IADD3 R11, R233, 0x70, RZ ;  /* 0x00000070e90b7810 */ /* 0x000fe20007ffe0ff */
[----:B------:R-:W-:Y:S01]  /*1850*/  IMAD.IADD R2, R3, 0x1, R6 ;  /* 0x0000000103027824 */ /* 0x000fe200078e0206 */
[C---:B------:R-:W-:Y:S01]  /*1860*/  IADD3 R17, R233.reuse, 0x48, RZ ;  /* 0x00000048e9117810 */ /* 0x040fe20007ffe0ff */
[----:B------:R-:W-:Y:S01]  /*1870*/  IMAD R187, R4, 0x2, R183 ;  /* 0x0000000204bb7824 */ /* 0x000fe200078e02b7 */
[----:B------:R-:W-:Y:S01]  /*1880*/  IADD3 R13, R233, 0x60, RZ ;  /* 0x00000060e90d7810 */ /* 0x000fe20007ffe0ff */
[----:B------:R-:W-:Y:S01]  /*1890*/  IMAD.IADD R184, R183, 0x1, R0 ;  /* 0x00000001b7b87824 */ /* 0x000fe200078e0200 */
[----:B------:R-:W-:Y:S01]  /*18a0*/  IADD3 R252, R233, 0x78, RZ ;  /* 0x00000078e9fc7810 */ /* 0x000fe20007ffe0ff */
[C---:B------:R-:W-:Y:S01]  /*18b0*/  IMAD.IADD R191, R0.reuse, 0x1, R188 ;  /* 0x0000000100bf7824 */ /* 0x040fe200078e02bc */
[----:B------:R-:W-:Y:S01]  /*18c0*/  SHF.R.S32.HI R15, RZ, 0x1f, R25 ;  /* 0x0000001fff0f7819 */ /* 0x000fe20000011419 */
[----:B------:R-:W-:Y:S01]  /*18d0*/  IMAD.IADD R190, R0, 0x1, R189 ;  /* 0x0000000100be7824 */ /* 0x000fe200078e02bd */
[----:B------:R-:W-:Y:S01]  /*18e0*/  SHF.R.S32.HI R15, RZ, 0x1f, R20 ;  /* 0x0000001fff0f7819 */ /* 0x000fe20000011414 */
[----:B--2---:R-:W-:Y:S01]  /*18f0*/  IMAD.IADD R8, R8, 0x1, R6 ;  /* 0x0000000108087824 */ /* 0x004fe200078e0206 */
[----:B------:R-:W-:-:S02]  /*1900*/  SHF.R.S32.HI R12, RZ, 0x1f, R11 ;  /* 0x0000001fff0c7819 */ /* 0x000fc4000001140b */
[----:B------:R-:W-:Y:S02]  /*1910*/  SHF.R.S32.HI R15, RZ, 0x1f, R17 ;  /* 0x0000001fff0f7819 */ /* 0x000fe40000011411 */
[----:B------:R1:W-:Y:S01]  /*1920*/  STL [R1+0x18], R8 ;  /* 0x0000180801007387 */ /* 0x0003e20000100800 */
[----:B------:R-:W-:Y:S02]  /*1930*/  SHF.R.S32.HI R13, RZ, 0x1f, R13 ;  /* 0x0000001fff0d7819 */ /* 0x000fe4000001140d */
[----:B------:R-:W-:Y:S01]  /*1940*/  SHF.R.S32.HI R11, RZ, 0x1f, R252 ;  /* 0x0000001fff0b7819 */ /* 0x000fe200000114fc */
[----:B------:R1:W-:Y:S04]  /*1950*/  STL [R1+0x14], R5 ;  /* 0x0000140501007387 */ /* 0x0003e80000100800 */
[----:B------:R1:W-:Y:S04]  /*1960*/  STL [R1+0x8], R3 ;  /* 0x0000080301007387 */ /* 0x0003e80000100800 */
[----:B------:R1:W-:Y:S02]  /*1970*/  STL [R1+0x10], R2 ;  /* 0x0000100201007387 */ /* 0x0003e40000100800 */
.L_x_832:
[----:B------:R-:W-:Y:S01]  /*1980*/  ISETP.NE.U32.AND P0, PT, RZ, c[0x0][0x370], PT ;  /* 0x0000dc00ff007a0c */ /* 0x000fe20003f05070 */
[----:B------:R-:W-:Y:S01]  /*1990*/  IMAD.MOV.U32 R13, RZ, RZ, 0x4 ;  /* 0x00000004ff0d7424 */ /* 0x000fe200078e00ff */
[----:B------:R-:W-:Y:S01]  /*19a0*/  ISETP.NE.U32.AND P2, PT, RZ, c[0x0][0x360], PT ;  /* 0x0000d800ff007a0c */ /* 0x000fe20003f45070 */
[----:B------:R-:W-:Y:S01]  /*19b0*/  IMAD.MOV.U32 R234, RZ, RZ, RZ ;  /* 0x000000ffffea7224 */ /* 0x000fe200078e00ff */
[----:B------:R-:W-:Y:S01]  /*19c0*/  ISETP.NE.AND.EX P1, PT, RZ, c[0x0][0x374], PT, P0 ;  /* 0x0000dd00ff007a0c */ /* 0x000fe20003f25300 */
[----:B------:R-:W-:Y:S01]  /*19d0*/  IMAD.MOV.U32 R12, RZ, RZ, RZ ;  /* 0x000000ffff0c7224 */ /* 0x000fe200078e00ff */
[----:B------:R-:W-:Y:S01]  /*19e0*/  ISETP.NE.AND.EX P0, PT, RZ, c[0x0][0x364], PT, P2 ;  /* 0x0000d900ff007a0c */ /* 0x000fe20003f05320 */
[----:B-1----:R-:W-:Y:S01]  /*19f0*/  IMAD.WIDE R2, R251, R13, c[0x0][0x348] ;  /* 0x0000d200fb027625 */ /* 0x002fe200078e020d */
[----:B------:R-:W-:-:S04]  /*1a00*/  ISETP.NE.U32.AND P3, PT, RZ, c[0x0][0x348], PT ;  /* 0x0000d200ff007a0c */ /* 0x000fc80003f65070 */
[----:B------:R-:W-:-:S05]  /*1a10*/  ISETP.NE.AND.EX P3, PT, RZ, c[0x0][0x34c], PT, P3 ;  /* 0x0000d300ff007a0c */ /* 0x000fca0003f65330 */
[----:B------:R-:W-:-:S04]  /*1a20*/  @P1 IMAD.WIDE R6, R251, R13, c[0x0][0x370] ;  /* 0x0000dc00fb061625 */ /* 0x000fc800078e020d */
[----:B------:R-:W-:Y:S01]  /*1a30*/  @P0 IMAD.WIDE R4, R251, R13, c[0x0][0x360] ;  /* 0x0000d800fb040625 */ /* 0x000fe200078e020d */
[----:B------:R1:W5:Y:S04]  /*1a40*/  @P1 LDG.E R234, [R6.64] ;  /* 0x0000000606ea1981 */ /* 0x000368000c1e1900 */
        /* <DEDUP_REMOVED lines=9> */
.L_x_679:
[----:B------:R-:W-:-:S04]  /*1ae0*/  ISETP.NE.U32.AND P0, PT, RZ, c[0x0][0x368], PT ;  /* 0x0000da00ff007a0c */ /* 0x000fc80003f05070 */
[----:B------:R-:W-:-:S13]  /*1af0*/  ISETP.NE.AND.EX P0, PT, RZ, c[0x0][0x36c], PT, P0 ;  /* 0x0000db00ff007a0c */ /* 0x000fda0003f05300 */
[----:B------:R-:W-:Y:S05]  /*1b00*/  @!P0 BRA `(.L_x_680) ;  /* 0x0000003000008947 */ /* 0x000fea0003800000 */
[----:B-1----:R-:W-:-:S05]  /*1b10*/  IMAD.WIDE R2, R251, R13, c[0x0][0x368] ;  /* 0x0000da00fb027625 */ /* 0x002fca00078e020d */
[----:B------:R1:W5:Y:S01]  /*1b20*/  LDG.E R0, [R2.64] ;  /* 0x0000000602007981 */ /* 0x000362000c1e1900 */
[----:B------:R-:W-:Y:S05]  /*1b30*/  BRA `(.L_x_681) ;  /* 0x0000008000007947 */ /* 0x000fea0003800000 */
.L_x_680:
[----:B------:R-:W-:Y:S01]  /*1b40*/  ISETP.NE.U32.AND P0, PT, RZ, c[0x0][0x350], PT ;  /* 0x0000d400ff007a0c */ /* 0x000fe20003f05070 */
[----:B------:R-:W-:-:S03]  /*1b50*/  IMAD.U32 R0, RZ, RZ, UR5 ;  /* 0x00000005ff007e24 */ /* 0x000fc6000f8e00ff */
[----:B------:R-:W-:-:S13]  /*1b60*/  ISETP.NE.AND.EX P0, PT, RZ, c[0x0][0x354], PT, P0 ;  /* 0x0000d500ff007a0c */ /* 0x000fda0003f05300 */
[----:B------:R-:W-:Y:S05]  /*1b70*/  @!P0 BRA `(.L_x_681) ;  /* 0x0000004000008947 */ /* 0x000fea0003800000 */
[----:B-1----:R-:W-:-:S05]  /*1b80*/  IMAD.WIDE R2, R251, R13, c[0x0][0x350] ;  /* 0x0000d400fb027625 */ /* 0x002fca00078e020d */
[----:B------:R-:W2:Y:S04]  /*1b90*/  LDG.E R4, [R2.64] ;  /* 0x0000000602047981 */ /* 0x000ea8000c1e1900 */
[----:B------:R-:W2:Y:S02]  /*1ba0*/  LDG.E R0, [R2.64+0x4] ;  /* 0x0000040602007981 */ /* 0x000ea4000c1e1900 */
[----:B--2---:R-:W-:Y:S02]  /*1bb0*/  IADD3 R0, -R4, R0, RZ ;  /* 0x0000000004007210 */ /* 0x004fe40007ffe1ff */
.L_x_681:
[----:B-1----:R-:W-:Y:S01]  /*1bc0*/  IMAD.MOV.U32 R2, RZ, RZ, c[0x0][0x2c4] ;  /* 0x0000b100ff027624 */ /* 0x002fe200078e00ff */
[----:B------:R-:W-:Y:S01]  /*1bd0*/  LOP3.LUT R192, R192, 0xffefffff, RZ, 0xc0, !PT ;  /* 0xffefffffc0c07812 */ /* 0x000fe200078ec0ff */
[----:B------:R-:W-:Y:S02]  /*1be0*/  IMAD.SHL.U32 R244, R249, 0x80, RZ ;  /* 0x00000080f9f47824 */ /* 0x000fe400078e00ff */
[----:B------:R-:W-:Y:S01]  /*1bf0*/  IMAD.MOV.U32 R6, RZ, RZ, c[0x0][0x32c] ;  /* 0x0000cb00ff067624 */ /* 0x000fe200078e00ff */
[----:B------:R-:W-:Y:S01]  /*1c00*/  ISETP.NE.AND P4, PT, R2, 0x1, PT ;  /* 0x000000010200780c */ /* 0x000fe20003f85270 */
[----:B-----5:R-:W-:Y:S01]  /*1c10*/  IMAD.IADD R232, R0, 0x1, -R234 ;  /* 0x0000000100e87824 */ /* 0x020fe200078e0aea */
[----:B------:R-:W-:-:S02]  /*1c20*/  IADD3 R2, R244, 0x7f, RZ ;  /* 0x0000007ff4027810 */ /* 0x000fc40007ffe0ff */
[----:B------:R-:W-:-:S03]  /*1c30*/  ISETP.GE.AND P1, PT, R6, 0x1, PT ;  /* 0x000000010600780c */ /* 0x000fc60003f26270 */
[----:B------:R-:W-:-:S06]  /*1c40*/  IMAD.MOV.U32 R0, RZ, RZ, R2 ;  /* 0x000000ffff007224 */ /* 0x000fcc00078e0002 */
[----:B------:R-:W-:Y:S01]  /*1c50*/  @P4 IMAD.HI.U32 R3, R2, c[0x0][0x2c8], RZ ;  /* 0x0000b20002034a27 */ /* 0x000fe200078e00ff */
[----:B------:R-:W-:Y:S02]  /*1c60*/  IADD3 R2, R232, 0x1, -R231 ;  /* 0x00000001e8027810 */ /* 0x000fe40007ffe8e7 */
[----:B------:R-:W-:Y:S02]  /*1c70*/  @P4 LOP3.LUT R192, R192, 0x100000, RZ, 0xfc, !PT ;  /* 0x00100000c0c04812 */ /* 0x000fe400078efcff */
[----:B------:R-:W-:Y:S02]  /*1c80*/  @P4 SHF.R.U32.HI R0, RZ, c[0x0][0x2cc], R3 ;  /* 0x0000b300ff004a19 */ /* 0x000fe40000011603 */
[----:B------:R-:W-:-:S03]  /*1c90*/  LOP3.LUT R192, R192, 0xffdfffff, RZ, 0xc0, !PT ;  /* 0xffdfffffc0c07812 */ /* 0x000fc600078ec0ff */
[----:B------:R-:W-:Y:S01]  /*1ca0*/  IMAD.IADD R0, R2, 0x1, R0 ;  /* 0x0000000102007824 */ /* 0x000fe200078e0200 */
[----:B------:R-:W-:-:S04]  /*1cb0*/  @P1 LOP3.LUT R192, R192, 0x200000, RZ, 0xfc, !PT ;  /* 0x00200000c0c01812 */ /* 0x000fc800078efcff */
[----:B------:R-:W-:Y:S01]  /*1cc0*/  IADD3 R3, R0, c[0x0][0x328], RZ ;  /* 0x0000ca0000037a10 */ /* 0x000fe20007ffe0ff */
[----:B------:R-:W-:Y:S05]  /*1cd0*/  @!P1 BRA `(.L_x_682) ;  /* 0x0000010000009947 */ /* 0x000fea0003800000 */
[C---:B------:R-:W-:Y:S01]  /*1ce0*/  ISETP.GT.AND P0, PT, R0.reuse, RZ, PT ;  /* 0x000000ff0000720c */ /* 0x040fe20003f04270 */
[----:B------:R-:W-:Y:S01]  /*1cf0*/  BSSY B0, `(.L_x_683) ;  /* 0x000000c000007945 */ /* 0x000fe20003800000 */
[----:B------:R-:W-:-:S11]  /*1d00*/  IADD3 R2, R0, -0x1, RZ ;  /* 0xffffffff00027810 */ /* 0x000fd60007ffe0ff */
[----:B------:R-:W-:Y:S05]  /*1d10*/  @P0 BRA `(.L_x_684) ;  /* 0x0000006000000947 */ /* 0x000fea0003800000 */
[----:B------:R-:W-:Y:S01]  /*1d20*/  ISETP.NE.AND P0, PT, R6, 0x1, PT ;  /* 0x000000010600780c */ /* 0x000fe20003f05270 */
[----:B------:R-:W-:-:S12]  /*1d30*/  IMAD.MOV R0, RZ, RZ, -R0 ;  /* 0x000000ffff007224 */ /* 0x000fd800078e0a00 */
[----:B------:R-:W-:-:S05]  /*1d40*/  @P0 IMAD.HI.U32 R2, R0, c[0x0][0x330], RZ ;  /* 0x0000cc0000020a27 */ /* 0x000fca00078e00ff */
[----:B------:R-:W-:-:S04]  /*1d50*/  @P0 SHF.R.U32.HI R0, RZ, c[0x0][0x334], R2 ;  /* 0x0000cd00ff000a19 */ /* 0x000fc80000011602 */
[----:B------:R-:W-:Y:S01]  /*1d60*/  LOP3.LUT R2, RZ, R0, RZ, 0x33, !PT ;  /* 0x00000000ff027212 */ /* 0x000fe200078e33ff */
[----:B------:R-:W-:Y:S05]  /*1d70*/  BRA `(.L_x_685) ;  /* 0x0000003000007947 */ /* 0x000fea0003800000 */
.L_x_684:
[----:B------:R-:W-:-:S13]  /*1d80*/  ISETP.NE.AND P0, PT, R6, 0x1, PT ;  /* 0x000000010600780c */ /* 0x000fda0003f05270 */
[----:B------:R-:W-:-:S05]  /*1d90*/  @P0 IMAD.HI.U32 R0, R2, c[0x0][0x330], RZ ;  /* 0x0000cc0002000a27 */ /* 0x000fca00078e00ff */
[----:B------:R-:W-:Y:S02]  /*1da0*/  @P0 SHF.R.U32.HI R2, RZ, c[0x0][0x334], R0 ;  /* 0x0000cd00ff020a19 */ /* 0x000fe40000011600 */
.L_x_685:
[----:B------:R-:W-:Y:S05]  /*1db0*/  BSYNC B0 ;  /* 0x0000000000007941 */ /* 0x000fea0003800000 */
.L_x_683:
[----:B------:R-:W-:-:S05]  /*1dc0*/  IMAD R2, R2, R6, c[0x0][0x32c] ;  /* 0x0000cb0002027624 */ /* 0x000fca00078e0206 */
[----:B------:R-:W-:-:S04]  /*1dd0*/  IMNMX R3, R3, R2, PT ;  /* 0x0000000203037217 */ /* 0x000fc80003800200 */
.L_x_682:
[----:B------:R-:W-:Y:S01]  /*1de0*/  IADD3 R3, R3, 0x5f, RZ ;  /* 0x0000005f03037810 */ /* 0x000fe20007ffe0ff */
[----:B------:R-:W-:Y:S01]  /*1df0*/  @P4 IMAD.HI.U32 R4, R244, c[0x0][0x2c8], RZ ;  /* 0x0000b200f4044a27 */ /* 0x000fe200078e00ff */
[----:B------:R-:W-:-:S03]  /*1e00*/  IADD3 R2, R232, 0x5f, RZ ;  /* 0x0000005fe8027810 */ /* 0x000fc60007ffe0ff */
[----:B------:R-:W-:-:S04]  /*1e10*/  IMAD.HI R5, R3, 0x2aaaaaab, RZ ;  /* 0x2aaaaaab03057827 */ /* 0x000fc800078e02ff */
[----:B------:R-:W-:-:S04]  /*1e20*/  IMAD.HI R2, R2, 0x2aaaaaab, RZ ;  /* 0x2aaaaaab02027827 */ /* 0x000fc800078e02ff */
[----:B------:R-:W-:Y:S01]  /*1e30*/  IMAD.MOV.U32 R0, RZ, RZ, R244 ;  /* 0x000000ffff007224 */ /* 0x000fe200078e00f4 */
[----:B------:R-:W-:Y:S01]  /*1e40*/  @P4 SHF.R.U32.HI R0, RZ, c[0x0][0x2cc], R4 ;  /* 0x0000b300ff004a19 */ /* 0x000fe20000011604 */
[----:B------:R-:W-:Y:S01]  /*1e50*/  IMAD.IADD R224, R232, 0x1, -R231 ;  /* 0x00000001e8e07824 */ /* 0x000fe200078e0ae7 */
[----:B------:R-:W-:Y:S02]  /*1e60*/  SHF.R.U32.HI R4, RZ, 0x1f, R5 ;  /* 0x0000001fff047819 */ /* 0x000fe40000011605 */
[----:B------:R-:W-:Y:S01]  /*1e70*/  SHF.R.U32.HI R3, RZ, 0x1f, R2 ;  /* 0x0000001fff037819 */ /* 0x000fe20000011602 */
[----:B------:R-:W-:Y:S01]  /*1e80*/  IMAD.IADD R0, R224, 0x1, R0 ;  /* 0x00000001e0007824 */ /* 0x000fe200078e0200 */
[----:B------:R-:W-:Y:S02]  /*1e90*/  LEA.HI.SX32 R4, R5, R4, 0x1c ;  /* 0x0000000405047211 */ /* 0x000fe400078fe2ff */
[----:B------:R-:W-:Y:S02]  /*1ea0*/  LEA.HI.SX32 R3, R2, R3, 0x1c ;  /* 0x0000000302037211 */ /* 0x000fe400078fe2ff */
[----:B------:R-:W-:-:S02]  /*1eb0*/  IADD3 R2, R0, -c[0x0][0x324], RZ ;  /* 0x8000c90000027a10 */ /* 0x000fc40007ffe0ff */
[----:B------:R-:W-:Y:S01]  /*1ec0*/  IMNMX R11, R3, R4, PT ;  /* 0x00000004030b7217 */ /* 0x000fe20003800200 */
[----:B------:R-:W-:Y:S05]  /*1ed0*/  @!P1 BRA `(.L_x_686) ;  /* 0x000000f000009947 */ /* 0x000fea0003800000 */
[----:B------:R-:W-:Y:S01]  /*1ee0*/  ISETP.GT.AND P0, PT, R0, -0x1, PT ;  /* 0xffffffff0000780c */ /* 0x000fe20003f04270 */
[----:B------:R-:W-:-:S12]  /*1ef0*/  BSSY B0, `(.L_x_687) ;  /* 0x000000b000007945 */ /* 0x000fd80003800000 */
[----:B------:R-:W-:Y:S05]  /*1f00*/  @P0 BRA `(.L_x_688) ;  /* 0x0000006000000947 */ /* 0x000fea0003800000 */
[----:B------:R-:W-:Y:S02]  /*1f10*/  ISETP.NE.AND P0, PT, R6, 0x1, PT ;  /* 0x000000010600780c */ /* 0x000fe40003f05270 */
[----:B------:R-:W-:-:S11]  /*1f20*/  LOP3.LUT R0, RZ, R0, RZ, 0x33, !PT ;  /* 0x00000000ff007212 */ /* 0x000fd600078e33ff */
[----:B------:R-:W-:-:S05]  /*1f30*/  @P0 IMAD.HI.U32 R3, R0, c[0x0][0x330], RZ ;  /* 0x0000cc0000030a27 */ /* 0x000fca00078e00ff */
[----:B------:R-:W-:-:S04]  /*1f40*/  @P0 SHF.R.U32.HI R0, RZ, c[0x0][0x334], R3 ;  /* 0x0000cd00ff000a19 */ /* 0x000fc80000011603 */
[----:B------:R-:W-:Y:S01]  /*1f50*/  LOP3.LUT R0, RZ, R0, RZ, 0x33, !PT ;  /* 0x00000000ff007212 */ /* 0x000fe200078e33ff */
[----:B------:R-:W-:Y:S05]  /*1f60*/  BRA `(.L_x_689) ;  /* 0x0000003000007947 */ /* 0x000fea0003800000 */
.L_x_688:
[----:B------:R-:W-:-:S13]  /*1f70*/  ISETP.NE.AND P0, PT, R6, 0x1, PT ;  /* 0x000000010600780c */ /* 0x000fda0003f05270 */
[----:B------:R-:W-:-:S05]  /*1f80*/  @P0 IMAD.HI.U32 R3, R0, c[0x0][0x330], RZ ;  /* 0x0000cc0000030a27 */ /* 0x000fca00078e00ff */
[----:B------:R-:W-:Y:S02]  /*1f90*/  @P0 SHF.R.U32.HI R0, RZ, c[0x0][0x334], R3 ;  /* 0x0000cd00ff000a19 */ /* 0x000fe40000011603 */
.L_x_689:
[----:B------:R-:W-:Y:S05]  /*1fa0*/  BSYNC B0 ;  /* 0x0000000000007941 */ /* 0x000fea0003800000 */
.L_x_687:
[----:B------:R-:W-:-:S05]  /*1fb0*/  IMAD R0, R0, c[0x0][0x32c], RZ ;  /* 0x0000cb0000007a24 */ /* 0x000fca00078e02ff */
[----:B------:R-:W-:-:S05]  /*1fc0*/  IMNMX R2, R2, R0, !PT ;  /* 0x0000000002027217 */ /* 0x000fca0007800200 */
.L_x_686:
[----:B------:R-:W-:Y:S01]  /*1fd0*/  IMAD.HI R2, R2, 0x2aaaaaab, RZ ;  /* 0x2aaaaaab02027827 */ /* 0x000fe200078e02ff */
[----:B------:R-:W-:Y:S01]  /*1fe0*/  LOP3.LUT R3, R250, 0xff0000, RZ, 0xc0, !PT ;  /* 0x00ff0000fa037812 */ /* 0x000fe200078ec0ff */
[----:B------:R-:W-:Y:S03]  /*1ff0*/  BSSY B0, `(.L_x_690) ;  /* 0x000002b000007945 */ /* 0x000fe60003800000 */
[----:B------:R-:W-:-:S04]  /*2000*/  SHF.R.U32.HI R0, RZ, 0x1f, R2 ;  /* 0x0000001fff007819 */ /* 0x000fc80000011602 */
[----:B------:R-:W-:Y:S02]  /*2010*/  LEA.HI.SX32 R2, R2, R0, 0x1c ;  /* 0x0000000002027211 */ /* 0x000fe400078fe2ff */
[----:B------:R-:W-:Y:S02]  /*2020*/  LOP3.LUT R0, R250, 0xff000000, RZ, 0xc0, !PT ;  /* 0xff000000fa007812 */ /* 0x000fe400078ec0ff */
[----:B------:R-:W-:Y:S01]  /*2030*/  IMNMX R6, RZ, R2, !PT ;  /* 0x00000002ff067217 */ /* 0x000fe20007800200 */
[----:B------:R-:W-:Y:S01]  /*2040*/  IMAD.MOV.U32 R2, RZ, RZ, RZ ;  /* 0x000000ffff027224 */ /* 0x000fe200078e00ff */
[----:B------:R-:W-:Y:S02]  /*2050*/  SHF.R.U32.HI R0, RZ, 0x8, R0 ;  /* 0x00000008ff007819 */ /* 0x000fe40000011600 */
[----:B------:R-:W-:Y:S02]  /*2060*/  ISETP.GT.AND P0, PT, R11, R6, PT ;  /* 0x000000060b00720c */ /* 0x000fe40003f04270 */
[----:B------:R-:W-:-:S04]  /*2070*/  LEA.HI R0, R3, R0, RZ, 0x10 ;  /* 0x0000000003007211 */ /* 0x000fc800078f80ff */
[----:B------:R-:W-:Y:S02]  /*2080*/  LOP3.LUT R249, R0, 0xff, RZ, 0xc0, !PT ;  /* 0x000000ff00f97812 */ /* 0x000fe400078ec0ff */
[----:B------:R-:W-:-:S05]  /*2090*/  SHF.R.U32.HI R247, RZ, 0x10, R0 ;  /* 0x00000010fff77819 */ /* 0x000fca0000011600 */
[----:B------:R-:W-:Y:S05]  /*20a0*/  @!P0 BRA `(.L_x_691) ;  /* 0x000001f000008947 */ /* 0x000fea0003800000 */
[----:B------:R-:W-:-:S04]  /*20b0*/  ISETP.NE.AND P0, PT, R247, RZ, PT ;  /* 0x000000fff700720c */ /* 0x000fc80003f05270 */
[----:B------:R-:W-:-:S04]  /*20c0*/  SEL R0, R247, c[0x0][0x338], P0 ;  /* 0x0000ce00f7007a07 */ /* 0x000fc80000000000 */
[----:B------:R-:W-:Y:S02]  /*20d0*/  IABS R3, R0 ;  /* 0x0000000000037213 */ /* 0x000fe40000000000 */
[----:B------:R-:W-:Y:S02]  /*20e0*/  IADD3 R7, R0, -0x1, R11 ;  /* 0xffffffff00077810 */ /* 0x000fe40007ffe00b */
[----:B------:R-:W1:Y:S03]  /*20f0*/  I2F.RP R2, R3 ;  /* 0x0000000300027306 */ /* 0x000e660000209400 */
[----:B------:R-:W-:-:S05]  /*2100*/  IMAD.IADD R7, R7, 0x1, -R6 ;  /* 0x0000000107077824 */ /* 0x000fca00078e0a06 */
[----:B------:R-:W-:Y:S01]  /*2110*/  IABS R10, R7 ;  /* 0x00000007000a7213 */ /* 0x000fe20000000000 */
[----:B-1----:R-:W1:Y:S02]  /*2120*/  MUFU.RCP R2, R2 ;  /* 0x0000000200027308 */ /* 0x002e640000001000 */
        /* <DEDUP_REMOVED lines=23> */
.L_x_691:
[----:B------:R-:W-:Y:S05]  /*22a0*/  BSYNC B0 ;  /* 0x0000000000007941 */ /* 0x000fea0003800000 */
.L_x_690:
[----:B------:R-:W-:Y:S01]  /*22b0*/  IMAD R230, R249, R2, R6 ;  /* 0x00000002f9e67224 */ /* 0x000fe200078e0206 */
        /* <DEDUP_REMOVED lines=40> */
[----:B------:R-:W-:-:S05]  /*2540*/  @P0 IMAD.WIDE R2, R251, R13, c[0x0][0x340] ;  /* 0x0000d000fb020625 */ /* 0x000fca00078e020d */
[----:B------:R1:W5:Y:S01]  /*2550*/  @P0 LDG.E R9, [R2.64] ;  /* 0x0000000602090981 */ /* 0x000362000c1e1900 */
[----:B------:R-:W-:Y:S01]  /*2560*/  SHF.R.S32.HI R0, RZ, 0x1f, R12 ;  /* 0x0000001fff007819 */ /* 0x000fe2000001140c */
[----:B------:R-:W-:Y:S01]  /*2570*/  WARPSYNC 0xffffffff ;  /* 0xffffffff00007948 */ /* 0x000fe20003800000 */
[----:B------:R-:W-:Y:S02]  /*2580*/  SHF.R.S32.HI R4, RZ, 0x1f, R251 ;  /* 0x0000001fff047819 */ /* 0x000fe400000114fb */
[----:B------:R-:W-:Y:S01]  /*2590*/  LOP3.LUT R19, R250, 0xffff, RZ, 0xc0, !PT ;  /* 0x0000fffffa137812 */ /* 0x000fe200078ec0ff */
[----:B------:R-:W-:Y:S01]  /*25a0*/  IMAD R0, R0, c[0x0][0x178], RZ ;  /* 0x00005e0000007a24 */ /* 0x000fe200078e02ff */
[----:B------:R-:W-:Y:S02]  /*25b0*/  SEL R5, R251, RZ, !P3 ;  /* 0x000000fffb057207 */ /* 0x000fe40005800000 */
[----:B------:R-:W-:Y:S01]  /*25c0*/  IADD3 R142, R199, -0x1, RZ ;  /* 0xffffffffc78e7810 */ /* 0x000fe20007ffe0ff */
[----:B------:R-:W-:Y:S01]  /*25d0*/  IMAD R0, R12, c[0x0][0x17c], R0 ;  /* 0x00005f000c007a24 */ /* 0x000fe200078e0200 */
[----:B------:R-:W-:Y:S01]  /*25e0*/  SEL R6, R4, RZ, !P3 ;  /* 0x000000ff04067207 */ /* 0x000fe20005800000 */
[----:B-1----:R-:W-:-:S04]  /*25f0*/  IMAD.WIDE.U32 R2, R12, c[0x0][0x178], RZ ;  /* 0x00005e000c027a25 */ /* 0x002fc800078e00ff */
[----:B------:R-:W-:Y:S02]  /*2600*/  IMAD.IADD R0, R3, 0x1, R0 ;  /* 0x0000000103007824 */ /* 0x000fe400078e0200 */
[----:B------:R-:W-:Y:S02]  /*2610*/  @!P0 IMAD.MOV.U32 R9, RZ, RZ, R251 ;  /* 0x000000ffff098224 */ /* 0x000fe400078e00fb */
[----:B------:R-:W-:Y:S01]  /*2620*/  IMAD R145, R229, 0x20, R245 ;  /* 0x00000020e5917824 */ /* 0x000fe200078e02f5 */
[----:B------:R-:W-:Y:S01]  /*2630*/  MOV R18, 0x60 ;  /* 0x0000006000127802 */ /* 0x000fe20000000f00 */
[----:B------:R-:W-:Y:S01]  /*2640*/  IMAD.MOV.U32 R3, RZ, RZ, R0 ;  /* 0x000000ffff037224 */ /* 0x000fe200078e0000 */
[----:B------:R-:W-:Y:S01]  /*2650*/  SHF.R.S32.HI R21, RZ, 0x1f, R219 ;  /* 0x0000001fff157819 */ /* 0x000fe200000114db */
[----:B------:R-:W-:Y:S01]  /*2660*/  IMAD.IADD R4, R145, 0x1, R244 ;  /* 0x0000000191047824 */ /* 0x000fe200078e02f4 */
[----:B------:R-:W-:Y:S01]  /*2670*/  SHF.R.S32.HI R20, RZ, 0x1f, R221 ;  /* 0x0000001fff147819 */ /* 0x000fe200000114dd */
[----:B------:R-:W-:Y:S01]  /*2680*/  IMAD.WIDE.U32 R2, R19, c[0x0][0x1b8], R2 ;  /* 0x00006e0013027a25 */ /* 0x000fe200078e0002 */
[----:B------:R-:W-:Y:S01]  /*2690*/  BAR.SYNC.DEFER_BLOCKING 0x0 ;  /* 0x0000000000007b1d */ /* 0x000fe20000010000 */
[----:B------:R-:W-:-:S02]  /*26a0*/  MOV R204, RZ ;  /* 0x000000ff00cc7202 */ /* 0x000fc40000000f00 */
[----:B------:R-:W-:Y:S01]  /*26b0*/  @P4 IMAD.HI.U32 R7, R4, c[0x0][0x2c8], RZ ;  /* 0x0000b20004074a27 */ /* 0x000fe200078e00ff */
[----:B------:R-:W-:Y:S02]  /*26c0*/  MOV R0, R4 ;  /* 0x0000000400007202 */ /* 0x000fe40000000f00 */
[----:B------:R-:W-:Y:S01]  /*26d0*/  LOP3.LUT R192, R192, 0xfff7ffff, RZ, 0xc0, !PT ;  /* 0xfff7ffffc0c07812 */ /* 0x000fe200078ec0ff */
[----:B------:R-:W-:Y:S01]  /*26e0*/  IMAD R6, R6, c[0x0][0x1c0], RZ ;  /* 0x0000700006067a24 */ /* 0x000fe200078e02ff */
[----:B------:R-:W-:Y:S01]  /*26f0*/  @P4 SHF.R.U32.HI R0, RZ, c[0x0][0x2cc], R7 ;  /* 0x0000b300ff004a19 */ /* 0x000fe20000011607 */
[----:B------:R-:W-:Y:S02]  /*2700*/  IMAD R3, R19, c[0x0][0x1bc], R3 ;  /* 0x00006f0013037a24 */ /* 0x000fe400078e0203 */
[----:B------:R-:W-:Y:S01]  /*2710*/  IMAD R8, R5, c[0x0][0x1c4], R6 ;  /* 0x0000710005087a24 */ /* 0x000fe200078e0206 */
[--C-:B------:R-:W-:Y:S01]  /*2720*/  SHF.R.S32.HI R7, RZ, 0x1f, R0.reuse ;  /* 0x0000001fff077819 */ /* 0x100fe20000011400 */
[----:B------:R-:W-:-:S02]  /*2730*/  IMAD.MOV R6, RZ, RZ, -R0 ;  /* 0x000000ffff067224 */ /* 0x000fc400078e0a00 */
[----:B------:R-:W-:-:S04]  /*2740*/  IMAD.WIDE.U32 R2, R5, c[0x0][0x1c0], R2 ;  /* 0x0000700005027a25 */ /* 0x000fc800078e0002 */
[----:B------:R-:W-:Y:S02]  /*2750*/  IMAD R4, R6, c[0x0][0x2c4], R4 ;  /* 0x0000b10006047a24 */ /* 0x000fe400078e0204 */
[----:B------:R-:W-:Y:S02]  /*2760*/  IMAD R5, R7, c[0x0][0x1b0], RZ ;  /* 0x00006c0007057a24 */ /* 0x000fe400078e02ff */
[----:B------:R-:W-:Y:S02]  /*2770*/  IMAD.IADD R3, R3, 0x1, R8 ;  /* 0x0000000103037824 */ /* 0x000fe400078e0208 */
[C---:B------:R-:W-:Y:S01]  /*2780*/  IMAD R6, R0.reuse, c[0x0][0x1b4], R5 ;  /* 0x00006d0000067a24 */ /* 0x040fe200078e0205 */
[----:B------:R-:W-:Y:S01]  /*2790*/  SHF.R.S32.HI R5, RZ, 0x1f, R4 ;  /* 0x0000001fff057819 */ /* 0x000fe20000011404 */
[----:B------:R-:W-:-:S04]  /*27a0*/  IMAD.WIDE.U32 R2, R0, c[0x0][0x1b0], R2 ;  /* 0x00006c0000027a25 */ /* 0x000fc800078e0002 */
[----:B------:R-:W-:Y:S01]  /*27b0*/  IMAD R0, R5, c[0x0][0x1a8], RZ ;  /* 0x00006a0005007a24 */ /* 0x000fe200078e02ff */
[----:B------:R-:W-:Y:S01]  /*27c0*/  IADD3 R3, R3, R6, RZ ;  /* 0x0000000603037210 */ /* 0x000fe20007ffe0ff */
[----:B------:R-:W-:Y:S01]  /*27d0*/  IMAD R17, R231, c[0x0][0x2c4], RZ ;  /* 0x0000b100e7117a24 */ /* 0x000fe200078e02ff */
[----:B-----5:R-:W-:Y:S01]  /*27e0*/  SHF.R.S32.HI R6, RZ, 0x1f, R9 ;  /* 0x0000001fff067819 */ /* 0x020fe20000011409 */
[C---:B------:R-:W-:Y:S02]  /*27f0*/  IMAD R0, R4.reuse, c[0x0][0x1ac], R0 ;  /* 0x00006b0004007a24 */ /* 0x040fe400078e0200 */
[----:B------:R-:W-:-:S04]  /*2800*/  IMAD.WIDE.U32 R4, R4, c[0x0][0x1a8], R2 ;  /* 0x00006a0004047a25 */ /* 0x000fc800078e0002 */
[----:B------:R-:W-:Y:S01]  /*2810*/  IMAD.IADD R0, R5, 0x1, R0 ;  /* 0x0000000105007824 */ /* 0x000fe200078e0200 */
[C---:B------:R-:W-:Y:S01]  /*2820*/  LEA R2, P0, R4.reuse, c[0x0][0x160], 0x1 ;  /* 0x0000580004027a11 */ /* 0x040fe200078008ff */
[----:B------:R-:W-:Y:S02]  /*2830*/  IMAD.IADD R14, R245, 0x1, R244 ;  /* 0x00000001f50e7824 */ /* 0x000fe400078e02f4 */
[----:B------:R-:W-:Y:S01]  /*2840*/  IMAD.MOV.U32 R146, RZ, RZ, c[0x0][0x2b8] ;  /* 0x0000ae00ff927624 */ /* 0x000fe200078e00ff */
[----:B------:R-:W-:Y:S01]  /*2850*/  LEA.HI.X R0, R4, c[0x0][0x164], R0, 0x1, P0 ;  /* 0x0000590004007a11 */ /* 0x000fe200000f0c00 */
[----:B------:R-:W-:Y:S01]  /*2860*/  SHFL.IDX PT, R12, R2, 0x1, 0x181f ;  /* 0x00381f00020c7f89 */ /* 0x000fe200000e0000 */
[----:B------:R-:W-:Y:S01]  /*2870*/  IMAD R141, R199, R18, -0x60 ;  /* 0xffffffa0c78d7424 */ /* 0x000fe200078e0212 */
[----:B------:R-:W-:Y:S01]  /*2880*/  ISETP.GE.AND P1, PT, R14, R17, PT ;  /* 0x000000110e00720c */ /* 0x000fe20003f26270 */
[----:B------:R-:W-:Y:S01]  /*2890*/  IMAD R6, R6, c[0x0][0x2b0], RZ ;  /* 0x0000ac0006067a24 */ /* 0x000fe200078e02ff */
[----:B------:R-:W1:Y:S01]  /*28a0*/  SHFL.IDX PT, R4, R2, RZ, 0x181f ;  /* 0x00181fff02047589 */ /* 0x000e6200000e0000 */
[----:B------:R-:W-:Y:S01]  /*28b0*/  ISETP.NE.AND P5, PT, R146, 0x1, PT ;  /* 0x000000019200780c */ /* 0x000fe20003fa5270 */
[----:B------:R-:W-:Y:S01]  /*28c0*/  IMAD.IADD R3, R145, 0x1, R141 ;  /* 0x0000000191037824 */ /* 0x000fe200078e028d */
[----:B------:R-:W-:Y:S01]  /*28d0*/  IADD3 R7, R14, 0x20, RZ ;  /* 0x000000200e077810 */ /* 0x000fe20007ffe0ff */
[----:B------:R-:W2:Y:S01]  /*28e0*/  SHFL.IDX PT, R5, R0, RZ, 0x181f ;  /* 0x00181fff00057589 */ /* 0x000ea200000e0000 */
[----:B------:R-:W-:-:S02]  /*28f0*/  IMAD R8, R9, c[0x0][0x2b4], R6 ;  /* 0x0000ad0009087a24 */ /* 0x000fc400078e0206 */
[----:B------:R-:W-:Y:S01]  /*2900*/  ISETP.GE.AND P2, PT, R7, R17, PT ;  /* 0x000000110700720c */ /* 0x000fe20003f46270 */
[----:B------:R-:W3:Y:S01]  /*2910*/  SHFL.IDX PT, R15, R0, 0x1, 0x181f ;  /* 0x00381f00000f7f89 */ /* 0x000ee200000e0000 */
[----:B------:R-:W-:Y:S01]  /*2920*/  ISETP.GE.AND P0, PT, R3, R232, PT ;  /* 0x000000e80300720c */ /* 0x000fe20003f06270 */
[----:B------:R-:W-:Y:S01]  /*2930*/  IMAD.WIDE.U32 R238, R9, c[0x0][0x2b0], RZ ;  /* 0x0000ac0009ee7a25 */ /* 0x000fe200078e00ff */
[----:B------:R-:W-:Y:S02]  /*2940*/  IADD3 R13, R3, R234, RZ ;  /* 0x000000ea030d7210 */ /* 0x000fe40007ffe0ff */
[----:B------:R-:W-:Y:S01]  /*2950*/  ISETP.GT.OR P3, PT, R145, 0x5f, P0 ;  /* 0x0000005f9100780c */ /* 0x000fe20000764670 */
[----:B------:R-:W-:Y:S01]  /*2960*/  IMAD.IADD R242, R239, 0x1, R8 ;  /* 0x00000001eff27824 */ /* 0x000fe200078e0208 */
[----:B------:R-:W-:Y:S01]  /*2970*/  @P5 LOP3.LUT R192, R192, 0x80000, RZ, 0xfc, !PT ;  /* 0x00080000c0c05812 */ /* 0x000fe200078efcff */
[----:B------:R-:W-:-:S04]  /*2980*/  @P5 IMAD.HI.U32 R7, R13, c[0x0][0x2bc], RZ ;  /* 0x0000af000d075a27 */ /* 0x000fc800078e00ff */
[----:B------:R-:W-:Y:S01]  /*2990*/  IMAD.MOV.U32 R3, RZ, RZ, R13 ;  /* 0x000000ffff037224 */ /* 0x000fe200078e000d */
[----:B------:R-:W-:Y:S02]  /*29a0*/  @P5 SHF.R.U32.HI R3, RZ, c[0x0][0x2c0], R7 ;  /* 0x0000b000ff035a19 */ /* 0x000fe40000011607 */
[----:B------:R-:W-:Y:S02]  /*29b0*/  ISETP.GE.AND P5, PT, R221, c[0x0][0x198], PT ;  /* 0x00006600dd007a0c */ /* 0x000fe40003fa6270 */
[-C--:B-1----:R-:W-:Y:S02]  /*29c0*/  @!P1 LEA R10, P4, R219, R4.reuse, 0x1 ;  /* 0x00000004db0a9211 */ /* 0x082fe400078808ff */
[----:B------:R-:W-:Y:S02]  /*29d0*/  @!P1 LEA R4, P0, R221, R4, 0x1 ;  /* 0x00000004dd049211 */ /* 0x000fe400078008ff */
[-C--:B--2---:R-:W-:Y:S02]  /*29e0*/  @!P1 LEA.HI.X R11, R219, R5.reuse, R21, 0x1, P4 ;  /* 0x00000005db0b9211 */ /* 0x084fe400020f0c15 */
[----:B------:R-:W-:-:S02]  /*29f0*/  @!P1 LEA.HI.X R5, R221, R5, R20, 0x1, P0 ;  /* 0x00000005dd059211 */ /* 0x000fc400000f0c14 */
[C---:B------:R-:W-:Y:S02]  /*2a00*/  @!P2 LEA R6, P0, R219.reuse, R12, 0x1 ;  /* 0x0000000cdb06a211 */ /* 0x040fe400078008ff */
[C---:B------:R-:W-:Y:S02]  /*2a10*/  ISETP.GE.AND P4, PT, R219.reuse, c[0x0][0x198], PT ;  /* 0x00006600db007a0c */ /* 0x040fe40003f86270 */
[----:B---3--:R-:W-:Y:S02]  /*2a20*/  @!P2 LEA.HI.X R7, R219, R15, R21, 0x1, P0 ;  /* 0x0000000fdb07a211 */ /* 0x008fe400000f0c15 */
[----:B------:R-:W-:-:S04]  /*2a30*/  @!P3 IADD3 R9, P0, R3, R238, RZ ;  /* 0x000000ee0309b210 */ /* 0x000fc80007f1e0ff */
[----:B------:R-:W-:Y:S02]  /*2a40*/  @!P3 LEA.HI.X.SX32 R16, R3, R242, 0x1, P0 ;  /* 0x000000f20310b211 */ /* 0x000fe400000f0eff */
[----:B------:R-:W-:-:S03]  /*2a50*/  @!P3 LEA R8, P0, R9, c[0x0][0x2a0], 0x2 ;  /* 0x0000a8000908ba11 */ /* 0x000fc600078010ff */
[----:B------:R1:W-:Y:S01]  /*2a60*/  @!P1 LDGSTS.E.BYPASS.LTC128B.128 [R195+0x100], [R10.64], !P4 ;  /* 0x001000000ac39fae */ /* 0x0003e2000e101d46 */
[----:B------:R-:W-:-:S03]  /*2a70*/  @!P3 LEA.HI.X R9, R9, c[0x0][0x2a4], R16, 0x2, P0 ;  /* 0x0000a9000909ba11 */ /* 0x000fc600000f1410 */
[----:B------:R2:W-:Y:S04]  /*2a80*/  @!P1 LDGSTS.E.BYPASS.LTC128B.128 [R195+0x4100], [R4.64], !P5 ;  /* 0x0410000004c39fae */ /* 0x0005e8000e901d46 */
[----:B------:R4:W-:Y:S04]  /*2a90*/  @!P2 LDGSTS.E.BYPASS.LTC128B.128 [R195+0x1100], [R6.64], !P4 ;  /* 0x0110000006c3afae */ /* 0x0009e8000e101d46 */
[----:B------:R4:W3:Y:S01]  /*2aa0*/  @!P3 LDG.E R204, [R8.64] ;  /* 0x0000000608ccb981 */ /* 0x0008e2000c1e1900 */
[----:B-1----:R-:W-:Y:S02]  /*2ab0*/  IADD3 R10, R14, 0x40, RZ ;  /* 0x000000400e0a7810 */ /* 0x002fe40007ffe0ff */
[----:B--2---:R-:W-:-:S02]  /*2ac0*/  @!P2 LEA R4, P0, R221, R12, 0x1 ;  /* 0x0000000cdd04a211 */ /* 0x004fc400078008ff */
[----:B------:R-:W1:Y:S02]  /*2ad0*/  SHFL.IDX PT, R12, R2, 0x2, 0x181f ;  /* 0x00581f00020c7f89 */ /* 0x000e6400000e0000 */
[----:B------:R-:W-:Y:S02]  /*2ae0*/  @!P2 LEA.HI.X R5, R221, R15, R20, 0x1, P0 ;  /* 0x0000000fdd05a211 */ /* 0x000fe400000f0c14 */
[----:B------:R-:W2:Y:S01]  /*2af0*/  SHFL.IDX PT, R15, R0, 0x2, 0x181f ;  /* 0x00581f00000f7f89 */ /* 0x000ea200000e0000 */
[----:B------:R-:W-:Y:S01]  /*2b00*/  ISETP.GE.AND P0, PT, R10, R17, PT ;  /* 0x000000110a00720c */ /* 0x000fe20003f06270 */
[----:B------:R-:W-:Y:S02]  /*2b10*/  IMAD.MOV R3, RZ, RZ, -R3 ;  /* 0x000000ffff037224 */ /* 0x000fe400078e0a03 */
[----:B----4-:R4:W4:Y:S02]  /*2b20*/  SHFL.IDX PT, R8, R2, 0x3, 0x181f ;  /* 0x00781f0002087f89 */ /* 0x01092400000e0000 */
[----:B------:R-:W-:-:S02]  /*2b30*/  IMAD R211, R3, c[0x0][0x2b8], R13 ;  /* 0x0000ae0003d37a24 */ /* 0x000fc400078e020d */
[----:B------:R4:W-:Y:S01]  /*2b40*/  @!P2 LDGSTS.E.BYPASS.LTC128B.128 [R195+0x5100], [R4.64], !P5 ;  /* 0x0510000004c3afae */ /* 0x0009e2000e901d46 */
[----:B------:R-:W-:Y:S02]  /*2b50*/  IADD3 R7, R14, 0x60, RZ ;  /* 0x000000600e077810 */ /* 0x000fe40007ffe0ff */
[----:B------:R-:W-:-:S03]  /*2b60*/  SHF.R.S32.HI R13, RZ, 0x1f, R211 ;  /* 0x0000001fff0d7819 */ /* 0x000fc600000114d3 */
[----:B-1----:R-:W-:-:S04]  /*2b70*/  @!P0 LEA R10, P1, R219, R12, 0x1 ;  /* 0x0000000cdb0a8211 */ /* 0x002fc800078208ff */
[----:B--2---:R-:W-:Y:S01]  /*2b80*/  @!P0 LEA.HI.X R11, R219, R15, R21, 0x1, P1 ;  /* 0x0000000fdb0b8211 */ /* 0x004fe200008f0c15 */
[----:B------:R-:W-:Y:S01]  /*2b90*/  IMAD R6, R13, c[0x0][0x1e0], RZ ;  /* 0x000078000d067a24 */ /* 0x000fe200078e02ff */
[----:B------:R-:W-:Y:S01]  /*2ba0*/  ISETP.GE.AND P2, PT, R7, R17, PT ;  /* 0x000000110700720c */ /* 0x000fe20003f46270 */
[----:B----4-:R-:W-:Y:S02]  /*2bb0*/  IMAD.WIDE.U32 R2, R211, c[0x0][0x1e0], RZ ;  /* 0x00007800d3027a25 */ /* 0x010fe400078e00ff */
[----:B------:R1:W-:Y:S01]  /*2bc0*/  @!P0 LDGSTS.E.BYPASS.LTC128B.128 [R195+0x2100], [R10.64], !P4 ;  /* 0x021000000ac38fae */ /* 0x0003e2000e101d46 */
[----:B------:R-:W-:-:S03]  /*2bd0*/  @!P0 LEA R4, P1, R221, R12, 0x1 ;  /* 0x0000000cdd048211 */ /* 0x000fc600078208ff */
[----:B------:R2:W4:Y:S01]  /*2be0*/  SHFL.IDX PT, R12, R0, 0x3, 0x181f ;  /* 0x00781f00000c7f89 */ /* 0x00052200000e0000 */
[----:B------:R-:W-:Y:S01]  /*2bf0*/  @!P0 LEA.HI.X R5, R221, R15, R20, 0x1, P1 ;  /* 0x0000000fdd058211 */ /* 0x000fe200008f0c14 */
[----:B------:R-:W-:-:S04]  /*2c00*/  IMAD.WIDE.U32 R236, R19, c[0x0][0x1e8], RZ ;  /* 0x00007a0013ec7a25 */ /* 0x000fc800078e00ff */
[----:B------:R1:W-:Y:S01]  /*2c10*/  @!P0 LDGSTS.E.BYPASS.LTC128B.128 [R195+0x6100], [R4.64], !P5 ;  /* 0x0610000004c38fae */ /* 0x0003e2000e901d46 */
[----:B------:R-:W-:Y:S02]  /*2c20*/  IMAD R235, R19, c[0x0][0x1ec], R237 ;  /* 0x00007b0013eb7a24 */ /* 0x000fe400078e02ed */
[----:B--2---:R-:W-:-:S04]  /*2c30*/  IMAD R0, R211, c[0x0][0x1e4], R6 ;  /* 0x00007900d3007a24 */ /* 0x004fc800078e0206 */
[----:B------:R-:W-:Y:S01]  /*2c40*/  IMAD.IADD R3, R3, 0x1, R0 ;  /* 0x0000000103037824 */ /* 0x000fe200078e0200 */
[----:B------:R-:W-:-:S04]  /*2c50*/  @!P2 LEA R6, P0, R219, R8, 0x1 ;  /* 0x00000008db06a211 */ /* 0x000fc800078008ff */
[----:B----4-:R-:W-:-:S05]  /*2c60*/  @!P2 LEA.HI.X R7, R219, R12, R21, 0x1, P0 ;  /* 0x0000000cdb07a211 */ /* 0x010fca00000f0c15 */
[----:B------:R2:W-:Y:S01]  /*2c70*/  @!P2 LDGSTS.E.BYPASS.LTC128B.128 [R195+0x3100], [R6.64], !P4 ;  /* 0x0310000006c3afae */ /* 0x0005e2000e101d46 */
[----:B------:R-:W-:-:S04]  /*2c80*/  IMAD.WIDE.U32 R240, R19, c[0x0][0x210], RZ ;  /* 0x0000840013f07a25 */ /* 0x000fc800078e00ff */
[----:B------:R-:W-:Y:S01]  /*2c90*/  IMAD R243, R19, c[0x0][0x214], R241 ;  /* 0x0000850013f37a24 */ /* 0x000fe200078e02f1 */
[----:B------:R-:W-:Y:S01]  /*2ca0*/  SHF.L.U32 R143, R219, 0x1, RZ ;  /* 0x00000001db8f7819 */ /* 0x000fe200000006ff */
[----:B------:R-:W-:Y:S01]  /*2cb0*/  IMAD.SHL.U32 R144, R221, 0x2, RZ ;  /* 0x00000002dd907824 */ /* 0x000fe200078e00ff */
[----:B------:R-:W-:Y:S02]  /*2cc0*/  SHF.L.U64.HI R68, R219, 0x1, R21 ;  /* 0x00000001db447819 */ /* 0x000fe40000010215 */
[----:B------:R-:W-:Y:S02]  /*2cd0*/  IADD3 R71, R180, 0x20, RZ ;  /* 0x00000020b4477810 */ /* 0x000fe40007ffe0ff */
[----:B------:R-:W-:Y:S02]  /*2ce0*/  SHF.L.U64.HI R69, R221, 0x1, R20 ;  /* 0x00000001dd457819 */ /* 0x000fe40000010214 */
[----:B---3--:R-:W-:Y:S01]  /*2cf0*/  SHF.R.S32.HI R14, RZ, 0x1f, R204 ;  /* 0x0000001fff0e7819 */ /* 0x008fe200000114cc */
[----:B------:R-:W-:-:S04]  /*2d00*/  IMAD.WIDE.U32 R2, R204, c[0x0][0x1f0], R2 ;  /* 0x00007c00cc027a25 */ /* 0x000fc800078e0002 */
[----:B------:R-:W-:-:S04]  /*2d10*/  IMAD R0, R14, c[0x0][0x1f0], RZ ;  /* 0x00007c000e007a24 */ /* 0x000fc800078e02ff */
[----:B-1----:R-:W-:Y:S01]  /*2d20*/  IMAD R4, R204, c[0x0][0x1f4], R0 ;  /* 0x00007d00cc047a24 */ /* 0x002fe200078e0200 */
[----:B------:R-:W-:-:S04]  /*2d30*/  IADD3 R0, P0, R2, R236, RZ ;  /* 0x000000ec02007210 */ /* 0x000fc80007f1e0ff */
[----:B------:R-:W-:Y:S01]  /*2d40*/  IADD3.X R2, R235, R3, R4, P0, !PT ;  /* 0x00000003eb027210 */ /* 0x000fe200007fe404 */
[----:B------:R-:W-:Y:S01]  /*2d50*/  IMAD R4, R199, -0x60, R18 ;  /* 0xffffffa0c7047824 */ /* 0x000fe200078e0212 */
[----:B------:R-:W-:-:S04]  /*2d60*/  LEA R5, P0, R0, c[0x0][0x1c8], 0x1 ;  /* 0x0000720000057a11 */ /* 0x000fc800078008ff */
[----:B------:R-:W-:Y:S02]  /*2d70*/  LEA.HI.X R15, R0, c[0x0][0x1cc], R2, 0x1, P0 ;  /* 0x00007300000f7a11 */ /* 0x000fe400000f0c02 */
[----:B------:R-:W1:Y:S01]  /*2d80*/  SHFL.IDX PT, R0, R5, RZ, 0x181f ;  /* 0x00181fff05007589 */ /* 0x000e6200000e0000 */
[----:B------:R-:W-:-:S03]  /*2d90*/  IADD3 R140, R232, R4, RZ ;  /* 0x00000004e88c7210 */ /* 0x000fc60007ffe0ff */
[----:B------:R-:W3:Y:S02]  /*2da0*/  SHFL.IDX PT, R9, R15, RZ, 0x181f ;  /* 0x00181fff0f097589 */ /* 0x000ee400000e0000 */
[----:B------:R-:W-:Y:S02]  /*2db0*/  IMAD.IADD R18, R140, 0x1, -R245 ;  /* 0x000000018c127824 */ /* 0x000fe400078e0af5 */
[----:B------:R-:W2:Y:S01]  /*2dc0*/  SHFL.IDX PT, R10, R5, 0x1, 0x181f ;  /* 0x00381f00050a7f89 */ /* 0x000ea200000e0000 */
[----:B------:R-:W-:-:S03]  /*2dd0*/  @!P2 LEA R2, P0, R221, R8, 0x1 ;  /* 0x00000008dd02a211 */ /* 0x000fc600078008ff */
[----:B------:R-:W4:Y:S01]  /*2de0*/  SHFL.IDX PT, R11, R15, 0x1, 0x181f ;  /* 0x00381f000f0b7f89 */ /* 0x000f2200000e0000 */
[C---:B------:R-:W-:Y:S02]  /*2df0*/  ISETP.GE.AND P1, PT, R18.reuse, 0x1, PT ;  /* 0x000000011200780c */ /* 0x040fe40003f26270 */
[----:B------:R-:W-:Y:S02]  /*2e00*/  @!P2 LEA.HI.X R3, R221, R12, R20, 0x1, P0 ;  /* 0x0000000cdd03a211 */ /* 0x000fe400000f0c14 */
[----:B------:R-:W-:-:S03]  /*2e10*/  ISETP.GE.AND P0, PT, R18, 0x21, PT ;  /* 0x000000211200780c */ /* 0x000fc60003f06270 */
[----:B------:R2:W-:Y:S04]  /*2e20*/  @!P2 LDGSTS.E.BYPASS.LTC128B.128 [R195+0x7100], [R2.64], !P5 ;  /* 0x0710000002c3afae */ /* 0x0005e8000e901d46 */
[----:B------:R-:W0:Y:S02]  /*2e30*/  LDGDEPBAR ;  /* 0x00000000000079af */ /* 0x000e240000000000 */
[-C--:B-1----:R-:W-:Y:S02]  /*2e40*/  @P1 LEA R8, P3, R221, R0.reuse, 0x1 ;  /* 0x00000000dd081211 */ /* 0x082fe400078608ff */
[C---:B------:R-:W-:Y:S02]  /*2e50*/  @P1 ISETP.GE.AND P4, PT, R219.reuse, c[0x0][0x1d4], PT ;  /* 0x00007500db001a0c */ /* 0x040fe40003f86270 */
[----:B--2---:R-:W-:-:S04]  /*2e60*/  @P1 LEA R2, P2, R219, R0, 0x1 ;  /* 0x00000000db021211 */ /* 0x004fc800078408ff */
[CCC-:B---3--:R-:W-:Y:S02]  /*2e70*/  @P1 LEA.HI.X R3, R219.reuse, R9.reuse, R21.reuse, 0x1, P2 ;  /* 0x00000009db031211 */ /* 0x1c8fe400010f0c15 */
[----:B------:R-:W-:Y:S02]  /*2e80*/  @P0 LEA R6, P2, R219, R10, 0x1 ;  /* 0x0000000adb060211 */ /* 0x000fe400078408ff */
[----:B------:R-:W-:Y:S01]  /*2e90*/  @P1 LEA.HI.X R9, R221, R9, R20, 0x1, P3 ;  /* 0x00000009dd091211 */ /* 0x000fe200018f0c14 */
[----:B------:R-:W-:Y:S01]  /*2ea0*/  IMAD R0, R13, c[0x0][0x208], RZ ;  /* 0x000082000d007a24 */ /* 0x000fe200078e02ff */
[----:B------:R-:W-:Y:S01]  /*2eb0*/  @P1 ISETP.GE.AND P3, PT, R221, c[0x0][0x1d4], PT ;  /* 0x00007500dd001a0c */ /* 0x000fe20003f66270 */
[----:B------:R1:W-:Y:S01]  /*2ec0*/  @P1 LDGSTS.E.BYPASS.LTC128B.128 [R195+0x8100], [R2.64], !P4 ;  /* 0x0810000002c31fae */ /* 0x0003e2000e101d46 */
[C---:B----4-:R-:W-:Y:S02]  /*2ed0*/  @P0 LEA.HI.X R7, R219.reuse, R11, R21, 0x1, P2 ;  /* 0x0000000bdb070211 */ /* 0x050fe400010f0c15 */
[----:B------:R-:W-:Y:S01]  /*2ee0*/  @P0 ISETP.GE.AND P2, PT, R219, c[0x0][0x1d4], PT ;  /* 0x00007500db000a0c */ /* 0x000fe20003f46270 */
[----:B------:R-:W2:Y:S01]  /*2ef0*/  SHFL.IDX PT, R13, R5, 0x2, 0x181f ;  /* 0x00581f00050d7f89 */ /* 0x000ea200000e0000 */
[----:B------:R-:W-:-:S03]  /*2f00*/  IMAD R0, R211, c[0x0][0x20c], R0 ;  /* 0x00008300d3007a24 */ /* 0x000fc600078e0200 */
[----:B------:R-:W3:Y:S04]  /*2f10*/  SHFL.IDX PT, R12, R15, 0x2, 0x181f ;  /* 0x00581f000f0c7f89 */ /* 0x000ee800000e0000 */
[----:B------:R4:W-:Y:S01]  /*2f20*/  @P1 LDGSTS.E.BYPASS.LTC128B.128 [R195+0xb100], [R8.64], !P3 ;  /* 0x0b10000008c31fae */ /* 0x0009e2000d901d46 */
[----:B------:R-:W-:-:S03]  /*2f30*/  ISETP.GE.AND P3, PT, R18, 0x41, PT ;  /* 0x000000411200780c */ /* 0x000fc60003f66270 */
[----:B------:R2:W-:Y:S01]  /*2f40*/  @P0 LDGSTS.E.BYPASS.LTC128B.128 [R195+0x9100], [R6.64], !P2 ;  /* 0x0910000006c30fae */ /* 0x0005e2000d101d46 */
[----:B------:R-:W-:Y:S01]  /*2f50*/  @P0 ISETP.GE.AND P2, PT, R221, c[0x0][0x1d4], PT ;  /* 0x00007500dd000a0c */ /* 0x000fe20003f46270 */
[----:B-1----:R-:W-:-:S04]  /*2f60*/  IMAD.WIDE.U32 R2, R211, c[0x0][0x208], RZ ;  /* 0x00008200d3027a25 */ /* 0x002fc800078e00ff */
[----:B------:R-:W-:Y:S02]  /*2f70*/  IMAD.IADD R3, R3, 0x1, R0 ;  /* 0x0000000103037824 */ /* 0x000fe400078e0200 */
[----:B------:R-:W-:Y:S02]  /*2f80*/  IMAD R0, R14, c[0x0][0x218], RZ ;  /* 0x000086000e007a24 */ /* 0x000fe400078e02ff */
[----:B------:R-:W-:-:S04]  /*2f90*/  IMAD.WIDE.U32 R2, R204, c[0x0][0x218], R2 ;  /* 0x00008600cc027a25 */ /* 0x000fc800078e0002 */
[----:B------:R-:W-:Y:S01]  /*2fa0*/  IMAD R0, R204, c[0x0][0x21c], R0 ;  /* 0x00008700cc007a24 */ /* 0x000fe200078e0200 */
[----:B--2---:R-:W-:-:S04]  /*2fb0*/  @P0 LEA R6, P1, R221, R10, 0x1 ;  /* 0x0000000add060211 */ /* 0x004fc800078208ff */
[----:B------:R-:W-:Y:S02]  /*2fc0*/  @P0 LEA.HI.X R7, R221, R11, R20, 0x1, P1 ;  /* 0x0000000bdd070211 */ /* 0x000fe400008f0c14 */
[----:B------:R-:W-:-:S03]  /*2fd0*/  IADD3 R2, P1, R2, R240, RZ ;  /* 0x000000f002027210 */ /* 0x000fc60007f3e0ff */
[----:B------:R1:W-:Y:S01]  /*2fe0*/  @P0 LDGSTS.E.BYPASS.LTC128B.128 [R195+0xc100], [R6.64], !P2 ;  /* 0x0c10000006c30fae */ /* 0x0003e2000d101d46 */
[----:B------:R-:W-:Y:S02]  /*2ff0*/  IADD3.X R3, R243, R3, R0, P1, !PT ;  /* 0x00000003f3037210 */ /* 0x000fe40000ffe400 */
[C---:B------:R-:W-:Y:S02]  /*3000*/  LEA R0, P0, R2.reuse, c[0x0][0x1f8], 0x1 ;  /* 0x00007e0002007a11 */ /* 0x040fe400078008ff */
[----:B------:R-:W-:Y:S02]  /*3010*/  @P3 ISETP.GE.AND P2, PT, R219, c[0x0][0x1d4], PT ;  /* 0x00007500db003a0c */ /* 0x000fe40003f46270 */
[C---:B------:R-:W-:Y:S02]  /*3020*/  @P3 ISETP.GE.AND P4, PT, R221.reuse, c[0x0][0x1d4], PT ;  /* 0x00007500dd003a0c */ /* 0x040fe40003f86270 */
[----:B------:R-:W-:Y:S02]  /*3030*/  LEA.HI.X R14, R2, c[0x0][0x1fc], R3, 0x1, P0 ;  /* 0x00007f00020e7a11 */ /* 0x000fe400000f0c03 */
[----:B------:R-:W-:-:S04]  /*3040*/  @P3 LEA R2, P0, R221, R13, 0x1 ;  /* 0x0000000ddd023211 */ /* 0x000fc800078008ff */
[----:B---3--:R-:W-:Y:S02]  /*3050*/  @P3 LEA.HI.X R3, R221, R12, R20, 0x1, P0 ;  /* 0x0000000cdd033211 */ /* 0x008fe400000f0c14 */
[----:B-1----:R-:W-:-:S04]  /*3060*/  @P3 LEA R6, P1, R219, R13, 0x1 ;  /* 0x0000000ddb063211 */ /* 0x002fc800078208ff */
[----:B------:R-:W-:-:S05]  /*3070*/  @P3 LEA.HI.X R7, R219, R12, R21, 0x1, P1 ;  /* 0x0000000cdb073211 */ /* 0x000fca00008f0c15 */
[----:B------:R1:W-:Y:S04]  /*3080*/  @P3 LDGSTS.E.BYPASS.LTC128B.128 [R195+0xa100], [R6.64], !P2 ;  /* 0x0a10000006c33fae */ /* 0x0003e8000d101d46 */
[----:B------:R2:W-:Y:S04]  /*3090*/  @P3 LDGSTS.E.BYPASS.LTC128B.128 [R195+0xd100], [R2.64], !P4 ;  /* 0x0d10000002c33fae */ /* 0x0005e8000e101d46 */
[----:B------:R-:W0:Y:S01]  /*30a0*/  LDGDEPBAR ;  /* 0x00000000000079af */ /* 0x000e220000000000 */
[----:B------:R-:W-:-:S04]  /*30b0*/  DEPBAR.LE SB0, 0x1 ;  /* 0x000080400000791a */ /* 0x000fc80000000000 */
[----:B------:R-:W-:Y:S06]  /*30c0*/  BAR.SYNC.DEFER_BLOCKING 0x0 ;  /* 0x0000000000007b1d */ /* 0x000fec0000010000 */
[----:B------:R-:W3:Y:S04]  /*30d0*/  SHFL.IDX PT, R10, R0, RZ, 0x181f ;  /* 0x00181fff000a7589 */ /* 0x000ee800000e0000 */
[----:B----4-:R-:W-:Y:S04]  /*30e0*/  SHFL.IDX PT, R9, R0, 0x1, 0x181f ;  /* 0x00381f0000097f89 */ /* 0x010fe800000e0000 */
        /* <DEDUP_REMOVED lines=9> */
[----:B------:R-:W4:Y:S04]  /*3180*/  SHFL.IDX PT, R11, R14, RZ, 0x181f ;  /* 0x00181fff0e0b7589 */ /* 0x000f2800000e0000 */
[----:B------:R-:W1:Y:S01]  /*3190*/  SHFL.IDX PT, R8, R14, 0x1, 0x181f ;  /* 0x00381f000e087f89 */ /* 0x000e6200000e0000 */
[----:B------:R-:W-:-:S03]  /*31a0*/  R2P PR, R229, 0x6 ;  /* 0x00000006e5007804 */ /* 0x000fc60000000000 */
[----:B------:R-:W1:Y:S04]  /*31b0*/  SHFL.IDX PT, R5, R0, 0x2, 0x181f ;  /* 0x00581f0000057f89 */ /* 0x000e6800000e0000 */
[----:B------:R1:W2:Y:S01]  /*31c0*/  SHFL.IDX PT, R0, R14, 0x2, 0x181f ;  /* 0x00581f000e007f89 */ /* 0x0002a200000e0000 */
[----:B------:R-:W-:-:S04]  /*31d0*/  DEPBAR.LE SB0, 0x0 ;  /* 0x000080000000791a */ /* 0x000fc80000000000 */
[----:B------:R-:W-:Y:S01]  /*31e0*/  BAR.SYNC.DEFER_BLOCKING 0x0 ;  /* 0x0000000000007b1d */ /* 0x000fe20000010000 */
[----:B---3--:R-:W-:Y:S02]  /*31f0*/  IADD3 R16, P3, R10, R143, RZ ;  /* 0x0000008f0a107210 */ /* 0x008fe40007f7e0ff */
[----:B------:R-:W-:-:S03]  /*3200*/  @P1 IADD3 R71, R180, -0x20, RZ ;  /* 0xffffffe0b4471810 */ /* 0x000fc60007ffe0ff */
[----:B----4-:R-:W-:Y:S01]  /*3210*/  IMAD.X R17, R11, 0x1, R68, P3 ;  /* 0x000000010b117824 */ /* 0x010fe200018e0644 */
[----:B------:R-:W-:Y:S02]  /*3220*/  ISETP.GE.AND P3, PT, R219, c[0x0][0x1d4], PT ;  /* 0x00007500db007a0c */ /* 0x000fe40003f66270 */
[-C--:B-1----:R-:W-:Y:S02]  /*3230*/  IADD3 R14, P0, R10, R144.reuse, RZ ;  /* 0x000000900a0e7210 */ /* 0x082fe40007f1e0ff */
[----:B------:R-:W-:Y:S02]  /*3240*/  IADD3 R10, P1, R9, R144, RZ ;  /* 0x00000090090a7210 */ /* 0x000fe40007f3e0ff */
[----:B------:R-:W-:-:S03]  /*3250*/  IADD3.X R15, R11, R69, RZ, P0, !PT ;  /* 0x000000450b0f7210 */ /* 0x000fc600007fe4ff */
[----:B------:R-:W-:Y:S01]  /*3260*/  IMAD.X R11, R8, 0x1, R69, P1 ;  /* 0x00000001080b7824 */ /* 0x000fe200008e0645 */
[----:B------:R-:W-:Y:S02]  /*3270*/  ISETP.LT.OR P1, PT, R18, 0x1, P3 ;  /* 0x000000011200780c */ /* 0x000fe40001f21670 */
[----:B------:R-:W-:Y:S01]  /*3280*/  IADD3 R6, P0, R5, R143, RZ ;  /* 0x0000008f05067210 */ /* 0x000fe20007f1e0ff */
[----:B------:R-:W1:Y:S03]  /*3290*/  LDSM.16.M88.4 R20, [R180] ;  /* 0x00000000b414783b */ /* 0x000e660000000200 */
[----:B--2---:R-:W-:Y:S01]  /*32a0*/  IADD3.X R7, R0, R68, RZ, P0, !PT ;  /* 0x0000004400077210 */ /* 0x004fe200007fe4ff */
[----:B------:R-:W2:Y:S01]  /*32b0*/  LDSM.16.M88.4 R24, [R180+0x800] ;  /* 0x00080000b418783b */ /* 0x000ea20000000200 */
[----:B------:R-:W-:-:S03]  /*32c0*/  ISETP.GE.AND P0, PT, R221, c[0x0][0x1d4], PT ;  /* 0x00007500dd007a0c */ /* 0x000fc60003f06270 */
[----:B------:R-:W-:Y:S04]  /*32d0*/  LDSM.16.M88.4 R28, [R180+0x1000] ;  /* 0x00100000b41c783b */ /* 0x000fe80000000200 */
[----:B------:R-:W-:Y:S04]  /*32e0*/  LDSM.16.M88.4 R52, [R180+0x1800] ;  /* 0x00180000b434783b */ /* 0x000fe80000000200 */
[----:B------:R-:W-:Y:S04]  /*32f0*/  LDSM.16.M88.4 R84, [R180+0x2000] ;  /* 0x00200000b454783b */ /* 0x000fe80000000200 */
[----:B------:R-:W-:Y:S04]  /*3300*/  LDSM.16.M88.4 R92, [R180+0x2800] ;  /* 0x00280000b45c783b */ /* 0x000fe80000000200 */
[----:B------:R-:W3:Y:S04]  /*3310*/  LDSM.16.M88.4 R44, [R71] ;  /* 0x00000000472c783b */ /* 0x000ee80000000200 */
[----:B------:R-:W-:Y:S04]  /*3320*/  LDSM.16.M88.4 R64, [R71+0x800] ;  /* 0x000800004740783b */ /* 0x000fe80000000200 */
[----:B------:R-:W-:Y:S04]  /*3330*/  LDSM.16.M88.4 R76, [R71+0x1000] ;  /* 0x00100000474c783b */ /* 0x000fe80000000200 */
[----:B------:R-:W4:Y:S04]  /*3340*/  LDSM.16.M88.4 R72, [R71+0x1800] ;  /* 0x001800004748783b */ /* 0x000f280000000200 */
[----:B------:R-:W-:Y:S04]  /*3350*/  LDSM.16.M88.4 R96, [R71+0x2000] ;  /* 0x002000004760783b */ /* 0x000fe80000000200 */
[----:B------:R-:W-:Y:S04]  /*3360*/  LDSM.16.M88.4 R100, [R71+0x2800] ;  /* 0x002800004764783b */ /* 0x000fe80000000200 */
[----:B------:R-:W-:Y:S01]  /*3370*/  @!PT LDS RZ, [RZ] ;  /* 0x00000000fffff984 */ /* 0x000fe20000000800 */
[----:B------:R-:W-:Y:S01]  /*3380*/  @!PT LDS RZ, [RZ] ;  /* 0x00000000fffff984 */ /* 0x000fe20000000800 */
[----:B------:R-:W-:Y:S01]  /*3390*/  @!PT LDS RZ, [RZ] ;  /* 0x00000000fffff984 */ /* 0x000fe20000000800 */
[----:B------:R1:W-:Y:S01]  /*33a0*/  LDGSTS.E.BYPASS.LTC128B.128 [R195+0x100], [R16.64], !P1 ;  /* 0x0010000010c37fae */ /* 0x0003e2000c901d46 */
[----:B------:R-:W-:-:S02]  /*33b0*/  ISETP.LT.OR P1, PT, R18, 0x1, P0 ;  /* 0x000000011200780c */ /* 0x000fc40000721670 */
[----:B------:R-:W-:-:S11]  /*33c0*/  IADD3 R12, P4, R9, R143, RZ ;  /* 0x0000008f090c7210 */ /* 0x000fd60007f9e0ff */
[----:B------:R1:W-:Y:S01]  /*33d0*/  LDGSTS.E.BYPASS.LTC128B.128 [R195+0x3100], [R14.64], !P1 ;  /* 0x031000000ec37fae */ /* 0x0003e2000c901d46 */
[----:B------:R-:W-:Y:S01]  /*33e0*/  ISETP.LT.OR P1, PT, R18, 0x21, P3 ;  /* 0x000000211200780c */ /* 0x000fe20001f21670 */
[----:B------:R-:W-:Y:S01]  /*33f0*/  IMAD.X R13, R8, 0x1, R68, P4 ;  /* 0x00000001080d7824 */ /* 0x000fe200020e0644 */
[----:B------:R-:W-:-:S05]  /*3400*/  IADD3 R2, P4, R5, R144, RZ ;  /* 0x0000009005027210 */ /* 0x000fca0007f9e0ff */
[----:B------:R-:W-:Y:S01]  /*3410*/  IMAD.X R3, R0, 0x1, R69, P4 ;  /* 0x0000000100037824 */ /* 0x000fe200020e0645 */
[C---:B------:R-:W-:Y:S01]  /*3420*/  ISETP.LT.OR P4, PT, R18.reuse, 0x21, P0 ;  /* 0x000000211200780c */ /* 0x040fe20000781670 */
[----:B------:R-:W-:Y:S01]  /*3430*/  IMAD.MOV.U32 R0, RZ, RZ, 0x40 ;  /* 0x00000040ff007424 */ /* 0x000fe200078e00ff */
[----:B------:R-:W-:-:S03]  /*3440*/  ISETP.LT.OR P0, PT, R18, 0x41, P0 ;  /* 0x000000411200780c */ /* 0x000fc60000701670 */
[----:B------:R1:W-:Y:S01]  /*3450*/  LDGSTS.E.BYPASS.LTC128B.128 [R195+0x1100], [R12.64], !P1 ;  /* 0x011000000cc37fae */ /* 0x0003e2000c901d46 */
[----:B------:R-:W-:Y:S02]  /*3460*/  ISETP.LT.OR P1, PT, R18, 0x41, P3 ;  /* 0x000000411200780c */ /* 0x000fe40001f21670 */
[----:B------:R-:W-:-:S04]  /*3470*/  SEL R0, R0, 0xffffffc0, !P2 ;  /* 0xffffffc000007807 */ /* 0x000fc80005000000 */
[----:B------:R-:W-:Y:S01]  /*3480*/  IADD3 R182, R180, R0, RZ ;  /* 0x00000000b4b67210 */ /* 0x000fe20007ffe0ff */
[----:B------:R2:W-:Y:S06]  /*3490*/  LDGSTS.E.BYPASS.LTC128B.128 [R195+0x4100], [R10.64], !P4 ;  /* 0x041000000ac37fae */ /* 0x0005ec000e101d46 */
[----:B------:R2:W-:Y:S04]  /*34a0*/  LDGSTS.E.BYPASS.LTC128B.128 [R195+0x2100], [R6.64], !P1 ;  /* 0x0210000006c37fae */ /* 0x0005e8000c901d46 */
[----:B------:R3:W-:Y:S04]  /*34b0*/  LDGSTS.E.BYPASS.LTC128B.128 [R195+0x5100], [R2.64], !P0 ;  /* 0x0510000002c37fae */ /* 0x0007e8000c101d46 */
[----:B------:R-:W4:Y:S01]  /*34c0*/  LDSM.16.M88.4 R60, [R182] ;  /* 0x00000000b63c783b */ /* 0x000f220000000200 */
[C---:B-1----:R-:W-:Y:S03]  /*34d0*/  HMMA.16816.F32 R12, R120.reuse, R20, RZ ;  /* 0x00000014780c723c */ /* 0x042fe600000018ff */
[----:B------:R-:W-:Y:S04]  /*34e0*/  LDSM.16.M88.4 R80, [R182+0x800] ;  /* 0x00080000b650783b */ /* 0x000fe80000000200 */
[----:B------:R-:W-:Y:S01]  /*34f0*/  LDSM.16.M88.4 R112, [R180+0x3800] ;  /* 0x00380000b470783b */ /* 0x000fe20000000200 */
[C---:B------:R-:W-:Y:S03]  /*3500*/  HMMA.16816.F32 R40, R120.reuse, R22, RZ ;  /* 0x000000167828723c */ /* 0x040fe600000018ff */
[----:B------:R-:W-:Y:S04]  /*3510*/  LDSM.16.M88.4 R116, [R182+0x3000] ;  /* 0x00300000b674783b */ /* 0x000fe80000000200 */
[----:B------:R-:W-:Y:S01]  /*3520*/  LDSM.16.M88.4 R108, [R71+0x3800] ;  /* 0x00380000476c783b */ /* 0x000fe20000000200 */
[----:B--2---:R-:W-:Y:S03]  /*3530*/  HMMA.16816.F32 R32, R120, R24, RZ ;  /* 0x000000187820723c */ /* 0x004fe600000018ff */
[----:B------:R-:W0:Y:S01]  /*3540*/  LDGDEPBAR ;  /* 0x00000000000079af */ /* 0x000e220000000000 */
[----:B---3--:R-:W-:-:S04]  /*3550*/  IADD3 R2, R71, 0x3000, RZ ;  /* 0x0000300047027810 */ /* 0x008fc80007ffe0ff */
[----:B------:R-:W-:Y:S01]  /*3560*/  HMMA.16816.F32 R48, R124, R44, R12 ;  /* 0x0000002c7c30723c */ /* 0x000fe2000000180c */
[----:B------:R-:W-:-:S05]  /*3570*/  IMAD.IADD R181, R2, 0x1, R0 ;  /* 0x0000000102b57824 */ /* 0x000fca00078e0200 */
[----:B------:R-:W1:Y:S02]  /*3580*/  LDSM.16.M88.4 R56, [R181+-0x3000] ;  /* 0xffd00000b538783b */ /* 0x000e640000000200 */
[C---:B------:R-:W-:Y:S08]  /*3590*/  HMMA.16816.F32 R12, R120.reuse, R52, RZ ;  /* 0x00000034780c723c */ /* 0x040ff000000018ff */
[C---:B------:R-:W-:Y:S08]  /*35a0*/  HMMA.16816.F32 R36, R120.reuse, R26, RZ ;  /* 0x0000001a7824723c */ /* 0x040ff000000018ff */
[----:B------:R-:W-:Y:S01]  /*35b0*/  HMMA.16816.F32 R8, R120, R54, RZ ;  /* 0x000000367808723c */ /* 0x000fe200000018ff */
[----:B------:R-:W-:Y:S07]  /*35c0*/  LDSM.16.M88.4 R52, [R182+0x1000] ;  /* 0x00100000b634783b */ /* 0x000fee0000000200 */
[----:B------:R-:W-:Y:S01]  /*35d0*/  HMMA.16816.F32 R24, R124, R46, R40 ;  /* 0x0000002e7c18723c */ /* 0x000fe20000001828 */
[----:B------:R-:W2:Y:S04]  /*35e0*/  LDSM.16.M88.4 R40, [R180+0x3000] ;  /* 0x00300000b428783b */ /* 0x000ea80000000200 */
[----:B------:R-:W-:Y:S03]  /*35f0*/  LDSM.16.M88.4 R44, [R182+0x1800] ;  /* 0x00180000b62c783b */ /* 0x000fe60000000200 */
[----:B------:R-:W-:Y:S08]  /*3600*/  HMMA.16816.F32 R16, R120, R30, RZ ;  /* 0x0000001e7810723c */ /* 0x000ff000000018ff */
[----:B----4-:R-:W-:Y:S08]  /*3610*/  HMMA.16816.F32 R136, R124, R72, R12 ;  /* 0x000000487c88723c */ /* 0x010ff0000000180c */
[----:B------:R-:W-:Y:S08]  /*3620*/  HMMA.16816.F32 R12, R152, R60, R48 ;  /* 0x0000003c980c723c */ /* 0x000ff00000001830 */
[C---:B------:R-:W-:Y:S08]  /*3630*/  HMMA.16816.F32 R20, R120.reuse, R28, RZ ;  /* 0x0000001c7814723c */ /* 0x040ff000000018ff */
[----:B------:R-:W-:Y:S08]  /*3640*/  HMMA.16816.F32 R28, R120, R84, RZ ;  /* 0x00000054781c723c */ /* 0x000ff000000018ff */
[----:B------:R-:W-:Y:S01]  /*3650*/  HMMA.16816.F32 R128, R124, R74, R8 ;  /* 0x0000004a7c80723c */ /* 0x000fe20000001808 */
[----:B------:R-:W-:Y:S07]  /*3660*/  LDSM.16.M88.4 R72, [R181+-0x2000] ;  /* 0xffe00000b548783b */ /* 0x000fee0000000200 */
[----:B------:R-:W-:Y:S01]  /*3670*/  HMMA.16816.F32 R8, R152, R62, R24 ;  /* 0x0000003e9808723c */ /* 0x000fe20000001818 */
[----:B------:R-:W3:Y:S07]  /*3680*/  LDSM.16.M88.4 R60, [R181+-0x2800] ;  /* 0xffd80000b53c783b */ /* 0x000eee0000000200 */
[C---:B------:R-:W-:Y:S08]  /*3690*/  HMMA.16816.F32 R32, R124.reuse, R64, R32 ;  /* 0x000000407c20723c */ /* 0x040ff00000001820 */
[----:B------:R-:W-:Y:S08]  /*36a0*/  HMMA.16816.F32 R132, R124, R78, R16 ;  /* 0x0000004e7c84723c */ /* 0x000ff00000001810 */
[----:B-1----:R-:W-:Y:S08]  /*36b0*/  HMMA.16816.F32 R16, R156, R56, R12 ;  /* 0x000000389c10723c */ /* 0x002ff0000000180c */
[----:B------:R-:W-:Y:S01]  /*36c0*/  HMMA.16816.F32 R88, R124, R76, R20 ;  /* 0x0000004c7c58723c */ /* 0x000fe20000001814 */
[----:B------:R-:W1:Y:S07]  /*36d0*/  LDSM.16.M88.4 R76, [R71+0x3000] ;  /* 0x00300000474c783b */ /* 0x000e6e0000000200 */
[----:B------:R-:W-:Y:S08]  /*36e0*/  HMMA.16816.F32 R12, R120, R92, RZ ;  /* 0x0000005c780c723c */ /* 0x000ff000000018ff */
[C---:B------:R-:W-:Y:S01]  /*36f0*/  HMMA.16816.F32 R64, R124.reuse, R66, R36 ;  /* 0x000000427c40723c */ /* 0x040fe20000001824 */
[----:B------:R-:W-:Y:S07]  /*3700*/  LDSM.16.M88.4 R36, [R182+0x2000] ;  /* 0x00200000b624783b */ /* 0x000fee0000000200 */
[----:B------:R-:W-:Y:S08]  /*3710*/  HMMA.16816.F32 R104, R124, R96, R28 ;  /* 0x000000607c68723c */ /* 0x000ff0000000181c */
[----:B------:R-:W-:Y:S01]  /*3720*/  HMMA.16816.F32 R20, R120, R86, RZ ;  /* 0x000000567814723c */ /* 0x000fe200000018ff */
[----:B------:R-:W-:Y:S07]  /*3730*/  LDSM.16.M88.4 R84, [R181+-0x1000] ;  /* 0xfff00000b554783b */ /* 0x000fee0000000200 */
[----:B------:R-:W-:Y:S08]  /*3740*/  HMMA.16816.F32 R28, R156, R58, R8 ;  /* 0x0000003a9c1c723c */ /* 0x000ff00000001808 */
[----:B------:R-:W-:Y:S01]  /*3750*/  HMMA.16816.F32 R8, R120, R94, RZ ;  /* 0x0000005e7808723c */ /* 0x000fe200000018ff */
[----:B------:R-:W4:Y:S07]  /*3760*/  LDSM.16.M88.4 R92, [R182+0x2800] ;  /* 0x00280000b65c783b */ /* 0x000f2e0000000200 */
[----:B------:R-:W-:Y:S08]  /*3770*/  HMMA.16816.F32 R48, R152, R80, R32 ;  /* 0x000000509830723c */ /* 0x000ff00000001820 */
[----:B--2---:R-:W-:Y:S08]  /*3780*/  HMMA.16816.F32 R24, R160, R40, R16 ;  /* 0x00000028a018723c */ /* 0x004ff00000001810 */
[----:B------:R-:W-:Y:S08]  /*3790*/  HMMA.16816.F32 R16, R124, R100, R12 ;  /* 0x000000647c10723c */ /* 0x000ff0000000180c */
[----:B------:R-:W-:Y:S01]  /*37a0*/  HMMA.16816.F32 R12, R152, R82, R64 ;  /* 0x00000052980c723c */ /* 0x000fe20000001840 */
[----:B------:R-:W2:Y:S07]  /*37b0*/  LDSM.16.M88.4 R80, [R181+-0x1800] ;  /* 0xffe80000b550783b */ /* 0x000eae0000000200 */
[C---:B------:R-:W-:Y:S08]  /*37c0*/  HMMA.16816.F32 R32, R124.reuse, R98, R20 ;  /* 0x000000627c20723c */ /* 0x040ff00000001814 */
[----:B------:R-:W-:Y:S01]  /*37d0*/  HMMA.16816.F32 R96, R124, R102, R8 ;  /* 0x000000667c60723c */ /* 0x000fe20000001808 */
[----:B------:R-:W-:Y:S07]  /*37e0*/  LDSM.16.M88.4 R100, [R181+-0x800] ;  /* 0xfff80000b564783b */ /* 0x000fee0000000200 */
[----:B---3--:R-:W-:Y:S08]  /*37f0*/  HMMA.16816.F32 R8, R156, R60, R48 ;  /* 0x0000003c9c08723c */ /* 0x008ff00000001830 */
[----:B-1----:R-:W-:Y:S08]  /*3800*/  HMMA.16816.F32 R24, R164, R76, R24 ;  /* 0x0000004ca418723c */ /* 0x002ff00000001818 */
[----:B------:R-:W-:Y:S08]  /*3810*/  HMMA.16816.F32 R20, R160, R42, R28 ;  /* 0x0000002aa014723c */ /* 0x000ff0000000181c */
[----:B------:R-:W-:Y:S01]  /*3820*/  HMMA.16816.F32 R40, R152, R54, R132 ;  /* 0x000000369828723c */ /* 0x000fe20000001884 */
[----:B------:R-:W1:Y:S07]  /*3830*/  LDSM.16.M88.4 R132, [R181] ;  /* 0x00000000b584783b */ /* 0x000e6e0000000200 */
[----:B------:R-:W-:Y:S08]  /*3840*/  HMMA.16816.F32 R28, R156, R62, R12 ;  /* 0x0000003e9c1c723c */ /* 0x000ff0000000180c */
[C---:B------:R-:W-:Y:S08]  /*3850*/  HMMA.16816.F32 R88, R152.reuse, R52, R88 ;  /* 0x000000349858723c */ /* 0x040ff00000001858 */
[C---:B------:R-:W-:Y:S08]  /*3860*/  HMMA.16816.F32 R52, R152.reuse, R44, R136 ;  /* 0x0000002c9834723c */ /* 0x040ff00000001888 */
[C---:B------:R-:W-:Y:S08]  /*3870*/  HMMA.16816.F32 R64, R152.reuse, R46, R128 ;  /* 0x0000002e9840723c */ /* 0x040ff00000001880 */
[----:B----4-:R-:W-:Y:S08]  /*3880*/  HMMA.16816.F32 R44, R152, R92, R16 ;  /* 0x0000005c982c723c */ /* 0x010ff00000001810 */
[----:B------:R-:W-:Y:S08]  /*3890*/  HMMA.16816.F32 R16, R160, R112, R8 ;  /* 0x00000070a010723c */ /* 0x000ff00000001808 */
[----:B------:R-:W-:Y:S08]  /*38a0*/  HMMA.16816.F32 R8, R168, R116, R24 ;  /* 0x00000074a808723c */ /* 0x000ff00000001818 */
[C---:B------:R-:W-:Y:S08]  /*38b0*/  HMMA.16816.F32 R56, R152.reuse, R36, R104 ;  /* 0x000000249838723c */ /* 0x040ff00000001868 */
[----:B------:R-:W-:Y:S01]  /*38c0*/  HMMA.16816.F32 R48, R152, R38, R32 ;  /* 0x000000269830723c */ /* 0x000fe20000001820 */
[----:B------:R-:W3:Y:S07]  /*38d0*/  LDSM.16.M88.4 R36, [R180+0x4000] ;  /* 0x00400000b424783b */ /* 0x000eee0000000200 */
[----:B------:R-:W-:Y:S01]  /*38e0*/  HMMA.16816.F32 R12, R164, R78, R20 ;  /* 0x0000004ea40c723c */ /* 0x000fe20000001814 */
[----:B------:R-:W-:Y:S07]  /*38f0*/  LDSM.16.M88.4 R76, [R180+0x4800] ;  /* 0x00480000b44c783b */ /* 0x000fee0000000200 */
[----:B------:R-:W-:Y:S01]  /*3900*/  HMMA.16816.F32 R32, R152, R94, R96 ;  /* 0x0000005e9820723c */ /* 0x000fe20000001860 */
[----:B------:R-:W4:Y:S07]  /*3910*/  LDSM.16.M88.4 R92, [R182+0x3800] ;  /* 0x00380000b65c783b */ /* 0x000f2e0000000200 */
[----:B------:R-:W-:Y:S08]  /*3920*/  HMMA.16816.F32 R24, R160, R114, R28 ;  /* 0x00000072a018723c */ /* 0x000ff0000000181c */
[----:B------:R-:W-:Y:S08]  /*3930*/  HMMA.16816.F32 R20, R156, R72, R88 ;  /* 0x000000489c14723c */ /* 0x000ff00000001858 */
[----:B------:R-:W-:Y:S08]  /*3940*/  HMMA.16816.F32 R16, R164, R108, R16 ;  /* 0x0000006ca410723c */ /* 0x000ff00000001810 */
[C---:B--2---:R-:W-:Y:S08]  /*3950*/  HMMA.16816.F32 R52, R156.reuse, R80, R52 ;  /* 0x000000509c34723c */ /* 0x044ff00000001834 */
[----:B------:R-:W-:Y:S08]  /*3960*/  HMMA.16816.F32 R64, R156, R82, R64 ;  /* 0x000000529c40723c */ /* 0x000ff00000001840 */
[----:B-1----:R-:W-:Y:S08]  /*3970*/  HMMA.16816.F32 R28, R172, R132, R8 ;  /* 0x00000084ac1c723c */ /* 0x002ff00000001808 */
[----:B------:R-:W-:Y:S01]  /*3980*/  HMMA.16816.F32 R80, R156, R100, R44 ;  /* 0x000000649c50723c */ /* 0x000fe2000000182c */
[----:B------:R-:W1:Y:S07]  /*3990*/  LDSM.16.M88.4 R44, [R71+0x4000] ;  /* 0x00400000472c783b */ /* 0x000e6e0000000200 */
[----:B------:R-:W-:Y:S08]  /*39a0*/  HMMA.16816.F32 R8, R168, R118, R12 ;  /* 0x00000076a808723c */ /* 0x000ff0000000180c */
[C---:B------:R-:W-:Y:S08]  /*39b0*/  HMMA.16816.F32 R40, R156.reuse, R74, R40 ;  /* 0x0000004a9c28723c */ /* 0x040ff00000001828 */
[----:B------:R-:W-:Y:S01]  /*39c0*/  HMMA.16816.F32 R72, R156, R84, R56 ;  /* 0x000000549c48723c */ /* 0x000fe20000001838 */
[----:B------:R-:W2:Y:S07]  /*39d0*/  LDSM.16.M88.4 R56, [R181+0x800] ;  /* 0x00080000b538783b */ /* 0x000eae0000000200 */
[----:B------:R-:W-:Y:S08]  /*39e0*/  HMMA.16816.F32 R24, R164, R110, R24 ;  /* 0x0000006ea418723c */ /* 0x000ff00000001818 */
[----:B---3--:R-:W-:Y:S08]  /*39f0*/  HMMA.16816.F32 R12, R160, R36, R20 ;  /* 0x00000024a00c723c */ /* 0x008ff00000001814 */
[----:B----4-:R-:W-:Y:S01]  /*3a00*/  HMMA.16816.F32 R20, R168, R92, R16 ;  /* 0x0000005ca814723c */ /* 0x010fe20000001810 */
[----:B------:R-:W-:-:S07]  /*3a10*/  FMUL.FTZ R0, R28, c[0x0][0x320] ;  /* 0x0000c8001c007a20 */ /* 0x000fce0000410000 */
[----:B------:R-:W-:Y:S01]  /*3a20*/  HMMA.16816.F32 R100, R156, R102, R32 ;  /* 0x000000669c64723c */ /* 0x000fe20000001820 */
[----:B------:R-:W3:Y:S07]  /*3a30*/  LDSM.16.M88.4 R32, [R182+0x4000] ;  /* 0x00400000b620783b */ /* 0x000eee0000000200 */
[----:B------:R-:W-:Y:S01]  /*3a40*/  HMMA.16816.F32 R16, R172, R134, R8 ;  /* 0x00000086ac10723c */ /* 0x000fe20000001808 */
[----:B------:R4:W1:Y:S07]  /*3a50*/  MUFU.TANH R98, R0 ;  /* 0x0000000000627308 */ /* 0x00086e0000002400 */
[----:B------:R-:W-:Y:S01]  /*3a60*/  HMMA.16816.F32 R36, R160, R38, R40 ;  /* 0x00000026a024723c */ /* 0x000fe20000001828 */
[----:B------:R-:W2:Y:S01]  /*3a70*/  LDSM.16.M88.4 R40, [R71+0x4800] ;  /* 0x004800004728783b */ /* 0x000ea20000000200 */
[----:B----4-:R-:W-:-:S06]  /*3a80*/  FMUL.FTZ R0, R29, c[0x0][0x320] ;  /* 0x0000c8001d007a20 */ /* 0x010fcc0000410000 */
[----:B------:R-:W-:Y:S01]  /*3a90*/  HMMA.16816.F32 R8, R168, R94, R24 ;  /* 0x0000005ea808723c */ /* 0x000fe20000001818 */
[----:B------:R4:W2:Y:S07]  /*3aa0*/  MUFU.TANH R96, R0 ;  /* 0x0000000000607308 */ /* 0x0008ae0000002400 */
[----:B-1----:R-:W-:Y:S01]  /*3ab0*/  HMMA.16816.F32 R12, R164, R44, R12 ;  /* 0x0000002ca40c723c */ /* 0x002fe2000000180c */
[----:B----4-:R-:W-:-:S04]  /*3ac0*/  FMUL.FTZ R0, R30, c[0x0][0x320] ;  /* 0x0000c8001e007a20 */ /* 0x010fc80000410000 */
[----:B------:R1:W4:Y:S03]  /*3ad0*/  MUFU.TANH R99, R0 ;  /* 0x0000000000637308 */ /* 0x0003260000002400 */
[----:B------:R-:W-:Y:S01]  /*3ae0*/  HMMA.16816.F32 R84, R156, R86, R48 ;  /* 0x000000569c54723c */ /* 0x000fe20000001830 */
[----:B------:R-:W-:Y:S01]  /*3af0*/  LDSM.16.M88.4 R48, [R181+0x1000] ;  /* 0x00100000b530783b */ /* 0x000fe20000000200 */
[----:B-1----:R-:W-:-:S06]  /*3b00*/  FMUL.FTZ R0, R31, c[0x0][0x320] ;  /* 0x0000c8001f007a20 */ /* 0x002fcc0000410000 */
[----:B--2---:R-:W-:Y:S01]  /*3b10*/  HMMA.16816.F32 R28, R172, R56, R20 ;  /* 0x00000038ac1c723c */ /* 0x004fe20000001814 */
[----:B------:R1:W2:Y:S07]  /*3b20*/  MUFU.TANH R97, R0 ;  /* 0x0000000000617308 */ /* 0x0002ae0000002400 */
[----:B------:R-:W-:Y:S01]  /*3b30*/  HMMA.16816.F32 R60, R160, R76, R52 ;  /* 0x0000004ca03c723c */ /* 0x000fe20000001834 */
[----:B------:R-:W2:Y:S01]  /*3b40*/  LDSM.16.M88.4 R52, [R180+0x5000] ;  /* 0x00500000b434783b */ /* 0x000ea20000000200 */
[----:B-1----:R-:W-:-:S04]  /*3b50*/  FMUL.FTZ R0, R16, c[0x0][0x320] ;  /* 0x0000c80010007a20 */ /* 0x002fc80000410000 */
[----:B------:R1:W1:Y:S02]  /*3b60*/  MUFU.TANH R93, R0 ;  /* 0x00000000005d7308 */ /* 0x0002640000002400 */
[----:B------:R-:W-:Y:S01]  /*3b70*/  HMMA.16816.F32 R24, R164, R46, R36 ;  /* 0x0000002ea418723c */ /* 0x000fe20000001824 */
[----:B------:R-:W2:Y:S01]  /*3b80*/  LDSM.16.M88.4 R44, [R182+0x4800] ;  /* 0x00480000b62c783b */ /* 0x000ea20000000200 */
[----:B-1----:R-:W-:-:S04]  /*3b90*/  FMUL.FTZ R0, R17, c[0x0][0x320] ;  /* 0x0000c80011007a20 */ /* 0x002fc80000410000 */
[----:B------:R1:W1:Y:S02]  /*3ba0*/  MUFU.TANH R92, R0 ;  /* 0x00000000005c7308 */ /* 0x0002640000002400 */
[----:B------:R-:W-:Y:S08]  /*3bb0*/  HMMA.16816.F32 R64, R160, R78, R64 ;  /* 0x0000004ea040723c */ /* 0x000ff00000001840 */
[----:B------:R-:W-:Y:S01]  /*3bc0*/  HMMA.16816.F32 R8, R172, R58, R8 ;  /* 0x0000003aac08723c */ /* 0x000fe20000001808 */
[----:B-1----:R-:W-:-:S07]  /*3bd0*/  FMUL.FTZ R0, R18, c[0x0][0x320] ;  /* 0x0000c80012007a20 */ /* 0x002fce0000410000 */
[----:B---3--:R-:W-:Y:S01]  /*3be0*/  HMMA.16816.F32 R20, R168, R32, R12 ;  /* 0x00000020a814723c */ /* 0x008fe2000000180c */
[----:B------:R1:W3:Y:S02]  /*3bf0*/  MUFU.TANH R95, R0 ;  /* 0x00000000005f7308 */ /* 0x0002e40000002400 */
[----:B-1----:R-:W-:-:S06]  /*3c00*/  FMUL.FTZ R0, R19, c[0x0][0x320] ;  /* 0x0000c80013007a20 */ /* 0x002fcc0000410000 */
[----:B------:R1:W1:Y:S01]  /*3c10*/  MUFU.TANH R94, R0 ;  /* 0x00000000005e7308 */ /* 0x0002620000002400 */
[----:B------:R-:W-:Y:S01]  /*3c20*/  HMMA.16816.F32 R12, R168, R34, R24 ;  /* 0x00000022a80c723c */ /* 0x000fe20000001818 */
[----:B------:R-:W2:Y:S01]  /*3c30*/  LDSM.16.M88.4 R32, [R71+0x5000] ;  /* 0x005000004720783b */ /* 0x000ea20000000200 */
[----:B-1----:R-:W-:-:S05]  /*3c40*/  FMUL.FTZ R0, R28, c[0x0][0x320] ;  /* 0x0000c8001c007a20 */ /* 0x002fca0000410000 */
[----:B------:R1:W1:Y:S01]  /*3c50*/  MUFU.TANH R89, R0 ;  /* 0x0000000000597308 */ /* 0x0002620000002400 */
[----:B------:R-:W-:Y:S01]  /*3c60*/  HMMA.16816.F32 R16, R164, R40, R60 ;  /* 0x00000028a410723c */ /* 0x000fe2000000183c */
[----:B------:R-:W-:Y:S01]  /*3c70*/  LDSM.16.M88.4 R60, [R180+0x5800] ;  /* 0x00580000b43c783b */ /* 0x000fe20000000200 */
[----:B-1----:R-:W-:-:S05]  /*3c80*/  FMUL.FTZ R0, R29, c[0x0][0x320] ;  /* 0x0000c8001d007a20 */ /* 0x002fca0000410000 */
[----:B------:R1:W1:Y:S01]  /*3c90*/  MUFU.TANH R88, R0 ;  /* 0x0000000000587308 */ /* 0x0002620000002400 */
[----:B------:R-:W-:Y:S01]  /*3ca0*/  HMMA.16816.F32 R24, R164, R42, R64 ;  /* 0x0000002aa418723c */ /* 0x000fe20000001840 */
[----:B------:R-:W3:Y:S01]  /*3cb0*/  LDSM.16.M88.4 R40, [R181+0x1800] ;  /* 0x00180000b528783b */ /* 0x000ee20000000200 */
[----:B-1----:R-:W-:-:S05]  /*3cc0*/  FMUL.FTZ R0, R30, c[0x0][0x320] ;  /* 0x0000c8001e007a20 */ /* 0x002fca0000410000 */
[----:B------:R1:W1:Y:S01]  /*3cd0*/  MUFU.TANH R91, R0 ;  /* 0x00000000005b7308 */ /* 0x0002620000002400 */
[----:B--2---:R-:W-:Y:S01]  /*3ce0*/  HMMA.16816.F32 R72, R160, R52, R72 ;  /* 0x00000034a048723c */ /* 0x004fe20000001848 */
[----:B-1----:R-:W-:-:S07]  /*3cf0*/  FMUL.FTZ R0, R31, c[0x0][0x320] ;  /* 0x0000c8001f007a20 */ /* 0x002fce0000410000 */
[----:B------:R-:W-:Y:S01]  /*3d00*/  HMMA.16816.F32 R28, R172, R48, R20 ;  /* 0x00000030ac1c723c */ /* 0x000fe20000001814 */
[----:B------:R1:W2:Y:S02]  /*3d10*/  MUFU.TANH R90, R0 ;  /* 0x00000000005a7308 */ /* 0x0002a40000002400 */
[----:B-1----:R-:W-:-:S06]  /*3d20*/  FMUL.FTZ R0, R8, c[0x0][0x320] ;  /* 0x0000c80008007a20 */ /* 0x002fcc0000410000 */
[----:B------:R1:W1:Y:S01]  /*3d30*/  MUFU.TANH R77, R0 ;  /* 0x00000000004d7308 */ /* 0x0002620000002400 */
[----:B------:R-:W-:Y:S01]  /*3d40*/  HMMA.16816.F32 R20, R168, R44, R16 ;  /* 0x0000002ca814723c */ /* 0x000fe20000001810 */
[----:B-1----:R-:W-:-:S06]  /*3d50*/  FMUL.FTZ R0, R9, c[0x0][0x320] ;  /* 0x0000c80009007a20 */ /* 0x002fcc0000410000 */
[----:B------:R1:W1:Y:S02]  /*3d60*/  MUFU.TANH R76, R0 ;  /* 0x00000000004c7308 */ /* 0x0002640000002400 */
[----:B-1----:R-:W-:-:S06]  /*3d70*/  FMUL.FTZ R0, R10, c[0x0][0x320] ;  /* 0x0000c8000a007a20 */ /* 0x002fcc0000410000 */
[----:B------:R1:W1:Y:S01]  /*3d80*/  MUFU.TANH R79, R0 ;  /* 0x00000000004f7308 */ /* 0x0002620000002400 */
[----:B------:R-:W-:Y:S01]  /*3d90*/  HMMA.16816.F32 R36, R160, R54, R84 ;  /* 0x00000036a024723c */ /* 0x000fe20000001854 */
[----:B------:R-:W-:Y:S01]  /*3da0*/  LDSM.16.M88.4 R52, [R71+0x5800] ;  /* 0x005800004734783b */ /* 0x000fe20000000200 */
[----:B-1----:R-:W-:-:S06]  /*3db0*/  FMUL.FTZ R0, R11, c[0x0][0x320] ;  /* 0x0000c8000b007a20 */ /* 0x002fcc0000410000 */
[----:B------:R-:W-:Y:S01]  /*3dc0*/  HMMA.16816.F32 R8, R172, R50, R12 ;  /* 0x00000032ac08723c */ /* 0x000fe2000000180c */
[----:B------:R-:W1:Y:S01]  /*3dd0*/  LDSM.16.M88.4 R48, [R182+0x5000] ;  /* 0x00500000b630783b */ /* 0x000e620000000200 */
[----:B------:R2:W1:Y:S06]  /*3de0*/  MUFU.TANH R78, R0 ;  /* 0x00000000004e7308 */ /* 0x00046c0000002400 */
[----:B------:R-:W-:Y:S01]  /*3df0*/  HMMA.16816.F32 R16, R164, R32, R72 ;  /* 0x00000020a410723c */ /* 0x000fe20000001848 */
[----:B--2---:R-:W-:-:S04]  /*3e00*/  FMUL.FTZ R0, R28, c[0x0][0x320] ;  /* 0x0000c8001c007a20 */ /* 0x004fc80000410000 */
[----:B------:R2:W1:Y:S03]  /*3e10*/  MUFU.TANH R70, R0 ;  /* 0x0000000000467308 */ /* 0x0004660000002400 */
[----:B------:R-:W-:Y:S01]  /*3e20*/  HMMA.16816.F32 R12, R168, R46, R24 ;  /* 0x0000002ea80c723c */ /* 0x000fe20000001818 */
[----:B------:R-:W1:Y:S01]  /*3e30*/  LDSM.16.M88.4 R44, [R181+0x2000] ;  /* 0x00200000b52c783b */ /* 0x000e620000000200 */
[----:B--2---:R-:W-:-:S04]  /*3e40*/  FMUL.FTZ R0, R29, c[0x0][0x320] ;  /* 0x0000c8001d007a20 */ /* 0x004fc80000410000 */
[----:B------:R2:W1:Y:S02]  /*3e50*/  MUFU.TANH R66, R0 ;  /* 0x0000000000427308 */ /* 0x0004640000002400 */
[----:B---3--:R-:W-:Y:S01]  /*3e60*/  HMMA.16816.F32 R24, R172, R40, R20 ;  /* 0x00000028ac18723c */ /* 0x008fe20000001814 */
[----:B--2---:R-:W-:-:S05]  /*3e70*/  FMUL.FTZ R0, R30, c[0x0][0x320] ;  /* 0x0000c8001e007a20 */ /* 0x004fca0000410000 */
[----:B------:R2:W3:Y:S02]  /*3e80*/  MUFU.TANH R72, R0 ;  /* 0x0000000000487308 */ /* 0x0004e40000002400 */
[----:B------:R-:W-:Y:S01]  /*3e90*/  HMMA.16816.F32 R56, R160, R60, R80 ;  /* 0x0000003ca038723c */ /* 0x000fe20000001850 */
[----:B--2---:R-:W-:-:S05]  /*3ea0*/  FMUL.FTZ R0, R31, c[0x0][0x320] ;  /* 0x0000c8001f007a20 */ /* 0x004fca0000410000 */
[----:B------:R2:W1:Y:S02]  /*3eb0*/  MUFU.TANH R67, R0 ;  /* 0x0000000000437308 */ /* 0x0004640000002400 */
[----:B------:R-:W-:Y:S01]  /*3ec0*/  HMMA.16816.F32 R28, R164, R34, R36 ;  /* 0x00000022a41c723c */ /* 0x000fe20000001824 */
[----:B------:R-:W3:Y:S04]  /*3ed0*/  LDSM.16.M88.4 R36, [R182+0x5800] ;  /* 0x00580000b624783b */ /* 0x000ee80000000200 */
[----:B------:R-:W3:Y:S01]  /*3ee0*/  LDSM.16.M88.4 R32, [R181+0x2800] ;  /* 0x00280000b520783b */ /* 0x000ee20000000200 */
[----:B------:R-:W-:Y:S01]  /*3ef0*/  ISETP.GT.AND P0, PT, R142, R230, PT ;  /* 0x000000e68e00720c */ /* 0x000fe20003f04270 */
[----:B------:R-:W-:-:S04]  /*3f00*/  DEPBAR.LE SB0, 0x0 ;  /* 0x000080000000791a */ /* 0x000fc80000000000 */
[----:B--2---:R-:W-:-:S04]  /*3f10*/  FMUL.FTZ R0, R8, c[0x0][0x320] ;  /* 0x0000c80008007a20 */ /* 0x004fc80000410000 */
[----:B------:R2:W2:Y:S01]  /*3f20*/  MUFU.TANH R61, R0 ;  /* 0x00000000003d7308 */ /* 0x0004a20000002400 */
[----:B-1----:R-:W-:Y:S01]  /*3f30*/  HMMA.16816.F32 R20, R168, R48, R16 ;  /* 0x00000030a814723c */ /* 0x002fe20000001810 */
[----:B--2---:R-:W-:-:S06]  /*3f40*/  FMUL.FTZ R0, R9, c[0x0][0x320] ;  /* 0x0000c80009007a20 */ /* 0x004fcc0000410000 */
[----:B------:R1:W2:Y:S01]  /*3f50*/  MUFU.TANH R60, R0 ;  /* 0x00000000003c7308 */ /* 0x0002a20000002400 */
[----:B------:R-:W-:Y:S01]  /*3f60*/  HMMA.16816.F32 R12, R172, R42, R12 ;  /* 0x0000002aac0c723c */ /* 0x000fe2000000180c */
[----:B-1----:R-:W-:-:S06]  /*3f70*/  FMUL.FTZ R0, R10, c[0x0][0x320] ;  /* 0x0000c8000a007a20 */ /* 0x002fcc0000410000 */
[----:B------:R1:W1:Y:S01]  /*3f80*/  MUFU.TANH R65, R0 ;  /* 0x0000000000417308 */ /* 0x0002620000002400 */
        /* <DEDUP_REMOVED lines=12> */
[----:B-1----:R-:W-:-:S07]  /*4050*/  FMUL.FTZ R0, R27, c[0x0][0x320] ;  /* 0x0000c8001b007a20 */ /* 0x002fce0000410000 */
[----:B------:R-:W-:Y:S01]  /*4060*/  HMMA.16816.F32 R24, R172, R44, R20 ;  /* 0x0000002cac18723c */ /* 0x000fe20000001814 */
[----:B------:R1:W1:Y:S02]  /*4070*/  MUFU.TANH R49, R0 ;  /* 0x0000000000317308 */ /* 0x0002640000002400 */
[----:B-1----:R-:W-:-:S06]  /*4080*/  FMUL.FTZ R0, R12, c[0x0][0x320] ;  /* 0x0000c8000c007a20 */ /* 0x002fcc0000410000 */
[----:B------:R1:W1:Y:S01]  /*4090*/  MUFU.TANH R41, R0 ;  /* 0x0000000000297308 */ /* 0x0002620000002400 */
[----:B---3--:R-:W-:Y:S01]  /*40a0*/  HMMA.16816.F32 R16, R168, R36, R16 ;  /* 0x00000024a810723c */ /* 0x008fe20000001810 */
[----:B-1----:R-:W-:-:S06]  /*40b0*/  FMUL.FTZ R0, R13, c[0x0][0x320] ;  /* 0x0000c8000d007a20 */ /* 0x002fcc0000410000 */
[----:B------:R1:W3:Y:S01]  /*40c0*/  MUFU.TANH R40, R0 ;  /* 0x0000000000287308 */ /* 0x0002e20000002400 */
[----:B------:R-:W-:Y:S01]  /*40d0*/  HMMA.16816.F32 R20, R172, R46, R28 ;  /* 0x0000002eac14723c */ /* 0x000fe2000000181c */
[----:B-1----:R-:W-:-:S06]  /*40e0*/  FMUL.FTZ R0, R14, c[0x0][0x320] ;  /* 0x0000c8000e007a20 */ /* 0x002fcc0000410000 */
[----:B------:R1:W1:Y:S02]  /*40f0*/  MUFU.TANH R42, R0 ;  /* 0x00000000002a7308 */ /* 0x0002640000002400 */
        /* <DEDUP_REMOVED lines=31> */
[----:B------:R-:W-:Y:S01]  /*42f0*/  BAR.SYNC.DEFER_BLOCKING 0x0 ;  /* 0x0000000000007b1d */ /* 0x000fe20000010000 */
[----:B------:R-:W-:Y:S01]  /*4300*/  ISETP.GT.AND P6, PT, R145, 0x5f, PT ;  /* 0x0000005f9100780c */ /* 0x000fe20003fc4270 */
[----:B-1----:R-:W-:-:S05]  /*4310*/  FMUL.FTZ R0, R9, c[0x0][0x320] ;  /* 0x0000c80009007a20 */ /* 0x002fca0000410000 */
[----:B------:R1:W1:Y:S02]  /*4320*/  MUFU.TANH R12, R0 ;  /* 0x00000000000c7308 */ /* 0x0002640000002400 */
[----:B-1----:R-:W-:-:S06]  /*4330*/  FMUL.FTZ R0, R10, c[0x0][0x320] ;  /* 0x0000c8000a007a20 */ /* 0x002fcc0000410000 */
[----:B------:R1:W1:Y:S01]  /*4340*/  MUFU.TANH R33, R0 ;  /* 0x0000000000217308 */ /* 0x0002620000002400 */
[----:B------:R-:W-:Y:S01]  /*4350*/  LOP3.LUT R192, R192, 0xfffbffff, RZ, 0xc0, !PT ;  /* 0xfffbffffc0c07812 */ /* 0x000fe200078ec0ff */
[----:B------:R-:W-:Y:S01]  /*4360*/  BSSY B0, `(.L_x_693) ;  /* 0x0000047000007945 */ /* 0x000fe20003800000 */
[----:B-1----:R-:W-:-:S05]  /*4370*/  FMUL.FTZ R0, R11, c[0x0][0x320] ;  /* 0x0000c8000b007a20 */ /* 0x002fca0000410000 */
[----:B------:R1:W1:Y:S01]  /*4380*/  MUFU.TANH R32, R0 ;  /* 0x0000000000207308 */ /* 0x0002620000002400 */
[----:B------:R-:W-:Y:S01]  /*4390*/  @P6 LOP3.LUT R192, R192, 0x40000, RZ, 0xfc, !PT ;  /* 0x00040000c0c06812 */ /* 0x000fe200078efcff */
[----:B------:R-:W-:Y:S06]  /*43a0*/  @!P0 BRA `(.L_x_694) ;  /* 0x0000042000008947 */ /* 0x000fec0003800000 */
[----:B--234-:R-:W-:Y:S01]  /*43b0*/  ISETP.NE.AND P5, PT, R146, 0x1, PT ;  /* 0x000000019200780c */ /* 0x01cfe20003fa5270 */
[----:B------:R-:W-:Y:S01]  /*43c0*/  IMAD.MOV.U32 R204, RZ, RZ, RZ ;  /* 0x000000ffffcc7224 */ /* 0x000fe200078e00ff */
[----:B------:R-:W-:-:S04]  /*43d0*/  IADD3 R2, R145, R141, R234 ;  /* 0x0000008d91027210 */ /* 0x000fc80007ffe0ea */
[----:B------:R-:W-:-:S05]  /*43e0*/  IADD3 R2, R2, -0x60, RZ ;  /* 0xffffffa002027810 */ /* 0x000fca0007ffe0ff */
[----:B-1----:R-:W-:Y:S02]  /*43f0*/  IMAD.MOV.U32 R0, RZ, RZ, R2 ;  /* 0x000000ffff007224 */ /* 0x002fe400078e0002 */
[----:B------:R-:W-:-:S05]  /*4400*/  @P5 IMAD.HI.U32 R3, R2, c[0x0][0x2bc], RZ ;  /* 0x0000af0002035a27 */ /* 0x000fca00078e00ff */
[----:B------:R-:W-:-:S04]  /*4410*/  @P5 SHF.R.U32.HI R0, RZ, c[0x0][0x2c0], R3 ;  /* 0x0000b000ff005a19 */ /* 0x000fc80000011603 */
[----:B------:R-:W-:-:S04]  /*4420*/  @!P6 IADD3 R3, P0, R0, R238, RZ ;  /* 0x000000ee0003e210 */ /* 0x000fc80007f1e0ff */
[----:B------:R-:W-:Y:S02]  /*4430*/  @!P6 LEA.HI.X.SX32 R5, R0, R242, 0x1, P0 ;  /* 0x000000f20005e211 */ /* 0x000fe400000f0eff */
        /* <DEDUP_REMOVED lines=20> */
.L_x_837:
[----:B------:R-:W-:Y:S05]  /*4580*/  BRA.DIV ~URZ, `(.L_x_696) ;  /* 0x00013d827f007947 */ /* 0x000fea000b800000 */
[----:B------:R-:W3:Y:S01]  /*4590*/  SHFL.IDX PT, R2, R5, RZ, 0x181f ;  /* 0x00181fff05027589 */ /* 0x000ee200000e0000 */
[----:B------:R-:W-:-:S03]  /*45a0*/  ISETP.GE.AND P1, PT, R219, c[0x0][0x1d4], PT ;  /* 0x00007500db007a0c */ /* 0x000fc60003f26270 */
[----:B------:R-:W4:Y:S04]  /*45b0*/  SHFL.IDX PT, R8, R5, 0x1, 0x181f ;  /* 0x00381f0005087f89 */ /* 0x000f2800000e0000 */
[----:B------:R-:W5:Y:S01]  /*45c0*/  SHFL.IDX PT, R9, R0, 0x1, 0x181f ;  /* 0x00381f0000097f89 */ /* 0x000f6200000e0000 */
[C---:B---3--:R-:W-:Y:S02]  /*45d0*/  IADD3 R10, P0, R2.reuse, R143, RZ ;  /* 0x0000008f020a7210 */ /* 0x048fe40007f1e0ff */
[----:B------:R-:W-:-:S03]  /*45e0*/  IADD3 R6, P2, R2, R144, RZ ;  /* 0x0000009002067210 */ /* 0x000fc60007f5e0ff */
[--C-:B--2---:R-:W-:Y:S01]  /*45f0*/  IMAD.X R11, R7, 0x1, R68.reuse, P0 ;  /* 0x00000001070b7824 */ /* 0x104fe200000e0644 */
[----:B------:R-:W-:Y:S01]  /*4600*/  ISETP.GE.AND P0, PT, R221, c[0x0][0x1d4], PT ;  /* 0x00007500dd007a0c */ /* 0x000fe20003f06270 */
[----:B------:R-:W-:Y:S01]  /*4610*/  IMAD.X R7, R7, 0x1, R69, P2 ;  /* 0x0000000107077824 */ /* 0x000fe200010e0645 */
[C---:B----4-:R-:W-:Y:S02]  /*4620*/  IADD3 R2, P2, R8.reuse, R143, RZ ;  /* 0x0000008f08027210 */ /* 0x050fe40007f5e0ff */
[----:B------:R2:W-:Y:S03]  /*4630*/  LDGSTS.E.BYPASS.LTC128B.128 [R195+0x8100], [R10.64], !P1 ;  /* 0x081000000ac37fae */ /* 0x0005e6000c901d46 */
[----:B-----5:R-:W-:Y:S01]  /*4640*/  IMAD.X R3, R9, 0x1, R68, P2 ;  /* 0x0000000109037824 */ /* 0x020fe200010e0644 */
[----:B------:R-:W-:-:S05]  /*4650*/  IADD3 R8, P2, R8, R144, RZ ;  /* 0x0000009008087210 */ /* 0x000fca0007f5e0ff */
[----:B------:R-:W-:Y:S01]  /*4660*/  IMAD.X R9, R9, 0x1, R69, P2 ;  /* 0x0000000109097824 */ /* 0x000fe200010e0645 */
[----:B------:R3:W-:Y:S04]  /*4670*/  LDGSTS.E.BYPASS.LTC128B.128 [R195+0xb100], [R6.64], !P0 ;  /* 0x0b10000006c37fae */ /* 0x0007e8000c101d46 */
[----:B------:R3:W-:Y:S04]  /*4680*/  LDGSTS.E.BYPASS.LTC128B.128 [R195+0x9100], [R2.64], !P1 ;  /* 0x0910000002c37fae */ /* 0x0007e8000c901d46 */
[----:B------:R4:W-:Y:S04]  /*4690*/  LDGSTS.E.BYPASS.LTC128B.128 [R195+0xc100], [R8.64], !P0 ;  /* 0x0c10000008c37fae */ /* 0x0009e8000c101d46 */
[----:B--2---:R3:W2:Y:S04]  /*46a0*/  SHFL.IDX PT, R10, R0, 0x2, 0x181f ;  /* 0x00581f00000a7f89 */ /* 0x0046a800000e0000 */
[----:B-1----:R3:W1:Y:S01]  /*46b0*/  SHFL.IDX PT, R0, R5, 0x2, 0x181f ;  /* 0x00581f0005007f89 */ /* 0x00266200000e0000 */
[----:B----4-:R-:W-:-:S02]  /*46c0*/  SEL R9, RZ, 0x10, P1 ;  /* 0x00000010ff097807 */ /* 0x010fc40000800000 */
[----:B------:R-:W-:Y:S02]  /*46d0*/  SEL R8, RZ, 0x10, P0 ;  /* 0x00000010ff087807 */ /* 0x000fe40000000000 */
.L_x_838:
[C---:B---3--:R-:W-:Y:S02]  /*46e0*/  IADD3 R2, -R9.reuse, 0x10, RZ ;  /* 0x0000001009027810 */ /* 0x048fe40007ffe1ff */
[----:B------:R-:W-:Y:S02]  /*46f0*/  IADD3 R3, -R8, 0x10, RZ ;  /* 0x0000001008037810 */ /* 0x000fe40007ffe1ff */
[----:B------:R-:W-:Y:S02]  /*4700*/  LOP3.LUT R2, R2, 0xf, RZ, 0xc0, !PT ;  /* 0x0000000f02027812 */ /* 0x000fe400078ec0ff */
[----:B------:R-:W-:Y:S02]  /*4710*/  ISETP.NE.U32.AND P2, PT, R9, RZ, PT ;  /* 0x000000ff0900720c */ /* 0x000fe40003f45070 */
[----:B-1----:R-:W-:Y:S02]  /*4720*/  IADD3 R6, P1, P0, R2, R0, R143 ;  /* 0x0000000002067210 */ /* 0x002fe4000783e08f */
[----:B------:R-:W-:-:S02]  /*4730*/  LOP3.LUT R2, R3, 0xf, RZ, 0xc0, !PT ;  /* 0x0000000f03027812 */ /* 0x000fc400078ec0ff */
[----:B--2---:R-:W-:Y:S02]  /*4740*/  IADD3.X R7, RZ, R10, R68, P1, P0 ;  /* 0x0000000aff077210 */ /* 0x004fe40000fe0444 */
[----:B------:R-:W-:-:S04]  /*4750*/  IADD3 R2, P1, P0, R2, R0, R144 ;  /* 0x0000000002027210 */ /* 0x000fc8000783e090 */
[----:B------:R-:W-:Y:S01]  /*4760*/  IADD3.X R3, RZ, R10, R69, P1, P0 ;  /* 0x0000000aff037210 */ /* 0x000fe20000fe0445 */
[----:B------:R-:W-:Y:S01]  /*4770*/  @!PT LDS RZ, [RZ] ;  /* 0x00000000fffff984 */ /* 0x000fe20000000800 */
[----:B------:R-:W-:Y:S01]  /*4780*/  @!PT LDS RZ, [RZ] ;  /* 0x00000000fffff984 */ /* 0x000fe20000000800 */
[----:B------:R-:W-:Y:S01]  /*4790*/  @!PT LDS RZ, [RZ] ;  /* 0x00000000fffff984 */ /* 0x000fe20000000800 */
[----:B------:R1:W-:Y:S01]  /*47a0*/  LDGSTS.E.BYPASS.LTC128B.128.ZFILL [R195+0xa100], [R6.64], P2 ;  /* 0x0a10000006c37fae */ /* 0x0003e20009141d46 */
[----:B------:R-:W-:-:S13]  /*47b0*/  ISETP.NE.U32.AND P0, PT, R8, RZ, PT ;  /* 0x000000ff0800720c */ /* 0x000fda0003f05070 */
[----:B------:R1:W-:Y:S02]  /*47c0*/  LDGSTS.E.BYPASS.LTC128B.128.ZFILL [R195+0xd100], [R2.64], P0 ;  /* 0x0d10000002c37fae */ /* 0x0003e40008141d46 */
.L_x_694:
[----:B--234-:R-:W-:Y:S05]  /*47d0*/  BSYNC B0 ;  /* 0x0000000000007941 */ /* 0x01cfea0003800000 */
.L_x_693:
[----:B-1----:R-:W-:Y:S01]  /*47e0*/  IMAD.MOV.U32 R0, RZ, RZ, c[0x0][0x2c4] ;  /* 0x0000b100ff007624 */ /* 0x002fe200078e00ff */
[----:B------:R-:W-:Y:S01]  /*47f0*/  ULDC UR4, c[0x0][0x324] ;  /* 0x0000c90000047ab9 */ /* 0x000fe20000000800 */
[C---:B------:R-:W-:Y:S01]  /*4800*/  IADD3 R2, -R233.reuse, 0x1, R140 ;  /* 0x00000001e9027810 */ /* 0x040fe20007ffe18c */
[----:B------:R-:W-:Y:S01]  /*4810*/  ULOP3.LUT UR4, URZ, UR4, URZ, 0x33, !UPT ;  /* 0x000000043f047292 */ /* 0x000fe2000f8e333f */
[----:B------:R-:W0:Y:S01]  /*4820*/  LDGDEPBAR ;  /* 0x00000000000079af */ /* 0x000e220000000000 */
[----:B------:R-:W-:Y:S01]  /*4830*/  ISETP.NE.AND P0, PT, R0, 0x1, PT ;  /* 0x000000010000780c */ /* 0x000fe20003f05270 */
[----:B------:R-:W-:Y:S01]  /*4840*/  IMAD.IADD R0, R246, 0x1, R244 ;  /* 0x00000001f6007824 */ /* 0x000fe200078e02f4 */
[----:B------:R-:W-:Y:S01]  /*4850*/  IADD3 R9, -R233, R4, RZ ;  /* 0x00000004e9097210 */ /* 0x000fe20007ffe1ff */
[----:B------:R-:W-:Y:S02]  /*4860*/  IMAD.IADD R8, R140, 0x1, -R233 ;  /* 0x000000018c087824 */ /* 0x000fe400078e0ae9 */
[----:B------:R-:W-:-:S08]  /*4870*/  IMAD.MOV.U32 R5, RZ, RZ, R0 ;  /* 0x000000ffff057224 */ /* 0x000fd000078e0000 */
[----:B------:R-:W-:Y:S01]  /*4880*/  @P0 IMAD.HI.U32 R3, R0, c[0x0][0x2c8], RZ ;  /* 0x0000b20000030a27 */ /* 0x000fe200078e00ff */
[----:B------:R-:W-:-:S04]  /*4890*/  IADD3 R0, R2, -R231, RZ ;  /* 0x800000e702007210 */ /* 0x000fc80007ffe0ff */
[C---:B------:R-:W-:Y:S02]  /*48a0*/  IADD3 R7, R0.reuse, UR4, RZ ;  /* 0x0000000400077c10 */ /* 0x040fe4000fffe0ff */
[----:B------:R-:W-:Y:S02]  /*48b0*/  @P0 SHF.R.U32.HI R5, RZ, c[0x0][0x2cc], R3 ;  /* 0x0000b300ff050a19 */ /* 0x000fe40000011603 */
[----:B------:R-:W-:Y:S01]  /*48c0*/  IADD3 R6, R0, c[0x0][0x328], RZ ;  /* 0x0000ca0000067a10 */ /* 0x000fe20007ffe0ff */
[----:B------:R-:W-:Y:S05]  /*48d0*/  BRA.DIV ~URZ, `(.L_x_697) ;  /* 0x00013dc27f007947 */ /* 0x000fea000b800000 */
[----:B------:R1:W2:Y:S02]  /*48e0*/  SHFL.IDX PT, R3, R5, RZ, 0x1c1f ;  /* 0x001c1fff05037589 */ /* 0x0002a400000e0000 */
.L_x_839:
[----:B------:R-:W-:Y:S01]  /*48f0*/  IMAD.MOV.U32 R0, RZ, RZ, c[0x0][0x32c] ;  /* 0x0000cb00ff007624 */ /* 0x000fe200078e00ff */
[----:B--2---:R-:W-:-:S04]  /*4900*/  IADD3 R2, R6, R3, RZ ;  /* 0x0000000306027210 */ /* 0x004fc80007ffe0ff */
[----:B------:R-:W-:Y:S01]  /*4910*/  ISETP.GE.AND P0, PT, R0, 0x1, PT ;  /* 0x000000010000780c */ /* 0x000fe20003f06270 */
[----:B------:R-:W-:Y:S01]  /*4920*/  IMAD.IADD R0, R7, 0x1, R3 ;  /* 0x0000000107007824 */ /* 0x000fe200078e0203 */
[----:B------:R-:W-:-:S11]  /*4930*/  IMNMX R2, R8, R2, PT ;  /* 0x0000000208027217 */ /* 0x000fd60003800200 */
[----:B------:R-:W-:Y:S05]  /*4940*/  @!P0 BRA `(.L_x_698) ;  /* 0x0000014000008947 */ /* 0x000fea0003800000 */
[----:B------:R-:W-:Y:S01]  /*4950*/  IADD3 R3, -R231, R232, R3 ;  /* 0x000000e8e7037210 */ /* 0x000fe20007ffe103 */
[----:B------:R-:W-:Y:S03]  /*4960*/  BSSY B0, `(.L_x_699) ;  /* 0x000000e000007945 */ /* 0x000fe60003800000 */
        /* <DEDUP_REMOVED lines=9> */
.L_x_700:
[----:B------:R-:W-:-:S04]  /*4a00*/  MOV R10, c[0x0][0x32c] ;  /* 0x0000cb00000a7a02 */ /* 0x000fc80000000f00 */
[----:B------:R-:W-:-:S13]  /*4a10*/  ISETP.NE.AND P0, PT, R10, 0x1, PT ;  /* 0x000000010a00780c */ /* 0x000fda0003f05270 */
[----:B------:R-:W-:-:S05]  /*4a20*/  @P0 IMAD.HI.U32 R10, R3, c[0x0][0x330], RZ ;  /* 0x0000cc00030a0a27 */ /* 0x000fca00078e00ff */
[----:B------:R-:W-:Y:S02]  /*4a30*/  @P0 SHF.R.U32.HI R3, RZ, c[0x0][0x334], R10 ;  /* 0x0000cd00ff030a19 */ /* 0x000fe4000001160a */
.L_x_701:
[----:B------:R-:W-:Y:S05]  /*4a40*/  BSYNC B0 ;  /* 0x0000000000007941 */ /* 0x000fea0003800000 */
.L_x_699:
[----:B------:R-:W-:-:S05]  /*4a50*/  IMAD R3, R3, c[0x0][0x32c], R9 ;  /* 0x0000cb0003037a24 */ /* 0x000fca00078e0209 */
[----:B------:R-:W-:Y:S02]  /*4a60*/  IADD3 R10, R3, c[0x0][0x32c], RZ ;  /* 0x0000cb00030a7a10 */ /* 0x000fe40007ffe0ff */
[----:B------:R-:W-:Y:S02]  /*4a70*/  IMNMX R0, R0, R3, !PT ;  /* 0x0000000300007217 */ /* 0x000fe40007800200 */
[----:B------:R-:W-:Y:S02]  /*4a80*/  IMNMX R2, R2, R10, PT ;  /* 0x0000000a02027217 */ /* 0x000fe40003800200 */
.L_x_698:
[----:B------:R-:W-:Y:S02]  /*4a90*/  ISETP.GE.AND P0, PT, R4, 0x2, PT ;  /* 0x000000020400780c */ /* 0x000fe40003f06270 */
[----:B------:R-:W-:Y:S02]  /*4aa0*/  LOP3.LUT R192, R192, 0xffffefff, RZ, 0xc0, !PT ;  /* 0xffffefffc0c07812 */ /* 0x000fe400078ec0ff */
[C---:B------:R-:W-:Y:S02]  /*4ab0*/  ISETP.GE.AND P1, PT, R4.reuse, 0x9, PT ;  /* 0x000000090400780c */ /* 0x040fe40003f26270 */
[----:B------:R-:W-:-:S02]  /*4ac0*/  ISETP.GE.AND P6, PT, R4, 0x3a, PT ;  /* 0x0000003a0400780c */ /* 0x000fc40003fc6270 */
[C---:B------:R-:W-:Y:S02]  /*4ad0*/  ISETP.GE.AND P5, PT, R4.reuse, 0x41, PT ;  /* 0x000000410400780c */ /* 0x040fe40003fa6270 */
[C---:B------:R-:W-:Y:S02]  /*4ae0*/  ISETP.GE.AND P4, PT, R4.reuse, 0x42, PT ;  /* 0x000000420400780c */ /* 0x040fe40003f86270 */
[----:B------:R-:W-:Y:S02]  /*4af0*/  ISETP.GE.AND P3, PT, R4, 0x49, PT ;  /* 0x000000490400780c */ /* 0x000fe40003f66270 */
[----:B------:R-:W-:Y:S02]  /*4b00*/  @P0 LOP3.LUT R192, R192, 0x1000, RZ, 0xfc, !PT ;  /* 0x00001000c0c00812 */ /* 0x000fe400078efcff */
[----:B------:R-:W-:Y:S02]  /*4b10*/  ISETP.GT.AND P0, PT, R0, 0x1, !P0 ;  /* 0x000000010000780c */ /* 0x000fe40004704270 */
[----:B------:R-:W-:-:S02]  /*4b20*/  LOP3.LUT R192, R192, 0xffffbfff, RZ, 0xc0, !PT ;  /* 0xffffbfffc0c07812 */ /* 0x000fc400078ec0ff */
[----:B------:R-:W-:Y:S02]  /*4b30*/  ISETP.LT.OR P0, PT, R2, 0x2, P0 ;  /* 0x000000020200780c */ /* 0x000fe40000701670 */
[----:B------:R-:W-:Y:S02]  /*4b40*/  @P1 LOP3.LUT R192, R192, 0x4000, RZ, 0xfc, !PT ;  /* 0x00004000c0c01812 */ /* 0x000fe400078efcff */
[----:B------:R-:W-:Y:S02]  /*4b50*/  FSEL R11, R96, -INF , !P0 ;  /* 0xff800000600b7808 */ /* 0x000fe40004000000 */
[----:B------:R-:W-:Y:S02]  /*4b60*/  ISETP.GT.AND P0, PT, R0, 0x8, !P1 ;  /* 0x000000080000780c */ /* 0x000fe40004f04270 */
[----:B------:R-:W-:Y:S02]  /*4b70*/  ISETP.GE.AND P1, PT, R4, 0xa, PT ;  /* 0x0000000a0400780c */ /* 0x000fe40003f26270 */
[----:B------:R-:W-:-:S02]  /*4b80*/  ISETP.LT.OR P0, PT, R2, 0x9, P0 ;  /* 0x000000090200780c */ /* 0x000fc40000701670 */
[----:B------:R-:W-:Y:S02]  /*4b90*/  LOP3.LUT R192, R192, 0xfffff7ff, RZ, 0xc0, !PT ;  /* 0xfffff7ffc0c07812 */ /* 0x000fe400078ec0ff */
[----:B------:R-:W-:Y:S02]  /*4ba0*/  FSEL R16, R93, -INF , !P0 ;  /* 0xff8000005d107808 */ /* 0x000fe40004000000 */
[----:B------:R-:W-:Y:S02]  /*4bb0*/  ISETP.GT.AND P0, PT, R0, 0x9, !P1 ;  /* 0x000000090000780c */ /* 0x000fe40004f04270 */
[----:B------:R-:W-:Y:S02]  /*4bc0*/  ISETP.GE.AND P2, PT, R4, 0x4a, PT ;  /* 0x0000004a0400780c */ /* 0x000fe40003f46270 */
[----:B------:R-:W-:Y:S02]  /*4bd0*/  ISETP.LT.OR P0, PT, R2, 0xa, P0 ;  /* 0x0000000a0200780c */ /* 0x000fe40000701670 */
[----:B------:R-:W-:-:S02]  /*4be0*/  @P1 LOP3.LUT R192, R192, 0x800, RZ, 0xfc, !PT ;  /* 0x00000800c0c01812 */ /* 0x000fc400078efcff */
[----:B------:R-:W-:Y:S02]  /*4bf0*/  ISETP.GE.AND P1, PT, R4, 0x11, PT ;  /* 0x000000110400780c */ /* 0x000fe40003f26270 */
[----:B------:R-:W-:Y:S02]  /*4c00*/  LOP3.LUT R192, R192, 0xfffffbff, RZ, 0xc0, !PT ;  /* 0xfffffbffc0c07812 */ /* 0x000fe400078ec0ff */
[----:B------:R-:W-:Y:S02]  /*4c10*/  FSEL R17, R92, -INF , !P0 ;  /* 0xff8000005c117808 */ /* 0x000fe40004000000 */
[----:B------:R-:W-:-:S04]  /*4c20*/  ISETP.GT.AND P0, PT, R0, 0x10, !P1 ;  /* 0x000000100000780c */ /* 0x000fc80004f04270 */
[----:B------:R-:W-:-:S03]  /*4c30*/  ISETP.LT.OR P0, PT, R2, 0x11, P0 ;  /* 0x000000110200780c */ /* 0x000fc60000701670 */
[----:B------:R-:W-:Y:S02]  /*4c40*/  @P1 LOP3.LUT R192, R192, 0x400, RZ, 0xfc, !PT ;  /* 0x00000400c0c01812 */ /* 0x000fe400078efcff */
        /* <DEDUP_REMOVED lines=49> */
[----:B------:R-:W-:Y:S02]  /*4f60*/  FSEL R141, R48, -INF , !P0 ;  /* 0xff800000308d7808 */ /* 0x000fe40004000000 */
[----:B------:R-:W-:Y:S02]  /*4f70*/  LOP3.LUT R192, R192, 0xfffffffd, RZ, 0xc0, !PT ;  /* 0xfffffffdc0c07812 */ /* 0x000fe400078ec0ff */
[----:B------:R-:W-:-:S04]  /*4f80*/  ISETP.GT.AND P0, PT, R0, 0x31, !P1 ;  /* 0x000000310000780c */ /* 0x000fc80004f04270 */
[----:B------:R-:W-:-:S03]  /*4f90*/  ISETP.LT.OR P0, PT, R2, 0x32, P0 ;  /* 0x000000320200780c */ /* 0x000fc60000701670 */
[----:B------:R-:W-:Y:S02]  /*4fa0*/  @P1 LOP3.LUT R192, R192, 0x2, RZ, 0xfc, !PT ;  /* 0x00000002c0c01812 */ /* 0x000fe400078efcff */
[----:B------:R-:W-:Y:S02]  /*4fb0*/  ISETP.GE.AND P1, PT, R4, 0x39, PT ;  /* 0x000000390400780c */ /* 0x000fe40003f26270 */
[----:B------:R-:W-:Y:S02]  /*4fc0*/  FSEL R140, R43, -INF , !P0 ;  /* 0xff8000002b8c7808 */ /* 0x000fe40004000000 */
[----:B------:R-:W-:Y:S02]  /*4fd0*/  ISETP.GT.AND P0, PT, R0, 0x38, !P1 ;  /* 0x000000380000780c */ /* 0x000fe40004f04270 */
[----:B------:R-:W-:Y:S02]  /*4fe0*/  LOP3.LUT R192, R192, 0xfffffffe, RZ, 0xc0, !PT ;  /* 0xfffffffec0c07812 */ /* 0x000fe400078ec0ff */
[----:B------:R-:W-:-:S04]  /*4ff0*/  ISETP.LT.OR P0, PT, R2, 0x39, P0 ;  /* 0x000000390200780c */ /* 0x000fc80000701670 */
[----:B------:R-:W-:Y:S02]  /*5000*/  FSEL R139, R41, -INF , !P0 ;  /* 0xff800000298b7808 */ /* 0x000fe40004000000 */
[----:B------:R-:W-:Y:S02]  /*5010*/  ISETP.GT.AND P0, PT, R0, 0x39, !P6 ;  /* 0x000000390000780c */ /* 0x000fe40007704270 */
[----:B------:R-:W-:Y:S02]  /*5020*/  @P1 LOP3.LUT R192, R192, 0x1, RZ, 0xfc, !PT ;  /* 0x00000001c0c01812 */ /* 0x000fe400078efcff */
[----:B------:R-:W-:Y:S02]  /*5030*/  ISETP.LT.OR P0, PT, R2, 0x3a, P0 ;  /* 0x0000003a0200780c */ /* 0x000fe40000701670 */
[----:B------:R-:W-:Y:S02]  /*5040*/  ISETP.GE.AND P1, PT, R4, 0x51, PT ;  /* 0x000000510400780c */ /* 0x000fe40003f26270 */
[----:B------:R-:W-:-:S02]  /*5050*/  FSEL R138, R40, -INF , !P0 ;  /* 0xff800000288a7808 */ /* 0x000fc40004000000 */
[----:B------:R-:W-:Y:S02]  /*5060*/  ISETP.GT.AND P0, PT, R0, 0x40, !P5 ;  /* 0x000000400000780c */ /* 0x000fe40006f04270 */
[----:B------:R-:W-:Y:S02]  /*5070*/  LOP3.LUT R192, R192, 0xfffeffff, RZ, 0xc0, !PT ;  /* 0xfffeffffc0c07812 */ /* 0x000fe400078ec0ff */
[----:B------:R-:W-:-:S04]  /*5080*/  ISETP.LT.OR P0, PT, R2, 0x41, P0 ;  /* 0x000000410200780c */ /* 0x000fc80000701670 */
[----:B------:R-:W-:Y:S02]  /*5090*/  FSEL R177, R30, -INF , !P0 ;  /* 0xff8000001eb17808 */ /* 0x000fe40004000000 */
[----:B------:R-:W-:Y:S02]  /*50a0*/  ISETP.GT.AND P0, PT, R0, 0x41, !P4 ;  /* 0x000000410000780c */ /* 0x000fe40006704270 */
[----:B------:R-:W-:Y:S02]  /*50b0*/  @P1 LOP3.LUT R192, R192, 0x10000, RZ, 0xfc, !PT ;  /* 0x00010000c0c01812 */ /* 0x000fe400078efcff */
[----:B------:R-:W-:Y:S02]  /*50c0*/  ISETP.LT.OR P0, PT, R2, 0x42, P0 ;  /* 0x000000420200780c */ /* 0x000fe40000701670 */
[----:B------:R-:W-:Y:S02]  /*50d0*/  LOP3.LUT R192, R192, 0xffff7fff, RZ, 0xc0, !PT ;  /* 0xffff7fffc0c07812 */ /* 0x000fe400078ec0ff */
[----:B------:R-:W-:-:S02]  /*50e0*/  FSEL R176, R29, -INF , !P0 ;  /* 0xff8000001db07808 */ /* 0x000fc40004000000 */
[----:B------:R-:W-:-:S04]  /*50f0*/  ISETP.GT.AND P0, PT, R0, 0x48, !P3 ;  /* 0x000000480000780c */ /* 0x000fc80005f04270 */
[----:B------:R-:W-:-:S04]  /*5100*/  ISETP.LT.OR P0, PT, R2, 0x49, P0 ;  /* 0x000000490200780c */ /* 0x000fc80000701670 */
[----:B------:R-:W-:Y:S02]  /*5110*/  FSEL R151, R25, -INF , !P0 ;  /* 0xff80000019977808 */ /* 0x000fe40004000000 */
[----:B------:R-:W-:-:S04]  /*5120*/  ISETP.GT.AND P0, PT, R0, 0x49, !P2 ;  /* 0x000000490000780c */ /* 0x000fc80005704270 */
[----:B------:R-:W-:-:S04]  /*5130*/  ISETP.LT.OR P0, PT, R2, 0x4a, P0 ;  /* 0x0000004a0200780c */ /* 0x000fc80000701670 */
[----:B------:R-:W-:Y:S02]  /*5140*/  FSEL R150, R24, -INF , !P0 ;  /* 0xff80000018967808 */ /* 0x000fe40004000000 */
[----:B------:R-:W-:Y:S02]  /*5150*/  ISETP.GT.AND P0, PT, R0, 0x50, !P1 ;  /* 0x000000500000780c */ /* 0x000fe40004f04270 */
[----:B------:R-:W-:Y:S02]  /*5160*/  ISETP.GE.AND P1, PT, R4, 0x52, PT ;  /* 0x000000520400780c */ /* 0x000fe40003f26270 */
[----:B------:R-:W-:-:S04]  /*5170*/  ISETP.LT.OR P0, PT, R2, 0x51, P0 ;  /* 0x000000510200780c */ /* 0x000fc80000701670 */
[----:B------:R-:W-:Y:S02]  /*5180*/  FSEL R194, R23, -INF , !P0 ;  /* 0xff80000017c27808 */ /* 0x000fe40004000000 */
[----:B------:R-:W-:-:S04]  /*5190*/  ISETP.GT.AND P0, PT, R0, 0x51, !P1 ;  /* 0x000000510000780c */ /* 0x000fc80004f04270 */
[----:B------:R-:W-:Y:S02]  /*51a0*/  ISETP.LT.OR P0, PT, R2, 0x52, P0 ;  /* 0x000000520200780c */ /* 0x000fe40000701670 */
        /* <DEDUP_REMOVED lines=9> */
[----:B------:R-:W-:Y:S02]  /*5240*/  ISETP.GT.AND P0, PT, R0, RZ, !P1 ;  /* 0x000000ff0000720c */ /* 0x000fe40004f04270 */
[----:B------:R-:W-:Y:S02]  /*5250*/  LOP3.LUT R192, R192, 0xfffdffff, RZ, 0xc0, !PT ;  /* 0xfffdffffc0c07812 */ /* 0x000fe400078ec0ff */
[----:B------:R-:W-:-:S04]  /*5260*/  ISETP.LT.OR P0, PT, R2, 0x1, P0 ;  /* 0x000000010200780c */ /* 0x000fc80000701670 */
[----:B------:R-:W-:Y:S02]  /*5270*/  FSEL R10, R98, -INF , !P0 ;  /* 0xff800000620a7808 */ /* 0x000fe40004000000 */
[----:B------:R-:W-:-:S13]  /*5280*/  ISETP.GE.AND P0, PT, R4, 0x5a, PT ;  /* 0x0000005a0400780c */ /* 0x000fda0003f06270 */
[----:B------:R-:W-:Y:S02]  /*5290*/  @P0 LOP3.LUT R192, R192, 0x20000, RZ, 0xfc, !PT ;  /* 0x00020000c0c00812 */ /* 0x000fe400078efcff */
[----:B------:R-:W-:-:S04]  /*52a0*/  ISETP.GT.AND P0, PT, R0, 0x59, !P0 ;  /* 0x000000590000780c */ /* 0x000fc80004704270 */
[----:B------:R-:W-:-:S04]  /*52b0*/  ISETP.LT.OR P0, PT, R2, 0x5a, P0 ;  /* 0x0000005a0200780c */ /* 0x000fc80000701670 */
[----:B------:R-:W-:Y:S01]  /*52c0*/  FSEL R178, R12, -INF , !P0 ;  /* 0xff8000000cb27808 */ /* 0x000fe20004000000 */
[----:B------:R-:W-:Y:S06]  /*52d0*/  BRA.DIV ~URZ, `(.L_x_702) ;  /* 0x000134327f007947 */ /* 0x000fec000b800000 */
[----:B------:R2:W3:Y:S02]  /*52e0*/  SHFL.IDX PT, R3, R5, 0x1, 0x1c1f ;  /* 0x003c1f0005037f89 */ /* 0x0004e400000e0000 */
.L_x_840:
[----:B------:R-:W-:Y:S01]  /*52f0*/  IMAD.MOV.U32 R0, RZ, RZ, c[0x0][0x32c] ;  /* 0x0000cb00ff007624 */ /* 0x000fe200078e00ff */
[----:B---3--:R-:W-:-:S04]  /*5300*/  IADD3 R2, R6, R3, RZ ;  /* 0x0000000306027210 */ /* 0x008fc80007ffe0ff */
        /* <DEDUP_REMOVED lines=15> */
.L_x_705:
[----:B------:R-:W-:-:S04]  /*5400*/  MOV R4, c[0x0][0x32c] ;  /* 0x0000cb0000047a02 */ /* 0x000fc80000000f00 */
[----:B------:R-:W-:-:S13]  /*5410*/  ISETP.NE.AND P0, PT, R4, 0x1, PT ;  /* 0x000000010400780c */ /* 0x000fda0003f05270 */
[----:B------:R-:W-:-:S05]  /*5420*/  @P0 IMAD.HI.U32 R4, R3, c[0x0][0x330], RZ ;  /* 0x0000cc0003040a27 */ /* 0x000fca00078e00ff */
[----:B------:R-:W-:Y:S02]  /*5430*/  @P0 SHF.R.U32.HI R3, RZ, c[0x0][0x334], R4 ;  /* 0x0000cd00ff030a19 */ /* 0x000fe40000011604 */
.L_x_706:
[----:B------:R-:W-:Y:S05]  /*5440*/  BSYNC B0 ;  /* 0x0000000000007941 */ /* 0x000fea0003800000 */
.L_x_704:
[----:B------:R-:W-:-:S05]  /*5450*/  IMAD R3, R3, c[0x0][0x32c], R9 ;  /* 0x0000cb0003037a24 */ /* 0x000fca00078e0209 */
[----:B------:R-:W-:Y:S02]  /*5460*/  IADD3 R4, R3, c[0x0][0x32c], RZ ;  /* 0x0000cb0003047a10 */ /* 0x000fe40007ffe0ff */
[----:B------:R-:W-:Y:S02]  /*5470*/  IMNMX R0, R0, R3, !PT ;  /* 0x0000000300007217 */ /* 0x000fe40007800200 */
[----:B------:R-:W-:Y:S02]  /*5480*/  IMNMX R2, R2, R4, PT ;  /* 0x0000000402027217 */ /* 0x000fe40003800200 */
.L_x_703:
[----:B------:R-:W-:Y:S02]  /*5490*/  LOP3.LUT P0, RZ, R192, 0x1000, RZ, 0xc0, !PT ;  /* 0x00001000c0ff7812 */ /* 0x000fe4000780c0ff */
[----:B------:R-:W-:Y:S02]  /*54a0*/  FMNMX.FTZ R3, R10, R11, !PT ;  /* 0x0000000b0a037209 */ /* 0x000fe40007810000 */
[----:B------:R-:W-:Y:S02]  /*54b0*/  ISETP.GT.AND P0, PT, R0, 0x1, !P0 ;  /* 0x000000010000780c */ /* 0x000fe40004704270 */
[----:B------:R-:W-:-:S02]  /*54c0*/  FMNMX.FTZ R3, R16, R3, !PT ;  /* 0x0000000310037209 */ /* 0x000fc40007810000 */
[----:B------:R-:W-:Y:S02]  /*54d0*/  ISETP.LT.OR P0, PT, R2, 0x2, P0 ;  /* 0x000000020200780c */ /* 0x000fe40000701670 */
[----:B------:R-:W-:Y:S02]  /*54e0*/  FMNMX.FTZ R3, R17, R3, !PT ;  /* 0x0000000311037209 */ /* 0x000fe40007810000 */
[----:B------:R-:W-:Y:S02]  /*54f0*/  FSEL R7, R97, -INF , !P0 ;  /* 0xff80000061077808 */ /* 0x000fe40004000000 */
[----:B------:R-:W-:Y:S02]  /*5500*/  LOP3.LUT P0, RZ, R192, 0x4000, RZ, 0xc0, !PT ;  /* 0x00004000c0ff7812 */ /* 0x000fe4000780c0ff */
[----:B------:R-:W-:Y:S02]  /*5510*/  FMNMX.FTZ R3, R19, R3, !PT ;  /* 0x0000000313037209 */ /* 0x000fe40007810000 */
[----:B------:R-:W-:-:S02]  /*5520*/  ISETP.GT.AND P0, PT, R0, 0x8, !P0 ;  /* 0x000000080000780c */ /* 0x000fc40004704270 */
[----:B------:R-:W-:Y:S02]  /*5530*/  FMNMX.FTZ R3, R20, R3, !PT ;  /* 0x0000000314037209 */ /* 0x000fe40007810000 */
[----:B------:R-:W-:Y:S02]  /*5540*/  ISETP.LT.OR P0, PT, R2, 0x9, P0 ;  /* 0x000000090200780c */ /* 0x000fe40000701670 */
[----:B------:R-:W-:Y:S02]  /*5550*/  FMNMX.FTZ R3, R21, R3, !PT ;  /* 0x0000000315037209 */ /* 0x000fe40007810000 */
[----:B------:R-:W-:Y:S02]  /*5560*/  FSEL R12, R95, -INF , !P0 ;  /* 0xff8000005f0c7808 */ /* 0x000fe40004000000 */
[----:B------:R-:W-:Y:S02]  /*5570*/  LOP3.LUT P0, RZ, R192, 0x800, RZ, 0xc0, !PT ;  /* 0x00000800c0ff7812 */ /* 0x000fe4000780c0ff */
[----:B------:R-:W-:-:S02]  /*5580*/  FMNMX.FTZ R3, R22, R3, !PT ;  /* 0x0000000316037209 */ /* 0x000fc40007810000 */
[----:B------:R-:W-:Y:S02]  /*5590*/  ISETP.GT.AND P0, PT, R0, 0x9, !P0 ;  /* 0x000000090000780c */ /* 0x000fe40004704270 */
[----:B------:R-:W-:Y:S02]  /*55a0*/  FMNMX.FTZ R3, R102, R3, !PT ;  /* 0x0000000366037209 */ /* 0x000fe40007810000 */
[----:B------:R-:W-:Y:S02]  /*55b0*/  ISETP.LT.OR P0, PT, R2, 0xa, P0 ;  /* 0x0000000a0200780c */ /* 0x000fe40000701670 */
[----:B------:R-:W-:Y:S02]  /*55c0*/  FMNMX.FTZ R3, R103, R3, !PT ;  /* 0x0000000367037209 */ /* 0x000fe40007810000 */
[----:B------:R-:W-:Y:S02]  /*55d0*/  FSEL R13, R94, -INF , !P0 ;  /* 0xff8000005e0d7808 */ /* 0x000fe40004000000 */
[----:B------:R-:W-:-:S02]  /*55e0*/  LOP3.LUT P0, RZ, R192, 0x400, RZ, 0xc0, !PT ;  /* 0x00000400c0ff7812 */ /* 0x000fc4000780c0ff */
[----:B------:R-:W-:Y:S02]  /*55f0*/  FMNMX.FTZ R3, R128, R3, !PT ;  /* 0x0000000380037209 */ /* 0x000fe40007810000 */
[----:B------:R-:W-:Y:S02]  /*5600*/  ISETP.GT.AND P0, PT, R0, 0x10, !P0 ;  /* 0x000000100000780c */ /* 0x000fe40004704270 */
[----:B------:R-:W-:Y:S02]  /*5610*/  FMNMX.FTZ R3, R129, R3, !PT ;  /* 0x0000000381037209 */ /* 0x000fe40007810000 */
[----:B------:R-:W-:Y:S02]  /*5620*/  ISETP.LT.OR P0, PT, R2, 0x11, P0 ;  /* 0x000000110200780c */ /* 0x000fe40000701670 */
[----:B------:R-:W-:Y:S02]  /*5630*/  FMNMX.FTZ R3, R141, R3, !PT ;  /* 0x000000038d037209 */ /* 0x000fe40007810000 */
[----:B------:R-:W-:-:S02]  /*5640*/  FSEL R14, R91, -INF , !P0 ;  /* 0xff8000005b0e7808 */ /* 0x000fc40004000000 */
[----:B------:R-:W-:Y:S02]  /*5650*/  LOP3.LUT P0, RZ, R192, 0x200, RZ, 0xc0, !PT ;  /* 0x00000200c0ff7812 */ /* 0x000fe4000780c0ff */
[----:B------:R-:W-:Y:S02]  /*5660*/  FMNMX.FTZ R3, R140, R3, !PT ;  /* 0x000000038c037209 */ /* 0x000fe40007810000 */
[----:B------:R-:W-:Y:S02]  /*5670*/  ISETP.GT.AND P0, PT, R0, 0x11, !P0 ;  /* 0x000000110000780c */ /* 0x000fe40004704270 */
[----:B------:R-:W-:Y:S02]  /*5680*/  FMNMX.FTZ R3, R139, R3, !PT ;  /* 0x000000038b037209 */ /* 0x000fe40007810000 */
[----:B------:R-:W-:Y:S02]  /*5690*/  ISETP.LT.OR P0, PT, R2, 0x12, P0 ;  /* 0x000000120200780c */ /* 0x000fe40000701670 */
[----:B------:R-:W-:-:S02]  /*56a0*/  FMNMX.FTZ R3, R138, R3, !PT ;  /* 0x000000038a037209 */ /* 0x000fc40007810000 */
[----:B------:R-:W-:Y:S02]  /*56b0*/  FSEL R15, R90, -INF , !P0 ;  /* 0xff8000005a0f7808 */ /* 0x000fe40004000000 */
[----:B------:R-:W-:Y:S02]  /*56c0*/  LOP3.LUT P0, RZ, R192, 0x100, RZ, 0xc0, !PT ;  /* 0x00000100c0ff7812 */ /* 0x000fe4000780c0ff */
[----:B------:R-:W-:Y:S02]  /*56d0*/  FMNMX.FTZ R3, R177, R3, !PT ;  /* 0x00000003b1037209 */ /* 0x000fe40007810000 */
[----:B------:R-:W-:Y:S02]  /*56e0*/  ISETP.GT.AND P0, PT, R0, 0x18, !P0 ;  /* 0x000000180000780c */ /* 0x000fe40004704270 */
[----:B------:R-:W-:Y:S02]  /*56f0*/  FMNMX.FTZ R3, R176, R3, !PT ;  /* 0x00000003b0037209 */ /* 0x000fe40007810000 */
[----:B------:R-:W-:-:S02]  /*5700*/  ISETP.LT.OR P0, PT, R2, 0x19, P0 ;  /* 0x000000190200780c */ /* 0x000fc40000701670 */
[----:B------:R-:W-:Y:S02]  /*5710*/  FMNMX.FTZ R3, R151, R3, !PT ;  /* 0x0000000397037209 */ /* 0x000fe40007810000 */
[----:B------:R-:W-:Y:S02]  /*5720*/  FSEL R18, R79, -INF , !P0 ;  /* 0xff8000004f127808 */ /* 0x000fe40004000000 */
[----:B------:R-:W-:-:S04]  /*5730*/  LOP3.LUT P0, RZ, R192, 0x80, RZ, 0xc0, !PT ;  /* 0x00000080c0ff7812 */ /* 0x000fc8000780c0ff */
[----:B------:R-:W-:-:S04]  /*5740*/  ISETP.GT.AND P0, PT, R0, 0x19, !P0 ;  /* 0x000000190000780c */ /* 0x000fc80004704270 */
[----:B------:R-:W-:-:S04]  /*5750*/  ISETP.LT.OR P0, PT, R2, 0x1a, P0 ;  /* 0x0000001a0200780c */ /* 0x000fc80000701670 */
        /* <DEDUP_REMOVED lines=29> */
[----:B------:R-:W-:Y:S02]  /*5930*/  ISETP.GT.AND P0, PT, R0, 0x39, !P6 ;  /* 0x000000390000780c */ /* 0x000fe40007704270 */
[----:B------:R-:W-:Y:S02]  /*5940*/  LOP3.LUT P6, RZ, R192, 0x10000, RZ, 0xc0, !PT ;  /* 0x00010000c0ff7812 */ /* 0x000fe400078cc0ff */
[----:B------:R-:W-:-:S04]  /*5950*/  ISETP.LT.OR P0, PT, R2, 0x3a, P0 ;  /* 0x0000003a0200780c */ /* 0x000fc80000701670 */
[----:B------:R-:W-:Y:S02]  /*5960*/  FSEL R136, R37, -INF , !P0 ;  /* 0xff80000025887808 */ /* 0x000fe40004000000 */
[----:B------:R-:W-:-:S04]  /*5970*/  ISETP.GT.AND P0, PT, R0, 0x40, !P5 ;  /* 0x000000400000780c */ /* 0x000fc80006f04270 */
[----:B------:R-:W-:-:S04]  /*5980*/  ISETP.LT.OR P0, PT, R2, 0x41, P0 ;  /* 0x000000410200780c */ /* 0x000fc80000701670 */
[----:B------:R-:W-:Y:S02]  /*5990*/  FSEL R147, R36, -INF , !P0 ;  /* 0xff80000024937808 */ /* 0x000fe40004000000 */
[----:B------:R-:W-:-:S04]  /*59a0*/  ISETP.GT.AND P0, PT, R0, 0x41, !P4 ;  /* 0x000000410000780c */ /* 0x000fc80006704270 */
[----:B------:R-:W-:-:S04]  /*59b0*/  ISETP.LT.OR P0, PT, R2, 0x42, P0 ;  /* 0x000000420200780c */ /* 0x000fc80000701670 */
[----:B------:R-:W-:Y:S02]  /*59c0*/  FSEL R146, R31, -INF , !P0 ;  /* 0xff8000001f927808 */ /* 0x000fe40004000000 */
[----:B------:R-:W-:Y:S02]  /*59d0*/  ISETP.GT.AND P0, PT, R0, 0x48, !P3 ;  /* 0x000000480000780c */ /* 0x000fe40005f04270 */
[----:B------:R-:W-:Y:S02]  /*59e0*/  LOP3.LUT P3, RZ, R192, 0x2000, RZ, 0xc0, !PT ;  /* 0x00002000c0ff7812 */ /* 0x000fe4000786c0ff */
[----:B------:R-:W-:-:S04]  /*59f0*/  ISETP.LT.OR P0, PT, R2, 0x49, P0 ;  /* 0x000000490200780c */ /* 0x000fc80000701670 */
[----:B------:R-:W-:Y:S02]  /*5a00*/  FSEL R145, R28, -INF , !P0 ;  /* 0xff8000001c917808 */ /* 0x000fe40004000000 */
[----:B------:R-:W-:Y:S02]  /*5a10*/  ISETP.GT.AND P0, PT, R0, 0x49, !P2 ;  /* 0x000000490000780c */ /* 0x000fe40005704270 */
[----:B------:R-:W-:Y:S02]  /*5a20*/  LOP3.LUT P2, RZ, R192, 0x20000, RZ, 0xc0, !PT ;  /* 0x00020000c0ff7812 */ /* 0x000fe4000784c0ff */
[----:B------:R-:W-:-:S04]  /*5a30*/  ISETP.LT.OR P0, PT, R2, 0x4a, P0 ;  /* 0x0000004a0200780c */ /* 0x000fc80000701670 */
[----:B------:R-:W-:Y:S02]  /*5a40*/  FSEL R148, R27, -INF , !P0 ;  /* 0xff8000001b947808 */ /* 0x000fe40004000000 */
[----:B------:R-:W-:Y:S02]  /*5a50*/  ISETP.GT.AND P0, PT, R0, RZ, !P1 ;  /* 0x000000ff0000720c */ /* 0x000fe40004f04270 */
[----:B------:R-:W-:Y:S02]  /*5a60*/  LOP3.LUT P1, RZ, R192, 0x8000, RZ, 0xc0, !PT ;  /* 0x00008000c0ff7812 */ /* 0x000fe4000782c0ff */
[----:B------:R-:W-:Y:S02]  /*5a70*/  ISETP.LT.OR P0, PT, R2, 0x1, P0 ;  /* 0x000000010200780c */ /* 0x000fe40000701670 */
[----:B------:R-:W-:Y:S02]  /*5a80*/  ISETP.GT.AND P1, PT, R0, 0x51, !P1 ;  /* 0x000000510000780c */ /* 0x000fe40004f24270 */
[----:B------:R-:W-:-:S02]  /*5a90*/  FSEL R6, R99, -INF , !P0 ;  /* 0xff80000063067808 */ /* 0x000fc40004000000 */
[----:B------:R-:W-:Y:S02]  /*5aa0*/  ISETP.GT.AND P0, PT, R0, 0x50, !P6 ;  /* 0x000000500000780c */ /* 0x000fe40007704270 */
[----:B------:R-:W-:Y:S02]  /*5ab0*/  FMNMX.FTZ R4, R6, R7, !PT ;  /* 0x0000000706047209 */ /* 0x000fe40007810000 */
[----:B------:R-:W-:Y:S02]  /*5ac0*/  ISETP.LT.OR P0, PT, R2, 0x51, P0 ;  /* 0x000000510200780c */ /* 0x000fe40000701670 */
[----:B------:R-:W-:Y:S02]  /*5ad0*/  FMNMX.FTZ R4, R12, R4, !PT ;  /* 0x000000040c047209 */ /* 0x000fe40007810000 */
[----:B------:R-:W-:Y:S02]  /*5ae0*/  FSEL R149, R26, -INF , !P0 ;  /* 0xff8000001a957808 */ /* 0x000fe40004000000 */
[----:B------:R-:W-:-:S02]  /*5af0*/  FMNMX.FTZ R4, R13, R4, !PT ;  /* 0x000000040d047209 */ /* 0x000fc40007810000 */
[----:B------:R-:W-:Y:S02]  /*5b00*/  ISETP.GT.AND P0, PT, R0, 0x58, !P3 ;  /* 0x000000580000780c */ /* 0x000fe40005f04270 */
[----:B------:R-:W-:Y:S02]  /*5b10*/  FMNMX.FTZ R4, R14, R4, !PT ;  /* 0x000000040e047209 */ /* 0x000fe40007810000 */
[----:B------:R-:W-:Y:S02]  /*5b20*/  ISETP.GT.AND P3, PT, R0, 0x59, !P2 ;  /* 0x000000590000780c */ /* 0x000fe40005764270 */
[----:B------:R-:W-:Y:S02]  /*5b30*/  FMNMX.FTZ R4, R15, R4, !PT ;  /* 0x000000040f047209 */ /* 0x000fe40007810000 */
[----:B------:R-:W-:Y:S02]  /*5b40*/  FMNMX.FTZ R0, R150, R3, !PT ;  /* 0x0000000396007209 */ /* 0x000fe40007810000 */
[----:B------:R-:W-:-:S02]  /*5b50*/  FMNMX.FTZ R4, R18, R4, !PT ;  /* 0x0000000412047209 */ /* 0x000fc40007810000 */
[----:B------:R-:W-:Y:S02]  /*5b60*/  ISETP.LT.OR P2, PT, R2, 0x52, P1 ;  /* 0x000000520200780c */ /* 0x000fe40000f41670 */
[----:B------:R-:W-:Y:S02]  /*5b70*/  FMNMX.FTZ R4, R24, R4, !PT ;  /* 0x0000000418047209 */ /* 0x000fe40007810000 */
[----:B------:R-:W-:Y:S02]  /*5b80*/  ISETP.LT.OR P1, PT, R2, 0x59, P0 ;  /* 0x000000590200780c */ /* 0x000fe40000721670 */
[----:B------:R-:W-:Y:S02]  /*5b90*/  FMNMX.FTZ R4, R69, R4, !PT ;  /* 0x0000000445047209 */ /* 0x000fe40007810000 */
[----:B------:R-:W-:Y:S02]  /*5ba0*/  FSEL R144, R34, -INF , !P2 ;  /* 0xff80000022907808 */ /* 0x000fe40005000000 */
[----:B------:R-:W-:-:S02]  /*5bb0*/  FMNMX.FTZ R4, R70, R4, !PT ;  /* 0x0000000446047209 */ /* 0x000fc40007810000 */
[----:B------:R-:W-:Y:S02]  /*5bc0*/  FMNMX.FTZ R0, R194, R0, !PT ;  /* 0x00000000c2007209 */ /* 0x000fe40007810000 */
[----:B------:R-:W-:Y:S02]  /*5bd0*/  FMNMX.FTZ R4, R100, R4, !PT ;  /* 0x0000000464047209 */ /* 0x000fe40007810000 */
[----:B------:R-:W-:Y:S02]  /*5be0*/  ISETP.LT.OR P0, PT, R2, 0x5a, P3 ;  /* 0x0000005a0200780c */ /* 0x000fe40001f01670 */
[----:B------:R-:W-:Y:S02]  /*5bf0*/  FMNMX.FTZ R4, R101, R4, !PT ;  /* 0x0000000465047209 */ /* 0x000fe40007810000 */
[----:B------:R-:W-:Y:S02]  /*5c00*/  FSEL R143, R33, -INF , !P1 ;  /* 0xff800000218f7808 */ /* 0x000fe40004800000 */
[----:B------:R-:W-:-:S02]  /*5c10*/  FMNMX.FTZ R4, R131, R4, !PT ;  /* 0x0000000483047209 */ /* 0x000fc40007810000 */
[----:B------:R-:W-:Y:S02]  /*5c20*/  FMNMX.FTZ R0, R193, R0, !PT ;  /* 0x00000000c1007209 */ /* 0x000fe40007810000 */
[----:B------:R-:W-:Y:S02]  /*5c30*/  FMNMX.FTZ R4, R130, R4, !PT ;  /* 0x0000000482047209 */ /* 0x000fe40007810000 */
[----:B------:R-:W-:Y:S02]  /*5c40*/  FSEL R142, R32, -INF , !P0 ;  /* 0xff800000208e7808 */ /* 0x000fe40004000000 */
[----:B------:R-:W-:Y:S02]  /*5c50*/  FMNMX.FTZ R4, R137, R4, !PT ;  /* 0x0000000489047209 */ /* 0x000fe40007810000 */
[----:B------:R-:W-:Y:S02]  /*5c60*/  FMNMX.FTZ R0, R179, R0, !PT ;  /* 0x00000000b3007209 */ /* 0x000fe40007810000 */
[----:B------:R-:W-:-:S04]  /*5c70*/  FMNMX.FTZ R4, R136, R4, !PT ;  /* 0x0000000488047209 */ /* 0x000fc80007810000 */
[----:B------:R-:W-:-:S04]  /*5c80*/  FMNMX.FTZ R4, R147, R4, !PT ;  /* 0x0000000493047209 */ /* 0x000fc80007810000 */
[----:B------:R-:W-:-:S04]  /*5c90*/  FMNMX.FTZ R4, R146, R4, !PT ;  /* 0x0000000492047209 */ /* 0x000fc80007810000 */
[----:B------:R-:W-:-:S04]  /*5ca0*/  FMNMX.FTZ R4, R145, R4, !PT ;  /* 0x0000000491047209 */ /* 0x000fc80007810000 */
[----:B------:R-:W-:Y:S02]  /*5cb0*/  FMNMX.FTZ R3, R148, R4, !PT ;  /* 0x0000000494037209 */ /* 0x000fe40007810000 */
[----:B------:R-:W-:Y:S02]  /*5cc0*/  FMNMX.FTZ R4, R178, R0, !PT ;  /* 0x00000000b2047209 */ /* 0x000fe40007810000 */
[----:B------:R-:W-:-:S04]  /*5cd0*/  FMNMX.FTZ R3, R149, R3, !PT ;  /* 0x0000000395037209 */ /* 0x000fc80007810000 */
[----:B------:R-:W-:-:S04]  /*5ce0*/  FMNMX.FTZ R2, R144, R3, !PT ;  /* 0x0000000390027209 */ /* 0x000fc80007810000 */
[----:B------:R-:W-:-:S04]  /*5cf0*/  FMNMX.FTZ R2, R143, R2, !PT ;  /* 0x000000028f027209 */ /* 0x000fc80007810000 */
[----:B-12---:R-:W-:Y:S01]  /*5d00*/  FMNMX.FTZ R5, R142, R2, !PT ;  /* 0x000000028e057209 */ /* 0x006fe20007810000 */
[----:B------:R-:W-:Y:S05]  /*5d10*/  BRA.DIV ~URZ, `(.L_x_707) ;  /* 0x00012a627f007947 */ /* 0x000fea000b800000 */
[----:B------:R1:W2:Y:S02]  /*5d20*/  SHFL.BFLY PT, R0, R4, 0x2, 0x1f ;  /* 0x0c401f0004007f89 */ /* 0x0002a400000e0000 */
.L_x_841:
[----:B-12---:R-:W-:Y:S01]  /*5d30*/  FMNMX.FTZ R4, R4, R0, !PT ;  /* 0x0000000004047209 */ /* 0x006fe20007810000 */
[----:B------:R-:W-:Y:S05]  /*5d40*/  BRA.DIV ~URZ, `(.L_x_708) ;  /* 0x00012a727f007947 */ /* 0x000fea000b800000 */
[----:B------:R-:W1:Y:S04]  /*5d50*/  SHFL.BFLY PT, R0, R5, 0x2, 0x1f ;  /* 0x0c401f0005007f89 */ /* 0x000e6800000e0000 */
[----:B------:R-:W2:Y:S01]  /*5d60*/  SHFL.BFLY PT, R2, R4, 0x1, 0x1f ;  /* 0x0c201f0004027f89 */ /* 0x000ea200000e0000 */
[----:B-1----:R-:W-:Y:S02]  /*5d70*/  FMNMX.FTZ R5, R5, R0, !PT ;  /* 0x0000000005057209 */ /* 0x002fe40007810000 */
[----:B--2---:R-:W-:-:S03]  /*5d80*/  FMNMX.FTZ R68, R4, R2, !PT ;  /* 0x0000000204447209 */ /* 0x004fc60007810000 */
[----:B------:R1:W2:Y:S04]  /*5d90*/  SHFL.BFLY PT, R3, R5, 0x1, 0x1f ;  /* 0x0c201f0005037f89 */ /* 0x0002a800000e0000 */
.L_x_842:
[C---:B------:R-:W-:Y:S01]  /*5da0*/  FMUL.FTZ R2, R68.reuse, c[0x0][0x2d0] ;  /* 0x0000b40044027a20 */ /* 0x040fe20000410000 */
[----:B------:R-:W-:Y:S01]  /*5db0*/  FSETP.NEU.FTZ.AND P0, PT, R68, -INF , PT ;  /* 0xff8000004400780b */ /* 0x000fe20003f1d000 */
[----:B------:R-:W-:Y:S01]  /*5dc0*/  WARPSYNC 0xffffffff ;  /* 0xffffffff00007948 */ /* 0x000fe20003800000 */
[----:B-12---:R-:W-:Y:S01]  /*5dd0*/  FMNMX.FTZ R5, R3, R5, !PT ;  /* 0x0000000503057209 */ /* 0x006fe20007810000 */
[----:B------:R-:W-:Y:S01]  /*5de0*/  LDSM.16.MT88.4 R40, [R183+0x800] ;  /* 0x00080000b728783b */ /* 0x000fe20000004200 */
[----:B------:R-:W-:Y:S02]  /*5df0*/  FSEL R2, R2, RZ, P0 ;  /* 0x000000ff02027208 */ /* 0x000fe40000000000 */
[----:B------:R-:W-:Y:S01]  /*5e00*/  FSETP.NEU.FTZ.AND P0, PT, R5, -INF , PT ;  /* 0xff8000000500780b */ /* 0x000fe20003f1d000 */
[----:B------:R-:W-:Y:S01]  /*5e10*/  LDSM.16.MT88.4 R32, [R184] ;  /* 0x00000000b820783b */ /* 0x000fe20000004200 */
[----:B------:R-:W-:Y:S01]  /*5e20*/  MOV R225, c[0x0][0x2c4] ;  /* 0x0000b10000e17a02 */ /* 0x000fe20000000f00 */
[--C-:B------:R-:W-:Y:S01]  /*5e30*/  FFMA.FTZ R0, R10, c[0x0][0x2d0], -R2.reuse ;  /* 0x0000b4000a007a23 */ /* 0x100fe20000010802 */
[----:B------:R-:W-:Y:S01]  /*5e40*/  IADD3 R199, R199, -0x2, RZ ;  /* 0xfffffffec7c77810 */ /* 0x000fe20007ffe0ff */
[----:B------:R-:W-:Y:S01]  /*5e50*/  FFMA.FTZ R3, R21, c[0x0][0x2d0], -R2 ;  /* 0x0000b40015037a23 */ /* 0x000fe20000010802 */
[----:B------:R-:W-:Y:S01]  /*5e60*/  LDSM.16.MT88.4 R52, [R187] ;  /* 0x00000000bb34783b */ /* 0x000fe20000004200 */
[----:B------:R1:W-:Y:S01]  /*5e70*/  MUFU.EX2 R196, R0 ;  /* 0x0000000000c47308 */ /* 0x0003e20000000800 */
[----:B------:R-:W-:-:S02]  /*5e80*/  ISETP.NE.AND P1, PT, R225, 0x1, PT ;  /* 0x00000001e100780c */ /* 0x000fc40003f25270 */
[----:B------:R-:W-:Y:S01]  /*5e90*/  LDSM.16.MT88.4 R56, [R185+0x800] ;  /* 0x00080000b938783b */ /* 0x000fe20000004200 */
[----:B------:R-:W-:-:S03]  /*5ea0*/  MOV R225, c[0x0][0x32c] ;  /* 0x0000cb0000e17a02 */ /* 0x000fc60000000f00 */
[----:B------:R-:W-:Y:S01]  /*5eb0*/  LDSM.16.MT88.4 R48, [R184+0x800] ;  /* 0x00080000b830783b */ /* 0x000fe20000004200 */
[----:B------:R2:W-:Y:S03]  /*5ec0*/  MUFU.EX2 R223, R3 ;  /* 0x0000000300df7308 */ /* 0x0005e60000000800 */
[----:B------:R-:W-:Y:S04]  /*5ed0*/  LDSM.16.MT88.4 R64, [R186+0x800] ;  /* 0x00080000ba40783b */ /* 0x000fe80000004200 */
[----:B------:R-:W-:Y:S01]  /*5ee0*/  LDSM.16.MT88.4 R60, [R183+0x3000] ;  /* 0x00300000b73c783b */ /* 0x000fe20000004200 */
[----:B-1----:R-:W-:-:S03]  /*5ef0*/  FFMA.FTZ R0, R11, c[0x0][0x2d0], -R2 ;  /* 0x0000b4000b007a23 */ /* 0x002fc60000010802 */
[----:B------:R-:W-:Y:S01]  /*5f00*/  LDSM.16.MT88.4 R8, [R183] ;  /* 0x00000000b708783b */ /* 0x000fe20000004200 */
[----:B------:R1:W3:Y:S01]  /*5f10*/  MUFU.EX2 R4, R0 ;  /* 0x0000000000047308 */ /* 0x0002e20000000800 */
[----:B--2---:R-:W-:-:S07]  /*5f20*/  FFMA.FTZ R3, R22, c[0x0][0x2d0], -R2 ;  /* 0x0000b40016037a23 */ /* 0x004fce0000010802 */
[----:B------:R-:W-:Y:S01]  /*5f30*/  MUFU.EX2 R220, R3 ;  /* 0x0000000300dc7308 */ /* 0x000fe20000000800 */
[----:B-1----:R-:W-:-:S07]  /*5f40*/  FFMA.FTZ R0, R16, c[0x0][0x2d0], -R2 ;  /* 0x0000b40010007a23 */ /* 0x002fce0000010802 */
[----:B------:R1:W2:Y:S02]  /*5f50*/  MUFU.EX2 R202, R0 ;  /* 0x0000000000ca7308 */ /* 0x0002a40000000800 */
[----:B-1----:R-:W-:-:S06]  /*5f60*/  FFMA.FTZ R0, R17, c[0x0][0x2d0], -R2 ;  /* 0x0000b40011007a23 */ /* 0x002fcc0000010802 */
[----:B------:R1:W-:Y:S02]  /*5f70*/  MUFU.EX2 R205, R0 ;  /* 0x0000000000cd7308 */ /* 0x0003e40000000800 */
[----:B-1----:R-:W-:-:S06]  /*5f80*/  FFMA.FTZ R0, R19, c[0x0][0x2d0], -R2 ;  /* 0x0000b40013007a23 */ /* 0x002fcc0000010802 */
[----:B------:R1:W-:Y:S02]  /*5f90*/  MUFU.EX2 R206, R0 ;  /* 0x0000000000ce7308 */ /* 0x0003e40000000800 */
[----:B-1----:R-:W-:Y:S02]  /*5fa0*/  FFMA.FTZ R0, R20, c[0x0][0x2d0], -R2 ;  /* 0x0000b40014007a23 */ /* 0x002fe40000010802 */
[----:B------:R-:W1:Y:S04]  /*5fb0*/  LDSM.16.MT88.4 R20, [R185] ;  /* 0x00000000b914783b */ /* 0x000e680000004200 */
[----:B------:R4:W-:Y:S02]  /*5fc0*/  MUFU.EX2 R222, R0 ;  /* 0x0000000000de7308 */ /* 0x0009e40000000800 */
[----:B----4-:R-:W-:-:S05]  /*5fd0*/  FMUL.FTZ R0, R5, c[0x0][0x2d0] ;  /* 0x0000b40005007a20 */ /* 0x010fca0000410000 */
[----:B------:R-:W-:-:S05]  /*5fe0*/  FSEL R0, R0, RZ, P0 ;  /* 0x000000ff00007208 */ /* 0x000fca0000000000 */
[----:B------:R-:W-:-:S04]  /*5ff0*/  FFMA.FTZ R3, R6, c[0x0][0x2d0], -R0 ;  /* 0x0000b40006037a23 */ /* 0x000fc80000010800 */
[----:B------:R4:W-:Y:S02]  /*6000*/  MUFU.EX2 R200, R3 ;  /* 0x0000000300c87308 */ /* 0x0009e40000000800 */
[----:B----4-:R-:W-:Y:S02]  /*6010*/  FFMA.FTZ R3, R7, c[0x0][0x2d0], -R0 ;  /* 0x0000b40007037a23 */ /* 0x010fe40000010800 */
[----:B------:R-:W-:-:S04]  /*6020*/  FFMA.FTZ R7, R178, c[0x0][0x2d0], -R2 ;  /* 0x0000b400b2077a23 */ /* 0x000fc80000010802 */
[----:B------:R4:W5:Y:S08]  /*6030*/  MUFU.EX2 R6, R3 ;  /* 0x0000000300067308 */ /* 0x0009700000000800 */
[----:B------:R-:W-:Y:S01]  /*6040*/  MUFU.EX2 R227, R7 ;  /* 0x0000000700e37308 */ /* 0x000fe20000000800 */
[----:B----4-:R-:W-:Y:S01]  /*6050*/  FFMA.FTZ R3, R12, c[0x0][0x2d0], -R0 ;  /* 0x0000b4000c037a23 */ /* 0x010fe20000010800 */
[----:B---3--:R-:W-:Y:S01]  /*6060*/  F2FP.PACK_AB R12, R4, R196 ;  /* 0x000000c4040c723e */ /* 0x008fe200000000ff */
[----:B------:R-:W-:-:S05]  /*6070*/  FADD.FTZ R4, R196, R4 ;  /* 0x00000004c4047221 */ /* 0x000fca0000010000 */
[----:B------:R3:W-:Y:S01]  /*6080*/  MUFU.EX2 R201, R3 ;  /* 0x0000000300c97308 */ /* 0x0007e20000000800 */
[----:B--2---:R-:W-:Y:S02]  /*6090*/  FADD.FTZ R4, R202, R4 ;  /* 0x00000004ca047221 */ /* 0x004fe40000010000 */
[----:B---3--:R-:W-:Y:S01]  /*60a0*/  FFMA.FTZ R3, R13, c[0x0][0x2d0], -R0 ;  /* 0x0000b4000d037a23 */ /* 0x008fe20000010800 */
[----:B-----5:R-:W-:Y:S01]  /*60b0*/  F2FP.PACK_AB R13, R6, R200 ;  /* 0x000000c8060d723e */ /* 0x020fe200000000ff */
[----:B------:R-:W-:-:S03]  /*60c0*/  FADD.FTZ R6, R200, R6 ;  /* 0x00000006c8067221 */ /* 0x000fc60000010000 */
[----:B------:R2:W3:Y:S02]  /*60d0*/  MUFU.EX2 R203, R3 ;  /* 0x0000000300cb7308 */ /* 0x0004e40000000800 */
[----:B--2---:R-:W-:Y:S01]  /*60e0*/  FFMA.FTZ R3, R14, c[0x0][0x2d0], -R0 ;  /* 0x0000b4000e037a23 */ /* 0x004fe20000010800 */
[----:B------:R-:W-:-:S05]  /*60f0*/  F2FP.PACK_AB R14, R205, R202 ;  /* 0x000000cacd0e723e */ /* 0x000fca00000000ff */
[----:B------:R2:W-:Y:S02]  /*6100*/  MUFU.EX2 R216, R3 ;  /* 0x0000000300d87308 */ /* 0x0005e40000000800 */
[----:B--2---:R-:W-:Y:S01]  /*6110*/  FFMA.FTZ R3, R15, c[0x0][0x2d0], -R0 ;  /* 0x0000b4000f037a23 */ /* 0x004fe20000010800 */
[----:B---3--:R-:W-:-:S05]  /*6120*/  F2FP.PACK_AB R15, R203, R201 ;  /* 0x000000c9cb0f723e */ /* 0x008fca00000000ff */
[----:B------:R2:W3:Y:S02]  /*6130*/  MUFU.EX2 R218, R3 ;  /* 0x0000000300da7308 */ /* 0x0004e40000000800 */
[C---:B-1----:R-:W-:Y:S08]  /*6140*/  HMMA.16816.F32 R36, R12.reuse, R20, RZ ;  /* 0x000000140c24723c */ /* 0x042ff000000018ff */
[----:B------:R-:W-:Y:S01]  /*6150*/  HMMA.16816.F32 R44, R12, R10, RZ ;  /* 0x0000000a0c2c723c */ /* 0x000fe200000018ff */
[----:B--2---:R-:W-:-:S06]  /*6160*/  FFMA.FTZ R3, R18, c[0x0][0x2d0], -R0 ;  /* 0x0000b40012037a23 */ /* 0x004fcc0000010800 */
[----:B------:R-:W-:Y:S01]  /*6170*/  F2FP.PACK_AB R10, R220, R223 ;  /* 0x000000dfdc0a723e */ /* 0x000fe200000000ff */
[----:B------:R1:W-:Y:S01]  /*6180*/  MUFU.EX2 R217, R3 ;  /* 0x0000000300d97308 */ /* 0x0003e20000000800 */
[C---:B------:R-:W-:Y:S07]  /*6190*/  HMMA.16816.F32 R16, R12.reuse, R8, RZ ;  /* 0x000000080c10723c */ /* 0x040fee00000018ff */
[----:B------:R-:W-:Y:S01]  /*61a0*/  F2FP.PACK_AB R8, R222, R206 ;  /* 0x000000cede08723e */ /* 0x000fe200000000ff */
[----:B------:R-:W-:Y:S01]  /*61b0*/  HMMA.16816.F32 R28, R12, R22, RZ ;  /* 0x000000160c1c723c */ /* 0x000fe200000018ff */
[----:B---3--:R-:W-:Y:S01]  /*61c0*/  F2FP.PACK_AB R9, R218, R216 ;  /* 0x000000d8da09723e */ /* 0x008fe200000000ff */
[----:B-1----:R-:W-:-:S06]  /*61d0*/  FFMA.FTZ R3, R24, c[0x0][0x2d0], -R0 ;  /* 0x0000b40018037a23 */ /* 0x002fcc0000010800 */
[C---:B------:R-:W-:Y:S01]  /*61e0*/  HMMA.16816.F32 R20, R12.reuse, R34, RZ ;  /* 0x000000220c14723c */ /* 0x040fe200000018ff */
[----:B------:R-:W1:Y:S07]  /*61f0*/  MUFU.EX2 R215, R3 ;  /* 0x0000000300d77308 */ /* 0x000e6e0000000800 */
[----:B------:R-:W-:Y:S01]  /*6200*/  HMMA.16816.F32 R24, R12, R32, RZ ;  /* 0x000000200c18723c */ /* 0x000fe200000018ff */
[----:B------:R-:W-:Y:S01]  /*6210*/  LDSM.16.MT88.4 R32, [R185+0x3000] ;  /* 0x00300000b920783b */ /* 0x000fe20000004200 */
[----:B-1----:R-:W-:Y:S01]  /*6220*/  F2FP.PACK_AB R11, R215, R217 ;  /* 0x000000d9d70b723e */ /* 0x002fe200000000ff */
[----:B------:R-:W-:-:S04]  /*6230*/  FFMA.FTZ R3, R102, c[0x0][0x2d0], -R2 ;  /* 0x0000b40066037a23 */ /* 0x000fc80000010802 */
[----:B------:R1:W-:Y:S02]  /*6240*/  MUFU.EX2 R198, R3 ;  /* 0x0000000300c67308 */ /* 0x0003e40000000800 */
[----:B------:R-:W-:Y:S08]  /*6250*/  HMMA.16816.F32 R132, R8, R40, R16 ;  /* 0x000000280884723c */ /* 0x000ff00000001810 */
[----:B------:R-:W-:Y:S01]  /*6260*/  HMMA.16816.F32 R16, R12, R52, RZ ;  /* 0x000000340c10723c */ /* 0x000fe200000018ff */
[----:B-1----:R-:W-:-:S07]  /*6270*/  FFMA.FTZ R3, R103, c[0x0][0x2d0], -R2 ;  /* 0x0000b40067037a23 */ /* 0x002fce0000010802 */
[C---:B------:R-:W-:Y:S01]  /*6280*/  HMMA.16816.F32 R116, R8.reuse, R56, R36 ;  /* 0x000000380874723c */ /* 0x040fe20000001824 */
[----:B------:R-:W1:Y:S01]  /*6290*/  LDSM.16.MT88.4 R36, [R183+0x3800] ;  /* 0x00380000b724783b */ /* 0x000e620000004200 */
[----:B------:R2:W3:Y:S06]  /*62a0*/  MUFU.EX2 R212, R3 ;  /* 0x0000000300d47308 */ /* 0x0004ec0000000800 */
[C---:B------:R-:W-:Y:S01]  /*62b0*/  HMMA.16816.F32 R104, R8.reuse, R42, R44 ;  /* 0x0000002a0868723c */ /* 0x040fe2000000182c */
[----:B------:R-:W4:Y:S07]  /*62c0*/  LDSM.16.MT88.4 R40, [R184+0x3000] ;  /* 0x00300000b828783b */ /* 0x000f2e0000004200 */
[----:B------:R-:W-:Y:S01]  /*62d0*/  HMMA.16816.F32 R44, R8, R50, R20 ;  /* 0x00000032082c723c */ /* 0x000fe20000001814 */
[----:B--2---:R-:W-:-:S04]  /*62e0*/  FFMA.FTZ R3, R128, c[0x0][0x2d0], -R2 ;  /* 0x0000b40080037a23 */ /* 0x004fc80000010802 */
[----:B------:R2:W-:Y:S03]  /*62f0*/  MUFU.EX2 R214, R3 ;  /* 0x0000000300d67308 */ /* 0x0005e60000000800 */
[----:B------:R-:W-:Y:S08]  /*6300*/  HMMA.16816.F32 R108, R8, R64, R16 ;  /* 0x00000040086c723c */ /* 0x000ff00000001810 */
[----:B------:R-:W-:Y:S01]  /*6310*/  HMMA.16816.F32 R20, R12, R60, RZ ;  /* 0x0000003c0c14723c */ /* 0x000fe200000018ff */
[----:B--2---:R-:W-:-:S07]  /*6320*/  FFMA.FTZ R3, R129, c[0x0][0x2d0], -R2 ;  /* 0x0000b40081037a23 */ /* 0x004fce0000010802 */
[----:B------:R-:W-:Y:S01]  /*6330*/  HMMA.16816.F32 R16, R12, R62, RZ ;  /* 0x0000003e0c10723c */ /* 0x000fe200000018ff */
[----:B------:R2:W5:Y:S07]  /*6340*/  MUFU.EX2 R213, R3 ;  /* 0x0000000300d57308 */ /* 0x00056e0000000800 */
[C---:B------:R-:W-:Y:S08]  /*6350*/  HMMA.16816.F32 R112, R8.reuse, R48, R24 ;  /* 0x000000300870723c */ /* 0x040ff00000001818 */
[----:B-1----:R-:W-:Y:S01]  /*6360*/  HMMA.16816.F32 R92, R8, R36, R20 ;  /* 0x00000024085c723c */ /* 0x002fe20000001814 */
[----:B--2---:R-:W-:-:S04]  /*6370*/  FFMA.FTZ R3, R69, c[0x0][0x2d0], -R0 ;  /* 0x0000b40045037a23 */ /* 0x004fc80000010800 */
[----:B------:R1:W-:Y:S03]  /*6380*/  MUFU.EX2 R207, R3 ;  /* 0x0000000300cf7308 */ /* 0x0003e60000000800 */
[----:B------:R-:W-:Y:S01]  /*6390*/  HMMA.16816.F32 R80, R8, R38, R16 ;  /* 0x000000260850723c */ /* 0x000fe20000001810 */
[----:B------:R-:W2:Y:S07]  /*63a0*/  LDSM.16.MT88.4 R36, [R184+0x3800] ;  /* 0x00380000b824783b */ /* 0x000eae0000004200 */
[----:B----4-:R-:W-:Y:S01]  /*63b0*/  HMMA.16816.F32 R16, R12, R40, RZ ;  /* 0x000000280c10723c */ /* 0x010fe200000018ff */
[----:B-1----:R-:W-:-:S07]  /*63c0*/  FFMA.FTZ R3, R70, c[0x0][0x2d0], -R0 ;  /* 0x0000b40046037a23 */ /* 0x002fce0000010800 */
[----:B------:R-:W-:Y:S01]  /*63d0*/  HMMA.16816.F32 R24, R12, R54, RZ ;  /* 0x000000360c18723c */ /* 0x000fe200000018ff */
[----:B------:R1:W4:Y:S07]  /*63e0*/  MUFU.EX2 R208, R3 ;  /* 0x0000000300d07308 */ /* 0x00032e0000000800 */
[----:B------:R-:W-:Y:S01]  /*63f0*/  HMMA.16816.F32 R96, R8, R58, R28 ;  /* 0x0000003a0860723c */ /* 0x000fe2000000181c */
[----:B------:R-:W3:Y:S07]  /*6400*/  LDSM.16.MT88.4 R28, [R185+0x3800] ;  /* 0x00380000b91c783b */ /* 0x000eee0000004200 */
[----:B------:R-:W-:Y:S01]  /*6410*/  HMMA.16816.F32 R20, R12, R34, RZ ;  /* 0x000000220c14723c */ /* 0x000fe200000018ff */
[----:B-1----:R-:W-:-:S04]  /*6420*/  FFMA.FTZ R3, R100, c[0x0][0x2d0], -R0 ;  /* 0x0000b40064037a23 */ /* 0x002fc80000010800 */
[----:B------:R1:W-:Y:S03]  /*6430*/  MUFU.EX2 R210, R3 ;  /* 0x0000000300d27308 */ /* 0x0003e60000000800 */
[C---:B------:R-:W-:Y:S08]  /*6440*/  HMMA.16816.F32 R88, R8.reuse, R66, R24 ;  /* 0x000000420858723c */ /* 0x040ff00000001818 */
[----:B--2---:R-:W-:Y:S01]  /*6450*/  HMMA.16816.F32 R76, R8, R36, R16 ;  /* 0x00000024084c723c */ /* 0x004fe20000001810 */
[----:B------:R-:W2:Y:S01]  /*6460*/  LDSM.16.MT88.4 R16, [R186+0x3000] ;  /* 0x00300000ba10783b */ /* 0x000ea20000004200 */
[----:B-1----:R-:W-:-:S06]  /*6470*/  FFMA.FTZ R3, R101, c[0x0][0x2d0], -R0 ;  /* 0x0000b40065037a23 */ /* 0x002fcc0000010800 */
[----:B------:R-:W-:Y:S01]  /*6480*/  HMMA.16816.F32 R24, R12, R32, RZ ;  /* 0x000000200c18723c */ /* 0x000fe200000018ff */
[----:B------:R1:W1:Y:S07]  /*6490*/  MUFU.EX2 R209, R3 ;  /* 0x0000000300d17308 */ /* 0x00026e0000000800 */
[----:B---3--:R-:W-:Y:S08]  /*64a0*/  HMMA.16816.F32 R72, R8, R30, R20 ;  /* 0x0000001e0848723c */ /* 0x008ff00000001814 */
[----:B------:R-:W-:Y:S01]  /*64b0*/  HMMA.16816.F32 R20, R12, R42, RZ ;  /* 0x0000002a0c14723c */ /* 0x000fe200000018ff */
[----:B-1----:R-:W-:-:S04]  /*64c0*/  FFMA.FTZ R3, R141, c[0x0][0x2d0], -R2 ;  /* 0x0000b4008d037a23 */ /* 0x002fc80000010802 */
[----:B------:R1:W-:Y:S03]  /*64d0*/  MUFU.EX2 R141, R3 ;  /* 0x00000003008d7308 */ /* 0x0003e60000000800 */
[----:B------:R-:W-:Y:S08]  /*64e0*/  HMMA.16816.F32 R84, R8, R28, R24 ;  /* 0x0000001c0854723c */ /* 0x000ff00000001818 */
[----:B--2---:R-:W-:Y:S01]  /*64f0*/  HMMA.16816.F32 R24, R12, R16, RZ ;  /* 0x000000100c18723c */ /* 0x004fe200000018ff */
[----:B-1----:R-:W-:-:S07]  /*6500*/  FFMA.FTZ R3, R140, c[0x0][0x2d0], -R2 ;  /* 0x0000b4008c037a23 */ /* 0x002fce0000010802 */
[----:B------:R-:W-:Y:S01]  /*6510*/  HMMA.16816.F32 R12, R12, R18, RZ ;  /* 0x000000120c0c723c */ /* 0x000fe200000018ff */
[----:B------:R-:W1:Y:S01]  /*6520*/  LDSM.16.MT88.4 R16, [R186+0x3800] ;  /* 0x00380000ba10783b */ /* 0x000e620000004200 */
[----:B------:R2:W3:Y:S06]  /*6530*/  MUFU.EX2 R140, R3 ;  /* 0x00000003008c7308 */ /* 0x0004ec0000000800 */
[----:B------:R-:W-:Y:S01]  /*6540*/  HMMA.16816.F32 R64, R8, R38, R20 ;  /* 0x000000260840723c */ /* 0x000fe20000001814 */
[----:B--2---:R-:W-:-:S04]  /*6550*/  FFMA.FTZ R3, R139, c[0x0][0x2d0], -R2 ;  /* 0x0000b4008b037a23 */ /* 0x004fc80000010802 */
[----:B------:R2:W-:Y:S02]  /*6560*/  MUFU.EX2 R197, R3 ;  /* 0x0000000300c57308 */ /* 0x0005e40000000800 */
[----:B--2---:R-:W-:Y:S01]  /*6570*/  FFMA.FTZ R3, R138, c[0x0][0x2d0], -R2 ;  /* 0x0000b4008a037a23 */ /* 0x004fe20000010802 */
[C---:B-1----:R-:W-:Y:S05]  /*6580*/  HMMA.16816.F32 R60, R8.reuse, R16, R24 ;  /* 0x00000010083c723c */ /* 0x042fea0000001818 */
[----:B------:R1:W2:Y:S03]  /*6590*/  MUFU.EX2 R139, R3 ;  /* 0x00000003008b7308 */ /* 0x0002a60000000800 */
[----:B------:R-:W-:Y:S01]  /*65a0*/  HMMA.16816.F32 R16, R8, R18, R12 ;  /* 0x000000120810723c */ /* 0x000fe2000000180c */
[----:B------:R-:W2:Y:S06]  /*65b0*/  LDSM.16.MT88.4 R12, [R183+0x1000] ;  /* 0x00100000b70c783b */ /* 0x000eac0000004200 */
[----:B------:R-:W-:-:S02]  /*65c0*/  F2FP.PACK_AB R8, R212, R198 ;  /* 0x000000c6d408723e */ /* 0x000fc400000000ff */
[----:B-----5:R-:W-:Y:S01]  /*65d0*/  F2FP.PACK_AB R10, R213, R214 ;  /* 0x000000d6d50a723e */ /* 0x020fe200000000ff */
[--C-:B-1----:R-:W-:Y:S01]  /*65e0*/  FFMA.FTZ R3, R131, c[0x0][0x2d0], -R0.reuse ;  /* 0x0000b40083037a23 */ /* 0x102fe20000010800 */
[----:B----4-:R-:W-:Y:S02]  /*65f0*/  F2FP.PACK_AB R9, R208, R207 ;  /* 0x000000cfd009723e */ /* 0x010fe400000000ff */
[----:B------:R-:W-:Y:S01]  /*6600*/  F2FP.PACK_AB R11, R209, R210 ;  /* 0x000000d2d10b723e */ /* 0x000fe200000000ff */
[----:B------:R1:W-:Y:S02]  /*6610*/  MUFU.EX2 R138, R3 ;  /* 0x00000003008a7308 */ /* 0x0003e40000000800 */
[----:B-1----:R-:W-:-:S04]  /*6620*/  FFMA.FTZ R3, R130, c[0x0][0x2d0], -R0 ;  /* 0x0000b40082037a23 */ /* 0x002fc80000010800 */
[C---:B--2---:R-:W-:Y:S02]  /*6630*/  HMMA.16816.F32 R56, R8.reuse, R12, R132 ;  /* 0x0000000c0838723c */ /* 0x044fe40000001884 */
[----:B------:R1:W2:Y:S06]  /*6640*/  MUFU.EX2 R135, R3 ;  /* 0x0000000300877308 */ /* 0x0002ac0000000800 */
[----:B------:R-:W-:Y:S01]  /*6650*/  HMMA.16816.F32 R36, R8, R14, R104 ;  /* 0x0000000e0824723c */ /* 0x000fe20000001868 */
[----:B------:R-:W4:Y:S01]  /*6660*/  LDSM.16.MT88.4 R12, [R185+0x1000] ;  /* 0x00100000b90c783b */ /* 0x000f220000004200 */
[----:B-1----:R-:W-:-:S04]  /*6670*/  FFMA.FTZ R3, R137, c[0x0][0x2d0], -R0 ;  /* 0x0000b40089037a23 */ /* 0x002fc80000010800 */
[----:B------:R1:W-:Y:S02]  /*6680*/  MUFU.EX2 R137, R3 ;  /* 0x0000000300897308 */ /* 0x0003e40000000800 */
[----:B-1----:R-:W-:-:S06]  /*6690*/  FFMA.FTZ R3, R136, c[0x0][0x2d0], -R0 ;  /* 0x0000b40088037a23 */ /* 0x002fcc0000010800 */
[----:B------:R1:W5:Y:S01]  /*66a0*/  MUFU.EX2 R136, R3 ;  /* 0x0000000300887308 */ /* 0x0003620000000800 */
[C---:B----4-:R-:W-:Y:S08]  /*66b0*/  HMMA.16816.F32 R52, R8.reuse, R12, R116 ;  /* 0x0000000c0834723c */ /* 0x050ff00000001874 */
[----:B------:R-:W-:Y:S01]  /*66c0*/  HMMA.16816.F32 R32, R8, R14, R96 ;  /* 0x0000000e0820723c */ /* 0x000fe20000001860 */
[----:B------:R-:W4:Y:S01]  /*66d0*/  LDSM.16.MT88.4 R12, [R184+0x1000] ;  /* 0x00100000b80c783b */ /* 0x000f220000004200 */
[----:B-1----:R-:W-:-:S04]  /*66e0*/  FFMA.FTZ R3, R177, c[0x0][0x2d0], -R2 ;  /* 0x0000b400b1037a23 */ /* 0x002fc80000010802 */
[----:B------:R1:W1:Y:S02]  /*66f0*/  MUFU.EX2 R132, R3 ;  /* 0x0000000300847308 */ /* 0x0002640000000800 */
[----:B-1----:R-:W-:-:S06]  /*6700*/  FFMA.FTZ R3, R176, c[0x0][0x2d0], -R2 ;  /* 0x0000b400b0037a23 */ /* 0x002fcc0000010802 */
[----:B------:R1:W1:Y:S01]  /*6710*/  MUFU.EX2 R70, R3 ;  /* 0x0000000300467308 */ /* 0x0002620000000800 */
[C---:B----4-:R-:W-:Y:S01]  /*6720*/  HMMA.16816.F32 R48, R8.reuse, R12, R112 ;  /* 0x0000000c0830723c */ /* 0x050fe20000001870 */
[--C-:B-1----:R-:W-:Y:S01]  /*6730*/  FFMA.FTZ R3, R151, c[0x0][0x2d0], -R2.reuse ;  /* 0x0000b40097037a23 */ /* 0x102fe20000010802 */
[----:B------:R-:W-:Y:S05]  /*6740*/  LDSM.16.MT88.4 R112, [R183+0x2800] ;  /* 0x00280000b770783b */ /* 0x000fea0000004200 */
[----:B------:R1:W-:Y:S01]  /*6750*/  MUFU.EX2 R134, R3 ;  /* 0x0000000300867308 */ /* 0x0003e20000000800 */
[----:B------:R-:W-:Y:S01]  /*6760*/  HMMA.16816.F32 R28, R8, R14, R44 ;  /* 0x0000000e081c723c */ /* 0x000fe2000000182c */
[----:B------:R-:W4:Y:S01]  /*6770*/  LDSM.16.MT88.4 R12, [R186+0x1000] ;  /* 0x00100000ba0c783b */ /* 0x000f220000004200 */
[----:B-1----:R-:W-:-:S05]  /*6780*/  FFMA.FTZ R3, R150, c[0x0][0x2d0], -R2 ;  /* 0x0000b40096037a23 */ /* 0x002fca0000010802 */
[----:B------:R1:W-:Y:S02]  /*6790*/  MUFU.EX2 R133, R3 ;  /* 0x0000000300857308 */ /* 0x0003e40000000800 */
[----:B-1----:R-:W-:Y:S01]  /*67a0*/  FFMA.FTZ R3, R147, c[0x0][0x2d0], -R0 ;  /* 0x0000b40093037a23 */ /* 0x002fe20000010800 */
[C---:B----4-:R-:W-:Y:S08]  /*67b0*/  HMMA.16816.F32 R44, R8.reuse, R12, R108 ;  /* 0x0000000c082c723c */ /* 0x050ff0000000186c */
        /* <DEDUP_REMOVED lines=15> */
[----:B------:R-:W-:Y:S02]  /*68b0*/  F2FP.PACK_AB R10, R139, R197 ;  /* 0x000000c58b0a723e */ /* 0x000fe400000000ff */
[----:B--2---:R-:W-:Y:S02]  /*68c0*/  F2FP.PACK_AB R9, R135, R138 ;  /* 0x0000008a8709723e */ /* 0x004fe400000000ff */
[----:B-----5:R-:W-:-:S07]  /*68d0*/  F2FP.PACK_AB R11, R136, R137 ;  /* 0x00000089880b723e */ /* 0x020fce00000000ff */
        /* <DEDUP_REMOVED lines=8> */
[----:B------:R-:W1:Y:S01]  /*6960*/  LDSM.16.MT88.4 R12, [R186+0x1800] ;  /* 0x00180000ba0c783b */ /* 0x000e620000004200 */
[----:B------:R2:W3:Y:S05]  /*6970*/  MUFU.EX2 R30, R3 ;  /* 0x00000003001e7308 */ /* 0x0004ea0000000800 */
[----:B------:R-:W-:-:S06]  /*6980*/  FFMA.FTZ R28, R142, c[0x0][0x2d0], -R0 ;  /* 0x0000b4008e1c7a23 */ /* 0x000fcc0000010800 */
[----:B------:R-:W-:Y:S01]  /*6990*/  MUFU.EX2 R28, R28 ;  /* 0x0000001c001c7308 */ /* 0x000fe20000000800 */
[----:B--2---:R-:W-:-:S07]  /*69a0*/  FFMA.FTZ R3, R146, c[0x0][0x2d0], -R0 ;  /* 0x0000b40092037a23 */ /* 0x004fce0000010800 */
[----:B------:R2:W4:Y:S02]  /*69b0*/  MUFU.EX2 R29, R3 ;  /* 0x00000003001d7308 */ /* 0x0005240000000800 */
[----:B--2---:R-:W-:Y:S01]  /*69c0*/  FFMA.FTZ R3, R145, c[0x0][0x2d0], -R0 ;  /* 0x0000b40091037a23 */ /* 0x004fe20000010800 */
[C---:B-1----:R-:W-:Y:S05]  /*69d0*/  HMMA.16816.F32 R96, R8.reuse, R12, R44 ;  /* 0x0000000c0860723c */ /* 0x042fea000000182c */
[----:B------:R1:W2:Y:S03]  /*69e0*/  MUFU.EX2 R69, R3 ;  /* 0x0000000300457308 */ /* 0x0002a60000000800 */
[----:B------:R-:W-:Y:S01]  /*69f0*/  HMMA.16816.F32 R88, R8, R14, R24 ;  /* 0x0000000e0858723c */ /* 0x000fe20000001818 */
[----:B------:R-:W5:Y:S06]  /*6a00*/  LDSM.16.MT88.4 R12, [R183+0x4800] ;  /* 0x00480000b70c783b */ /* 0x000f6c0000004200 */
[----:B------:R-:W-:-:S02]  /*6a10*/  FFMA.FTZ R26, R194, c[0x0][0x2d0], -R2 ;  /* 0x0000b400c21a7a23 */ /* 0x000fc40000010802 */
[----:B-1----:R-:W-:Y:S02]  /*6a20*/  FFMA.FTZ R3, R148, c[0x0][0x2d0], -R0 ;  /* 0x0000b40094037a23 */ /* 0x002fe40000010800 */
[--C-:B------:R-:W-:Y:S02]  /*6a30*/  FFMA.FTZ R25, R193, c[0x0][0x2d0], -R2.reuse ;  /* 0x0000b400c1197a23 */ /* 0x100fe40000010802 */
[----:B------:R1:W-:Y:S01]  /*6a40*/  MUFU.EX2 R31, R3 ;  /* 0x00000003001f7308 */ /* 0x0003e20000000800 */
[----:B------:R-:W-:Y:S02]  /*6a50*/  FFMA.FTZ R24, R179, c[0x0][0x2d0], -R2 ;  /* 0x0000b400b3187a23 */ /* 0x000fe40000010802 */
[----:B------:R-:W-:Y:S02]  /*6a60*/  FADD.FTZ R2, R205, R4 ;  /* 0x00000004cd027221 */ /* 0x000fe40000010000 */
[--C-:B------:R-:W-:Y:S02]  /*6a70*/  FFMA.FTZ R4, R144, c[0x0][0x2d0], -R0.reuse ;  /* 0x0000b40090047a23 */ /* 0x100fe40000010800 */
[----:B------:R-:W-:Y:S01]  /*6a80*/  FFMA.FTZ R27, R143, c[0x0][0x2d0], -R0 ;  /* 0x0000b4008f1b7a23 */ /* 0x000fe20000010800 */
[----:B------:R-:W2:Y:S01]  /*6a90*/  MUFU.EX2 R26, R26 ;  /* 0x0000001a001a7308 */ /* 0x000ea20000000800 */
[----:B-1----:R-:W-:-:S07]  /*6aa0*/  FADD.FTZ R3, R201, R6 ;  /* 0x00000006c9037221 */ /* 0x002fce0000010000 */
[----:B------:R-:W1:Y:S01]  /*6ab0*/  MUFU.EX2 R25, R25 ;  /* 0x0000001900197308 */ /* 0x000e620000000800 */
[----:B------:R-:W-:Y:S02]  /*6ac0*/  FFMA.FTZ R6, R149, c[0x0][0x2d0], -R0 ;  /* 0x0000b40095067a23 */ /* 0x000fe40000010800 */
[----:B------:R-:W-:Y:S02]  /*6ad0*/  FADD.FTZ R0, R206, R2 ;  /* 0x00000002ce007221 */ /* 0x000fe40000010000 */
[----:B------:R-:W-:Y:S02]  /*6ae0*/  FADD.FTZ R2, R203, R3 ;  /* 0x00000003cb027221 */ /* 0x000fe40000010000 */
[----:B------:R-:W-:Y:S01]  /*6af0*/  FADD.FTZ R0, R222, R0 ;  /* 0x00000000de007221 */ /* 0x000fe20000010000 */
[----:B------:R-:W-:Y:S01]  /*6b00*/  MUFU.EX2 R24, R24 ;  /* 0x0000001800187308 */ /* 0x000fe20000000800 */
[----:B------:R-:W-:Y:S01]  /*6b10*/  FADD.FTZ R2, R216, R2 ;  /* 0x00000002d8027221 */ /* 0x000fe20000010000 */
[----:B-----5:R-:W-:Y:S01]  /*6b20*/  HMMA.16816.F32 R80, R8, R12, R40 ;  /* 0x0000000c0850723c */ /* 0x020fe20000001828 */
[----:B------:R-:W-:-:S02]  /*6b30*/  FADD.FTZ R0, R223, R0 ;  /* 0x00000000df007221 */ /* 0x000fc40000010000 */
[----:B------:R-:W-:Y:S02]  /*6b40*/  FADD.FTZ R2, R218, R2 ;  /* 0x00000002da027221 */ /* 0x000fe40000010000 */
[----:B------:R-:W-:Y:S01]  /*6b50*/  FADD.FTZ R0, R220, R0 ;  /* 0x00000000dc007221 */ /* 0x000fe20000010000 */
[----:B------:R-:W5:Y:S01]  /*6b60*/  MUFU.EX2 R6, R6 ;  /* 0x0000000600067308 */ /* 0x000f620000000800 */
[----:B------:R-:W-:Y:S01]  /*6b70*/  FADD.FTZ R2, R217, R2 ;  /* 0x00000002d9027221 */ /* 0x000fe20000010000 */
[----:B------:R-:W-:Y:S01]  /*6b80*/  HMMA.16816.F32 R36, R8, R14, R20 ;  /* 0x0000000e0824723c */ /* 0x000fe20000001814 */
[----:B------:R-:W1:Y:S01]  /*6b90*/  LDSM.16.MT88.4 R12, [R185+0x4800] ;  /* 0x00480000b90c783b */ /* 0x000e620000004200 */
[----:B------:R-:W-:Y:S02]  /*6ba0*/  FADD.FTZ R3, R198, R0 ;  /* 0x00000000c6037221 */ /* 0x000fe40000010000 */
[----:B------:R-:W-:Y:S01]  /*6bb0*/  FADD.FTZ R0, R215, R2 ;  /* 0x00000002d7007221 */ /* 0x000fe20000010000 */
[----:B------:R-:W-:Y:S01]  /*6bc0*/  LDSM.16.MT88.4 R20, [R184+0x2000] ;  /* 0x00200000b814783b */ /* 0x000fe20000004200 */
[----:B------:R5:W1:Y:S01]  /*6bd0*/  MUFU.EX2 R7, R4 ;  /* 0x0000000400077308 */ /* 0x000a620000000800 */
[----:B------:R-:W-:-:S02]  /*6be0*/  FADD.FTZ R2, R212, R3 ;  /* 0x00000003d4027221 */ /* 0x000fc40000010000 */
[----:B------:R-:W-:Y:S02]  /*6bf0*/  FADD.FTZ R0, R207, R0 ;  /* 0x00000000cf007221 */ /* 0x000fe40000010000 */
[----:B------:R-:W-:Y:S02]  /*6c00*/  FADD.FTZ R2, R214, R2 ;  /* 0x00000002d6027221 */ /* 0x000fe40000010000 */
[----:B------:R-:W-:Y:S01]  /*6c10*/  FADD.FTZ R0, R208, R0 ;  /* 0x00000000d0007221 */ /* 0x000fe20000010000 */
[----:B------:R-:W1:Y:S01]  /*6c20*/  MUFU.EX2 R27, R27 ;  /* 0x0000001b001b7308 */ /* 0x000e620000000800 */
        /* <DEDUP_REMOVED lines=12> */
[----:B------:R-:W-:Y:S01]  /*6cf0*/  FADD.FTZ R2, R70, R2 ;  /* 0x0000000246027221 */ /* 0x000fe20000010000 */
[----:B-1----:R-:W-:Y:S01]  /*6d00*/  HMMA.16816.F32 R128, R8, R12, R84 ;  /* 0x0000000c0880723c */ /* 0x002fe20000001854 */
[----:B---3--:R-:W-:Y:S02]  /*6d10*/  FADD.FTZ R0, R30, R0 ;  /* 0x000000001e007221 */ /* 0x008fe40000010000 */
[----:B------:R-:W-:-:S02]  /*6d20*/  FADD.FTZ R2, R134, R2 ;  /* 0x0000000286027221 */ /* 0x000fc40000010000 */
[----:B----4-:R-:W-:Y:S02]  /*6d30*/  FADD.FTZ R0, R29, R0 ;  /* 0x000000001d007221 */ /* 0x010fe40000010000 */
[----:B------:R-:W-:Y:S01]  /*6d40*/  FADD.FTZ R2, R133, R2 ;  /* 0x0000000285027221 */ /* 0x000fe20000010000 */
[----:B------:R-:W-:Y:S01]  /*6d50*/  HMMA.16816.F32 R72, R8, R14, R72 ;  /* 0x0000000e0848723c */ /* 0x000fe20000001848 */
[----:B------:R-:W1:Y:S01]  /*6d60*/  LDSM.16.MT88.4 R12, [R184+0x4800] ;  /* 0x00480000b80c783b */ /* 0x000e620000004200 */
[----:B--2---:R-:W-:Y:S02]  /*6d70*/  FADD.FTZ R0, R69, R0 ;  /* 0x0000000045007221 */ /* 0x004fe40000010000 */
[----:B------:R-:W-:Y:S02]  /*6d80*/  FADD.FTZ R2, R26, R2 ;  /* 0x000000021a027221 */ /* 0x000fe40000010000 */
[----:B------:R-:W-:Y:S02]  /*6d90*/  FADD.FTZ R0, R31, R0 ;  /* 0x000000001f007221 */ /* 0x000fe40000010000 */
[----:B------:R-:W-:-:S02]  /*6da0*/  FADD.FTZ R3, R25, R2 ;  /* 0x0000000219037221 */ /* 0x000fc40000010000 */
[----:B-----5:R-:W-:Y:S01]  /*6db0*/  FADD.FTZ R4, R6, R0 ;  /* 0x0000000006047221 */ /* 0x020fe20000010000 */
[----:B------:R-:W-:Y:S01]  /*6dc0*/  MOV R0, R244 ;  /* 0x000000f400007202 */ /* 0x000fe20000000f00 */
[----:B------:R-:W-:Y:S02]  /*6dd0*/  FADD.FTZ R3, R24, R3 ;  /* 0x0000000318037221 */ /* 0x000fe40000010000 */
[----:B------:R-:W-:-:S04]  /*6de0*/  FADD.FTZ R2, R7, R4 ;  /* 0x0000000407027221 */ /* 0x000fc80000010000 */
[----:B------:R-:W-:-:S04]  /*6df0*/  FADD.FTZ R2, R27, R2 ;  /* 0x000000021b027221 */ /* 0x000fc80000010000 */
[----:B------:R-:W-:Y:S01]  /*6e00*/  FADD.FTZ R228, R28, R2 ;  /* 0x000000021ce47221 */ /* 0x000fe20000010000 */
[C---:B-1----:R-:W-:Y:S08]  /*6e10*/  HMMA.16816.F32 R48, R8.reuse, R12, R76 ;  /* 0x0000000c0830723c */ /* 0x042ff0000000184c */
[----:B------:R-:W-:Y:S01]  /*6e20*/  HMMA.16816.F32 R44, R8, R14, R64 ;  /* 0x0000000e082c723c */ /* 0x000fe20000001840 */
[----:B------:R-:W1:Y:S06]  /*6e30*/  LDSM.16.MT88.4 R12, [R186+0x4800] ;  /* 0x00480000ba0c783b */ /* 0x000e6c0000004200 */
[----:B------:R-:W-:-:S02]  /*6e40*/  F2FP.PACK_AB R64, R25, R26 ;  /* 0x0000001a1940723e */ /* 0x000fc400000000ff */
[C---:B------:R-:W-:Y:S01]  /*6e50*/  F2FP.PACK_AB R66, R227.reuse, R24 ;  /* 0x00000018e342723e */ /* 0x040fe200000000ff */
[----:B------:R-:W-:Y:S01]  /*6e60*/  FADD.FTZ R227, R227, R3 ;  /* 0x00000003e3e37221 */ /* 0x000fe20000010000 */
[----:B------:R-:W-:Y:S01]  /*6e70*/  F2FP.PACK_AB R65, R7, R6 ;  /* 0x000000060741723e */ /* 0x000fe200000000ff */
[----:B------:R-:W-:Y:S01]  /*6e80*/  @P1 IMAD.HI.U32 R6, R244, c[0x0][0x2c8], RZ ;  /* 0x0000b200f4061a27 */ /* 0x000fe200078e00ff */
[----:B------:R-:W-:-:S04]  /*6e90*/  F2FP.PACK_AB R67, R28, R27 ;  /* 0x0000001b1c43723e */ /* 0x000fc800000000ff */
[----:B------:R-:W-:Y:S02]  /*6ea0*/  @P1 SHF.R.U32.HI R0, RZ, c[0x0][0x2cc], R6 ;  /* 0x0000b300ff001a19 */ /* 0x000fe40000011606 */
[----:B------:R-:W-:Y:S02]  /*6eb0*/  ISETP.GE.AND P1, PT, R225, 0x1, PT ;  /* 0x00000001e100780c */ /* 0x000fe40003f26270 */
[----:B------:R-:W-:-:S04]  /*6ec0*/  IADD3 R0, R224, R0, RZ ;  /* 0x00000000e0007210 */ /* 0x000fc80007ffe0ff */
[----:B------:R-:W-:Y:S01]  /*6ed0*/  IADD3 R3, R0, c[0x0][0x328], RZ ;  /* 0x0000ca0000037a10 */ /* 0x000fe20007ffe0ff */
[C---:B-1----:R-:W-:Y:S08]  /*6ee0*/  HMMA.16816.F32 R40, R8.reuse, R12, R60 ;  /* 0x0000000c0828723c */ /* 0x042ff0000000183c */
[----:B------:R-:W-:Y:S01]  /*6ef0*/  HMMA.16816.F32 R32, R8, R14, R16 ;  /* 0x0000000e0820723c */ /* 0x000fe20000001810 */
[----:B------:R-:W1:Y:S04]  /*6f00*/  LDSM.16.MT88.4 R16, [R183+0x2000] ;  /* 0x00200000b710783b */ /* 0x000e680000004200 */
[----:B------:R-:W2:Y:S02]  /*6f10*/  LDSM.16.MT88.4 R12, [R185+0x2000] ;  /* 0x00200000b90c783b */ /* 0x000ea40000004200 */
[----:B------:R-:W-:-:S02]  /*6f20*/  F2FP.PACK_AB R8, R70, R132 ;  /* 0x000000844608723e */ /* 0x000fc400000000ff */
[----:B------:R-:W-:Y:S02]  /*6f30*/  F2FP.PACK_AB R10, R133, R134 ;  /* 0x00000086850a723e */ /* 0x000fe400000000ff */
[----:B------:R-:W-:Y:S02]  /*6f40*/  F2FP.PACK_AB R9, R29, R30 ;  /* 0x0000001e1d09723e */ /* 0x000fe400000000ff */
[----:B------:R-:W-:-:S07]  /*6f50*/  F2FP.PACK_AB R11, R31, R69 ;  /* 0x000000451f0b723e */ /* 0x000fce00000000ff */
[C---:B------:R-:W-:Y:S08]  /*6f60*/  HMMA.16816.F32 R100, R8.reuse, R20, R100 ;  /* 0x000000140864723c */ /* 0x040ff00000001864 */
[C---:B------:R-:W-:Y:S01]  /*6f70*/  HMMA.16816.F32 R60, R8.reuse, R22, R104 ;  /* 0x00000016083c723c */ /* 0x040fe20000001868 */
[----:B------:R-:W3:Y:S04]  /*6f80*/  LDSM.16.MT88.4 R20, [R185+0x5000] ;  /* 0x00500000b914783b */ /* 0x000ee80000004200 */
[----:B------:R-:W4:Y:S03]  /*6f90*/  LDSM.16.MT88.4 R104, [R185+0x2800] ;  /* 0x00280000b968783b */ /* 0x000f260000004200 */
[C---:B-1----:R-:W-:Y:S08]  /*6fa0*/  HMMA.16816.F32 R116, R8.reuse, R16, R116 ;  /* 0x000000100874723c */ /* 0x042ff00000001874 */
[C---:B------:R-:W-:Y:S01]  /*6fb0*/  HMMA.16816.F32 R52, R8.reuse, R18, R92 ;  /* 0x000000120834723c */ /* 0x040fe2000000185c */
[----:B------:R-:W1:Y:S07]  /*6fc0*/  LDSM.16.MT88.4 R16, [R186+0x2000] ;  /* 0x00200000ba10783b */ /* 0x000e6e0000004200 */
[C---:B--2---:R-:W-:Y:S08]  /*6fd0*/  HMMA.16816.F32 R108, R8.reuse, R12, R108 ;  /* 0x0000000c086c723c */ /* 0x044ff0000000186c */
[C---:B------:R-:W-:Y:S01]  /*6fe0*/  HMMA.16816.F32 R56, R8.reuse, R14, R56 ;  /* 0x0000000e0838723c */ /* 0x040fe20000001838 */
[----:B------:R-:W2:Y:S07]  /*6ff0*/  LDSM.16.MT88.4 R12, [R183+0x5000] ;  /* 0x00500000b70c783b */ /* 0x000eae0000004200 */
[----:B---3--:R-:W-:Y:S08]  /*7000*/  HMMA.16816.F32 R128, R8, R20, R128 ;  /* 0x000000140880723c */ /* 0x008ff00000001880 */
[----:B----4-:R-:W-:Y:S08]  /*7010*/  HMMA.16816.F32 R108, R64, R104, R108 ;  /* 0x00000068406c723c */ /* 0x010ff0000000186c */
[C---:B------:R-:W-:Y:S01]  /*7020*/  HMMA.16816.F32 R20, R8.reuse, R22, R72 ;  /* 0x000000160814723c */ /* 0x040fe20000001848 */
[----:B------:R-:W-:Y:S07]  /*7030*/  LDSM.16.MT88.4 R72, [R185+0x5800] ;  /* 0x00580000b948783b */ /* 0x000fee0000004200 */
[C---:B-1----:R-:W-:Y:S01]  /*7040*/  HMMA.16816.F32 R92, R8.reuse, R16, R96 ;  /* 0x00000010085c723c */ /* 0x042fe20000001860 */
[----:B------:R-:W-:Y:S07]  /*7050*/  LDSM.16.MT88.4 R96, [R184+0x2800] ;  /* 0x00280000b860783b */ /* 0x000fee0000004200 */
[C---:B------:R-:W-:Y:S01]  /*7060*/  HMMA.16816.F32 R76, R8.reuse, R18, R88 ;  /* 0x00000012084c723c */ /* 0x040fe20000001858 */
[----:B------:R-:W1:Y:S04]  /*7070*/  LDSM.16.MT88.4 R16, [R184+0x5000] ;  /* 0x00500000b810783b */ /* 0x000e680000004200 */
[----:B------:R-:W-:Y:S03]  /*7080*/  LDSM.16.MT88.4 R88, [R186+0x2800] ;  /* 0x00280000ba58783b */ /* 0x000fe60000004200 */
[C---:B--2---:R-:W-:Y:S01]  /*7090*/  HMMA.16816.F32 R84, R8.reuse, R12, R80 ;  /* 0x0000000c0854723c */ /* 0x044fe20000001850 */
[----:B------:R-:W-:Y:S07]  /*70a0*/  LDSM.16.MT88.4 R80, [R183+0x5800] ;  /* 0x00580000b750783b */ /* 0x000fee0000004200 */
[----:B------:R-:W-:Y:S01]  /*70b0*/  HMMA.16816.F32 R36, R8, R14, R36 ;  /* 0x0000000e0824723c */ /* 0x000fe20000001824 */
[----:B------:R-:W2:Y:S07]  /*70c0*/  LDSM.16.MT88.4 R12, [R186+0x5000] ;  /* 0x00500000ba0c783b */ /* 0x000eae0000004200 */
[C---:B------:R-:W-:Y:S01]  /*70d0*/  HMMA.16816.F32 R104, R64.reuse, R106, R56 ;  /* 0x0000006a4068723c */ /* 0x040fe20000001838 */
[----:B------:R-:W3:Y:S07]  /*70e0*/  LDSM.16.MT88.4 R56, [R184+0x5800] ;  /* 0x00580000b838783b */ /* 0x000eee0000004200 */
[C---:B------:R-:W-:Y:S08]  /*70f0*/  HMMA.16816.F32 R116, R64.reuse, R112, R116 ;  /* 0x000000704074723c */ /* 0x040ff00000001874 */
[----:B------:R-:W-:Y:S08]  /*7100*/  HMMA.16816.F32 R112, R64, R114, R52 ;  /* 0x000000724070723c */ /* 0x000ff00000001834 */
[C---:B-1----:R-:W-:Y:S08]  /*7110*/  HMMA.16816.F32 R48, R8.reuse, R16, R48 ;  /* 0x000000100830723c */ /* 0x042ff00000001830 */
[C---:B------:R-:W-:Y:S08]  /*7120*/  HMMA.16816.F32 R44, R8.reuse, R18, R44 ;  /* 0x00000012082c723c */ /* 0x040ff0000000182c */
[C---:B--2---:R-:W-:Y:S08]  /*7130*/  HMMA.16816.F32 R40, R8.reuse, R12, R40 ;  /* 0x0000000c0828723c */ /* 0x044ff00000001828 */
[----:B------:R-:W-:Y:S01]  /*7140*/  HMMA.16816.F32 R32, R8, R14, R32 ;  /* 0x0000000e0820723c */ /* 0x000fe20000001820 */
[----:B------:R-:W1:Y:S07]  /*7150*/  LDSM.16.MT88.4 R8, [R186+0x5800] ;  /* 0x00580000ba08783b */ /* 0x000e6e0000004200 */
[C---:B------:R-:W-:Y:S08]  /*7160*/  HMMA.16816.F32 R92, R64.reuse, R88, R92 ;  /* 0x00000058405c723c */ /* 0x040ff0000000185c */
[C---:B------:R-:W-:Y:S08]  /*7170*/  HMMA.16816.F32 R100, R64.reuse, R96, R100 ;  /* 0x000000604064723c */ /* 0x040ff00000001864 */
[C---:B------:R-:W-:Y:S08]  /*7180*/  HMMA.16816.F32 R88, R64.reuse, R90, R76 ;  /* 0x0000005a4058723c */ /* 0x040ff0000000184c */
[C---:B------:R-:W-:Y:S08]  /*7190*/  HMMA.16816.F32 R96, R64.reuse, R98, R60 ;  /* 0x000000624060723c */ /* 0x040ff0000000183c */
[C---:B------:R-:W-:Y:S08]  /*71a0*/  HMMA.16816.F32 R84, R64.reuse, R80, R84 ;  /* 0x000000504054723c */ /* 0x040ff00000001854 */
[C---:B------:R-:W-:Y:S08]  /*71b0*/  HMMA.16816.F32 R76, R64.reuse, R72, R128 ;  /* 0x00000048404c723c */ /* 0x040ff00000001880 */
[C---:B---3--:R-:W-:Y:S08]  /*71c0*/  HMMA.16816.F32 R52, R64.reuse, R56, R48 ;  /* 0x000000384034723c */ /* 0x048ff00000001830 */
[C---:B------:R-:W-:Y:S08]  /*71d0*/  HMMA.16816.F32 R80, R64.reuse, R82, R36 ;  /* 0x000000524050723c */ /* 0x040ff00000001824 */
[C---:B------:R-:W-:Y:S08]  /*71e0*/  HMMA.16816.F32 R72, R64.reuse, R74, R20 ;  /* 0x0000004a4048723c */ /* 0x040ff00000001814 */
[C---:B------:R-:W-:Y:S08]  /*71f0*/  HMMA.16816.F32 R56, R64.reuse, R58, R44 ;  /* 0x0000003a4038723c */ /* 0x040ff0000000182c */
[C---:B-1----:R-:W-:Y:S08]  /*7200*/  HMMA.16816.F32 R60, R64.reuse, R8, R40 ;  /* 0x00000008403c723c */ /* 0x042ff00000001828 */
[----:B------:R-:W-:Y:S01]  /*7210*/  HMMA.16816.F32 R64, R64, R10, R32 ;  /* 0x0000000a4040723c */ /* 0x000fe20000001820 */
[----:B------:R-:W-:Y:S07]  /*7220*/  @!P1 BRA `(.L_x_709) ;  /* 0x0000013000009947 */ /* 0x000fee0003800000 */
[C---:B------:R-:W-:Y:S01]  /*7230*/  ISETP.GT.AND P0, PT, R0.reuse, RZ, PT ;  /* 0x000000ff0000720c */ /* 0x040fe20003f04270 */
[----:B------:R-:W-:Y:S01]  /*7240*/  BSSY B0, `(.L_x_710) ;  /* 0x000000e000007945 */ /* 0x000fe20003800000 */
[----:B------:R-:W-:-:S11]  /*7250*/  IADD3 R2, R0, -0x1, RZ ;  /* 0xffffffff00027810 */ /* 0x000fd60007ffe0ff */
[----:B------:R-:W-:Y:S05]  /*7260*/  @P0 BRA `(.L_x_711) ;  /* 0x0000007000000947 */ /* 0x000fea0003800000 */
[----:B------:R-:W-:Y:S02]  /*7270*/  IMAD.MOV.U32 R2, RZ, RZ, 0x1 ;  /* 0x00000001ff027424 */ /* 0x000fe400078e00ff */
[----:B------:R-:W-:-:S03]  /*7280*/  IMAD.MOV R0, RZ, RZ, -R0 ;  /* 0x000000ffff007224 */ /* 0x000fc600078e0a00 */
[----:B------:R-:W-:-:S13]  /*7290*/  ISETP.NE.AND P0, PT, R2, c[0x0][0x32c], PT ;  /* 0x0000cb0002007a0c */ /* 0x000fda0003f05270 */
[----:B------:R-:W-:-:S05]  /*72a0*/  @P0 IMAD.HI.U32 R2, R0, c[0x0][0x330], RZ ;  /* 0x0000cc0000020a27 */ /* 0x000fca00078e00ff */
[----:B------:R-:W-:-:S04]  /*72b0*/  @P0 SHF.R.U32.HI R0, RZ, c[0x0][0x334], R2 ;  /* 0x0000cd00ff000a19 */ /* 0x000fc80000011602 */
[----:B------:R-:W-:Y:S01]  /*72c0*/  LOP3.LUT R2, RZ, R0, RZ, 0x33, !PT ;  /* 0x00000000ff027212 */ /* 0x000fe200078e33ff */
[----:B------:R-:W-:Y:S05]  /*72d0*/  BRA `(.L_x_712) ;  /* 0x0000004000007947 */ /* 0x000fea0003800000 */
.L_x_711:
[----:B------:R-:W-:-:S04]  /*72e0*/  MOV R0, 0x1 ;  /* 0x0000000100007802 */ /* 0x000fc80000000f00 */
[----:B------:R-:W-:-:S13]  /*72f0*/  ISETP.NE.AND P0, PT, R0, c[0x0][0x32c], PT ;  /* 0x0000cb0000007a0c */ /* 0x000fda0003f05270 */
[----:B------:R-:W-:-:S05]  /*7300*/  @P0 IMAD.HI.U32 R0, R2, c[0x0][0x330], RZ ;  /* 0x0000cc0002000a27 */ /* 0x000fca00078e00ff */
[----:B------:R-:W-:Y:S02]  /*7310*/  @P0 SHF.R.U32.HI R2, RZ, c[0x0][0x334], R0 ;  /* 0x0000cd00ff020a19 */ /* 0x000fe40000011600 */
.L_x_712:
[----:B------:R-:W-:Y:S05]  /*7320*/  BSYNC B0 ;  /* 0x0000000000007941 */ /* 0x000fea0003800000 */
.L_x_710:
[----:B------:R-:W-:-:S05]  /*7330*/  MOV R0, c[0x0][0x32c] ;  /* 0x0000cb0000007a02 */ /* 0x000fca0000000f00 */
[----:B------:R-:W-:-:S05]  /*7340*/  IMAD R2, R2, R0, c[0x0][0x32c] ;  /* 0x0000cb0002027624 */ /* 0x000fca00078e0200 */
[----:B------:R-:W-:-:S05]  /*7350*/  IMNMX R3, R3, R2, PT ;  /* 0x0000000203037217 */ /* 0x000fca0003800200 */
.L_x_709:
[----:B------:R-:W-:-:S05]  /*7360*/  IMAD.HI R3, R3, 0x2aaaaaab, RZ ;  /* 0x2aaaaaab03037827 */ /* 0x000fca00078e02ff */
[----:B------:R-:W-:-:S04]  /*7370*/  SHF.R.U32.HI R0, RZ, 0x1f, R3 ;  /* 0x0000001fff007819 */ /* 0x000fc80000011603 */
[----:B------:R-:W-:-:S04]  /*7380*/  LEA.HI.SX32 R3, R3, R0, 0x1c ;  /* 0x0000000003037211 */ /* 0x000fc800078fe2ff */
[----:B------:R-:W-:-:S04]  /*7390*/  IMNMX R226, R230, R3, !PT ;  /* 0x00000003e6e27217 */ /* 0x000fc80007800200 */
[----:B------:R-:W-:-:S13]  /*73a0*/  ISETP.GE.AND P0, PT, R199, R226, PT ;  /* 0x000000e2c700720c */ /* 0x000fda0003f06270 */
[----:B------:R-:W-:Y:S05]  /*73b0*/  @!P0 BRA `(.L_x_713) ;  /* 0x000047e000008947 */ /* 0x000fea0003800000 */
[----:B------:R-:W-:Y:S02]  /*73c0*/  MOV R70, R5 ;  /* 0x0000000500467202 */ /* 0x000fe40000000f00 */
[----:B------:R-:W-:Y:S02]  /*73d0*/  MOV R69, R68 ;  /* 0x0000004400457202 */ /* 0x000fe40000000f00 */
.L_x_734:
[----:B------:R-:W-:Y:S04]  /*73e0*/  DEPBAR.LE SB0, 0x0 ;  /* 0x000080000000791a */ /* 0x000fe80000000000 */
[----:B------:R-:W-:Y:S01]  /*73f0*/  WARPSYNC 0xffffffff ;  /* 0xffffffff00007948 */ /* 0x000fe20003800000 */
[----:B------:R-:W-:Y:S01]  /*7400*/  BAR.SYNC.DEFER_BLOCKING 0x0 ;  /* 0x0000000000007b1d */ /* 0x000fe20000010000 */
[----:B------:R-:W-:Y:S05]  /*7410*/  ISETP.GT.AND P0, PT, R230, R199, PT ;  /* 0x000000c7e600720c */ /* 0x000fea0003f04270 */
[----:B------:R1:W2:Y:S01]  /*7420*/  LDSM.16.M88.4 R8, [R180] ;  /* 0x00000000b408783b */ /* 0x0002a20000000200 */
[----:B------:R-:W-:Y:S03]  /*7430*/  BSSY B0, `(.L_x_714) ;  /* 0x000004a000007945 */ /* 0x000fe60003800000 */
[----:B------:R1:W3:Y:S04]  /*7440*/  LDSM.16.M88.4 R16, [R180+0x800] ;  /* 0x00080000b410783b */ /* 0x0002e80000000200 */
[----:B------:R1:W4:Y:S04]  /*7450*/  LDSM.16.M88.4 R24, [R180+0x1000] ;  /* 0x00100000b418783b */ /* 0x0003280000000200 */
        /* <DEDUP_REMOVED lines=8> */
[----:B------:R1:W1:Y:S01]  /*74e0*/  LDSM.16.M88.4 R148, [R71+0x2800] ;  /* 0x002800004794783b */ /* 0x0002620000000200 */
[----:B------:R-:W-:-:S05]  /*74f0*/  @P0 BRA `(.L_x_715) ;  /* 0x000003d000000947 */ /* 0x000fca0003800000 */
[----:B--23--:R-:W-:Y:S01]  /*7500*/  IMAD.WIDE.U32 R2, R211, c[0x0][0x208], RZ ;  /* 0x00008200d3027a25 */ /* 0x00cfe200078e00ff */
[----:B------:R-:W-:Y:S02]  /*7510*/  SHF.R.S32.HI R0, RZ, 0x1f, R211 ;  /* 0x0000001fff007819 */ /* 0x000fe400000114d3 */
[----:B------:R-:W-:Y:S01]  /*7520*/  SHF.R.S32.HI R4, RZ, 0x1f, R204 ;  /* 0x0000001fff047819 */ /* 0x000fe200000114cc */
[C---:B------:R-:W-:Y:S01]  /*7530*/  IMAD.SHL.U32 R15, R221.reuse, 0x2, RZ ;  /* 0x00000002dd0f7824 */ /* 0x040fe200078e00ff */
[----:B------:R-:W-:Y:S01]  /*7540*/  SHF.R.S32.HI R6, RZ, 0x1f, R221 ;  /* 0x0000001fff067819 */ /* 0x000fe200000114dd */
[----:B------:R-:W-:Y:S01]  /*7550*/  IMAD R0, R0, c[0x0][0x208], RZ ;  /* 0x0000820000007a24 */ /* 0x000fe200078e02ff */
[----:B------:R-:W-:Y:S01]  /*7560*/  SHF.R.S32.HI R5, RZ, 0x1f, R219 ;  /* 0x0000001fff057819 */ /* 0x000fe200000114db */
[----:B------:R-:W-:Y:S01]  /*7570*/  IMAD R4, R4, c[0x0][0x218], RZ ;  /* 0x0000860004047a24 */ /* 0x000fe200078e02ff */
[----:B------:R-:W-:Y:S01]  /*7580*/  SHF.L.U64.HI R6, R221, 0x1, R6 ;  /* 0x00000001dd067819 */ /* 0x000fe20000010206 */
[----:B------:R-:W-:Y:S01]  /*7590*/  IMAD R0, R211, c[0x0][0x20c], R0 ;  /* 0x00008300d3007a24 */ /* 0x000fe200078e0200 */
[----:B------:R-:W-:Y:S01]  /*75a0*/  SHF.L.U64.HI R5, R219, 0x1, R5 ;  /* 0x00000001db057819 */ /* 0x000fe20000010205 */
[C---:B------:R-:W-:Y:S02]  /*75b0*/  IMAD R4, R204.reuse, c[0x0][0x21c], R4 ;  /* 0x00008700cc047a24 */ /* 0x040fe400078e0204 */
[----:B------:R-:W-:Y:S02]  /*75c0*/  IMAD.IADD R3, R3, 0x1, R0 ;  /* 0x0000000103037824 */ /* 0x000fe400078e0200 */
[----:B------:R-:W-:Y:S02]  /*75d0*/  IMAD.SHL.U32 R14, R219, 0x2, RZ ;  /* 0x00000002db0e7824 */ /* 0x000fe400078e00ff */
[----:B------:R-:W-:Y:S05]  /*75e0*/  IMAD.WIDE.U32 R2, R204, c[0x0][0x218], R2 ;  /* 0x00008600cc027a25 */ /* 0x000fea00078e0002 */
[----:B------:R-:W-:Y:S04]  /*75f0*/  IADD3 R0, P0, R240, R2, RZ ;  /* 0x00000002f0007210 */ /* 0x000fe80007f1e0ff */
[----:B------:R-:W-:Y:S02]  /*7600*/  IADD3.X R2, R243, R3, R4, P0, !PT ;  /* 0x00000003f3027210 */ /* 0x000fe400007fe404 */
[C---:B------:R-:W-:Y:S04]  /*7610*/  LEA R4, P0, R0.reuse, c[0x0][0x1f8], 0x1 ;  /* 0x00007e0000047a11 */ /* 0x040fe800078008ff */
[----:B------:R-:W-:Y:S01]  /*7620*/  LEA.HI.X R0, R0, c[0x0][0x1fc], R2, 0x1, P0 ;  /* 0x00007f0000007a11 */ /* 0x000fe200000f0c02 */
[----:B------:R-:W-:-:S06]  /*7630*/  BRA.DIV ~URZ, `(.L_x_716) ;  /* 0x000112727f007947 */ /* 0x000fcc000b800000 */
[----:B------:R2:W3:Y:S02]  /*7640*/  SHFL.IDX PT, R7, R0, RZ, 0x181f ;  /* 0x00181fff00077589 */ /* 0x0004e400000e0000 */
.L_x_843:
[----:B------:R-:W-:-:S05]  /*7650*/  BRA.DIV ~URZ, `(.L_x_717) ;  /* 0x000112c27f007947 */ /* 0x000fca000b800000 */
[----:B------:R-:W5:Y:S01]  /*7660*/  SHFL.IDX PT, R2, R4, RZ, 0x181f ;  /* 0x00181fff04027589 */ /* 0x000f6200000e0000 */
[----:B------:R-:W-:Y:S02]  /*7670*/  ISETP.GE.AND P2, PT, R219, c[0x0][0x1d4], PT ;  /* 0x00007500db007a0c */ /* 0x000fe40003f46270 */
[----:B------:R-:W-:Y:S02]  /*7680*/  ISETP.GE.AND P1, PT, R221, c[0x0][0x1d4], PT ;  /* 0x00007500dd007a0c */ /* 0x000fe40003f26270 */
[CC--:B-----5:R-:W-:Y:S05]  /*7690*/  IADD3 R12, P0, R2.reuse, R14.reuse, RZ ;  /* 0x0000000e020c7210 */ /* 0x0e0fea0007f1e0ff */
[C-C-:B---3--:R-:W-:Y:S01]  /*76a0*/  IMAD.X R13, R7.reuse, 0x1, R5.reuse, P0 ;  /* 0x00000001070d7824 */ /* 0x148fe200000e0605 */
[-C--:B------:R-:W-:Y:S04]  /*76b0*/  IADD3 R2, P0, R2, R15.reuse, RZ ;  /* 0x0000000f02027210 */ /* 0x080fe80007f1e0ff */
[----:B------:R-:W-:Y:S01]  /*76c0*/  @!PT LDS RZ, [RZ] ;  /* 0x00000000fffff984 */ /* 0x000fe20000000800 */
[----:B------:R-:W-:Y:S01]  /*76d0*/  @!PT LDS RZ, [RZ] ;  /* 0x00000000fffff984 */ /* 0x000fe20000000800 */
[----:B------:R3:W-:Y:S01]  /*76e0*/  LDGSTS.E.BYPASS.LTC128B.128 [R195+0x100], [R12.64], !P2 ;  /* 0x001000000cc37fae */ /* 0x0007e2000d101d46 */
[--C-:B------:R-:W-:Y:S01]  /*76f0*/  IMAD.X R3, R7, 0x1, R6.reuse, P0 ;  /* 0x0000000107037824 */ /* 0x100fe200000e0606 */
[----:B------:R-:W-:Y:S04]  /*7700*/  SEL R7, RZ, 0x10, P2 ;  /* 0x00000010ff077807 */ /* 0x000fe80001000000 */
[----:B------:R5:W-:Y:S04]  /*7710*/  LDGSTS.E.BYPASS.LTC128B.128 [R195+0x3100], [R2.64], !P1 ;  /* 0x0310000002c37fae */ /* 0x000be8000c901d46 */
[----:B-----5:R-:W3:Y:S04]  /*7720*/  SHFL.IDX PT, R2, R4, 0x1, 0x181f ;  /* 0x00381f0004027f89 */ /* 0x020ee800000e0000 */
[----:B------:R-:W5:Y:S01]  /*7730*/  SHFL.IDX PT, R3, R0, 0x1, 0x181f ;  /* 0x00381f0000037f89 */ /* 0x000f6200000e0000 */
[C---:B---3--:R-:W-:Y:S05]  /*7740*/  IADD3 R12, P0, R2.reuse, R14, RZ ;  /* 0x0000000e020c7210 */ /* 0x048fea0007f1e0ff */
[C---:B-----5:R-:W-:Y:S01]  /*7750*/  IMAD.X R13, R3.reuse, 0x1, R5, P0 ;  /* 0x00000001030d7824 */ /* 0x060fe200000e0605 */
[----:B------:R-:W-:Y:S04]  /*7760*/  IADD3 R2, P0, R2, R15, RZ ;  /* 0x0000000f02027210 */ /* 0x000fe80007f1e0ff */
[----:B------:R3:W-:Y:S01]  /*7770*/  LDGSTS.E.BYPASS.LTC128B.128 [R195+0x1100], [R12.64], !P2 ;  /* 0x011000000cc37fae */ /* 0x0007e2000d101d46 */
[----:B------:R-:W-:Y:S05]  /*7780*/  IMAD.X R3, R3, 0x1, R6, P0 ;  /* 0x0000000103037824 */ /* 0x000fea00000e0606 */
[----:B------:R2:W-:Y:S04]  /*7790*/  LDGSTS.E.BYPASS.LTC128B.128 [R195+0x4100], [R2.64], !P1 ;  /* 0x0410000002c37fae */ /* 0x0005e8000c901d46 */
[----:B---3--:R2:W3:Y:S01]  /*77a0*/  SHFL.IDX PT, R13, R0, 0x2, 0x181f ;  /* 0x00581f00000d7f89 */ /* 0x0084e200000e0000 */
[----:B------:R-:W-:Y:S03]  /*77b0*/  SEL R12, RZ, 0x10, P1 ;  /* 0x00000010ff0c7807 */ /* 0x000fe60000800000 */
[----:B--2---:R2:W4:Y:S04]  /*77c0*/  SHFL.IDX PT, R0, R4, 0x2, 0x181f ;  /* 0x00581f0004007f89 */ /* 0x00452800000e0000 */
.L_x_844:
[C---:B------:R-:W-:Y:S02]  /*77d0*/  IADD3 R2, -R7.reuse, 0x10, RZ ;  /* 0x0000001007027810 */ /* 0x040fe40007ffe1ff */
[----:B------:R-:W-:Y:S02]  /*77e0*/  ISETP.NE.U32.AND P2, PT, R7, RZ, PT ;  /* 0x000000ff0700720c */ /* 0x000fe40003f45070 */
[----:B------:R-:W-:Y:S04]  /*77f0*/  LOP3.LUT R2, R2, 0xf, RZ, 0xc0, !PT ;  /* 0x0000000f02027812 */ /* 0x000fe800078ec0ff */
[-C--:B--2-4-:R-:W-:Y:S02]  /*7800*/  IADD3 R4, P1, P0, R2, R0.reuse, R14 ;  /* 0x0000000002047210 */ /* 0x094fe4000783e00e */
[----:B------:R-:W-:Y:S02]  /*7810*/  IADD3 R2, -R12, 0x10, RZ ;  /* 0x000000100c027810 */ /* 0x000fe40007ffe1ff */
[-C--:B---3--:R-:W-:Y:S02]  /*7820*/  IADD3.X R5, RZ, R13.reuse, R5, P1, P0 ;  /* 0x0000000dff057210 */ /* 0x088fe40000fe0405 */
[----:B------:R-:W-:Y:S03]  /*7830*/  LOP3.LUT R2, R2, 0xf, RZ, 0xc0, !PT ;  /* 0x0000000f02027812 */ /* 0x000fe600078ec0ff */
[----:B------:R-:W-:Y:S01]  /*7840*/  @!PT LDS RZ, [RZ] ;  /* 0x00000000fffff984 */ /* 0x000fe20000000800 */
[----:B------:R-:W-:Y:S01]  /*7850*/  @!PT LDS RZ, [RZ] ;  /* 0x00000000fffff984 */ /* 0x000fe20000000800 */
[----:B------:R-:W-:Y:S01]  /*7860*/  @!PT LDS RZ, [RZ] ;  /* 0x00000000fffff984 */ /* 0x000fe20000000800 */
[----:B------:R2:W-:Y:S01]  /*7870*/  LDGSTS.E.BYPASS.LTC128B.128.ZFILL [R195+0x2100], [R4.64], P2 ;  /* 0x0210000004c37fae */ /* 0x0005e20009141d46 */
[----:B------:R-:W-:Y:S04]  /*7880*/  IADD3 R2, P1, P0, R2, R0, R15 ;  /* 0x0000000002027210 */ /* 0x000fe8000783e00f */
[----:B------:R-:W-:Y:S02]  /*7890*/  IADD3.X R3, RZ, R13, R6, P1, P0 ;  /* 0x0000000dff037210 */ /* 0x000fe40000fe0406 */
[----:B------:R-:W-:Y:S11]  /*78a0*/  ISETP.NE.U32.AND P0, PT, R12, RZ, PT ;  /* 0x000000ff0c00720c */ /* 0x000ff60003f05070 */
[----:B------:R-:W-:Y:S02]  /*78b0*/  @!UPT UIADD3 URZ, URZ, URZ, URZ ;  /* 0x0000003f3f3ff290 */ /* 0x000fe4000fffe03f */
[----:B------:R2:W-:Y:S02]  /*78c0*/  LDGSTS.E.BYPASS.LTC128B.128.ZFILL [R195+0x5100], [R2.64], P0 ;  /* 0x0510000002c37fae */ /* 0x0005e40008141d46 */
.L_x_715:
[----:B--23--:R-:W-:Y:S05]  /*78d0*/  BSYNC B0 ;  /* 0x0000000000007941 */ /* 0x00cfea0003800000 */
.L_x_714:
[----:B------:R-:W0:Y:S01]  /*78e0*/  LDGDEPBAR ;  /* 0x00000000000079af */ /* 0x000e220000000000 */
[----:B------:R-:W-:Y:S01]  /*78f0*/  WARPSYNC 0xffffffff ;  /* 0xffffffff00007948 */ /* 0x000fe20003800000 */
[C---:B------:R-:W-:Y:S01]  /*7900*/  HMMA.16816.F32 R4, R120.reuse, R8, RZ ;  /* 0x000000087804723c */ /* 0x040fe200000018ff */
[----:B------:R-:W-:Y:S02]  /*7910*/  BSSY B0, `(.L_x_718) ;  /* 0x0000137000007945 */ /* 0x000fe40003800000 */
[----:B------:R-:W-:Y:S05]  /*7920*/  ISETP.GT.AND P0, PT, R199, R230, PT ;  /* 0x000000e6c700720c */ /* 0x000fea0003f04270 */
[C---:B------:R-:W-:Y:S08]  /*7930*/  HMMA.16816.F32 R8, R120.reuse, R10, RZ ;  /* 0x0000000a7808723c */ /* 0x040ff000000018ff */
[C---:B------:R-:W-:Y:S08]  /*7940*/  HMMA.16816.F32 R12, R120.reuse, R16, RZ ;  /* 0x00000010780c723c */ /* 0x040ff000000018ff */
[C---:B------:R-:W-:Y:S08]  /*7950*/  HMMA.16816.F32 R16, R120.reuse, R18, RZ ;  /* 0x000000127810723c */ /* 0x040ff000000018ff */
[C---:B----4-:R-:W-:Y:S08]  /*7960*/  HMMA.16816.F32 R20, R120.reuse, R24, RZ ;  /* 0x000000187814723c */ /* 0x050ff000000018ff */
[C---:B------:R-:W-:Y:S08]  /*7970*/  HMMA.16816.F32 R24, R120.reuse, R26, RZ ;  /* 0x0000001a7818723c */ /* 0x040ff000000018ff */
        /* <DEDUP_REMOVED lines=109> */
[----:B------:R-:W-:Y:S08]  /*8050*/  HMMA.16816.F32 R48, R168, R146, R48 ;  /* 0x00000092a830723c */ /* 0x000ff00000001830 */
[C---:B-1----:R-:W-:Y:S08]  /*8060*/  HMMA.16816.F32 R4, R172.reuse, R128, R4 ;  /* 0x00000080ac04723c */ /* 0x042ff00000001804 */
[C---:B------:R-:W-:Y:S08]  /*8070*/  HMMA.16816.F32 R8, R172.reuse, R130, R8 ;  /* 0x00000082ac08723c */ /* 0x040ff00000001808 */
[C---:B--2---:R-:W-:Y:S08]  /*8080*/  HMMA.16816.F32 R12, R172.reuse, R132, R12 ;  /* 0x00000084ac0c723c */ /* 0x044ff0000000180c */
        /* <DEDUP_REMOVED lines=22> */
[----:B------:R-:W-:Y:S04]  /*81f0*/  FMUL.FTZ R2, R27, c[0x0][0x320] ;  /* 0x0000c8001b027a20 */ /* 0x000fe80000410000 */
[----:B------:R-:W2:Y:S01]  /*8200*/  MUFU.TANH R135, R2 ;  /* 0x0000000200877308 */ /* 0x000ea20000002400 */
[----:B-1----:R-:W-:Y:S02]  /*8210*/  FMUL.FTZ R0, R10, c[0x0][0x320] ;  /* 0x0000c8000a007a20 */ /* 0x002fe40000410000 */
[----:B------:R-:W1:Y:S07]  /*8220*/  LDSM.16.M88.4 R8, [R181+0x1800] ;  /* 0x00180000b508783b */ /* 0x000e6e0000000200 */
[----:B------:R5:W1:Y:S02]  /*8230*/  MUFU.TANH R150, R0 ;  /* 0x0000000000967308 */ /* 0x000a640000002400 */
[----:B-----5:R-:W-:Y:S08]  /*8240*/  FMUL.FTZ R0, R12, c[0x0][0x320] ;  /* 0x0000c8000c007a20 */ /* 0x020ff00000410000 */
[----:B------:R5:W2:Y:S01]  /*8250*/  MUFU.TANH R137, R0 ;  /* 0x0000000000897308 */ /* 0x000aa20000002400 */
[C---:B-1----:R-:W-:Y:S08]  /*8260*/  HMMA.16816.F32 R28, R172.reuse, R8, R28 ;  /* 0x00000008ac1c723c */ /* 0x042ff0000000181c */
[C---:B------:R-:W-:Y:S01]  /*8270*/  HMMA.16816.F32 R32, R172.reuse, R10, R32 ;  /* 0x0000000aac20723c */ /* 0x040fe20000001820 */
[----:B------:R-:W1:Y:S01]  /*8280*/  LDSM.16.M88.4 R8, [R181+0x2800] ;  /* 0x00280000b508783b */ /* 0x000e620000000200 */
[----:B------:R-:W-:Y:S04]  /*8290*/  DEPBAR.LE SB0, 0x0 ;  /* 0x000080000000791a */ /* 0x000fe80000000000 */
[----:B-----5:R-:W-:Y:S02]  /*82a0*/  FMUL.FTZ R0, R13, c[0x0][0x320] ;  /* 0x0000c8000d007a20 */ /* 0x020fe40000410000 */
[C---:B------:R-:W-:Y:S02]  /*82b0*/  HMMA.16816.F32 R36, R172.reuse, R4, R36 ;  /* 0x00000004ac24723c */ /* 0x040fe40000001824 */
[----:B------:R5:W1:Y:S01]  /*82c0*/  MUFU.TANH R136, R0 ;  /* 0x0000000000887308 */ /* 0x000a620000002400 */
[----:B------:R-:W-:Y:S05]  /*82d0*/  BAR.SYNC.DEFER_BLOCKING 0x0 ;  /* 0x0000000000007b1d */ /* 0x000fea0000010000 */
[C---:B------:R-:W-:Y:S08]  /*82e0*/  HMMA.16816.F32 R40, R172.reuse, R6, R40 ;  /* 0x00000006ac28723c */ /* 0x040ff00000001828 */
[----:B------:R-:W-:Y:S04]  /*82f0*/  FMUL.FTZ R2, R35, c[0x0][0x320] ;  /* 0x0000c80023027a20 */ /* 0x000fe80000410000 */
[----:B------:R-:W2:Y:S01]  /*8300*/  MUFU.TANH R128, R2 ;  /* 0x0000000200807308 */ /* 0x000ea20000002400 */
[----:B-----5:R-:W-:Y:S09]  /*8310*/  FMUL.FTZ R0, R14, c[0x0][0x320] ;  /* 0x0000c8000e007a20 */ /* 0x020ff20000410000 */
[----:B------:R5:W2:Y:S01]  /*8320*/  MUFU.TANH R148, R0 ;  /* 0x0000000000947308 */ /* 0x000aa20000002400 */
[C---:B-1----:R-:W-:Y:S08]  /*8330*/  HMMA.16816.F32 R44, R172.reuse, R8, R44 ;  /* 0x00000008ac2c723c */ /* 0x042ff0000000182c */
[----:B------:R-:W-:Y:S04]  /*8340*/  HMMA.16816.F32 R48, R172, R10, R48 ;  /* 0x0000000aac30723c */ /* 0x000fe80000001830 */
[----:B-----5:R-:W-:Y:S04]  /*8350*/  FMUL.FTZ R0, R15, c[0x0][0x320] ;  /* 0x0000c8000f007a20 */ /* 0x020fe80000410000 */
        /* <DEDUP_REMOVED lines=68> */
[----:B--234-:R-:W-:Y:S01]  /*87a0*/  IMAD.MOV.U32 R177, RZ, RZ, c[0x0][0x2b8] ;  /* 0x0000ae00ffb17624 */ /* 0x01cfe200078e00ff */
[----:B------:R-:W-:Y:S01]  /*87b0*/  SHF.R.S32.HI R7, RZ, 0x1f, R219 ;  /* 0x0000001fff077819 */ /* 0x000fe200000114db */
[----:B------:R-:W-:Y:S02]  /*87c0*/  IMAD R3, R229, 0x20, R245 ;  /* 0x00000020e5037824 */ /* 0x000fe400078e02f5 */
[----:B------:R-:W-:Y:S01]  /*87d0*/  IMAD R2, R199, 0x60, R234 ;  /* 0x00000060c7027824 */ /* 0x000fe200078e02ea */
[----:B------:R-:W-:Y:S01]  /*87e0*/  ISETP.NE.AND P2, PT, R177, 0x1, PT ;  /* 0x00000001b100780c */ /* 0x000fe20003f45270 */
[----:B------:R-:W-:Y:S01]  /*87f0*/  IMAD.MOV.U32 R204, RZ, RZ, RZ ;  /* 0x000000ffffcc7224 */ /* 0x000fe200078e00ff */
[----:B------:R-:W-:Y:S01]  /*8800*/  ISETP.GT.AND P1, PT, R3, 0x5f, PT ;  /* 0x0000005f0300780c */ /* 0x000fe20003f24270 */
[----:B------:R-:W-:Y:S01]  /*8810*/  IMAD.SHL.U32 R13, R221, 0x2, RZ ;  /* 0x00000002dd0d7824 */ /* 0x000fe200078e00ff */
[----:B------:R-:W-:Y:S01]  /*8820*/  IADD3 R2, R2, -0x60, R3 ;  /* 0xffffffa002027810 */ /* 0x000fe20007ffe003 */
[----:B------:R-:W-:Y:S01]  /*8830*/  IMAD.SHL.U32 R12, R219, 0x2, RZ ;  /* 0x00000002db0c7824 */ /* 0x000fe200078e00ff */
[----:B------:R-:W-:Y:S03]  /*8840*/  SHF.R.S32.HI R177, RZ, 0x1f, R221 ;  /* 0x0000001fffb17819 */ /* 0x000fe600000114dd */
[----:B-1----:R-:W-:Y:S01]  /*8850*/  IMAD.MOV.U32 R0, RZ, RZ, R2 ;  /* 0x000000ffff007224 */ /* 0x002fe200078e0002 */
[----:B------:R-:W-:Y:S03]  /*8860*/  SHF.L.U64.HI R6, R221, 0x1, R177 ;  /* 0x00000001dd067819 */ /* 0x000fe600000102b1 */
[----:B------:R-:W-:Y:S05]  /*8870*/  @P2 IMAD.HI.U32 R3, R2, c[0x0][0x2bc], RZ ;  /* 0x0000af0002032a27 */ /* 0x000fea00078e00ff */
[----:B------:R-:W-:Y:S04]  /*8880*/  @P2 SHF.R.U32.HI R0, RZ, c[0x0][0x2c0], R3 ;  /* 0x0000b000ff002a19 */ /* 0x000fe80000011603 */
        /* <DEDUP_REMOVED lines=8> */
[----:B------:R1:W2:Y:S04]  /*8910*/  @!P1 LDG.E R204, [R4.64] ;  /* 0x0000000604cc9981 */ /* 0x0002a8000c1e1900 */
[----:B------:R-:W-:Y:S04]  /*8920*/  IMAD R0, R0, c[0x0][0x1e0], RZ ;  /* 0x0000780000007a24 */ /* 0x000fe800078e02ff */
[----:B------:R-:W-:Y:S04]  /*8930*/  IMAD R0, R211, c[0x0][0x1e4], R0 ;  /* 0x00007900d3007a24 */ /* 0x000fe800078e0200 */
[----:B------:R-:W-:Y:S01]  /*8940*/  IMAD.IADD R3, R3, 0x1, R0 ;  /* 0x0000000103037824 */ /* 0x000fe200078e0200 */
[----:B-1----:R-:W-:Y:S02]  /*8950*/  SHF.L.U64.HI R5, R219, 0x1, R7 ;  /* 0x00000001db057819 */ /* 0x002fe40000010207 */
[----:B--2---:R-:W-:Y:S01]  /*8960*/  SHF.R.S32.HI R0, RZ, 0x1f, R204 ;  /* 0x0000001fff007819 */ /* 0x004fe200000114cc */
[----:B------:R-:W-:Y:S04]  /*8970*/  IMAD.WIDE.U32 R2, R204, c[0x0][0x1f0], R2 ;  /* 0x00007c00cc027a25 */ /* 0x000fe800078e0002 */
        /* <DEDUP_REMOVED lines=8> */
.L_x_845:
[----:B------:R-:W-:-:S05]  /*8a00*/  BRA.DIV ~URZ, `(.L_x_721) ;  /* 0x000103127f007947 */ /* 0x000fca000b800000 */
[----:B------:R-:W3:Y:S01]  /*8a10*/  SHFL.IDX PT, R2, R4, RZ, 0x181f ;  /* 0x00181fff04027589 */ /* 0x000ee200000e0000 */
[----:B------:R-:W-:Y:S02]  /*8a20*/  ISETP.GE.AND P2, PT, R219, c[0x0][0x1d4], PT ;  /* 0x00007500db007a0c */ /* 0x000fe40003f46270 */
[----:B------:R-:W-:Y:S02]  /*8a30*/  ISETP.GE.AND P1, PT, R221, c[0x0][0x1d4], PT ;  /* 0x00007500dd007a0c */ /* 0x000fe40003f26270 */
[CC--:B---3--:R-:W-:Y:S05]  /*8a40*/  IADD3 R8, P0, R2.reuse, R12.reuse, RZ ;  /* 0x0000000c02087210 */ /* 0x0c8fea0007f1e0ff */
[C-C-:B--2---:R-:W-:Y:S01]  /*8a50*/  IMAD.X R9, R7.reuse, 0x1, R5.reuse, P0 ;  /* 0x0000000107097824 */ /* 0x144fe200000e0605 */
[-C--:B------:R-:W-:Y:S04]  /*8a60*/  IADD3 R2, P0, R2, R13.reuse, RZ ;  /* 0x0000000d02027210 */ /* 0x080fe80007f1e0ff */
[----:B------:R-:W-:Y:S01]  /*8a70*/  @!PT LDS RZ, [RZ] ;  /* 0x00000000fffff984 */ /* 0x000fe20000000800 */
[----:B------:R-:W-:Y:S01]  /*8a80*/  @!PT LDS RZ, [RZ] ;  /* 0x00000000fffff984 */ /* 0x000fe20000000800 */
[----:B------:R2:W-:Y:S01]  /*8a90*/  LDGSTS.E.BYPASS.LTC128B.128 [R195+0x8100], [R8.64], !P2 ;  /* 0x0810000008c37fae */ /* 0x0005e2000d101d46 */
[--C-:B------:R-:W-:Y:S01]  /*8aa0*/  IMAD.X R3, R7, 0x1, R6.reuse, P0 ;  /* 0x0000000107037824 */ /* 0x100fe200000e0606 */
[----:B------:R-:W-:Y:S04]  /*8ab0*/  SEL R7, RZ, 0x10, P2 ;  /* 0x00000010ff077807 */ /* 0x000fe80001000000 */
[----:B------:R3:W-:Y:S04]  /*8ac0*/  LDGSTS.E.BYPASS.LTC128B.128 [R195+0xb100], [R2.64], !P1 ;  /* 0x0b10000002c37fae */ /* 0x0007e8000c901d46 */
[----:B---3--:R-:W2:Y:S04]  /*8ad0*/  SHFL.IDX PT, R2, R4, 0x1, 0x181f ;  /* 0x00381f0004027f89 */ /* 0x008ea800000e0000 */
[----:B------:R-:W3:Y:S01]  /*8ae0*/  SHFL.IDX PT, R3, R0, 0x1, 0x181f ;  /* 0x00381f0000037f89 */ /* 0x000ee200000e0000 */
[C---:B--2---:R-:W-:Y:S05]  /*8af0*/  IADD3 R8, P0, R2.reuse, R12, RZ ;  /* 0x0000000c02087210 */ /* 0x044fea0007f1e0ff */
[C---:B---3--:R-:W-:Y:S01]  /*8b00*/  IMAD.X R9, R3.reuse, 0x1, R5, P0 ;  /* 0x0000000103097824 */ /* 0x048fe200000e0605 */
[----:B------:R-:W-:Y:S04]  /*8b10*/  IADD3 R2, P0, R2, R13, RZ ;  /* 0x0000000d02027210 */ /* 0x000fe80007f1e0ff */
[----:B------:R2:W-:Y:S01]  /*8b20*/  LDGSTS.E.BYPASS.LTC128B.128 [R195+0x9100], [R8.64], !P2 ;  /* 0x0910000008c37fae */ /* 0x0005e2000d101d46 */
[----:B------:R-:W-:Y:S05]  /*8b30*/  IMAD.X R3, R3, 0x1, R6, P0 ;  /* 0x0000000103037824 */ /* 0x000fea00000e0606 */
[----:B------:R3:W-:Y:S04]  /*8b40*/  LDGSTS.E.BYPASS.LTC128B.128 [R195+0xc100], [R2.64], !P1 ;  /* 0x0c10000002c37fae */ /* 0x0007e8000c901d46 */
[----:B--2---:R3:W2:Y:S01]  /*8b50*/  SHFL.IDX PT, R9, R0, 0x2, 0x181f ;  /* 0x00581f0000097f89 */ /* 0x0046a200000e0000 */
[----:B------:R-:W-:Y:S03]  /*8b60*/  SEL R8, RZ, 0x10, P1 ;  /* 0x00000010ff087807 */ /* 0x000fe60000800000 */
[----:B-1----:R3:W1:Y:S04]  /*8b70*/  SHFL.IDX PT, R0, R4, 0x2, 0x181f ;  /* 0x00581f0004007f89 */ /* 0x00266800000e0000 */
.L_x_846:
[C---:B---3--:R-:W-:Y:S02]  /*8b80*/  IADD3 R2, -R7.reuse, 0x10, RZ ;  /* 0x0000001007027810 */ /* 0x048fe40007ffe1ff */
[----:B------:R-:W-:Y:S02]  /*8b90*/  ISETP.NE.U32.AND P2, PT, R7, RZ, PT ;  /* 0x000000ff0700720c */ /* 0x000fe40003f45070 */
[----:B------:R-:W-:Y:S04]  /*8ba0*/  LOP3.LUT R2, R2, 0xf, RZ, 0xc0, !PT ;  /* 0x0000000f02027812 */ /* 0x000fe800078ec0ff */
[-C--:B-1----:R-:W-:Y:S02]  /*8bb0*/  IADD3 R4, P1, P0, R2, R0.reuse, R12 ;  /* 0x0000000002047210 */ /* 0x082fe4000783e00c */
[----:B------:R-:W-:Y:S02]  /*8bc0*/  IADD3 R2, -R8, 0x10, RZ ;  /* 0x0000001008027810 */ /* 0x000fe40007ffe1ff */
[-C--:B--2---:R-:W-:Y:S02]  /*8bd0*/  IADD3.X R5, RZ, R9.reuse, R5, P1, P0 ;  /* 0x00000009ff057210 */ /* 0x084fe40000fe0405 */
        /* <DEDUP_REMOVED lines=10> */
.L_x_719:
[----:B--234-:R-:W-:Y:S05]  /*8c80*/  BSYNC B0 ;  /* 0x0000000000007941 */ /* 0x01cfea0003800000 */
.L_x_718:
[----:B------:R-:W-:Y:S01]  /*8c90*/  LOP3.LUT R8, RZ, c[0x0][0x324], RZ, 0x33, !PT ;  /* 0x0000c900ff087a12 */ /* 0x000fe200078e33ff */
[----:B-1----:R-:W-:Y:S01]  /*8ca0*/  IMAD.MOV.U32 R0, RZ, RZ, c[0x0][0x2c4] ;  /* 0x0000b100ff007624 */ /* 0x002fe200078e00ff */
[----:B------:R-:W0:Y:S01]  /*8cb0*/  LDGDEPBAR ;  /* 0x00000000000079af */ /* 0x000e220000000000 */
[----:B------:R-:W-:Y:S03]  /*8cc0*/  IMAD.IADD R5, R246, 0x1, R244 ;  /* 0x00000001f6057824 */ /* 0x000fe600078e02f4 */
[----:B------:R-:W-:Y:S01]  /*8cd0*/  ISETP.NE.AND P0, PT, R0, 0x1, PT ;  /* 0x000000010000780c */ /* 0x000fe20003f05270 */
[----:B------:R-:W-:Y:S05]  /*8ce0*/  IMAD R0, R199, -0x60, RZ ;  /* 0xffffffa0c7007824 */ /* 0x000fea00078e02ff */
[----:B------:R-:W-:Y:S04]  /*8cf0*/  IADD3 R2, -R233, 0x1, R0 ;  /* 0x00000001e9027810 */ /* 0x000fe80007ffe100 */
[----:B------:R-:W-:Y:S03]  /*8d00*/  IADD3 R6, -R231, R2, R232 ;  /* 0x00000002e7067210 */ /* 0x000fe60007ffe1e8 */
[----:B------:R-:W-:Y:S01]  /*8d10*/  @P0 IMAD.HI.U32 R3, R5, c[0x0][0x2c8], RZ ;  /* 0x0000b20005030a27 */ /* 0x000fe200078e00ff */
[----:B------:R-:W-:Y:S04]  /*8d20*/  IADD3 R7, R6, c[0x0][0x328], RZ ;  /* 0x0000ca0006077a10 */ /* 0x000fe80007ffe0ff */
[----:B------:R-:W-:Y:S01]  /*8d30*/  @P0 SHF.R.U32.HI R5, RZ, c[0x0][0x2cc], R3 ;  /* 0x0000b300ff050a19 */ /* 0x000fe20000011603 */
[----:B------:R-:W-:-:S05]  /*8d40*/  BRA.DIV ~URZ, `(.L_x_722) ;  /* 0x000103627f007947 */ /* 0x000fca000b800000 */
[----:B------:R1:W2:Y:S02]  /*8d50*/  SHFL.IDX PT, R4, R5, RZ, 0x1c1f ;  /* 0x001c1fff05047589 */ /* 0x0002a400000e0000 */
.L_x_847:
[-C--:B--2---:R-:W-:Y:S01]  /*8d60*/  IADD3 R3, R7, R4.reuse, RZ ;  /* 0x0000000407037210 */ /* 0x084fe20007ffe0ff */
[----:B------:R-:W-:Y:S02]  /*8d70*/  IMAD.MOV.U32 R2, RZ, RZ, c[0x0][0x32c] ;  /* 0x0000cb00ff027624 */ /* 0x000fe400078e00ff */
[----:B------:R-:W-:Y:S03]  /*8d80*/  IMAD.IADD R6, R8, 0x1, R6 ;  /* 0x0000000108067824 */ /* 0x000fe600078e0206 */
[----:B------:R-:W-:Y:S02]  /*8d90*/  ISETP.GE.AND P0, PT, R2, 0x1, PT ;  /* 0x000000010200780c */ /* 0x000fe40003f06270 */
[----:B------:R-:W-:Y:S11]  /*8da0*/  IADD3 R2, R6, R4, RZ ;  /* 0x0000000406027210 */ /* 0x000ff60007ffe0ff */
[----:B------:R-:W-:-:S05]  /*8db0*/  @!P0 BRA `(.L_x_723) ;  /* 0x0000018000008947 */ /* 0x000fca0003800000 */
[----:B------:R-:W-:Y:S01]  /*8dc0*/  IADD3 R4, -R231, R232, R4 ;  /* 0x000000e8e7047210 */ /* 0x000fe20007ffe104 */
[----:B------:R-:W-:Y:S03]  /*8dd0*/  BSSY B0, `(.L_x_724) ;  /* 0x0000011000007945 */ /* 0x000fe60003800000 */
        /* <DEDUP_REMOVED lines=11> */
.L_x_725:
[----:B------:R-:W-:Y:S04]  /*8e90*/  MOV R8, c[0x0][0x32c] ;  /* 0x0000cb0000087a02 */ /* 0x000fe80000000f00 */
[----:B------:R-:W-:Y:S11]  /*8ea0*/  ISETP.NE.AND P0, PT, R8, 0x1, PT ;  /* 0x000000010800780c */ /* 0x000ff60003f05270 */
[----:B------:R-:W-:Y:S02]  /*8eb0*/  @!UPT UIADD3 URZ, URZ, URZ, URZ ;  /* 0x0000003f3f3ff290 */ /* 0x000fe4000fffe03f */
[----:B------:R-:W-:Y:S05]  /*8ec0*/  @P0 IMAD.HI.U32 R8, R4, c[0x0][0x330], RZ ;  /* 0x0000cc0004080a27 */ /* 0x000fea00078e00ff */
[----:B------:R-:W-:Y:S02]  /*8ed0*/  @P0 SHF.R.U32.HI R4, RZ, c[0x0][0x334], R8 ;  /* 0x0000cd00ff040a19 */ /* 0x000fe40000011608 */
.L_x_726:
[----:B------:R-:W-:Y:S05]  /*8ee0*/  BSYNC B0 ;  /* 0x0000000000007941 */ /* 0x000fea0003800000 */
.L_x_724:
[----:B------:R-:W-:Y:S04]  /*8ef0*/  IMAD.IADD R8, R0, 0x1, -R233 ;  /* 0x0000000100087824 */ /* 0x000fe800078e0ae9 */
[----:B------:R-:W-:Y:S05]  /*8f00*/  IMAD R4, R4, c[0x0][0x32c], R8 ;  /* 0x0000cb0004047a24 */ /* 0x000fea00078e0208 */
[----:B------:R-:W-:Y:S02]  /*8f10*/  IMNMX R2, R2, R4, !PT ;  /* 0x0000000402027217 */ /* 0x000fe40007800200 */
[----:B------:R-:W-:Y:S04]  /*8f20*/  IADD3 R4, R4, c[0x0][0x32c], RZ ;  /* 0x0000cb0004047a10 */ /* 0x000fe80007ffe0ff */
[----:B------:R-:W-:Y:S02]  /*8f30*/  IMNMX R3, R3, R4, PT ;  /* 0x0000000403037217 */ /* 0x000fe40003800200 */
.L_x_723:
[C---:B------:R-:W-:Y:S02]  /*8f40*/  ISETP.GE.AND P0, PT, R0.reuse, 0x1, PT ;  /* 0x000000010000780c */ /* 0x040fe40003f06270 */
[----:B------:R-:W-:Y:S02]  /*8f50*/  ISETP.GE.AND P1, PT, R0, 0x2, PT ;  /* 0x000000020000780c */ /* 0x000fe40003f26270 */
[----:B------:R-:W-:Y:S02]  /*8f60*/  LOP3.LUT R192, R192, 0xffff7fff, RZ, 0xc0, !PT ;  /* 0xffff7fffc0c07812 */ /* 0x000fe400078ec0ff */
[C---:B------:R-:W-:Y:S02]  /*8f70*/  ISETP.GE.AND P6, PT, R0.reuse, 0x42, PT ;  /* 0x000000420000780c */ /* 0x040fe40003fc6270 */
[C---:B------:R-:W-:Y:S02]  /*8f80*/  ISETP.GE.AND P5, PT, R0.reuse, 0x49, PT ;  /* 0x000000490000780c */ /* 0x040fe40003fa6270 */
[C---:B------:R-:W-:Y:S02]  /*8f90*/  ISETP.GE.AND P4, PT, R0.reuse, 0x4a, PT ;  /* 0x0000004a0000780c */ /* 0x040fe40003f86270 */
[----:B------:R-:W-:Y:S02]  /*8fa0*/  ISETP.GE.AND P3, PT, R0, 0x51, PT ;  /* 0x000000510000780c */ /* 0x000fe40003f66270 */
[----:B------:R-:W-:Y:S02]  /*8fb0*/  @P0 LOP3.LUT R192, R192, 0x8000, RZ, 0xfc, !PT ;  /* 0x00008000c0c00812 */ /* 0x000fe400078efcff */
[----:B------:R-:W-:Y:S02]  /*8fc0*/  ISETP.GT.AND P0, PT, R2, RZ, !P0 ;  /* 0x000000ff0200720c */ /* 0x000fe40004704270 */
[----:B------:R-:W-:Y:S02]  /*8fd0*/  LOP3.LUT R192, R192, 0xfffeffff, RZ, 0xc0, !PT ;  /* 0xfffeffffc0c07812 */ /* 0x000fe400078ec0ff */
[C---:B------:R-:W-:Y:S02]  /*8fe0*/  ISETP.LT.OR P0, PT, R3.reuse, 0x1, P0 ;  /* 0x000000010300780c */ /* 0x040fe40000701670 */
        /* <DEDUP_REMOVED lines=9> */
[C---:B------:R-:W-:Y:S02]  /*9080*/  ISETP.LT.OR P0, PT, R3.reuse, 0x9, P0 ;  /* 0x000000090300780c */ /* 0x040fe40000701670 */
        /* <DEDUP_REMOVED lines=77> */
[C---:B------:R-:W-:Y:S03]  /*9560*/  ISETP.LT.OR P0, PT, R3.reuse, 0x3a, P0 ;  /* 0x0000003a0300780c */ /* 0x040fe60000701670 */
        /* <DEDUP_REMOVED lines=9> */
[C---:B------:R-:W-:Y:S02]  /*9600*/  ISETP.LT.OR P0, PT, R3.reuse, 0x42, P0 ;  /* 0x000000420300780c */ /* 0x040fe40000701670 */
[----:B------:R-:W-:Y:S02]  /*9610*/  ISETP.GE.AND P1, PT, R0, 0x52, PT ;  /* 0x000000520000780c */ /* 0x000fe40003f26270 */
[----:B------:R-:W-:Y:S02]  /*9620*/  FSEL R32, R28, -INF , !P0 ;  /* 0xff8000001c207808 */ /* 0x000fe40004000000 */
[----:B------:R-:W-:Y:S02]  /*9630*/  ISETP.GT.AND P0, PT, R2, 0x48, !P5 ;  /* 0x000000480200780c */ /* 0x000fe40006f04270 */
[----:B------:R-:W-:Y:S02]  /*9640*/  LOP3.LUT R192, R192, 0xfffdffff, RZ, 0xc0, !PT ;  /* 0xfffdffffc0c07812 */ /* 0x000fe400078ec0ff */
[----:B------:R-:W-:Y:S04]  /*9650*/  ISETP.LT.OR P0, PT, R3, 0x49, P0 ;  /* 0x000000490300780c */ /* 0x000fe80000701670 */
[----:B------:R-:W-:Y:S02]  /*9660*/  FSEL R31, R31, -INF , !P0 ;  /* 0xff8000001f1f7808 */ /* 0x000fe40004000000 */
[----:B------:R-:W-:Y:S04]  /*9670*/  ISETP.GT.AND P0, PT, R2, 0x49, !P4 ;  /* 0x000000490200780c */ /* 0x000fe80006704270 */
[C---:B------:R-:W-:Y:S04]  /*9680*/  ISETP.LT.OR P0, PT, R3.reuse, 0x4a, P0 ;  /* 0x0000004a0300780c */ /* 0x040fe80000701670 */
[----:B------:R-:W-:Y:S02]  /*9690*/  FSEL R30, R30, -INF , !P0 ;  /* 0xff8000001e1e7808 */ /* 0x000fe40004000000 */
[C---:B------:R-:W-:Y:S04]  /*96a0*/  ISETP.GT.AND P0, PT, R2.reuse, 0x50, !P3 ;  /* 0x000000500200780c */ /* 0x040fe80005f04270 */
[----:B------:R-:W-:Y:S04]  /*96b0*/  ISETP.LT.OR P0, PT, R3, 0x51, P0 ;  /* 0x000000510300780c */ /* 0x000fe80000701670 */
[----:B------:R-:W-:Y:S02]  /*96c0*/  FSEL R29, R27, -INF , !P0 ;  /* 0xff8000001b1d7808 */ /* 0x000fe40004000000 */
[----:B------:R-:W-:Y:S04]  /*96d0*/  ISETP.GT.AND P0, PT, R2, 0x51, !P1 ;  /* 0x000000510200780c */ /* 0x000fe80004f04270 */
[C---:B------:R-:W-:Y:S04]  /*96e0*/  ISETP.LT.OR P0, PT, R3.reuse, 0x52, P0 ;  /* 0x000000520300780c */ /* 0x040fe80000701670 */
[----:B------:R-:W-:Y:S02]  /*96f0*/  FSEL R28, R18, -INF , !P0 ;  /* 0xff800000121c7808 */ /* 0x000fe40004000000 */
[----:B------:R-:W-:Y:S04]  /*9700*/  ISETP.GT.AND P0, PT, R2, 0x58, !P2 ;  /* 0x000000580200780c */ /* 0x000fe80005704270 */
[----:B------:R-:W-:Y:S04]  /*9710*/  ISETP.LT.OR P0, PT, R3, 0x59, P0 ;  /* 0x000000590300780c */ /* 0x000fe80000701670 */
[----:B------:R-:W-:Y:S02]  /*9720*/  FSEL R27, R11, -INF , !P0 ;  /* 0xff8000000b1b7808 */ /* 0x000fe40004000000 */
[----:B------:R-:W-:Y:S11]  /*9730*/  ISETP.GE.AND P0, PT, R0, 0x5a, PT ;  /* 0x0000005a0000780c */ /* 0x000ff60003f06270 */
[----:B------:R-:W-:Y:S02]  /*9740*/  @!UPT UIADD3 URZ, URZ, URZ, URZ ;  /* 0x0000003f3f3ff290 */ /* 0x000fe4000fffe03f */
[----:B------:R-:W-:Y:S02]  /*9750*/  @P0 LOP3.LUT R192, R192, 0x20000, RZ, 0xfc, !PT ;  /* 0x00020000c0c00812 */ /* 0x000fe400078efcff */
[----:B------:R-:W-:Y:S04]  /*9760*/  ISETP.GT.AND P0, PT, R2, 0x59, !P0 ;  /* 0x000000590200780c */ /* 0x000fe80004704270 */
[----:B------:R-:W-:Y:S04]  /*9770*/  ISETP.LT.OR P0, PT, R3, 0x5a, P0 ;  /* 0x0000005a0300780c */ /* 0x000fe80000701670 */
[----:B------:R-:W-:Y:S01]  /*9780*/  FSEL R18, R10, -INF , !P0 ;  /* 0xff8000000a127808 */ /* 0x000fe20004000000 */
[----:B------:R-:W-:-:S06]  /*9790*/  BRA.DIV ~URZ, `(.L_x_727) ;  /* 0x0000f9827f007947 */ /* 0x000fcc000b800000 */
[----:B------:R2:W3:Y:S02]  /*97a0*/  SHFL.IDX PT, R4, R5, 0x1, 0x1c1f ;  /* 0x003c1f0005047f89 */ /* 0x0004e400000e0000 */
.L_x_848:
[----:B---3--:R-:W-:Y:S01]  /*97b0*/  IADD3 R3, R7, R4, RZ ;  /* 0x0000000407037210 */ /* 0x008fe20007ffe0ff */
[----:B------:R-:W-:Y:S05]  /*97c0*/  IMAD.MOV.U32 R2, RZ, RZ, c[0x0][0x32c] ;  /* 0x0000cb00ff027624 */ /* 0x000fea00078e00ff */
[----:B------:R-:W-:Y:S01]  /*97d0*/  ISETP.GE.AND P0, PT, R2, 0x1, PT ;  /* 0x000000010200780c */ /* 0x000fe20003f06270 */
[----:B------:R-:W-:Y:S11]  /*97e0*/  IMAD.IADD R2, R6, 0x1, R4 ;  /* 0x0000000106027824 */ /* 0x000ff600078e0204 */
[----:B------:R-:W-:Y:S01]  /*97f0*/  @!UPT UIADD3 URZ, URZ, URZ, URZ ;  /* 0x0000003f3f3ff290 */ /* 0x000fe2000fffe03f */
[----:B------:R-:W-:-:S05]  /*9800*/  @!P0 BRA `(.L_x_728) ;  /* 0x0000018000008947 */ /* 0x000fca0003800000 */
[----:B------:R-:W-:Y:S01]  /*9810*/  IADD3 R4, -R231, R232, R4 ;  /* 0x000000e8e7047210 */ /* 0x000fe20007ffe104 */
[----:B------:R-:W-:Y:S03]  /*9820*/  BSSY B0, `(.L_x_729) ;  /* 0x0000011000007945 */ /* 0x000fe60003800000 */
[----:B------:R-:W-:Y:S11]  /*9830*/  ISETP.GT.AND P0, PT, R4, -0x1, PT ;  /* 0xffffffff0400780c */ /* 0x000ff60003f04270 */
[----:B------:R-:W-:Y:S02]  /*9840*/  @!UPT UIADD3 URZ, URZ, URZ, URZ ;  /* 0x0000003f3f3ff290 */ /* 0x000fe4000fffe03f */
[----:B------:R-:W-:-:S05]  /*9850*/  @P0 BRA `(.L_x_730) ;  /* 0x0000008000000947 */ /* 0x000fca0003800000 */
[----:B------:R-:W-:Y:S01]  /*9860*/  LOP3.LUT R4, RZ, R4, RZ, 0x33, !PT ;  /* 0x00000004ff047212 */ /* 0x000fe200078e33ff */
[----:B-12---:R-:W-:Y:S05]  /*9870*/  IMAD.MOV.U32 R5, RZ, RZ, c[0x0][0x32c] ;  /* 0x0000cb00ff057624 */ /* 0x006fea00078e00ff */
[----:B------:R-:W-:Y:S11]  /*9880*/  ISETP.NE.AND P0, PT, R5, 0x1, PT ;  /* 0x000000010500780c */ /* 0x000ff60003f05270 */
[----:B------:R-:W-:Y:S02]  /*9890*/  @!UPT UIADD3 URZ, URZ, URZ, URZ ;  /* 0x0000003f3f3ff290 */ /* 0x000fe4000fffe03f */
[----:B------:R-:W-:Y:S05]  /*98a0*/  @P0 IMAD.HI.U32 R5, R4, c[0x0][0x330], RZ ;  /* 0x0000cc0004050a27 */ /* 0x000fea00078e00ff */
[----:B------:R-:W-:Y:S04]  /*98b0*/  @P0 SHF.R.U32.HI R4, RZ, c[0x0][0x334], R5 ;  /* 0x0000cd00ff040a19 */ /* 0x000fe80000011605 */
[----:B------:R-:W-:Y:S01]  /*98c0*/  LOP3.LUT R4, RZ, R4, RZ, 0x33, !PT ;  /* 0x00000004ff047212 */ /* 0x000fe200078e33ff */
[----:B------:R-:W-:-:S05]  /*98d0*/  BRA `(.L_x_731) ;  /* 0x0000005000007947 */ /* 0x000fca0003800000 */
.L_x_730:
[----:B-12---:R-:W-:Y:S04]  /*98e0*/  MOV R5, c[0x0][0x32c] ;  /* 0x0000cb0000057a02 */ /* 0x006fe80000000f00 */
[----:B------:R-:W-:Y:S11]  /*98f0*/  ISETP.NE.AND P0, PT, R5, 0x1, PT ;  /* 0x000000010500780c */ /* 0x000ff60003f05270 */
[----:B------:R-:W-:Y:S02]  /*9900*/  @!UPT UIADD3 URZ, URZ, URZ, URZ ;  /* 0x0000003f3f3ff290 */ /* 0x000fe4000fffe03f */
[----:B------:R-:W-:Y:S05]  /*9910*/  @P0 IMAD.HI.U32 R5, R4, c[0x0][0x330], RZ ;  /* 0x0000cc0004050a27 */ /* 0x000fea00078e00ff */
[----:B------:R-:W-:Y:S02]  /*9920*/  @P0 SHF.R.U32.HI R4, RZ, c[0x0][0x334], R5 ;  /* 0x0000cd00ff040a19 */ /* 0x000fe40000011605 */
.L_x_731:
[----:B------:R-:W-:Y:S05]  /*9930*/  BSYNC B0 ;  /* 0x0000000000007941 */ /* 0x000fea0003800000 */
.L_x_729:
[----:B------:R-:W-:Y:S04]  /*9940*/  IMAD.IADD R0, R0, 0x1, -R233 ;  /* 0x0000000100007824 */ /* 0x000fe800078e0ae9 */
[----:B------:R-:W-:Y:S05]  /*9950*/  IMAD R0, R4, c[0x0][0x32c], R0 ;  /* 0x0000cb0004007a24 */ /* 0x000fea00078e0200 */
[----:B------:R-:W-:Y:S02]  /*9960*/  IADD3 R4, R0, c[0x0][0x32c], RZ ;  /* 0x0000cb0000047a10 */ /* 0x000fe40007ffe0ff */
[----:B------:R-:W-:Y:S02]  /*9970*/  IMNMX R2, R2, R0, !PT ;  /* 0x0000000002027217 */ /* 0x000fe40007800200 */
[----:B------:R-:W-:Y:S02]  /*9980*/  IMNMX R3, R3, R4, PT ;  /* 0x0000000403037217 */ /* 0x000fe40003800200 */
.L_x_728:
[----:B------:R-:W-:Y:S02]  /*9990*/  LOP3.LUT P0, RZ, R192, 0x8000, RZ, 0xc0, !PT ;  /* 0x00008000c0ff7812 */ /* 0x000fe4000780c0ff */
[----:B------:R-:W-:Y:S02]  /*99a0*/  FMNMX.FTZ R0, R9, R69, !PT ;  /* 0x0000004509007209 */ /* 0x000fe40007810000 */
[----:B------:R-:W-:Y:S02]  /*99b0*/  ISETP.GT.AND P0, PT, R2, RZ, !P0 ;  /* 0x000000ff0200720c */ /* 0x000fe40004704270 */
        /* <DEDUP_REMOVED lines=58> */
[----:B------:R-:W-:Y:S02]  /*9d60*/  ISETP.GT.AND P1, PT, R2, 0x51, !P1 ;  /* 0x000000510200780c */ /* 0x000fe40004f24270 */
        /* <DEDUP_REMOVED lines=46> */
[----:B------:R-:W-:Y:S02]  /*a050*/  ISETP.GT.AND P0, PT, R2, 0x41, !P6 ;  /* 0x000000410200780c */ /* 0x000fe40007704270 */
[----:B------:R-:W-:Y:S02]  /*a060*/  FMNMX.FTZ R4, R197, R4, !PT ;  /* 0x00000004c5047209 */ /* 0x000fe40007810000 */
[C---:B------:R-:W-:Y:S02]  /*a070*/  ISETP.LT.OR P0, PT, R3.reuse, 0x42, P0 ;  /* 0x000000420300780c */ /* 0x040fe40000701670 */
[----:B------:R-:W-:Y:S02]  /*a080*/  LOP3.LUT P6, RZ, R192, 0x20000, RZ, 0xc0, !PT ;  /* 0x00020000c0ff7812 */ /* 0x000fe400078cc0ff */
[----:B------:R-:W-:Y:S02]  /*a090*/  FSEL R198, R38, -INF , !P0 ;  /* 0xff80000026c67808 */ /* 0x000fe40004000000 */
[----:B------:R-:W-:Y:S02]  /*a0a0*/  ISETP.GT.AND P0, PT, R2, 0x48, !P5 ;  /* 0x000000480200780c */ /* 0x000fe40006f04270 */
[----:B------:R-:W-:Y:S02]  /*a0b0*/  FMNMX.FTZ R4, R198, R4, !PT ;  /* 0x00000004c6047209 */ /* 0x000fe40007810000 */
[----:B------:R-:W-:Y:S04]  /*a0c0*/  ISETP.LT.OR P0, PT, R3, 0x49, P0 ;  /* 0x000000490300780c */ /* 0x000fe80000701670 */
[----:B------:R-:W-:Y:S02]  /*a0d0*/  FSEL R200, R37, -INF , !P0 ;  /* 0xff80000025c87808 */ /* 0x000fe40004000000 */
[----:B------:R-:W-:Y:S02]  /*a0e0*/  ISETP.GT.AND P0, PT, R2, 0x49, !P4 ;  /* 0x000000490200780c */ /* 0x000fe40006704270 */
[----:B------:R-:W-:Y:S02]  /*a0f0*/  FMNMX.FTZ R4, R200, R4, !PT ;  /* 0x00000004c8047209 */ /* 0x000fe40007810000 */
[C---:B------:R-:W-:Y:S04]  /*a100*/  ISETP.LT.OR P0, PT, R3.reuse, 0x4a, P0 ;  /* 0x0000004a0300780c */ /* 0x040fe80000701670 */
[----:B------:R-:W-:Y:S02]  /*a110*/  FSEL R201, R36, -INF , !P0 ;  /* 0xff80000024c97808 */ /* 0x000fe40004000000 */
[C---:B------:R-:W-:Y:S02]  /*a120*/  ISETP.GT.AND P0, PT, R2.reuse, 0x50, !P3 ;  /* 0x000000500200780c */ /* 0x040fe40005f04270 */
[C---:B------:R-:W-:Y:S02]  /*a130*/  ISETP.GT.AND P3, PT, R2.reuse, 0x59, !P6 ;  /* 0x000000590200780c */ /* 0x040fe40007764270 */
[----:B------:R-:W-:Y:S04]  /*a140*/  ISETP.LT.OR P0, PT, R3, 0x51, P0 ;  /* 0x000000510300780c */ /* 0x000fe80000701670 */
[----:B------:R-:W-:Y:S02]  /*a150*/  FSEL R202, R35, -INF , !P0 ;  /* 0xff80000023ca7808 */ /* 0x000fe40004000000 */
[----:B------:R-:W-:Y:S02]  /*a160*/  ISETP.GT.AND P0, PT, R2, 0x58, !P2 ;  /* 0x000000580200780c */ /* 0x000fe40005704270 */
[----:B------:R-:W-:Y:S02]  /*a170*/  ISETP.LT.OR P2, PT, R3, 0x52, P1 ;  /* 0x000000520300780c */ /* 0x000fe40000f41670 */
[----:B------:R-:W-:Y:S02]  /*a180*/  FMNMX.FTZ R2, R201, R4, !PT ;  /* 0x00000004c9027209 */ /* 0x000fe40007810000 */
[----:B------:R-:W-:Y:S02]  /*a190*/  ISETP.LT.OR P1, PT, R3, 0x59, P0 ;  /* 0x000000590300780c */ /* 0x000fe40000721670 */
[----:B------:R-:W-:Y:S02]  /*a1a0*/  FSEL R196, R41, -INF , !P2 ;  /* 0xff80000029c47808 */ /* 0x000fe40005000000 */
[----:B------:R-:W-:Y:S02]  /*a1b0*/  FMNMX.FTZ R2, R202, R2, !PT ;  /* 0x00000002ca027209 */ /* 0x000fe40007810000 */
[----:B------:R-:W-:Y:S02]  /*a1c0*/  ISETP.LT.OR P0, PT, R3, 0x5a, P3 ;  /* 0x0000005a0300780c */ /* 0x000fe40001f01670 */
[----:B------:R-:W-:Y:S02]  /*a1d0*/  FSEL R194, R40, -INF , !P1 ;  /* 0xff80000028c27808 */ /* 0x000fe40004800000 */
[----:B------:R-:W-:Y:S02]  /*a1e0*/  FMNMX.FTZ R2, R196, R2, !PT ;  /* 0x00000002c4027209 */ /* 0x000fe40007810000 */
[----:B------:R-:W-:Y:S02]  /*a1f0*/  FSEL R193, R39, -INF , !P0 ;  /* 0xff80000027c17808 */ /* 0x000fe40004000000 */
[----:B------:R-:W-:Y:S02]  /*a200*/  FMNMX.FTZ R2, R194, R2, !PT ;  /* 0x00000002c2027209 */ /* 0x000fe40007810000 */
[----:B------:R-:W-:Y:S02]  /*a210*/  FMNMX.FTZ R4, R18, R0, !PT ;  /* 0x0000000012047209 */ /* 0x000fe40007810000 */
[----:B------:R-:W-:Y:S01]  /*a220*/  FMNMX.FTZ R6, R193, R2, !PT ;  /* 0x00000002c1067209 */ /* 0x000fe20007810000 */
[----:B------:R-:W-:-:S05]  /*a230*/  BRA.DIV ~URZ, `(.L_x_732) ;  /* 0x0000ef527f007947 */ /* 0x000fca000b800000 */
[----:B------:R3:W4:Y:S02]  /*a240*/  SHFL.BFLY PT, R0, R4, 0x2, 0x1f ;  /* 0x0c401f0004007f89 */ /* 0x00072400000e0000 */
.L_x_849:
[----:B-12-4-:R-:W-:Y:S01]  /*a250*/  FMNMX.FTZ R5, R4, R0, !PT ;  /* 0x0000000004057209 */ /* 0x016fe20007810000 */
[----:B------:R-:W-:-:S05]  /*a260*/  BRA.DIV ~URZ, `(.L_x_733) ;  /* 0x0000ef627f007947 */ /* 0x000fca000b800000 */
[----:B------:R-:W-:Y:S04]  /*a270*/  SHFL.BFLY PT, R0, R6, 0x2, 0x1f ;  /* 0x0c401f0006007f89 */ /* 0x000fe800000e0000 */
[----:B------:R-:W1:Y:S02]  /*a280*/  SHFL.BFLY PT, R2, R5, 0x1, 0x1f ;  /* 0x0c201f0005027f89 */ /* 0x000e6400000e0000 */
[----:B-1----:R-:W-:Y:S02]  /*a290*/  FMNMX.FTZ R68, R5, R2, !PT ;  /* 0x0000000205447209 */ /* 0x002fe40007810000 */
[----:B---3--:R-:W-:Y:S05]  /*a2a0*/  FMNMX.FTZ R4, R6, R0, !PT ;  /* 0x0000000006047209 */ /* 0x008fea0007810000 */
[----:B------:R1:W2:Y:S02]  /*a2b0*/  SHFL.BFLY PT, R0, R4, 0x1, 0x1f ;  /* 0x0c201f0004007f89 */ /* 0x0002a400000e0000 */
.L_x_850:
[C---:B------:R-:W-:Y:S01]  /*a2c0*/  FMUL.FTZ R2, R68.reuse, c[0x0][0x2d0] ;  /* 0x0000b40044027a20 */ /* 0x040fe20000410000 */
[----:B------:R-:W-:Y:S01]  /*a2d0*/  FSETP.NEU.FTZ.AND P0, PT, R68, -INF , PT ;  /* 0xff8000004400780b */ /* 0x000fe20003f1d000 */
[----:B------:R-:W-:Y:S01]  /*a2e0*/  WARPSYNC 0xffffffff ;  /* 0xffffffff00007948 */ /* 0x000fe20003800000 */
[----:B--2---:R-:W-:Y:S01]  /*a2f0*/  FMNMX.FTZ R3, R0, R4, !PT ;  /* 0x0000000400037209 */ /* 0x004fe20007810000 */
[----:B------:R-:W2:Y:S01]  /*a300*/  LDSM.16.MT88.4 R132, [R183] ;  /* 0x00000000b784783b */ /* 0x000ea20000004200 */
[----:B------:R-:W-:Y:S03]  /*a310*/  FSEL R5, R2, RZ, P0 ;  /* 0x000000ff02057208 */ /* 0x000fe60000000000 */
[----:B-1----:R-:W-:Y:S02]  /*a320*/  FMUL.FTZ R4, R3, c[0x0][0x2d0] ;  /* 0x0000b40003047a20 */ /* 0x002fe40000410000 */
[--C-:B------:R-:W-:Y:S02]  /*a330*/  FFMA.FTZ R2, R9, c[0x0][0x2d0], -R5.reuse ;  /* 0x0000b40009027a23 */ /* 0x100fe40000010805 */
[--C-:B------:R-:W-:Y:S02]  /*a340*/  FFMA.FTZ R6, R14, c[0x0][0x2d0], -R5.reuse ;  /* 0x0000b4000e067a23 */ /* 0x100fe40000010805 */
        /* <DEDUP_REMOVED lines=14> */
[--C-:B-1----:R-:W-:Y:S02]  /*a430*/  FFMA.FTZ R2, R12, c[0x0][0x2d0], -R5.reuse ;  /* 0x0000b4000c027a23 */ /* 0x102fe40000010805 */
[--C-:B------:R-:W-:Y:S02]  /*a440*/  FFMA.FTZ R151, R23, c[0x0][0x2d0], -R5.reuse ;  /* 0x0000b40017977a23 */ /* 0x100fe40000010805 */
[----:B------:R1:W3:Y:S01]  /*a450*/  MUFU.EX2 R210, R2 ;  /* 0x0000000200d27308 */ /* 0x0002e20000000800 */
        /* <DEDUP_REMOVED lines=8> */
[----:B-1----:R-:W-:Y:S07]  /*a4e0*/  FFMA.FTZ R2, R13, c[0x0][0x2d0], -R5 ;  /* 0x0000b4000d027a23 */ /* 0x002fee0000010805 */
[----:B------:R1:W4:Y:S02]  /*a4f0*/  MUFU.EX2 R224, R2 ;  /* 0x0000000200e07308 */ /* 0x0003240000000800 */
[----:B-1----:R-:W-:Y:S02]  /*a500*/  FSEL R2, R68, RZ, P0 ;  /* 0x000000ff44027208 */ /* 0x002fe40000000000 */
[----:B------:R-:W-:Y:S02]  /*a510*/  FSETP.NEU.FTZ.AND P0, PT, R3, -INF , PT ;  /* 0xff8000000300780b */ /* 0x000fe40003f1d000 */
[----:B---3--:R-:W-:Y:S01]  /*a520*/  F2FP.PACK_AB R128, R210, R35 ;  /* 0x00000023d280723e */ /* 0x008fe200000000ff */
[----:B------:R-:W-:Y:S01]  /*a530*/  FADD.FTZ R0, -R2, R69 ;  /* 0x0000004502007221 */ /* 0x000fe20000010100 */
[----:B------:R-:W-:Y:S02]  /*a540*/  FSEL R69, R4, RZ, P0 ;  /* 0x000000ff04457208 */ /* 0x000fe40000000000 */
[----:B----4-:R-:W-:Y:S01]  /*a550*/  F2FP.PACK_AB R130, R225, R224 ;  /* 0x000000e0e182723e */ /* 0x010fe200000000ff */
[----:B------:R-:W-:Y:S02]  /*a560*/  FMUL.FTZ R0, R0, c[0x0][0x2d0] ;  /* 0x0000b40000007a20 */ /* 0x000fe40000410000 */
[--C-:B------:R-:W-:Y:S02]  /*a570*/  FFMA.FTZ R4, R8, c[0x0][0x2d0], -R69.reuse ;  /* 0x0000b40008047a23 */ /* 0x100fe40000010845 */
[----:B------:R1:W3:Y:S10]  /*a580*/  MUFU.EX2 R2, R0 ;  /* 0x0000000000027308 */ /* 0x0002f40000000800 */
[----:B------:R4:W-:Y:S01]  /*a590*/  MUFU.EX2 R209, R4 ;  /* 0x0000000400d17308 */ /* 0x0009e20000000800 */
[--C-:B-1----:R-:W-:Y:S02]  /*a5a0*/  FFMA.FTZ R0, R7, c[0x0][0x2d0], -R69.reuse ;  /* 0x0000b40007007a23 */ /* 0x102fe40000010845 */
[C---:B---3--:R-:W-:Y:S07]  /*a5b0*/  FMUL.FTZ R8, R2.reuse, R112 ;  /* 0x0000007002087220 */ /* 0x048fee0000410000 */
[----:B------:R1:W3:Y:S01]  /*a5c0*/  MUFU.EX2 R208, R0 ;  /* 0x0000000000d07308 */ /* 0x0002e20000000800 */
[C---:B------:R-:W-:Y:S02]  /*a5d0*/  FMUL.FTZ R9, R2.reuse, R113 ;  /* 0x0000007102097220 */ /* 0x040fe40000410000 */
[C---:B------:R-:W-:Y:S02]  /*a5e0*/  FMUL.FTZ R16, R2.reuse, R104 ;  /* 0x0000006802107220 */ /* 0x040fe40000410000 */
[----:B------:R-:W-:Y:S02]  /*a5f0*/  FMUL.FTZ R17, R2, R105 ;  /* 0x0000006902117220 */ /* 0x000fe40000410000 */
[----:B----4-:R-:W-:Y:S02]  /*a600*/  FFMA.FTZ R4, R10, c[0x0][0x2d0], -R69 ;  /* 0x0000b4000a047a23 */ /* 0x010fe40000010845 */
[C---:B------:R-:W-:Y:S02]  /*a610*/  FMUL.FTZ R5, R2.reuse, R117 ;  /* 0x0000007502057220 */ /* 0x040fe40000410000 */
[----:B------:R4:W-:Y:S01]  /*a620*/  MUFU.EX2 R223, R4 ;  /* 0x0000000400df7308 */ /* 0x0009e20000000800 */
[C---:B------:R-:W-:Y:S02]  /*a630*/  FMUL.FTZ R24, R2.reuse, R96 ;  /* 0x0000006002187220 */ /* 0x040fe40000410000 */
[C---:B------:R-:W-:Y:S02]  /*a640*/  FMUL.FTZ R25, R2.reuse, R97 ;  /* 0x0000006102197220 */ /* 0x040fe40000410000 */
[C---:B------:R-:W-:Y:S02]  /*a650*/  FMUL.FTZ R12, R2.reuse, R108 ;  /* 0x0000006c020c7220 */ /* 0x040fe40000410000 */
[C---:B------:R-:W-:Y:S02]  /*a660*/  FMUL.FTZ R13, R2.reuse, R109 ;  /* 0x0000006d020d7220 */ /* 0x040fe40000410000 */
[C---:B------:R-:W-:Y:S02]  /*a670*/  FMUL.FTZ R32, R2.reuse, R88 ;  /* 0x0000005802207220 */ /* 0x040fe40000410000 */
[C---:B------:R-:W-:Y:S01]  /*a680*/  FMUL.FTZ R33, R2.reuse, R89 ;  /* 0x0000005902217220 */ /* 0x040fe20000410000 */
[----:B-1----:R-:W-:Y:S01]  /*a690*/  FSEL R0, R3, RZ, P0 ;  /* 0x000000ff03007208 */ /* 0x002fe20000000000 */
[C---:B------:R-:W-:Y:S01]  /*a6a0*/  FMUL.FTZ R20, R2.reuse, R100 ;  /* 0x0000006402147220 */ /* 0x040fe20000410000 */
[----:B---3--:R-:W-:Y:S01]  /*a6b0*/  F2FP.PACK_AB R129, R209, R208 ;  /* 0x000000d0d181723e */ /* 0x008fe200000000ff */
[----:B------:R-:W-:Y:S01]  /*a6c0*/  FMUL.FTZ R21, R2, R101 ;  /* 0x0000006502157220 */ /* 0x000fe20000410000 */
[----:B------:R-:W-:Y:S01]  /*a6d0*/  MUFU.EX2 R100, R177 ;  /* 0x000000b100647308 */ /* 0x000fe20000000800 */
[----:B------:R-:W-:Y:S01]  /*a6e0*/  FADD.FTZ R0, -R0, R70 ;  /* 0x0000004600007221 */ /* 0x000fe20000010100 */
[C---:B------:R-:W-:Y:S01]  /*a6f0*/  ISETP.GT.AND P0, PT, R199.reuse, R226, PT ;  /* 0x000000e2c700720c */ /* 0x040fe20003f04270 */
[----:B------:R-:W-:Y:S01]  /*a700*/  FFMA.FTZ R70, R2, R227, R35 ;  /* 0x000000e302467223 */ /* 0x000fe20000010023 */
[----:B------:R-:W-:Y:S01]  /*a710*/  IADD3 R199, R199, -0x1, RZ ;  /* 0xffffffffc7c77810 */ /* 0x000fe20007ffe0ff */
[----:B------:R-:W-:Y:S02]  /*a720*/  FMUL.FTZ R0, R0, c[0x0][0x2d0] ;  /* 0x0000b40000007a20 */ /* 0x000fe40000410000 */
[--C-:B----4-:R-:W-:Y:S02]  /*a730*/  FFMA.FTZ R4, R11, c[0x0][0x2d0], -R69.reuse ;  /* 0x0000b4000b047a23 */ /* 0x110fe40000010845 */
[C---:B------:R-:W-:Y:S01]  /*a740*/  FMUL.FTZ R28, R2.reuse, R92 ;  /* 0x0000005c021c7220 */ /* 0x040fe20000410000 */
[----:B------:R-:W-:Y:S01]  /*a750*/  MUFU.EX2 R177, R206 ;  /* 0x000000ce00b17308 */ /* 0x000fe20000000800 */
[C---:B------:R-:W-:Y:S02]  /*a760*/  FMUL.FTZ R29, R2.reuse, R93 ;  /* 0x0000005d021d7220 */ /* 0x040fe40000410000 */
[C---:B------:R-:W-:Y:S02]  /*a770*/  FMUL.FTZ R40, R2.reuse, R80 ;  /* 0x0000005002287220 */ /* 0x040fe40000410000 */
        /* <DEDUP_REMOVED lines=14> */
[C---:B------:R-:W-:Y:S02]  /*a860*/  FMUL.FTZ R61, R2.reuse, R61 ;  /* 0x0000003d023d7220 */ /* 0x040fe40000410000 */
[C---:B------:R-:W-:Y:S02]  /*a870*/  FMUL.FTZ R64, R2.reuse, R64 ;  /* 0x0000004002407220 */ /* 0x040fe40000410000 */
[----:B------:R-:W-:Y:S02]  /*a880*/  FMUL.FTZ R65, R2, R65 ;  /* 0x0000004102417220 */ /* 0x000fe40000410000 */
[C---:B-1----:R-:W-:Y:S02]  /*a890*/  FMUL.FTZ R10, R0.reuse, R114 ;  /* 0x00000072000a7220 */ /* 0x042fe40000410000 */
[C---:B------:R-:W-:Y:S02]  /*a8a0*/  FMUL.FTZ R11, R0.reuse, R115 ;  /* 0x00000073000b7220 */ /* 0x040fe40000410000 */
[----:B------:R-:W1:Y:S01]  /*a8b0*/  LDSM.16.MT88.4 R112, [R185] ;  /* 0x00000000b970783b */ /* 0x000e620000004200 */
[C---:B------:R-:W-:Y:S02]  /*a8c0*/  FMUL.FTZ R18, R0.reuse, R106 ;  /* 0x0000006a00127220 */ /* 0x040fe40000410000 */
[----:B------:R-:W-:Y:S01]  /*a8d0*/  FMUL.FTZ R19, R0, R107 ;  /* 0x0000006b00137220 */ /* 0x000fe20000410000 */
[----:B---3--:R-:W-:Y:S01]  /*a8e0*/  F2FP.PACK_AB R131, R216, R223 ;  /* 0x000000dfd883723e */ /* 0x008fe200000000ff */
[----:B------:R-:W-:Y:S03]  /*a8f0*/  FMUL.FTZ R4, R2, R116 ;  /* 0x0000007402047220 */ /* 0x000fe60000410000 */
[----:B------:R-:W3:Y:S01]  /*a900*/  LDSM.16.MT88.4 R104, [R184] ;  /* 0x00000000b868783b */ /* 0x000ee20000004200 */
[C---:B------:R-:W-:Y:S02]  /*a910*/  FMUL.FTZ R6, R0.reuse, R118 ;  /* 0x0000007600067220 */ /* 0x040fe40000410000 */
[C---:B------:R-:W-:Y:S02]  /*a920*/  FMUL.FTZ R7, R0.reuse, R119 ;  /* 0x0000007700077220 */ /* 0x040fe40000410000 */
[C---:B------:R-:W-:Y:S02]  /*a930*/  FMUL.FTZ R26, R0.reuse, R98 ;  /* 0x00000062001a7220 */ /* 0x040fe40000410000 */
[C---:B------:R-:W-:Y:S02]  /*a940*/  FMUL.FTZ R27, R0.reuse, R99 ;  /* 0x00000063001b7220 */ /* 0x040fe40000410000 */
[----:B------:R-:W4:Y:S01]  /*a950*/  LDSM.16.MT88.4 R96, [R187] ;  /* 0x00000000bb60783b */ /* 0x000f220000004200 */
[C---:B--2---:R-:W-:Y:S05]  /*a960*/  HMMA.16816.F32 R4, R128.reuse, R132, R4 ;  /* 0x000000848004723c */ /* 0x044fea0000001804 */
[C---:B------:R-:W-:Y:S02]  /*a970*/  FMUL.FTZ R34, R0.reuse, R90 ;  /* 0x0000005a00227220 */ /* 0x040fe40000410000 */
[C---:B------:R-:W-:Y:S01]  /*a980*/  FMUL.FTZ R35, R0.reuse, R91 ;  /* 0x0000005b00237220 */ /* 0x040fe20000410000 */
[C---:B------:R-:W-:Y:S01]  /*a990*/  HMMA.16816.F32 R8, R128.reuse, R134, R8 ;  /* 0x000000868008723c */ /* 0x040fe20000001808 */
[----:B------:R-:W2:Y:S01]  /*a9a0*/  LDSM.16.MT88.4 R88, [R183+0x3000] ;  /* 0x00300000b758783b */ /* 0x000ea20000004200 */
[----:B------:R-:W-:Y:S02]  /*a9b0*/  MUFU.EX2 R134, R222 ;  /* 0x000000de00867308 */ /* 0x000fe40000000800 */
[C---:B------:R-:W-:Y:S02]  /*a9c0*/  FMUL.FTZ R14, R0.reuse, R110 ;  /* 0x0000006e000e7220 */ /* 0x040fe40000410000 */
[C---:B------:R-:W-:Y:S02]  /*a9d0*/  FMUL.FTZ R15, R0.reuse, R111 ;  /* 0x0000006f000f7220 */ /* 0x040fe40000410000 */
[C---:B------:R-:W-:Y:S04]  /*a9e0*/  FMUL.FTZ R42, R0.reuse, R82 ;  /* 0x00000052002a7220 */ /* 0x040fe80000410000 */
[C---:B------:R-:W-:Y:S01]  /*a9f0*/  FMUL.FTZ R43, R0.reuse, R83 ;  /* 0x00000053002b7220 */ /* 0x040fe20000410000 */
[----:B------:R-:W-:Y:S01]  /*aa00*/  MUFU.EX2 R135, R220 ;  /* 0x000000dc00877308 */ /* 0x000fe20000000800 */
[C---:B-1----:R-:W-:Y:S01]  /*aa10*/  HMMA.16816.F32 R12, R128.reuse, R112, R12 ;  /* 0x00000070800c723c */ /* 0x042fe2000000180c */
[----:B------:R-:W1:Y:S02]  /*aa20*/  LDSM.16.MT88.4 R80, [R185+0x3000] ;  /* 0x00300000b950783b */ /* 0x000e640000004200 */
[C---:B------:R-:W-:Y:S02]  /*aa30*/  FMUL.FTZ R38, R0.reuse, R86 ;  /* 0x0000005600267220 */ /* 0x040fe40000410000 */
[C---:B------:R-:W-:Y:S02]  /*aa40*/  FMUL.FTZ R39, R0.reuse, R87 ;  /* 0x0000005700277220 */ /* 0x040fe40000410000 */
[C---:B------:R-:W-:Y:S01]  /*aa50*/  FMUL.FTZ R50, R0.reuse, R74 ;  /* 0x0000004a00327220 */ /* 0x040fe20000410000 */
[C---:B------:R-:W-:Y:S01]  /*aa60*/  HMMA.16816.F32 R16, R128.reuse, R114, R16 ;  /* 0x000000728010723c */ /* 0x040fe20000001810 */
[----:B------:R-:W-:Y:S03]  /*aa70*/  LDSM.16.MT88.4 R84, [R184+0x1000] ;  /* 0x00100000b854783b */ /* 0x000fe60000004200 */
[C---:B------:R-:W-:Y:S02]  /*aa80*/  FMUL.FTZ R22, R0.reuse, R102 ;  /* 0x0000006600167220 */ /* 0x040fe40000410000 */
[C---:B------:R-:W-:Y:S01]  /*aa90*/  FMUL.FTZ R23, R0.reuse, R103 ;  /* 0x0000006700177220 */ /* 0x040fe20000410000 */
[----:B------:R-:W-:Y:S01]  /*aaa0*/  MUFU.EX2 R102, R151 ;  /* 0x0000009700667308 */ /* 0x000fe20000000800 */
[C---:B------:R-:W-:Y:S01]  /*aab0*/  FMUL.FTZ R51, R0.reuse, R75 ;  /* 0x0000004b00337220 */ /* 0x040fe20000410000 */
[----:B------:R-:W-:Y:S03]  /*aac0*/  LDSM.16.MT88.4 R112, [R183+0x2800] ;  /* 0x00280000b770783b */ /* 0x000fe60000004200 */
[C---:B------:R-:W-:Y:S01]  /*aad0*/  FMUL.FTZ R46, R0.reuse, R78 ;  /* 0x0000004e002e7220 */ /* 0x040fe20000410000 */
[C---:B---3--:R-:W-:Y:S03]  /*aae0*/  HMMA.16816.F32 R20, R128.reuse, R104, R20 ;  /* 0x000000688014723c */ /* 0x048fe60000001814 */
[C---:B------:R-:W-:Y:S01]  /*aaf0*/  FMUL.FTZ R47, R0.reuse, R79 ;  /* 0x0000004f002f7220 */ /* 0x040fe20000410000 */
[----:B------:R-:W3:Y:S01]  /*ab00*/  LDSM.16.MT88.4 R72, [R184+0x3000] ;  /* 0x00300000b848783b */ /* 0x000ee20000004200 */
[C---:B------:R-:W-:Y:S01]  /*ab10*/  FMUL.FTZ R30, R0.reuse, R94 ;  /* 0x0000005e001e7220 */ /* 0x040fe20000410000 */
[----:B------:R-:W-:Y:S01]  /*ab20*/  MUFU.EX2 R151, R207 ;  /* 0x000000cf00977308 */ /* 0x000fe20000000800 */
[----:B------:R-:W-:Y:S01]  /*ab30*/  FMUL.FTZ R31, R0, R95 ;  /* 0x0000005f001f7220 */ /* 0x000fe20000410000 */
[C---:B------:R-:W-:Y:S04]  /*ab40*/  HMMA.16816.F32 R24, R128.reuse, R106, R24 ;  /* 0x0000006a8018723c */ /* 0x040fe80000001818 */
[----:B------:R-:W-:Y:S01]  /*ab50*/  LDSM.16.MT88.4 R76, [R183+0x800] ;  /* 0x00080000b74c783b */ /* 0x000fe20000004200 */
[--C-:B------:R-:W-:Y:S02]  /*ab60*/  FFMA.FTZ R2, R136, c[0x0][0x2d0], -R69.reuse ;  /* 0x0000b40088027a23 */ /* 0x100fe40000010845 */
[C---:B------:R-:W-:Y:S01]  /*ab70*/  FMUL.FTZ R54, R0.reuse, R54 ;  /* 0x0000003600367220 */ /* 0x040fe20000410000 */
[C---:B----4-:R-:W-:Y:S01]  /*ab80*/  HMMA.16816.F32 R28, R128.reuse, R96, R28 ;  /* 0x00000060801c723c */ /* 0x050fe2000000181c */
[----:B------:R-:W-:Y:S03]  /*ab90*/  MUFU.EX2 R94, R141 ;  /* 0x0000008d005e7308 */ /* 0x000fe60000000800 */
[----:B------:R-:W-:Y:S01]  /*aba0*/  LDSM.16.MT88.4 R104, [R185+0x2800] ;  /* 0x00280000b968783b */ /* 0x000fe20000004200 */
[----:B------:R-:W-:Y:S02]  /*abb0*/  FMUL.FTZ R55, R0, R55 ;  /* 0x0000003700377220 */ /* 0x000fe40000410000 */
[--C-:B------:R-:W-:Y:S01]  /*abc0*/  FFMA.FTZ R96, R194, c[0x0][0x2d0], -R69.reuse ;  /* 0x0000b400c2607a23 */ /* 0x100fe20000010845 */
[C---:B------:R-:W-:Y:S03]  /*abd0*/  HMMA.16816.F32 R32, R128.reuse, R98, R32 ;  /* 0x000000628020723c */ /* 0x040fe60000001820 */
[----:B------:R-:W-:Y:S01]  /*abe0*/  MUFU.EX2 R95, R140 ;  /* 0x0000008c005f7308 */ /* 0x000fe20000000800 */
[C---:B------:R-:W-:Y:S02]  /*abf0*/  FMUL.FTZ R58, R0.reuse, R58 ;  /* 0x0000003a003a7220 */ /* 0x040fe40000410000 */
[C---:B------:R-:W-:Y:S02]  /*ac00*/  FMUL.FTZ R59, R0.reuse, R59 ;  /* 0x0000003b003b7220 */ /* 0x040fe40000410000 */
[C---:B--2---:R-:W-:Y:S04]  /*ac10*/  HMMA.16816.F32 R36, R128.reuse, R88, R36 ;  /* 0x000000588024723c */ /* 0x044fe80000001824 */
[C---:B------:R-:W-:Y:S01]  /*ac20*/  FMUL.FTZ R62, R0.reuse, R62 ;  /* 0x0000003e003e7220 */ /* 0x040fe20000410000 */
[----:B------:R2:W-:Y:S01]  /*ac30*/  MUFU.EX2 R88, R2 ;  /* 0x0000000200587308 */ /* 0x0005e20000000800 */
[C---:B------:R-:W-:Y:S02]  /*ac40*/  FMUL.FTZ R63, R0.reuse, R63 ;  /* 0x0000003f003f7220 */ /* 0x040fe40000410000 */
[C---:B------:R-:W-:Y:S04]  /*ac50*/  HMMA.16816.F32 R40, R128.reuse, R90, R40 ;  /* 0x0000005a8028723c */ /* 0x040fe80000001828 */
[C---:B------:R-:W-:Y:S02]  /*ac60*/  FMUL.FTZ R66, R0.reuse, R66 ;  /* 0x0000004200427220 */ /* 0x040fe40000410000 */
[C---:B------:R-:W-:Y:S01]  /*ac70*/  FMUL.FTZ R67, R0.reuse, R67 ;  /* 0x0000004300437220 */ /* 0x040fe20000410000 */
[----:B------:R-:W-:Y:S01]  /*ac80*/  MUFU.EX2 R89, R143 ;  /* 0x0000008f00597308 */ /* 0x000fe20000000800 */
[C---:B-1----:R-:W-:Y:S04]  /*ac90*/  HMMA.16816.F32 R44, R128.reuse, R80, R44 ;  /* 0x00000050802c723c */ /* 0x042fe8000000182c */
[----:B------:R-:W-:Y:S04]  /*aca0*/  FFMA.FTZ R0, R0, R228, R208 ;  /* 0x000000e400007223 */ /* 0x000fe800000100d0 */
[C---:B------:R-:W-:Y:S01]  /*acb0*/  HMMA.16816.F32 R48, R128.reuse, R82, R48 ;  /* 0x000000528030723c */ /* 0x040fe20000001830 */
[----:B------:R-:W-:Y:S01]  /*acc0*/  LDSM.16.MT88.4 R80, [R185+0x800] ;  /* 0x00080000b950783b */ /* 0x000fe20000004200 */
[----:B------:R-:W1:Y:S02]  /*acd0*/  MUFU.EX2 R91, R142 ;  /* 0x0000008e005b7308 */ /* 0x000e640000000800 */
[--C-:B--2---:R-:W-:Y:S04]  /*ace0*/  FFMA.FTZ R2, R137, c[0x0][0x2d0], -R69.reuse ;  /* 0x0000b40089027a23 */ /* 0x104fe80000010845 */
[C---:B---3--:R-:W-:Y:S04]  /*acf0*/  HMMA.16816.F32 R52, R128.reuse, R72, R52 ;  /* 0x000000488034723c */ /* 0x048fe80000001834 */
[----:B------:R2:W3:Y:S04]  /*ad00*/  MUFU.EX2 R90, R2 ;  /* 0x00000002005a7308 */ /* 0x0004e80000000800 */
[C---:B------:R-:W-:Y:S01]  /*ad10*/  HMMA.16816.F32 R56, R128.reuse, R74, R56 ;  /* 0x0000004a8038723c */ /* 0x040fe20000001838 */
[----:B------:R-:W4:Y:S05]  /*ad20*/  LDSM.16.MT88.4 R72, [R186+0x3000] ;  /* 0x00300000ba48783b */ /* 0x000f2a0000004200 */
[----:B------:R-:W-:Y:S10]  /*ad30*/  MUFU.EX2 R98, R178 ;  /* 0x000000b200627308 */ /* 0x000ff40000000800 */
[----:B------:R-:W-:Y:S01]  /*ad40*/  MUFU.EX2 R142, R215 ;  /* 0x000000d7008e7308 */ /* 0x000fe20000000800 */
[--C-:B--2---:R-:W-:Y:S09]  /*ad50*/  FFMA.FTZ R2, R138, c[0x0][0x2d0], -R69.reuse ;  /* 0x0000b4008a027a23 */ /* 0x104ff20000010845 */
[----:B------:R2:W-:Y:S10]  /*ad60*/  MUFU.EX2 R93, R2 ;  /* 0x00000002005d7308 */ /* 0x0005f40000000800 */
[----:B------:R-:W-:Y:S01]  /*ad70*/  MUFU.EX2 R143, R214 ;  /* 0x000000d6008f7308 */ /* 0x000fe20000000800 */
[C---:B----4-:R-:W-:Y:S09]  /*ad80*/  HMMA.16816.F32 R60, R128.reuse, R72, R60 ;  /* 0x00000048803c723c */ /* 0x050ff2000000183c */
[----:B------:R-:W-:Y:S03]  /*ad90*/  MUFU.EX2 R178, R205 ;  /* 0x000000cd00b27308 */ /* 0x000fe60000000800 */
[----:B-1----:R-:W-:Y:S01]  /*ada0*/  F2FP.PACK_AB R72, R91, R89 ;  /* 0x000000595b48723e */ /* 0x002fe200000000ff */
[----:B------:R-:W-:Y:S03]  /*adb0*/  HMMA.16816.F32 R64, R128, R74, R64 ;  /* 0x0000004a8040723c */ /* 0x000fe60000001840 */
[--C-:B--2---:R-:W-:Y:S01]  /*adc0*/  FFMA.FTZ R2, R139, c[0x0][0x2d0], -R69.reuse ;  /* 0x0000b4008b027a23 */ /* 0x104fe20000010845 */
[----:B---3--:R-:W-:Y:S03]  /*add0*/  F2FP.PACK_AB R73, R90, R88 ;  /* 0x000000585a49723e */ /* 0x008fe600000000ff */
[----:B------:R-:W-:Y:S01]  /*ade0*/  F2FP.PACK_AB R74, R95, R94 ;  /* 0x0000005e5f4a723e */ /* 0x000fe200000000ff */
[----:B------:R-:W1:Y:S01]  /*adf0*/  MUFU.EX2 R103, R2 ;  /* 0x0000000200677308 */ /* 0x000e620000000800 */
[----:B------:R-:W-:Y:S09]  /*ae00*/  F2FP.PACK_AB R128, R135, R134 ;  /* 0x000000868780723e */ /* 0x000ff200000000ff */
[----:B------:R-:W-:Y:S10]  /*ae10*/  MUFU.EX2 R136, R218 ;  /* 0x000000da00887308 */ /* 0x000ff40000000800 */
[----:B------:R-:W2:Y:S01]  /*ae20*/  MUFU.EX2 R137, R217 ;  /* 0x000000d900897308 */ /* 0x000ea20000000800 */
[----:B-1----:R-:W-:Y:S01]  /*ae30*/  F2FP.PACK_AB R75, R103, R93 ;  /* 0x0000005d674b723e */ /* 0x002fe200000000ff */
[----:B------:R-:W-:Y:S02]  /*ae40*/  FADD.FTZ R2, R210, R70 ;  /* 0x00000046d2027221 */ /* 0x000fe40000010000 */
[----:B------:R-:W-:Y:S02]  /*ae50*/  FADD.FTZ R70, R209, R0 ;  /* 0x00000000d1467221 */ /* 0x000fe40000010000 */
[--C-:B------:R-:W-:Y:S04]  /*ae60*/  FFMA.FTZ R0, R144, c[0x0][0x2d0], -R69.reuse ;  /* 0x0000b40090007a23 */ /* 0x100fe80000010845 */
[----:B------:R-:W-:Y:S01]  /*ae70*/  MUFU.EX2 R210, R150 ;  /* 0x0000009600d27308 */ /* 0x000fe20000000800 */
[C---:B------:R-:W-:Y:S08]  /*ae80*/  HMMA.16816.F32 R4, R72.reuse, R76, R4 ;  /* 0x0000004c4804723c */ /* 0x040ff00000001804 */
[C---:B------:R-:W-:Y:S01]  /*ae90*/  HMMA.16816.F32 R8, R72.reuse, R78, R8 ;  /* 0x0000004e4808723c */ /* 0x040fe20000001808 */
[----:B------:R-:W1:Y:S01]  /*aea0*/  LDSM.16.MT88.4 R76, [R184+0x800] ;  /* 0x00080000b84c783b */ /* 0x000e620000004200 */
[----:B------:R3:W-:Y:S02]  /*aeb0*/  MUFU.EX2 R99, R0 ;  /* 0x0000000000637308 */ /* 0x0007e40000000800 */
[----:B--2---:R-:W-:Y:S04]  /*aec0*/  F2FP.PACK_AB R130, R137, R136 ;  /* 0x000000888982723e */ /* 0x004fe800000000ff */
[C---:B------:R-:W-:Y:S04]  /*aed0*/  HMMA.16816.F32 R12, R72.reuse, R80, R12 ;  /* 0x00000050480c723c */ /* 0x040fe8000000180c */
[----:B------:R-:W-:Y:S04]  /*aee0*/  MUFU.EX2 R144, R213 ;  /* 0x000000d500907308 */ /* 0x000fe80000000800 */
[C---:B------:R-:W-:Y:S01]  /*aef0*/  HMMA.16816.F32 R16, R72.reuse, R82, R16 ;  /* 0x000000524810723c */ /* 0x040fe20000001810 */
[----:B------:R-:W2:Y:S03]  /*af00*/  LDSM.16.MT88.4 R80, [R186+0x800] ;  /* 0x00080000ba50783b */ /* 0x000ea60000004200 */
[--C-:B---3--:R-:W-:Y:S02]  /*af10*/  FFMA.FTZ R0, R145, c[0x0][0x2d0], -R69.reuse ;  /* 0x0000b40091007a23 */ /* 0x108fe40000010845 */
[----:B------:R-:W-:Y:S10]  /*af20*/  MUFU.EX2 R145, R212 ;  /* 0x000000d400917308 */ /* 0x000ff40000000800 */
[----:B------:R3:W4:Y:S01]  /*af30*/  MUFU.EX2 R101, R0 ;  /* 0x0000000000657308 */ /* 0x0007220000000800 */
[C---:B-1----:R-:W-:Y:S08]  /*af40*/  HMMA.16816.F32 R20, R72.reuse, R76, R20 ;  /* 0x0000004c4814723c */ /* 0x042ff00000001814 */
[C---:B------:R-:W-:Y:S01]  /*af50*/  HMMA.16816.F32 R24, R72.reuse, R78, R24 ;  /* 0x0000004e4818723c */ /* 0x040fe20000001818 */
[----:B------:R-:W1:Y:S07]  /*af60*/  LDSM.16.MT88.4 R76, [R183+0x3800] ;  /* 0x00380000b74c783b */ /* 0x000e6e0000004200 */
[C---:B--2---:R-:W-:Y:S04]  /*af70*/  HMMA.16816.F32 R28, R72.reuse, R80, R28 ;  /* 0x00000050481c723c */ /* 0x044fe8000000181c */
[--C-:B---3--:R-:W-:Y:S04]  /*af80*/  FFMA.FTZ R0, R146, c[0x0][0x2d0], -R69.reuse ;  /* 0x0000b40092007a23 */ /* 0x108fe80000010845 */
[C---:B------:R-:W-:Y:S01]  /*af90*/  HMMA.16816.F32 R32, R72.reuse, R82, R32 ;  /* 0x000000524820723c */ /* 0x040fe20000001820 */
[----:B------:R-:W2:Y:S01]  /*afa0*/  LDSM.16.MT88.4 R80, [R185+0x3800] ;  /* 0x00380000b950783b */ /* 0x000ea20000004200 */
[----:B------:R3:W-:Y:S06]  /*afb0*/  MUFU.EX2 R209, R0 ;  /* 0x0000000000d17308 */ /* 0x0007ec0000000800 */
[C---:B-1----:R-:W-:Y:S04]  /*afc0*/  HMMA.16816.F32 R36, R72.reuse, R76, R36 ;  /* 0x0000004c4824723c */ /* 0x042fe80000001824 */
[--C-:B---3--:R-:W-:Y:S04]  /*afd0*/  FFMA.FTZ R0, R147, c[0x0][0x2d0], -R69.reuse ;  /* 0x0000b40093007a23 */ /* 0x108fe80000010845 */
[----:B------:R1:W3:Y:S01]  /*afe0*/  MUFU.EX2 R208, R0 ;  /* 0x0000000000d07308 */ /* 0x0002e20000000800 */
[C---:B------:R-:W-:Y:S01]  /*aff0*/  HMMA.16816.F32 R40, R72.reuse, R78, R40 ;  /* 0x0000004e4828723c */ /* 0x040fe20000001828 */
[----:B------:R-:W5:Y:S07]  /*b000*/  LDSM.16.MT88.4 R76, [R184+0x3800] ;  /* 0x00380000b84c783b */ /* 0x000f6e0000004200 */
[C---:B--2---:R-:W-:Y:S08]  /*b010*/  HMMA.16816.F32 R44, R72.reuse, R80, R44 ;  /* 0x00000050482c723c */ /* 0x044ff0000000182c */
[C---:B------:R-:W-:Y:S01]  /*b020*/  HMMA.16816.F32 R48, R72.reuse, R82, R48 ;  /* 0x000000524830723c */ /* 0x040fe20000001830 */
[----:B------:R-:W2:Y:S03]  /*b030*/  LDSM.16.MT88.4 R80, [R186+0x3800] ;  /* 0x00380000ba50783b */ /* 0x000ea60000004200 */
[----:B-1----:R-:W-:Y:S02]  /*b040*/  FADD.FTZ R0, R224, R2 ;  /* 0x00000002e0007221 */ /* 0x002fe40000010000 */
[----:B------:R-:W-:Y:S02]  /*b050*/  FADD.FTZ R2, R223, R70 ;  /* 0x00000046df027221 */ /* 0x000fe40000010000 */
[----:B------:R-:W-:Y:S04]  /*b060*/  FADD.FTZ R70, R225, R0 ;  /* 0x00000000e1467221 */ /* 0x000fe80000010000 */
[----:B------:R-:W-:Y:S02]  /*b070*/  FADD.FTZ R2, R216, R2 ;  /* 0x00000002d8027221 */ /* 0x000fe40000010000 */
[----:B------:R-:W-:Y:S02]  /*b080*/  FADD.FTZ R70, R89, R70 ;  /* 0x0000004659467221 */ /* 0x000fe40000010000 */
[----:B------:R-:W-:Y:S02]  /*b090*/  FADD.FTZ R2, R88, R2 ;  /* 0x0000000258027221 */ /* 0x000fe40000010000 */
[----:B------:R-:W-:Y:S02]  /*b0a0*/  FADD.FTZ R70, R91, R70 ;  /* 0x000000465b467221 */ /* 0x000fe40000010000 */
[----:B------:R-:W-:Y:S02]  /*b0b0*/  FADD.FTZ R92, R90, R2 ;  /* 0x000000025a5c7221 */ /* 0x000fe40000010000 */
[----:B------:R-:W-:Y:S01]  /*b0c0*/  LDSM.16.MT88.4 R88, [R184+0x1800] ;  /* 0x00180000b858783b */ /* 0x000fe20000004200 */
[C---:B-----5:R-:W-:Y:S03]  /*b0d0*/  HMMA.16816.F32 R52, R72.reuse, R76, R52 ;  /* 0x0000004c4834723c */ /* 0x060fe60000001834 */
[----:B------:R-:W-:Y:S02]  /*b0e0*/  FADD.FTZ R97, R93, R92 ;  /* 0x0000005c5d617221 */ /* 0x000fe40000010000 */
[--C-:B------:R-:W-:Y:S02]  /*b0f0*/  FFMA.FTZ R2, R202, c[0x0][0x2d0], -R69.reuse ;  /* 0x0000b400ca027a23 */ /* 0x100fe40000010845 */
[----:B------:R-:W-:Y:S01]  /*b100*/  FFMA.FTZ R0, R148, c[0x0][0x2d0], -R69 ;  /* 0x0000b40094007a23 */ /* 0x000fe20000010845 */
[C---:B------:R-:W-:Y:S01]  /*b110*/  HMMA.16816.F32 R56, R72.reuse, R78, R56 ;  /* 0x0000004e4838723c */ /* 0x040fe20000001838 */
[----:B------:R-:W1:Y:S01]  /*b120*/  LDSM.16.MT88.4 R76, [R183+0x1000] ;  /* 0x00100000b74c783b */ /* 0x000e620000004200 */
[----:B------:R5:W-:Y:S06]  /*b130*/  MUFU.EX2 R133, R2 ;  /* 0x0000000200857308 */ /* 0x000bec0000000800 */
[C---:B--2---:R-:W-:Y:S04]  /*b140*/  HMMA.16816.F32 R60, R72.reuse, R80, R60 ;  /* 0x00000050483c723c */ /* 0x044fe8000000183c */
[----:B------:R2:W1:Y:S04]  /*b150*/  MUFU.EX2 R150, R0 ;  /* 0x0000000000967308 */ /* 0x0004680000000800 */
[----:B------:R-:W-:Y:S01]  /*b160*/  HMMA.16816.F32 R64, R72, R82, R64 ;  /* 0x000000524840723c */ /* 0x000fe20000001840 */
[----:B------:R-:W1:Y:S06]  /*b170*/  LDSM.16.MT88.4 R80, [R185+0x1000] ;  /* 0x00100000b950783b */ /* 0x000e6c0000004200 */
[----:B------:R-:W-:Y:S02]  /*b180*/  F2FP.PACK_AB R72, R100, R98 ;  /* 0x000000626448723e */ /* 0x000fe400000000ff */
[----:B----4-:R-:W-:Y:S03]  /*b190*/  F2FP.PACK_AB R73, R101, R99 ;  /* 0x000000636549723e */ /* 0x010fe600000000ff */
[----:B------:R-:W-:Y:S01]  /*b1a0*/  F2FP.PACK_AB R74, R210, R102 ;  /* 0x00000066d24a723e */ /* 0x000fe200000000ff */
[----:B-----5:R-:W-:Y:S01]  /*b1b0*/  FADD.FTZ R2, R103, R97 ;  /* 0x0000006167027221 */ /* 0x020fe20000010000 */
[C---:B---3--:R-:W-:Y:S03]  /*b1c0*/  F2FP.PACK_AB R75, R208.reuse, R209 ;  /* 0x000000d1d04b723e */ /* 0x048fe600000000ff */
[----:B------:R-:W-:Y:S02]  /*b1d0*/  FADD.FTZ R2, R99, R2 ;  /* 0x0000000263027221 */ /* 0x000fe40000010000 */
[--C-:B--2---:R-:W-:Y:S02]  /*b1e0*/  FFMA.FTZ R0, R149, c[0x0][0x2d0], -R69.reuse ;  /* 0x0000b40095007a23 */ /* 0x104fe40000010845 */
[----:B------:R-:W-:Y:S02]  /*b1f0*/  FADD.FTZ R2, R101, R2 ;  /* 0x0000000265027221 */ /* 0x000fe40000010000 */
[----:B------:R2:W3:Y:S01]  /*b200*/  MUFU.EX2 R148, R0 ;  /* 0x0000000000947308 */ /* 0x0004e20000000800 */
[C---:B-1----:R-:W-:Y:S03]  /*b210*/  HMMA.16816.F32 R4, R72.reuse, R76, R4 ;  /* 0x0000004c4804723c */ /* 0x042fe60000001804 */
[----:B------:R-:W-:Y:S04]  /*b220*/  FADD.FTZ R2, R209, R2 ;  /* 0x00000002d1027221 */ /* 0x000fe80000010000 */
[----:B------:R-:W-:Y:S01]  /*b230*/  FADD.FTZ R2, R208, R2 ;  /* 0x00000002d0027221 */ /* 0x000fe20000010000 */
[C---:B------:R-:W-:Y:S01]  /*b240*/  HMMA.16816.F32 R8, R72.reuse, R78, R8 ;  /* 0x0000004e4808723c */ /* 0x040fe20000001808 */
[----:B------:R-:W1:Y:S03]  /*b250*/  LDSM.16.MT88.4 R76, [R186+0x1000] ;  /* 0x00100000ba4c783b */ /* 0x000e660000004200 */
[----:B------:R-:W-:Y:S04]  /*b260*/  FADD.FTZ R2, R150, R2 ;  /* 0x0000000296027221 */ /* 0x000fe80000010000 */
[C---:B------:R-:W-:Y:S04]  /*b270*/  HMMA.16816.F32 R12, R72.reuse, R80, R12 ;  /* 0x00000050480c723c */ /* 0x040fe8000000180c */
[--C-:B--2---:R-:W-:Y:S04]  /*b280*/  FFMA.FTZ R0, R176, c[0x0][0x2d0], -R69.reuse ;  /* 0x0000b400b0007a23 */ /* 0x104fe80000010845 */
[C---:B------:R-:W-:Y:S01]  /*b290*/  HMMA.16816.F32 R16, R72.reuse, R82, R16 ;  /* 0x000000524810723c */ /* 0x040fe20000001810 */
[----:B------:R-:W2:Y:S01]  /*b2a0*/  LDSM.16.MT88.4 R80, [R183+0x4000] ;  /* 0x00400000b750783b */ /* 0x000ea20000004200 */
[----:B------:R4:W5:Y:S02]  /*b2b0*/  MUFU.EX2 R147, R0 ;  /* 0x0000000000937308 */ /* 0x0009640000000800 */
[----:B---3--:R-:W-:Y:S04]  /*b2c0*/  FADD.FTZ R2, R148, R2 ;  /* 0x0000000294027221 */ /* 0x008fe80000010000 */
[C---:B------:R-:W-:Y:S08]  /*b2d0*/  HMMA.16816.F32 R20, R72.reuse, R84, R20 ;  /* 0x000000544814723c */ /* 0x040ff00000001814 */
[C---:B------:R-:W-:Y:S01]  /*b2e0*/  HMMA.16816.F32 R24, R72.reuse, R86, R24 ;  /* 0x000000564818723c */ /* 0x040fe20000001818 */
[----:B------:R-:W3:Y:S07]  /*b2f0*/  LDSM.16.MT88.4 R84, [R185+0x4000] ;  /* 0x00400000b954783b */ /* 0x000eee0000004200 */
[C---:B-1----:R-:W-:Y:S04]  /*b300*/  HMMA.16816.F32 R28, R72.reuse, R76, R28 ;  /* 0x0000004c481c723c */ /* 0x042fe8000000181c */
[--C-:B----4-:R-:W-:Y:S02]  /*b310*/  FFMA.FTZ R0, R179, c[0x0][0x2d0], -R69.reuse ;  /* 0x0000b400b3007a23 */ /* 0x110fe40000010845 */
[----:B-----5:R-:W-:Y:S02]  /*b320*/  FADD.FTZ R2, R147, R2 ;  /* 0x0000000293027221 */ /* 0x020fe40000010000 */
[----:B------:R1:W4:Y:S01]  /*b330*/  MUFU.EX2 R146, R0 ;  /* 0x0000000000927308 */ /* 0x0003220000000800 */
[C---:B------:R-:W-:Y:S01]  /*b340*/  HMMA.16816.F32 R32, R72.reuse, R78, R32 ;  /* 0x0000004e4820723c */ /* 0x040fe20000001820 */
[----:B------:R-:W5:Y:S07]  /*b350*/  LDSM.16.MT88.4 R76, [R184+0x4000] ;  /* 0x00400000b84c783b */ /* 0x000f6e0000004200 */
[C---:B--2---:R-:W-:Y:S08]  /*b360*/  HMMA.16816.F32 R36, R72.reuse, R80, R36 ;  /* 0x000000504824723c */ /* 0x044ff00000001824 */
[C---:B------:R-:W-:Y:S01]  /*b370*/  HMMA.16816.F32 R40, R72.reuse, R82, R40 ;  /* 0x000000524828723c */ /* 0x040fe20000001828 */
[----:B------:R-:W2:Y:S03]  /*b380*/  LDSM.16.MT88.4 R80, [R186+0x4000] ;  /* 0x00400000ba50783b */ /* 0x000ea60000004200 */
[--C-:B-1----:R-:W-:Y:S04]  /*b390*/  FFMA.FTZ R0, R197, c[0x0][0x2d0], -R69.reuse ;  /* 0x0000b400c5007a23 */ /* 0x102fe80000010845 */
[C---:B---3--:R-:W-:Y:S01]  /*b3a0*/  HMMA.16816.F32 R44, R72.reuse, R84, R44 ;  /* 0x00000054482c723c */ /* 0x048fe2000000182c */
[----:B------:R1:W3:Y:S03]  /*b3b0*/  MUFU.EX2 R141, R0 ;  /* 0x00000000008d7308 */ /* 0x0002e60000000800 */
[----:B----4-:R-:W-:Y:S04]  /*b3c0*/  FADD.FTZ R2, R146, R2 ;  /* 0x0000000292027221 */ /* 0x010fe80000010000 */
[C---:B------:R-:W-:Y:S01]  /*b3d0*/  HMMA.16816.F32 R48, R72.reuse, R86, R48 ;  /* 0x000000564830723c */ /* 0x040fe20000001830 */
[----:B------:R-:W4:Y:S07]  /*b3e0*/  LDSM.16.MT88.4 R84, [R183+0x1800] ;  /* 0x00180000b754783b */ /* 0x000f2e0000004200 */
[C---:B-----5:R-:W-:Y:S08]  /*b3f0*/  HMMA.16816.F32 R52, R72.reuse, R76, R52 ;  /* 0x0000004c4834723c */ /* 0x060ff00000001834 */
[C---:B------:R-:W-:Y:S01]  /*b400*/  HMMA.16816.F32 R56, R72.reuse, R78, R56 ;  /* 0x0000004e4838723c */ /* 0x040fe20000001838 */
[----:B------:R-:W5:Y:S03]  /*b410*/  LDSM.16.MT88.4 R76, [R185+0x1800] ;  /* 0x00180000b94c783b */ /* 0x000f660000004200 */
[--C-:B-1----:R-:W-:Y:S02]  /*b420*/  FFMA.FTZ R0, R198, c[0x0][0x2d0], -R69.reuse ;  /* 0x0000b400c6007a23 */ /* 0x102fe40000010845 */
[----:B---3--:R-:W-:Y:S02]  /*b430*/  FADD.FTZ R2, R141, R2 ;  /* 0x000000028d027221 */ /* 0x008fe40000010000 */
[C---:B--2---:R-:W-:Y:S01]  /*b440*/  HMMA.16816.F32 R60, R72.reuse, R80, R60 ;  /* 0x00000050483c723c */ /* 0x044fe2000000183c */
[----:B------:R1:W2:Y:S07]  /*b450*/  MUFU.EX2 R140, R0 ;  /* 0x00000000008c7308 */ /* 0x0002ae0000000800 */
[----:B------:R-:W-:Y:S01]  /*b460*/  HMMA.16816.F32 R64, R72, R82, R64 ;  /* 0x000000524840723c */ /* 0x000fe20000001840 */
[----:B------:R-:W3:Y:S06]  /*b470*/  LDSM.16.MT88.4 R80, [R186+0x1800] ;  /* 0x00180000ba50783b */ /* 0x000eec0000004200 */
[----:B------:R-:W-:Y:S02]  /*b480*/  F2FP.PACK_AB R72, R203, R178 ;  /* 0x000000b2cb48723e */ /* 0x000fe400000000ff */
[----:B------:R-:W-:Y:S03]  /*b490*/  F2FP.PACK_AB R74, R151, R177 ;  /* 0x000000b1974a723e */ /* 0x000fe600000000ff */
[----:B------:R-:W-:Y:S02]  /*b4a0*/  F2FP.PACK_AB R73, R148, R150 ;  /* 0x000000969449723e */ /* 0x000fe400000000ff */
[----:B------:R-:W-:Y:S01]  /*b4b0*/  F2FP.PACK_AB R75, R146, R147 ;  /* 0x00000093924b723e */ /* 0x000fe200000000ff */
[--C-:B-1----:R-:W-:Y:S02]  /*b4c0*/  FFMA.FTZ R0, R200, c[0x0][0x2d0], -R69.reuse ;  /* 0x0000b400c8007a23 */ /* 0x102fe40000010845 */
[----:B--2---:R-:W-:Y:S04]  /*b4d0*/  FADD.FTZ R2, R140, R2 ;  /* 0x000000028c027221 */ /* 0x004fe80000010000 */
[C---:B----4-:R-:W-:Y:S01]  /*b4e0*/  HMMA.16816.F32 R4, R72.reuse, R84, R4 ;  /* 0x000000544804723c */ /* 0x050fe20000001804 */
[----:B------:R1:W2:Y:S07]  /*b4f0*/  MUFU.EX2 R139, R0 ;  /* 0x00000000008b7308 */ /* 0x0002ae0000000800 */
[C---:B------:R-:W-:Y:S01]  /*b500*/  HMMA.16816.F32 R8, R72.reuse, R86, R8 ;  /* 0x000000564808723c */ /* 0x040fe20000001808 */
[----:B------:R-:W4:Y:S07]  /*b510*/  LDSM.16.MT88.4 R84, [R183+0x4800] ;  /* 0x00480000b754783b */ /* 0x000f2e0000004200 */
[C---:B-----5:R-:W-:Y:S08]  /*b520*/  HMMA.16816.F32 R12, R72.reuse, R76, R12 ;  /* 0x0000004c480c723c */ /* 0x060ff0000000180c */
[C---:B------:R-:W-:Y:S01]  /*b530*/  HMMA.16816.F32 R16, R72.reuse, R78, R16 ;  /* 0x0000004e4810723c */ /* 0x040fe20000001810 */
[----:B------:R-:W5:Y:S03]  /*b540*/  LDSM.16.MT88.4 R76, [R185+0x4800] ;  /* 0x00480000b94c783b */ /* 0x000f660000004200 */
[--C-:B-1----:R-:W-:Y:S02]  /*b550*/  FFMA.FTZ R0, R201, c[0x0][0x2d0], -R69.reuse ;  /* 0x0000b400c9007a23 */ /* 0x102fe40000010845 */
[----:B--2---:R-:W-:Y:S02]  /*b560*/  FADD.FTZ R2, R139, R2 ;  /* 0x000000028b027221 */ /* 0x004fe40000010000 */
[C---:B------:R-:W-:Y:S01]  /*b570*/  HMMA.16816.F32 R20, R72.reuse, R88, R20 ;  /* 0x000000584814723c */ /* 0x040fe20000001814 */
[----:B------:R1:W-:Y:S07]  /*b580*/  MUFU.EX2 R138, R0 ;  /* 0x00000000008a7308 */ /* 0x0003ee0000000800 */
[C---:B------:R-:W-:Y:S01]  /*b590*/  HMMA.16816.F32 R24, R72.reuse, R90, R24 ;  /* 0x0000005a4818723c */ /* 0x040fe20000001818 */
[----:B------:R-:W2:Y:S07]  /*b5a0*/  LDSM.16.MT88.4 R88, [R184+0x4800] ;  /* 0x00480000b858783b */ /* 0x000eae0000004200 */
[C---:B---3--:R-:W-:Y:S08]  /*b5b0*/  HMMA.16816.F32 R28, R72.reuse, R80, R28 ;  /* 0x00000050481c723c */ /* 0x048ff0000000181c */
[C---:B------:R-:W-:Y:S01]  /*b5c0*/  HMMA.16816.F32 R32, R72.reuse, R82, R32 ;  /* 0x000000524820723c */ /* 0x040fe20000001820 */
[----:B------:R-:W3:Y:S03]  /*b5d0*/  LDSM.16.MT88.4 R80, [R186+0x4800] ;  /* 0x00480000ba50783b */ /* 0x000ee60000004200 */
[----:B-1----:R-:W-:Y:S02]  /*b5e0*/  FADD.FTZ R0, R94, R70 ;  /* 0x000000465e007221 */ /* 0x002fe40000010000 */
[--C-:B------:R-:W-:Y:S02]  /*b5f0*/  FFMA.FTZ R70, R196, c[0x0][0x2d0], -R69.reuse ;  /* 0x0000b400c4467a23 */ /* 0x100fe40000010845 */
[C---:B----4-:R-:W-:Y:S02]  /*b600*/  HMMA.16816.F32 R36, R72.reuse, R84, R36 ;  /* 0x000000544824723c */ /* 0x050fe40000001824 */
[----:B------:R-:W1:Y:S02]  /*b610*/  MUFU.EX2 R132, R70 ;  /* 0x0000004600847308 */ /* 0x000e640000000800 */
[----:B------:R-:W-:Y:S02]  /*b620*/  FADD.FTZ R0, R95, R0 ;  /* 0x000000005f007221 */ /* 0x000fe40000010000 */
[----:B------:R-:W-:Y:S01]  /*b630*/  LDSM.16.MT88.4 R92, [R186+0x2000] ;  /* 0x00200000ba5c783b */ /* 0x000fe20000004200 */
[----:B------:R-:W-:Y:S01]  /*b640*/  FFMA.FTZ R69, R193, c[0x0][0x2d0], -R69 ;  /* 0x0000b400c1457a23 */ /* 0x000fe20000010845 */
[C---:B------:R-:W-:Y:S04]  /*b650*/  HMMA.16816.F32 R40, R72.reuse, R86, R40 ;  /* 0x000000564828723c */ /* 0x040fe80000001828 */
[----:B------:R4:W-:Y:S01]  /*b660*/  MUFU.EX2 R70, R96 ;  /* 0x0000006000467308 */ /* 0x0009e20000000800 */
[----:B------:R-:W-:Y:S01]  /*b670*/  FADD.FTZ R0, R98, R0 ;  /* 0x0000000062007221 */ /* 0x000fe20000010000 */
[----:B------:R-:W-:Y:S02]  /*b680*/  LDSM.16.MT88.4 R84, [R185+0x2000] ;  /* 0x00200000b954783b */ /* 0x000fe40000004200 */
[C---:B-----5:R-:W-:Y:S04]  /*b690*/  HMMA.16816.F32 R44, R72.reuse, R76, R44 ;  /* 0x0000004c482c723c */ /* 0x060fe8000000182c */
[----:B------:R-:W-:Y:S02]  /*b6a0*/  FADD.FTZ R0, R100, R0 ;  /* 0x0000000064007221 */ /* 0x000fe40000010000 */
[----:B------:R-:W5:Y:S02]  /*b6b0*/  MUFU.EX2 R69, R69 ;  /* 0x0000004500457308 */ /* 0x000f640000000800 */
[C---:B------:R-:W-:Y:S01]  /*b6c0*/  HMMA.16816.F32 R48, R72.reuse, R78, R48 ;  /* 0x0000004e4830723c */ /* 0x040fe20000001830 */
[----:B------:R-:W3:Y:S03]  /*b6d0*/  LDSM.16.MT88.4 R76, [R183+0x2000] ;  /* 0x00200000b74c783b */ /* 0x000ee60000004200 */
[----:B-1----:R-:W-:Y:S01]  /*b6e0*/  F2FP.PACK_AB R129, R132, R133 ;  /* 0x000000858481723e */ /* 0x002fe200000000ff */
[----:B------:R-:W-:Y:S03]  /*b6f0*/  FADD.FTZ R0, R102, R0 ;  /* 0x0000000066007221 */ /* 0x000fe60000010000 */
[C---:B--2---:R-:W-:Y:S01]  /*b700*/  HMMA.16816.F32 R52, R72.reuse, R88, R52 ;  /* 0x000000584834723c */ /* 0x044fe20000001834 */
[----:B----4-:R-:W-:Y:S03]  /*b710*/  LDSM.16.MT88.4 R96, [R184+0x2800] ;  /* 0x00280000b860783b */ /* 0x010fe60000004200 */
[----:B------:R-:W-:Y:S04]  /*b720*/  FADD.FTZ R0, R210, R0 ;  /* 0x00000000d2007221 */ /* 0x000fe80000010000 */
[C---:B------:R-:W-:Y:S01]  /*b730*/  HMMA.16816.F32 R56, R72.reuse, R90, R56 ;  /* 0x0000005a4838723c */ /* 0x040fe20000001838 */
[----:B------:R-:W1:Y:S03]  /*b740*/  LDSM.16.MT88.4 R88, [R184+0x2000] ;  /* 0x00200000b858783b */ /* 0x000e660000004200 */
[----:B------:R-:W-:Y:S01]  /*b750*/  FADD.FTZ R0, R178, R0 ;  /* 0x00000000b2007221 */ /* 0x000fe20000010000 */
[----:B-----5:R-:W-:Y:S03]  /*b760*/  F2FP.PACK_AB R131, R69, R70 ;  /* 0x000000464583723e */ /* 0x020fe600000000ff */
[C---:B---3--:R-:W-:Y:S04]  /*b770*/  HMMA.16816.F32 R60, R72.reuse, R80, R60 ;  /* 0x00000050483c723c */ /* 0x048fe8000000183c */
[----:B------:R-:W-:Y:S04]  /*b780*/  FADD.FTZ R0, R203, R0 ;  /* 0x00000000cb007221 */ /* 0x000fe80000010000 */
[----:B------:R-:W-:Y:S01]  /*b790*/  HMMA.16816.F32 R64, R72, R82, R64 ;  /* 0x000000524840723c */ /* 0x000fe20000001840 */
[----:B------:R-:W-:Y:S03]  /*b7a0*/  LDSM.16.MT88.4 R80, [R185+0x5000] ;  /* 0x00500000b950783b */ /* 0x000fe60000004200 */
[----:B------:R-:W-:Y:S03]  /*b7b0*/  FADD.FTZ R0, R177, R0 ;  /* 0x00000000b1007221 */ /* 0x000fe60000010000 */
[----:B------:R-:W-:Y:S01]  /*b7c0*/  F2FP.PACK_AB R72, R144, R142 ;  /* 0x0000008e9048723e */ /* 0x000fe200000000ff */
[----:B------:R-:W-:Y:S01]  /*b7d0*/  FADD.FTZ R0, R151, R0 ;  /* 0x0000000097007221 */ /* 0x000fe20000010000 */
[----:B------:R-:W-:Y:S03]  /*b7e0*/  F2FP.PACK_AB R74, R143, R145 ;  /* 0x000000918f4a723e */ /* 0x000fe600000000ff */
[----:B------:R-:W-:Y:S01]  /*b7f0*/  F2FP.PACK_AB R73, R140, R141 ;  /* 0x0000008d8c49723e */ /* 0x000fe200000000ff */
[----:B------:R-:W-:Y:S01]  /*b800*/  FADD.FTZ R0, R142, R0 ;  /* 0x000000008e007221 */ /* 0x000fe20000010000 */
[----:B------:R-:W-:Y:S03]  /*b810*/  F2FP.PACK_AB R75, R138, R139 ;  /* 0x0000008b8a4b723e */ /* 0x000fe600000000ff */
[----:B------:R-:W-:Y:S04]  /*b820*/  FADD.FTZ R0, R144, R0 ;  /* 0x0000000090007221 */ /* 0x000fe80000010000 */
[C---:B------:R-:W-:Y:S03]  /*b830*/  HMMA.16816.F32 R4, R72.reuse, R76, R4 ;  /* 0x0000004c4804723c */ /* 0x040fe60000001804 */
[----:B------:R-:W-:Y:S04]  /*b840*/  FADD.FTZ R0, R145, R0 ;  /* 0x0000000091007221 */ /* 0x000fe80000010000 */
[----:B------:R-:W-:Y:S01]  /*b850*/  FADD.FTZ R0, R143, R0 ;  /* 0x000000008f007221 */ /* 0x000fe20000010000 */
        /* <DEDUP_REMOVED lines=8> */
[C---:B------:R-:W-:Y:S08]  /*b8e0*/  HMMA.16816.F32 R28, R72.reuse, R92, R28 ;  /* 0x0000005c481c723c */ /* 0x040ff0000000181c */
[C---:B------:R-:W-:Y:S08]  /*b8f0*/  HMMA.16816.F32 R32, R72.reuse, R94, R32 ;  /* 0x0000005e4820723c */ /* 0x040ff00000001820 */
[C---:B--2---:R-:W-:Y:S08]  /*b900*/  HMMA.16816.F32 R36, R72.reuse, R76, R36 ;  /* 0x0000004c4824723c */ /* 0x044ff00000001824 */
[C---:B------:R-:W-:Y:S01]  /*b910*/  HMMA.16816.F32 R40, R72.reuse, R78, R40 ;  /* 0x0000004e4828723c */ /* 0x040fe20000001828 */
[----:B------:R-:W2:Y:S07]  /*b920*/  LDSM.16.MT88.4 R76, [R186+0x2800] ;  /* 0x00280000ba4c783b */ /* 0x000eae0000004200 */
[C---:B------:R-:W-:Y:S08]  /*b930*/  HMMA.16816.F32 R44, R72.reuse, R80, R44 ;  /* 0x00000050482c723c */ /* 0x040ff0000000182c */
[C---:B------:R-:W-:Y:S01]  /*b940*/  HMMA.16816.F32 R48, R72.reuse, R82, R48 ;  /* 0x000000524830723c */ /* 0x040fe20000001830 */
[----:B------:R-:W4:Y:S07]  /*b950*/  LDSM.16.MT88.4 R80, [R183+0x5800] ;  /* 0x00580000b750783b */ /* 0x000f2e0000004200 */
[C---:B---3--:R-:W-:Y:S08]  /*b960*/  HMMA.16816.F32 R52, R72.reuse, R84, R52 ;  /* 0x000000544834723c */ /* 0x048ff00000001834 */
[C---:B------:R-:W-:Y:S08]  /*b970*/  HMMA.16816.F32 R56, R72.reuse, R86, R56 ;  /* 0x000000564838723c */ /* 0x040ff00000001838 */
[C---:B-1----:R-:W-:Y:S08]  /*b980*/  HMMA.16816.F32 R60, R72.reuse, R88, R60 ;  /* 0x00000058483c723c */ /* 0x042ff0000000183c */
[----:B------:R-:W-:Y:S01]  /*b990*/  HMMA.16816.F32 R64, R72, R90, R64 ;  /* 0x0000005a4840723c */ /* 0x000fe20000001840 */
[----:B------:R-:W1:Y:S07]  /*b9a0*/  LDSM.16.MT88.4 R72, [R185+0x5800] ;  /* 0x00580000b948783b */ /* 0x000e6e0000004200 */
        /* <DEDUP_REMOVED lines=8> */
[C---:B--2---:R-:W-:Y:S08]  /*ba30*/  HMMA.16816.F32 R92, R128.reuse, R76, R28 ;  /* 0x0000004c805c723c */ /* 0x044ff0000000181c */
[C---:B------:R-:W-:Y:S08]  /*ba40*/  HMMA.16816.F32 R88, R128.reuse, R78, R32 ;  /* 0x0000004e8058723c */ /* 0x040ff00000001820 */
[C---:B----4-:R-:W-:Y:S08]  /*ba50*/  HMMA.16816.F32 R84, R128.reuse, R80, R36 ;  /* 0x000000508054723c */ /* 0x050ff00000001824 */
[C---:B------:R-:W-:Y:S08]  /*ba60*/  HMMA.16816.F32 R80, R128.reuse, R82, R40 ;  /* 0x000000528050723c */ /* 0x040ff00000001828 */
[C---:B-1----:R-:W-:Y:S08]  /*ba70*/  HMMA.16816.F32 R76, R128.reuse, R72, R44 ;  /* 0x00000048804c723c */ /* 0x042ff0000000182c */
[C---:B------:R-:W-:Y:S08]  /*ba80*/  HMMA.16816.F32 R72, R128.reuse, R74, R48 ;  /* 0x0000004a8048723c */ /* 0x040ff00000001830 */
[C---:B---3--:R-:W-:Y:S07]  /*ba90*/  HMMA.16816.F32 R52, R128.reuse, R4, R52 ;  /* 0x000000048034723c */ /* 0x048fee0000001834 */
[-C--:B------:R-:W-:Y:S01]  /*baa0*/  MOV R5, R3.reuse ;  /* 0x0000000300057202 */ /* 0x080fe20000000f00 */
[C---:B------:R-:W-:Y:S04]  /*bab0*/  HMMA.16816.F32 R56, R128.reuse, R6, R56 ;  /* 0x000000068038723c */ /* 0x040fe80000001838 */
[----:B------:R-:W-:Y:S02]  /*bac0*/  FADD.FTZ R4, R138, R2 ;  /* 0x000000028a047221 */ /* 0x000fe40000010000 */
[----:B------:R-:W-:Y:S02]  /*bad0*/  FADD.FTZ R2, R134, R0 ;  /* 0x0000000086027221 */ /* 0x000fe40000010000 */
[C---:B-----5:R-:W-:Y:S04]  /*bae0*/  HMMA.16816.F32 R60, R128.reuse, R8, R60 ;  /* 0x00000008803c723c */ /* 0x060fe8000000183c */
[----:B------:R-:W-:Y:S02]  /*baf0*/  FADD.FTZ R0, R133, R4 ;  /* 0x0000000485007221 */ /* 0x000fe40000010000 */
[----:B------:R-:W-:Y:S02]  /*bb00*/  FADD.FTZ R2, R135, R2 ;  /* 0x0000000287027221 */ /* 0x000fe40000010000 */
[----:B------:R-:W-:Y:S01]  /*bb10*/  FADD.FTZ R0, R132, R0 ;  /* 0x0000000084007221 */ /* 0x000fe20000010000 */
[----:B------:R-:W-:Y:S03]  /*bb20*/  HMMA.16816.F32 R64, R128, R10, R64 ;  /* 0x0000000a8040723c */ /* 0x000fe60000001840 */
[----:B------:R-:W-:Y:S02]  /*bb30*/  FADD.FTZ R2, R136, R2 ;  /* 0x0000000288027221 */ /* 0x000fe40000010000 */
[----:B------:R-:W-:Y:S01]  /*bb40*/  FADD.FTZ R0, R70, R0 ;  /* 0x0000000046007221 */ /* 0x000fe20000010000 */
[----:B------:R-:W-:Y:S01]  /*bb50*/  MOV R70, R3 ;  /* 0x0000000300467202 */ /* 0x000fe20000000f00 */
[----:B------:R-:W-:Y:S02]  /*bb60*/  FADD.FTZ R227, R137, R2 ;  /* 0x0000000289e37221 */ /* 0x000fe40000010000 */
[----:B------:R-:W-:Y:S03]  /*bb70*/  FADD.FTZ R228, R69, R0 ;  /* 0x0000000045e47221 */ /* 0x000fe60000010000 */
[----:B------:R-:W-:Y:S01]  /*bb80*/  MOV R69, R68 ;  /* 0x0000004400457202 */ /* 0x000fe20000000f00 */
[----:B------:R-:W-:-:S05]  /*bb90*/  @P0 BRA `(.L_x_734) ;  /* 0xffffb84000000947 */ /* 0x000fca000383ffff */
.L_x_713:
[----:B------:R-:W-:Y:S01]  /*bba0*/  IMAD.MOV.U32 R0, RZ, RZ, c[0x0][0x2c4] ;  /* 0x0000b100ff007624 */ /* 0x000fe200078e00ff */
[----:B------:R-:W-:Y:S01]  /*bbb0*/  IADD3 R2, R232, 0x1, -R231 ;  /* 0x00000001e8027810 */ /* 0x000fe20007ffe8e7 */
[----:B------:R-:W-:-:S03]  /*bbc0*/  IMAD.MOV.U32 R4, RZ, RZ, c[0x0][0x32c] ;  /* 0x0000cb00ff047624 */ /* 0x000fc600078e00ff */
[----:B------:R-:W-:Y:S02]  /*bbd0*/  ISETP.NE.AND P1, PT, R0, 0x1, PT ;  /* 0x000000010000780c */ /* 0x000fe40003f25270 */
[----:B------:R-:W-:Y:S02]  /*bbe0*/  IADD3 R0, R244, 0x7f, RZ ;  /* 0x0000007ff4007810 */ /* 0x000fe40007ffe0ff */
[----:B------:R-:W-:-:S09]  /*bbf0*/  ISETP.GE.AND P0, PT, R4, 0x1, PT ;  /* 0x000000010400780c */ /* 0x000fd20003f06270 */
[----:B------:R-:W-:-:S05]  /*bc00*/  @P1 IMAD.HI.U32 R3, R0, c[0x0][0x2c8], RZ ;  /* 0x0000b20000031a27 */ /* 0x000fca00078e00ff */
[----:B------:R-:W-:-:S05]  /*bc10*/  @P1 SHF.R.U32.HI R0, RZ, c[0x0][0x2cc], R3 ;  /* 0x0000b300ff001a19 */ /* 0x000fca0000011603 */
[----:B------:R-:W-:-:S05]  /*bc20*/  IMAD.IADD R0, R2, 0x1, R0 ;  /* 0x0000000102007824 */ /* 0x000fca00078e0200 */
[----:B------:R-:W-:Y:S01]  /*bc30*/  IADD3 R2, R0, -c[0x0][0x324], RZ ;  /* 0x8000c90000027a10 */ /* 0x000fe20007ffe0ff */
[----:B------:R-:W-:Y:S05]  /*bc40*/  @!P0 BRA `(.L_x_735) ;  /* 0x0000011000008947 */ /* 0x000fea0003800000 */
[----:B------:R-:W-:Y:S01]  /*bc50*/  ISETP.GT.AND P0, PT, R0, -0x1, PT ;  /* 0xffffffff0000780c */ /* 0x000fe20003f04270 */
[----:B------:R-:W-:-:S12]  /*bc60*/  BSSY B0, `(.L_x_736) ;  /* 0x000000d000007945 */ /* 0x000fd80003800000 */
[----:B------:R-:W-:Y:S05]  /*bc70*/  @P0 BRA `(.L_x_737) ;  /* 0x0000007000000947 */ /* 0x000fea0003800000 */
[----:B------:R-:W-:Y:S01]  /*bc80*/  IMAD.MOV.U32 R3, RZ, RZ, 0x1 ;  /* 0x00000001ff037424 */ /* 0x000fe200078e00ff */
[----:B------:R-:W-:-:S04]  /*bc90*/  LOP3.LUT R0, RZ, R0, RZ, 0x33, !PT ;  /* 0x00000000ff007212 */ /* 0x000fc800078e33ff */
[----:B------:R-:W-:-:S13]  /*bca0*/  ISETP.NE.AND P0, PT, R3, c[0x0][0x32c], PT ;  /* 0x0000cb0003007a0c */ /* 0x000fda0003f05270 */
[----:B------:R-:W-:-:S05]  /*bcb0*/  @P0 IMAD.HI.U32 R3, R0, c[0x0][0x330], RZ ;  /* 0x0000cc0000030a27 */ /* 0x000fca00078e00ff */
[----:B------:R-:W-:-:S04]  /*bcc0*/  @P0 SHF.R.U32.HI R0, RZ, c[0x0][0x334], R3 ;  /* 0x0000cd00ff000a19 */ /* 0x000fc80000011603 */
[----:B------:R-:W-:Y:S01]  /*bcd0*/  LOP3.LUT R0, RZ, R0, RZ, 0x33, !PT ;  /* 0x00000000ff007212 */ /* 0x000fe200078e33ff */
[----:B------:R-:W-:Y:S05]  /*bce0*/  BRA `(.L_x_738) ;  /* 0x0000004000007947 */ /* 0x000fea0003800000 */
.L_x_737:
[----:B------:R-:W-:-:S04]  /*bcf0*/  MOV R3, 0x1 ;  /* 0x0000000100037802 */ /* 0x000fc80000000f00 */
[----:B------:R-:W-:-:S13]  /*bd00*/  ISETP.NE.AND P0, PT, R3, c[0x0][0x32c], PT ;  /* 0x0000cb0003007a0c */ /* 0x000fda0003f05270 */
[----:B------:R-:W-:-:S05]  /*bd10*/  @P0 IMAD.HI.U32 R3, R0, c[0x0][0x330], RZ ;  /* 0x0000cc0000030a27 */ /* 0x000fca00078e00ff */
[----:B------:R-:W-:Y:S02]  /*bd20*/  @P0 SHF.R.U32.HI R0, RZ, c[0x0][0x334], R3 ;  /* 0x0000cd00ff000a19 */ /* 0x000fe40000011603 */
.L_x_738:
[----:B------:R-:W-:Y:S05]  /*bd30*/  BSYNC B0 ;  /* 0x0000000000007941 */ /* 0x000fea0003800000 */
.L_x_736:
[----:B------:R-:W-:-:S05]  /*bd40*/  IMAD R0, R0, c[0x0][0x32c], RZ ;  /* 0x0000cb0000007a24 */ /* 0x000fca00078e02ff */
[----:B------:R-:W-:-:S04]  /*bd50*/  IMNMX R2, R2, R0, !PT ;  /* 0x0000000002027217 */ /* 0x000fc80007800200 */
.L_x_735:
[----:B------:R-:W-:-:S05]  /*bd60*/  IADD3 R2, R2, 0x5f, RZ ;  /* 0x0000005f02027810 */ /* 0x000fca0007ffe0ff */
        /* <DEDUP_REMOVED lines=8> */
.L_x_750:
        /* <DEDUP_REMOVED lines=39> */
.L_x_851:
        /* <DEDUP_REMOVED lines=24> */
.L_x_852:
        /* <DEDUP_REMOVED lines=16> */
.L_x_741:
[----:B--23--:R-:W-:Y:S05]  /*c2e0*/  BSYNC B0 ;  /* 0x0000000000007941 */ /* 0x00cfea0003800000 */
.L_x_740:
        /* <DEDUP_REMOVED lines=126> */
[----:B------:R-:W-:Y:S02]  /*cad0*/  FMUL.FTZ R10, R10, c[0x0][0x320] ;  /* 0x0000c8000a0a7a20 */ /* 0x000fe40000410000 */
[----:B------:R-:W-:Y:S04]  /*cae0*/  FMUL.FTZ R3, R11, c[0x0][0x320] ;  /* 0x0000c8000b037a20 */ /* 0x000fe80000410000 */
[----:B------:R-:W3:Y:S02]  /*caf0*/  MUFU.TANH R139, R10 ;  /* 0x0000000a008b7308 */ /* 0x000ee40000002400 */
[----:B------:R-:W-:Y:S08]  /*cb00*/  FMUL.FTZ R2, R12, c[0x0][0x320] ;  /* 0x0000c8000c027a20 */ /* 0x000ff00000410000 */
[----:B------:R4:W2:Y:S01]  /*cb10*/  MUFU.TANH R133, R2 ;  /* 0x0000000200857308 */ /* 0x0008a20000002400 */
[----:B-1----:R-:W-:Y:S09]  /*cb20*/  FMUL.FTZ R0, R5, c[0x0][0x320] ;  /* 0x0000c80005007a20 */ /* 0x002ff20000410000 */
[----:B------:R1:W1:Y:S10]  /*cb30*/  MUFU.TANH R142, R0 ;  /* 0x00000000008e7308 */ /* 0x0002740000002400 */
[----:B------:R5:W2:Y:S01]  /*cb40*/  MUFU.TANH R138, R3 ;  /* 0x00000003008a7308 */ /* 0x000aa20000002400 */
[----:B----4-:R-:W-:Y:S09]  /*cb50*/  FMUL.FTZ R2, R19, c[0x0][0x320] ;  /* 0x0000c80013027a20 */ /* 0x010ff20000410000 */
[----:B------:R-:W4:Y:S01]  /*cb60*/  MUFU.TANH R147, R2 ;  /* 0x0000000200937308 */ /* 0x000f220000002400 */
[----:B-1----:R-:W-:Y:S09]  /*cb70*/  FMUL.FTZ R0, R6, c[0x0][0x320] ;  /* 0x0000c80006007a20 */ /* 0x002ff20000410000 */
[----:B------:R1:W1:Y:S01]  /*cb80*/  MUFU.TANH R141, R0 ;  /* 0x00000000008d7308 */ /* 0x0002620000002400 */
[----:B-----5:R-:W-:Y:S09]  /*cb90*/  FMUL.FTZ R3, R18, c[0x0][0x320] ;  /* 0x0000c80012037a20 */ /* 0x020ff20000410000 */
        /* <DEDUP_REMOVED lines=8> */
[----:B------:R-:W-:Y:S03]  /*cc20*/  LDSM.16.M88.4 R4, [R181+0x2000] ;  /* 0x00200000b504783b */ /* 0x000fe60000000200 */
[----:B-----5:R-:W-:Y:S05]  /*cc30*/  FMUL.FTZ R0, R9, c[0x0][0x320] ;  /* 0x0000c80009007a20 */ /* 0x020fea0000410000 */
[----:B------:R-:W1:Y:S01]  /*cc40*/  LDSM.16.M88.4 R8, [R181+0x1800] ;  /* 0x00180000b508783b */ /* 0x000e620000000200 */
[----:B------:R5:W1:Y:S11]  /*cc50*/  MUFU.TANH R137, R0 ;  /* 0x0000000000897308 */ /* 0x000a760000002400 */
[----:B------:R-:W-:Y:S03]  /*cc60*/  @!UPT UIADD3 URZ, URZ, URZ, URZ ;  /* 0x0000003f3f3ff290 */ /* 0x000fe6000fffe03f */
[----:B------:R-:W-:Y:S02]  /*cc70*/  FMUL.FTZ R3, R26, c[0x0][0x320] ;  /* 0x0000c8001a037a20 */ /* 0x000fe40000410000 */
[----:B------:R-:W-:Y:S02]  /*cc80*/  FMUL.FTZ R2, R27, c[0x0][0x320] ;  /* 0x0000c8001b027a20 */ /* 0x000fe40000410000 */
[----:B------:R-:W2:Y:S01]  /*cc90*/  MUFU.TANH R150, R3 ;  /* 0x0000000300967308 */ /* 0x000ea20000002400 */
[----:B-----5:R-:W-:Y:S09]  /*cca0*/  FMUL.FTZ R0, R13, c[0x0][0x320] ;  /* 0x0000c8000d007a20 */ /* 0x020ff20000410000 */
[----:B------:R5:W2:Y:S10]  /*ccb0*/  MUFU.TANH R132, R0 ;  /* 0x0000000000847308 */ /* 0x000ab40000002400 */
        /* <DEDUP_REMOVED lines=11> */
[----:B------:R-:W3:Y:S01]  /*cd70*/  MUFU.TANH R178, R3 ;  /* 0x0000000300b27308 */ /* 0x000ee20000002400 */
[----:B--2---:R-:W-:Y:S02]  /*cd80*/  FMUL.FTZ R2, R35, c[0x0][0x320] ;  /* 0x0000c80023027a20 */ /* 0x004fe40000410000 */
[----:B-----5:R-:W-:Y:S07]  /*cd90*/  FMUL.FTZ R0, R15, c[0x0][0x320] ;  /* 0x0000c8000f007a20 */ /* 0x020fee0000410000 */
[----:B------:R2:W2:Y:S01]  /*cda0*/  MUFU.TANH R146, R0 ;  /* 0x0000000000927308 */ /* 0x0004a20000002400 */
[C---:B-1----:R-:W-:Y:S09]  /*cdb0*/  HMMA.16816.F32 R44, R172.reuse, R8, R44 ;  /* 0x00000008ac2c723c */ /* 0x042ff2000000182c */
[----:B------:R-:W1:Y:S01]  /*cdc0*/  MUFU.TANH R194, R2 ;  /* 0x0000000200c27308 */ /* 0x000e620000002400 */
[----:B------:R-:W-:Y:S03]  /*cdd0*/  HMMA.16816.F32 R48, R172, R10, R48 ;  /* 0x0000000aac30723c */ /* 0x000fe60000001830 */
[----:B--2---:R-:W-:Y:S06]  /*cde0*/  FMUL.FTZ R0, R16, c[0x0][0x320] ;  /* 0x0000c80010007a20 */ /* 0x004fec0000410000 */
[----:B------:R2:W1:Y:S03]  /*cdf0*/  MUFU.TANH R131, R0 ;  /* 0x0000000000837308 */ /* 0x0004660000002400 */
[----:B--2---:R-:W-:Y:S07]  /*ce00*/  FMUL.FTZ R0, R17, c[0x0][0x320] ;  /* 0x0000c80011007a20 */ /* 0x004fee0000410000 */
[----:B------:R2:W1:Y:S02]  /*ce10*/  MUFU.TANH R130, R0 ;  /* 0x0000000000827308 */ /* 0x0004640000002400 */
[----:B--2---:R-:W-:Y:S08]  /*ce20*/  FMUL.FTZ R0, R20, c[0x0][0x320] ;  /* 0x0000c80014007a20 */ /* 0x004ff00000410000 */
        /* <DEDUP_REMOVED lines=54> */
[----:B------:R2:W1:Y:S01]  /*d190*/  MUFU.TANH R201, R0 ;  /* 0x0000000000c97308 */ /* 0x0004620000002400 */
[----:B------:R-:W-:-:S05]  /*d1a0*/  @!P0 BRA `(.L_x_745) ;  /* 0x000004e000008947 */ /* 0x000fca0003800000 */
[----:B---34-:R-:W-:Y:S01]  /*d1b0*/  IMAD.MOV.U32 R196, RZ, RZ, c[0x0][0x2b8] ;  /* 0x0000ae00ffc47624 */ /* 0x018fe200078e00ff */
        /* <DEDUP_REMOVED lines=10> */
[----:B--2---:R-:W-:Y:S01]  /*d260*/  IMAD.MOV.U32 R0, RZ, RZ, R2 ;  /* 0x000000ffff007224 */ /* 0x004fe200078e0002 */
        /* <DEDUP_REMOVED lines=25> */
[----:B------:R2:W3:Y:S02]  /*d400*/  SHFL.IDX PT, R7, R0, RZ, 0x181f ;  /* 0x00181fff00077589 */ /* 0x0004e400000e0000 */
.L_x_853:
[----:B------:R-:W-:-:S05]  /*d410*/  BRA.DIV ~URZ, `(.L_x_747) ;  /* 0x0000c3027f007947 */ /* 0x000fca000b800000 */
[----:B------:R-:W4:Y:S01]  /*d420*/  SHFL.IDX PT, R2, R4, RZ, 0x181f ;  /* 0x00181fff04027589 */ /* 0x000f2200000e0000 */
[----:B------:R-:W-:Y:S02]  /*d430*/  ISETP.GE.AND P2, PT, R219, c[0x0][0x1d4], PT ;  /* 0x00007500db007a0c */ /* 0x000fe40003f46270 */
[----:B------:R-:W-:Y:S02]  /*d440*/  ISETP.GE.AND P1, PT, R221, c[0x0][0x1d4], PT ;  /* 0x00007500dd007a0c */ /* 0x000fe40003f26270 */
[CC--:B----4-:R-:W-:Y:S05]  /*d450*/  IADD3 R8, P0, R2.reuse, R24.reuse, RZ ;  /* 0x0000001802087210 */ /* 0x0d0fea0007f1e0ff */
        /* <DEDUP_REMOVED lines=8> */
[----:B----4-:R-:W3:Y:S04]  /*d4e0*/  SHFL.IDX PT, R2, R4, 0x1, 0x181f ;  /* 0x00381f0004027f89 */ /* 0x010ee800000e0000 */
[----:B------:R-:W4:Y:S01]  /*d4f0*/  SHFL.IDX PT, R3, R0, 0x1, 0x181f ;  /* 0x00381f0000037f89 */ /* 0x000f2200000e0000 */
[C---:B---3--:R-:W-:Y:S05]  /*d500*/  IADD3 R8, P0, R2.reuse, R24, RZ ;  /* 0x0000001802087210 */ /* 0x048fea0007f1e0ff */
[C---:B----4-:R-:W-:Y:S01]  /*d510*/  IMAD.X R9, R3.reuse, 0x1, R5, P0 ;  /* 0x0000000103097824 */ /* 0x050fe200000e0605 */
[----:B------:R-:W-:Y:S04]  /*d520*/  IADD3 R2, P0, R2, R25, RZ ;  /* 0x0000001902027210 */ /* 0x000fe80007f1e0ff */
[----:B------:R3:W-:Y:S01]  /*d530*/  LDGSTS.E.BYPASS.LTC128B.128 [R195+0x9100], [R8.64], !P2 ;  /* 0x0910000008c37fae */ /* 0x0007e2000d101d46 */
[----:B------:R-:W-:Y:S05]  /*d540*/  IMAD.X R3, R3, 0x1, R6, P0 ;  /* 0x0000000103037824 */ /* 0x000fea00000e0606 */
[----:B------:R4:W-:Y:S04]  /*d550*/  LDGSTS.E.BYPASS.LTC128B.128 [R195+0xc100], [R2.64], !P1 ;  /* 0x0c10000002c37fae */ /* 0x0009e8000c901d46 */
[----:B---3--:R4:W3:Y:S01]  /*d560*/  SHFL.IDX PT, R9, R0, 0x2, 0x181f ;  /* 0x00581f0000097f89 */ /* 0x0088e200000e0000 */
[----:B------:R-:W-:Y:S03]  /*d570*/  SEL R8, RZ, 0x10, P1 ;  /* 0x00000010ff087807 */ /* 0x000fe60000800000 */
[----:B--2---:R4:W2:Y:S04]  /*d580*/  SHFL.IDX PT, R0, R4, 0x2, 0x181f ;  /* 0x00581f0004007f89 */ /* 0x0048a800000e0000 */
.L_x_854:
[C---:B----4-:R-:W-:Y:S02]  /*d590*/  IADD3 R2, -R7.reuse, 0x10, RZ ;  /* 0x0000001007027810 */ /* 0x050fe40007ffe1ff */
[----:B------:R-:W-:Y:S02]  /*d5a0*/  ISETP.NE.U32.AND P2, PT, R7, RZ, PT ;  /* 0x000000ff0700720c */ /* 0x000fe40003f45070 */
[----:B------:R-:W-:Y:S04]  /*d5b0*/  LOP3.LUT R2, R2, 0xf, RZ, 0xc0, !PT ;  /* 0x0000000f02027812 */ /* 0x000fe800078ec0ff */
[-C--:B--2---:R-:W-:Y:S02]  /*d5c0*/  IADD3 R4, P1, P0, R2, R0.reuse, R24 ;  /* 0x0000000002047210 */ /* 0x084fe4000783e018 */
        /* <DEDUP_REMOVED lines=12> */
.L_x_745:
[----:B---34-:R-:W-:Y:S05]  /*d690*/  BSYNC B0 ;  /* 0x0000000000007941 */ /* 0x018fea0003800000 */
.L_x_744:
[----:B--2---:R-:W-:Y:S01]  /*d6a0*/  FMNMX.FTZ R2, R136, R69, !PT ;  /* 0x0000004588027209 */ /* 0x004fe20007810000 */
        /* <DEDUP_REMOVED lines=50> */
.L_x_855:
[----:B--2---:R-:W-:Y:S01]  /*d9d0*/  FMNMX.FTZ R5, R4, R0, !PT ;  /* 0x0000000004057209 */ /* 0x004fe20007810000 */
[----:B------:R-:W-:-:S05]  /*d9e0*/  BRA.DIV ~URZ, `(.L_x_749) ;  /* 0x0000c1027f007947 */ /* 0x000fca000b800000 */
[----:B------:R-:W-:Y:S04]  /*d9f0*/  SHFL.BFLY PT, R0, R6, 0x2, 0x1f ;  /* 0x0c401f0006007f89 */ /* 0x000fe800000e0000 */
[----:B------:R-:W2:Y:S02]  /*da00*/  SHFL.BFLY PT, R2, R5, 0x1, 0x1f ;  /* 0x0c201f0005027f89 */ /* 0x000ea400000e0000 */
[----:B--2---:R-:W-:Y:S02]  /*da10*/  FMNMX.FTZ R68, R5, R2, !PT ;  /* 0x0000000205447209 */ /* 0x004fe40007810000 */
[----:B-1----:R-:W-:Y:S05]  /*da20*/  FMNMX.FTZ R4, R6, R0, !PT ;  /* 0x0000000006047209 */ /* 0x002fea0007810000 */
[----:B------:R1:W2:Y:S02]  /*da30*/  SHFL.BFLY PT, R0, R4, 0x1, 0x1f ;  /* 0x0c201f0004007f89 */ /* 0x0002a400000e0000 */
.L_x_856:
[C---:B------:R-:W-:Y:S01]  /*da40*/  FMUL.FTZ R5, R68.reuse, c[0x0][0x2d0] ;  /* 0x0000b40044057a20 */ /* 0x040fe20000410000 */
[----:B------:R-:W-:Y:S01]  /*da50*/  WARPSYNC 0xffffffff ;  /* 0xffffffff00007948 */ /* 0x000fe20003800000 */
[----:B------:R-:W-:Y:S01]  /*da60*/  FADD.FTZ R2, -R68, R69 ;  /* 0x0000004544027221 */ /* 0x000fe20000010100 */
[C---:B------:R-:W-:Y:S01]  /*da70*/  ISETP.GT.AND P0, PT, R199.reuse, R226, PT ;  /* 0x000000e2c700720c */ /* 0x040fe20003f04270 */
[--C-:B------:R-:W-:Y:S01]  /*da80*/  FFMA.FTZ R3, R136, c[0x0][0x2d0], -R5.reuse ;  /* 0x0000b40088037a23 */ /* 0x100fe20000010805 */
[----:B------:R-:W-:Y:S01]  /*da90*/  IADD3 R199, R199, -0x1, RZ ;  /* 0xffffffffc7c77810 */ /* 0x000fe20007ffe0ff */
[----:B------:R-:W-:Y:S02]  /*daa0*/  FMUL.FTZ R2, R2, c[0x0][0x2d0] ;  /* 0x0000b40002027a20 */ /* 0x000fe40000410000 */
        /* <DEDUP_REMOVED lines=14> */
[--C-:B---3--:R-:W-:Y:S01]  /*db90*/  FFMA.FTZ R3, R142, c[0x0][0x2d0], -R5.reuse ;  /* 0x0000b4008e037a23 */ /* 0x108fe20000010805 */
[----:B------:R-:W-:Y:S01]  /*dba0*/  MUFU.EX2 R196, R196 ;  /* 0x000000c400c47308 */ /* 0x000fe20000000800 */
[--C-:B------:R-:W-:Y:S02]  /*dbb0*/  FFMA.FTZ R223, R13, c[0x0][0x2d0], -R5.reuse ;  /* 0x0000b4000ddf7a23 */ /* 0x100fe40000010805 */
[--C-:B------:R-:W-:Y:S07]  /*dbc0*/  FFMA.FTZ R222, R12, c[0x0][0x2d0], -R5.reuse ;  /* 0x0000b4000cde7a23 */ /* 0x100fee0000010805 */
[----:B------:R3:W4:Y:S02]  /*dbd0*/  MUFU.EX2 R212, R3 ;  /* 0x0000000300d47308 */ /* 0x0007240000000800 */
[--C-:B---3--:R-:W-:Y:S01]  /*dbe0*/  FFMA.FTZ R3, R140, c[0x0][0x2d0], -R5.reuse ;  /* 0x0000b4008c037a23 */ /* 0x108fe20000010805 */
[----:B----4-:R-:W-:Y:S01]  /*dbf0*/  F2FP.PACK_AB R128, R212, R6 ;  /* 0x00000006d480723e */ /* 0x010fe200000000ff */
[--C-:B------:R-:W-:Y:S06]  /*dc00*/  FFMA.FTZ R140, R133, c[0x0][0x2d0], -R5.reuse ;  /* 0x0000b400858c7a23 */ /* 0x100fec0000010805 */
[----:B------:R3:W-:Y:S01]  /*dc10*/  MUFU.EX2 R224, R3 ;  /* 0x0000000300e07308 */ /* 0x0007e20000000800 */
[C---:B------:R-:W-:Y:S02]  /*dc20*/  FMUL.FTZ R8, R2.reuse, R112 ;  /* 0x0000007002087220 */ /* 0x040fe40000410000 */
[C---:B------:R-:W-:Y:S02]  /*dc30*/  FMUL.FTZ R9, R2.reuse, R113 ;  /* 0x0000007102097220 */ /* 0x040fe40000410000 */
[C---:B------:R-:W-:Y:S02]  /*dc40*/  FMUL.FTZ R16, R2.reuse, R104 ;  /* 0x0000006802107220 */ /* 0x040fe40000410000 */
[C---:B------:R-:W-:Y:S02]  /*dc50*/  FMUL.FTZ R17, R2.reuse, R105 ;  /* 0x0000006902117220 */ /* 0x040fe40000410000 */
[C---:B------:R-:W-:Y:S02]  /*dc60*/  FFMA.FTZ R69, R2.reuse, R227, R6 ;  /* 0x000000e302457223 */ /* 0x040fe40000010006 */
[C---:B------:R-:W-:Y:S02]  /*dc70*/  FMUL.FTZ R24, R2.reuse, R96 ;  /* 0x0000006002187220 */ /* 0x040fe40000410000 */
[C---:B------:R-:W-:Y:S02]  /*dc80*/  FMUL.FTZ R25, R2.reuse, R97 ;  /* 0x0000006102197220 */ /* 0x040fe40000410000 */
[C---:B------:R-:W-:Y:S02]  /*dc90*/  FMUL.FTZ R12, R2.reuse, R108 ;  /* 0x0000006c020c7220 */ /* 0x040fe40000410000 */
[C---:B------:R-:W-:Y:S02]  /*dca0*/  FMUL.FTZ R13, R2.reuse, R109 ;  /* 0x0000006d020d7220 */ /* 0x040fe40000410000 */
[C---:B------:R-:W-:Y:S02]  /*dcb0*/  FMUL.FTZ R32, R2.reuse, R88 ;  /* 0x0000005802207220 */ /* 0x040fe40000410000 */
[C---:B------:R-:W-:Y:S02]  /*dcc0*/  FMUL.FTZ R33, R2.reuse, R89 ;  /* 0x0000005902217220 */ /* 0x040fe40000410000 */
[----:B------:R-:W-:Y:S01]  /*dcd0*/  FMUL.FTZ R20, R2, R100 ;  /* 0x0000006402147220 */ /* 0x000fe20000410000 */
[----:B--23--:R-:W-:Y:S01]  /*dce0*/  FMNMX.FTZ R3, R0, R4, !PT ;  /* 0x0000000400037209 */ /* 0x00cfe20007810000 */
[--C-:B------:R-:W-:Y:S01]  /*dcf0*/  FFMA.FTZ R0, R137, c[0x0][0x2d0], -R5.reuse ;  /* 0x0000b40089007a23 */ /* 0x100fe20000010805 */
[----:B------:R-:W-:Y:S01]  /*dd00*/  MUFU.EX2 R100, R148 ;  /* 0x0000009400647308 */ /* 0x000fe20000000800 */
[--C-:B------:R-:W-:Y:S02]  /*dd10*/  FFMA.FTZ R137, R132, c[0x0][0x2d0], -R5.reuse ;  /* 0x0000b40084897a23 */ /* 0x100fe40000010805 */
[----:B------:R-:W-:Y:S01]  /*dd20*/  FMUL.FTZ R142, R3, c[0x0][0x2d0] ;  /* 0x0000b400038e7a20 */ /* 0x000fe20000410000 */
[----:B------:R-:W2:Y:S01]  /*dd30*/  LDSM.16.MT88.4 R132, [R183] ;  /* 0x00000000b784783b */ /* 0x000ea20000004200 */
[----:B------:R-:W-:Y:S02]  /*dd40*/  FMUL.FTZ R21, R2, R101 ;  /* 0x0000006502157220 */ /* 0x000fe40000410000 */
[----:B-1----:R-:W-:Y:S02]  /*dd50*/  FFMA.FTZ R4, R141, c[0x0][0x2d0], -R142 ;  /* 0x0000b4008d047a23 */ /* 0x002fe4000001088e */
[--C-:B------:R-:W-:Y:S01]  /*dd60*/  FFMA.FTZ R141, R22, c[0x0][0x2d0], -R5.reuse ;  /* 0x0000b400168d7a23 */ /* 0x100fe20000010805 */
[----:B------:R1:W3:Y:S01]  /*dd70*/  MUFU.EX2 R225, R0 ;  /* 0x0000000000e17308 */ /* 0x0002e20000000800 */
[C---:B------:R-:W-:Y:S02]  /*dd80*/  FMUL.FTZ R40, R2.reuse, R80 ;  /* 0x0000005002287220 */ /* 0x040fe40000410000 */
[C---:B------:R-:W-:Y:S02]  /*dd90*/  FMUL.FTZ R41, R2.reuse, R81 ;  /* 0x0000005102297220 */ /* 0x040fe40000410000 */
[C---:B------:R-:W-:Y:S02]  /*dda0*/  FMUL.FTZ R28, R2.reuse, R92 ;  /* 0x0000005c021c7220 */ /* 0x040fe40000410000 */
[C---:B------:R-:W-:Y:S02]  /*ddb0*/  FMUL.FTZ R29, R2.reuse, R93 ;  /* 0x0000005d021d7220 */ /* 0x040fe40000410000 */
[C---:B------:R-:W-:Y:S01]  /*ddc0*/  FMUL.FTZ R36, R2.reuse, R84 ;  /* 0x0000005402247220 */ /* 0x040fe20000410000 */
[----:B------:R4:W-:Y:S01]  /*ddd0*/  MUFU.EX2 R210, R4 ;  /* 0x0000000400d27308 */ /* 0x0009e20000000800 */
        /* <DEDUP_REMOVED lines=8> */
[--C-:B------:R-:W-:Y:S01]  /*de60*/  FFMA.FTZ R70, R130, c[0x0][0x2d0], -R5.reuse ;  /* 0x0000b40082467a23 */ /* 0x100fe20000010805 */
[----:B---3--:R-:W-:Y:S01]  /*de70*/  F2FP.PACK_AB R130, R225, R224 ;  /* 0x000000e0e182723e */ /* 0x008fe200000000ff */
[----:B------:R-:W-:Y:S02]  /*de80*/  FMUL.FTZ R0, R0, c[0x0][0x2d0] ;  /* 0x0000b40000007a20 */ /* 0x000fe40000410000 */
[C---:B------:R-:W-:Y:S02]  /*de90*/  FMUL.FTZ R56, R2.reuse, R56 ;  /* 0x0000003802387220 */ /* 0x040fe40000410000 */
[C---:B------:R-:W-:Y:S02]  /*dea0*/  FMUL.FTZ R57, R2.reuse, R57 ;  /* 0x0000003902397220 */ /* 0x040fe40000410000 */
[--C-:B----4-:R-:W-:Y:S01]  /*deb0*/  FFMA.FTZ R4, R143, c[0x0][0x2d0], -R142.reuse ;  /* 0x0000b4008f047a23 */ /* 0x110fe2000001088e */
[----:B------:R-:W1:Y:S01]  /*dec0*/  MUFU.EX2 R0, R0 ;  /* 0x0000000000007308 */ /* 0x000e620000000800 */
[--C-:B------:R-:W-:Y:S02]  /*ded0*/  FFMA.FTZ R143, R23, c[0x0][0x2d0], -R5.reuse ;  /* 0x0000b400178f7a23 */ /* 0x100fe40000010805 */
[C---:B------:R-:W-:Y:S02]  /*dee0*/  FMUL.FTZ R60, R2.reuse, R60 ;  /* 0x0000003c023c7220 */ /* 0x040fe40000410000 */
[C---:B------:R-:W-:Y:S02]  /*def0*/  FMUL.FTZ R61, R2.reuse, R61 ;  /* 0x0000003d023d7220 */ /* 0x040fe40000410000 */
[C---:B------:R-:W-:Y:S02]  /*df00*/  FMUL.FTZ R64, R2.reuse, R64 ;  /* 0x0000004002407220 */ /* 0x040fe40000410000 */
[----:B------:R-:W-:Y:S01]  /*df10*/  FMUL.FTZ R65, R2, R65 ;  /* 0x0000004102417220 */ /* 0x000fe20000410000 */
[----:B------:R-:W3:Y:S01]  /*df20*/  MUFU.EX2 R209, R4 ;  /* 0x0000000400d17308 */ /* 0x000ee20000000800 */
[C---:B-1----:R-:W-:Y:S02]  /*df30*/  FMUL.FTZ R10, R0.reuse, R114 ;  /* 0x00000072000a7220 */ /* 0x042fe40000410000 */
[C---:B------:R-:W-:Y:S02]  /*df40*/  FMUL.FTZ R11, R0.reuse, R115 ;  /* 0x00000073000b7220 */ /* 0x040fe40000410000 */
[----:B------:R-:W1:Y:S01]  /*df50*/  LDSM.16.MT88.4 R112, [R185] ;  /* 0x00000000b970783b */ /* 0x000e620000004200 */
[C---:B------:R-:W-:Y:S02]  /*df60*/  FMUL.FTZ R19, R0.reuse, R107 ;  /* 0x0000006b00137220 */ /* 0x040fe40000410000 */
[C---:B------:R-:W-:Y:S02]  /*df70*/  FMUL.FTZ R6, R0.reuse, R118 ;  /* 0x0000007600067220 */ /* 0x040fe40000410000 */
[----:B------:R-:W-:Y:S01]  /*df80*/  FMUL.FTZ R7, R0, R119 ;  /* 0x0000007700077220 */ /* 0x000fe20000410000 */
[----:B---3--:R-:W-:Y:S01]  /*df90*/  F2FP.PACK_AB R129, R209, R210 ;  /* 0x000000d2d181723e */ /* 0x008fe200000000ff */
[--C-:B------:R-:W-:Y:S02]  /*dfa0*/  FFMA.FTZ R4, R139, c[0x0][0x2d0], -R142.reuse ;  /* 0x0000b4008b047a23 */ /* 0x100fe4000001088e */
[----:B------:R-:W-:Y:S02]  /*dfb0*/  FFMA.FTZ R139, R18, c[0x0][0x2d0], -R5 ;  /* 0x0000b400128b7a23 */ /* 0x000fe40000010805 */
[----:B------:R3:W-:Y:S01]  /*dfc0*/  MUFU.EX2 R217, R4 ;  /* 0x0000000400d97308 */ /* 0x0007e20000000800 */
[----:B------:R-:W-:Y:S02]  /*dfd0*/  FMUL.FTZ R18, R0, R106 ;  /* 0x0000006a00127220 */ /* 0x000fe40000410000 */
[----:B------:R-:W4:Y:S01]  /*dfe0*/  LDSM.16.MT88.4 R104, [R184] ;  /* 0x00000000b868783b */ /* 0x000f220000004200 */
[----:B------:R-:W-:Y:S02]  /*dff0*/  FMUL.FTZ R5, R2, R117 ;  /* 0x0000007502057220 */ /* 0x000fe40000410000 */
[C---:B------:R-:W-:Y:S02]  /*e000*/  FMUL.FTZ R26, R0.reuse, R98 ;  /* 0x00000062001a7220 */ /* 0x040fe40000410000 */
[C---:B------:R-:W-:Y:S02]  /*e010*/  FMUL.FTZ R27, R0.reuse, R99 ;  /* 0x00000063001b7220 */ /* 0x040fe40000410000 */
[C---:B------:R-:W-:Y:S01]  /*e020*/  FMUL.FTZ R14, R0.reuse, R110 ;  /* 0x0000006e000e7220 */ /* 0x040fe20000410000 */
[----:B------:R-:W5:Y:S01]  /*e030*/  LDSM.16.MT88.4 R96, [R187] ;  /* 0x00000000bb60783b */ /* 0x000f620000004200 */
[C---:B------:R-:W-:Y:S02]  /*e040*/  FMUL.FTZ R15, R0.reuse, R111 ;  /* 0x0000006f000f7220 */ /* 0x040fe40000410000 */
[C---:B------:R-:W-:Y:S02]  /*e050*/  FMUL.FTZ R34, R0.reuse, R90 ;  /* 0x0000005a00227220 */ /* 0x040fe40000410000 */
[C---:B------:R-:W-:Y:S02]  /*e060*/  FMUL.FTZ R35, R0.reuse, R91 ;  /* 0x0000005b00237220 */ /* 0x040fe40000410000 */
[C---:B------:R-:W-:Y:S01]  /*e070*/  FMUL.FTZ R22, R0.reuse, R102 ;  /* 0x0000006600167220 */ /* 0x040fe20000410000 */
[----:B------:R-:W1:Y:S01]  /*e080*/  LDSM.16.MT88.4 R88, [R183+0x3000] ;  /* 0x00300000b758783b */ /* 0x000e620000004200 */
[C---:B------:R-:W-:Y:S01]  /*e090*/  FMUL.FTZ R23, R0.reuse, R103 ;  /* 0x0000006700177220 */ /* 0x040fe20000410000 */
[----:B------:R-:W-:Y:S01]  /*e0a0*/  MUFU.EX2 R102, R143 ;  /* 0x0000008f00667308 */ /* 0x000fe20000000800 */
[----:B------:R-:W-:Y:S02]  /*e0b0*/  FMUL.FTZ R42, R0, R82 ;  /* 0x00000052002a7220 */ /* 0x000fe40000410000 */
[--C-:B---3--:R-:W-:Y:S02]  /*e0c0*/  FFMA.FTZ R4, R138, c[0x0][0x2d0], -R142.reuse ;  /* 0x0000b4008a047a23 */ /* 0x108fe4000001088e */
[C---:B------:R-:W-:Y:S02]  /*e0d0*/  FMUL.FTZ R43, R0.reuse, R83 ;  /* 0x00000053002b7220 */ /* 0x040fe40000410000 */
[----:B------:R-:W3:Y:S01]  /*e0e0*/  LDSM.16.MT88.4 R80, [R185+0x3000] ;  /* 0x00300000b950783b */ /* 0x000ee20000004200 */
[C---:B------:R-:W-:Y:S02]  /*e0f0*/  FMUL.FTZ R30, R0.reuse, R94 ;  /* 0x0000005e001e7220 */ /* 0x040fe40000410000 */
[----:B------:R-:W2:Y:S01]  /*e100*/  MUFU.EX2 R138, R4 ;  /* 0x00000004008a7308 */ /* 0x000ea20000000800 */
[C---:B------:R-:W-:Y:S02]  /*e110*/  FMUL.FTZ R31, R0.reuse, R95 ;  /* 0x0000005f001f7220 */ /* 0x040fe40000410000 */
[C---:B------:R-:W-:Y:S02]  /*e120*/  FMUL.FTZ R50, R0.reuse, R74 ;  /* 0x0000004a00327220 */ /* 0x040fe40000410000 */
[C---:B------:R-:W-:Y:S02]  /*e130*/  FMUL.FTZ R51, R0.reuse, R75 ;  /* 0x0000004b00337220 */ /* 0x040fe40000410000 */
[----:B------:R-:W1:Y:S01]  /*e140*/  LDSM.16.MT88.4 R72, [R184+0x3000] ;  /* 0x00300000b848783b */ /* 0x000e620000004200 */
[C---:B------:R-:W-:Y:S02]  /*e150*/  FMUL.FTZ R38, R0.reuse, R86 ;  /* 0x0000005600267220 */ /* 0x040fe40000410000 */
        /* <DEDUP_REMOVED lines=8> */
[C---:B------:R-:W-:Y:S02]  /*e1e0*/  FMUL.FTZ R58, R0.reuse, R58 ;  /* 0x0000003a003a7220 */ /* 0x040fe40000410000 */
[----:B------:R-:W-:Y:S01]  /*e1f0*/  FMUL.FTZ R59, R0, R59 ;  /* 0x0000003b003b7220 */ /* 0x000fe20000410000 */
[----:B--2---:R-:W-:Y:S01]  /*e200*/  F2FP.PACK_AB R131, R138, R217 ;  /* 0x000000d98a83723e */ /* 0x004fe200000000ff */
[----:B------:R-:W-:Y:S01]  /*e210*/  FMUL.FTZ R4, R2, R116 ;  /* 0x0000007402047220 */ /* 0x000fe20000410000 */
[----:B------:R-:W-:Y:S01]  /*e220*/  LDSM.16.MT88.4 R76, [R183+0x800] ;  /* 0x00080000b74c783b */ /* 0x000fe20000004200 */
[----:B------:R-:W-:Y:S02]  /*e230*/  FFMA.FTZ R2, R145, c[0x0][0x2d0], -R142 ;  /* 0x0000b40091027a23 */ /* 0x000fe4000001088e */
[C---:B------:R-:W-:Y:S01]  /*e240*/  FMUL.FTZ R62, R0.reuse, R62 ;  /* 0x0000003e003e7220 */ /* 0x040fe20000410000 */
[----:B------:R-:W-:Y:S01]  /*e250*/  MUFU.EX2 R143, R216 ;  /* 0x000000d8008f7308 */ /* 0x000fe20000000800 */
[C---:B------:R-:W-:Y:S01]  /*e260*/  FMUL.FTZ R63, R0.reuse, R63 ;  /* 0x0000003f003f7220 */ /* 0x040fe20000410000 */
[C---:B------:R-:W-:Y:S05]  /*e270*/  HMMA.16816.F32 R4, R128.reuse, R132, R4 ;  /* 0x000000848004723c */ /* 0x040fea0000001804 */
[C---:B------:R-:W-:Y:S02]  /*e280*/  FMUL.FTZ R66, R0.reuse, R66 ;  /* 0x0000004200427220 */ /* 0x040fe40000410000 */
[C---:B------:R-:W-:Y:S01]  /*e290*/  FMUL.FTZ R67, R0.reuse, R67 ;  /* 0x0000004300437220 */ /* 0x040fe20000410000 */
[C---:B------:R-:W-:Y:S01]  /*e2a0*/  HMMA.16816.F32 R8, R128.reuse, R134, R8 ;  /* 0x000000868008723c */ /* 0x040fe20000001808 */
[----:B------:R2:W-:Y:S03]  /*e2b0*/  MUFU.EX2 R70, R2 ;  /* 0x0000000200467308 */ /* 0x0005e60000000800 */
[----:B------:R-:W-:Y:S04]  /*e2c0*/  FFMA.FTZ R0, R0, R228, R210 ;  /* 0x000000e400007223 */ /* 0x000fe800000100d2 */
[C---:B-1----:R-:W-:Y:S03]  /*e2d0*/  HMMA.16816.F32 R12, R128.reuse, R112, R12 ;  /* 0x00000070800c723c */ /* 0x042fe6000000180c */
[----:B------:R-:W-:Y:S05]  /*e2e0*/  MUFU.EX2 R145, R214 ;  /* 0x000000d600917308 */ /* 0x000fea0000000800 */
[C---:B------:R-:W-:Y:S01]  /*e2f0*/  HMMA.16816.F32 R16, R128.reuse, R114, R16 ;  /* 0x000000728010723c */ /* 0x040fe20000001810 */
[----:B------:R-:W-:Y:S04]  /*e300*/  LDSM.16.MT88.4 R112, [R183+0x2800] ;  /* 0x00280000b770783b */ /* 0x000fe80000004200 */
[----:B------:R-:W-:Y:S03]  /*e310*/  MUFU.EX2 R134, R223 ;  /* 0x000000df00867308 */ /* 0x000fe60000000800 */
[C---:B----4-:R-:W-:Y:S04]  /*e320*/  HMMA.16816.F32 R20, R128.reuse, R104, R20 ;  /* 0x000000688014723c */ /* 0x050fe80000001814 */
[--C-:B--2---:R-:W-:Y:S03]  /*e330*/  FFMA.FTZ R2, R146, c[0x0][0x2d0], -R142.reuse ;  /* 0x0000b40092027a23 */ /* 0x104fe6000001088e */
[----:B------:R-:W-:Y:S01]  /*e340*/  MUFU.EX2 R146, R213 ;  /* 0x000000d500927308 */ /* 0x000fe20000000800 */
[C---:B------:R-:W-:Y:S01]  /*e350*/  HMMA.16816.F32 R24, R128.reuse, R106, R24 ;  /* 0x0000006a8018723c */ /* 0x040fe20000001818 */
[----:B------:R-:W-:Y:S07]  /*e360*/  LDSM.16.MT88.4 R104, [R185+0x2800] ;  /* 0x00280000b968783b */ /* 0x000fee0000004200 */
[C---:B-----5:R-:W-:Y:S01]  /*e370*/  HMMA.16816.F32 R28, R128.reuse, R96, R28 ;  /* 0x00000060801c723c */ /* 0x060fe2000000181c */
[----:B------:R-:W-:Y:S06]  /*e380*/  MUFU.EX2 R135, R222 ;  /* 0x000000de00877308 */ /* 0x000fec0000000800 */
[--C-:B------:R-:W-:Y:S01]  /*e390*/  FFMA.FTZ R97, R201, c[0x0][0x2d0], -R142.reuse ;  /* 0x0000b400c9617a23 */ /* 0x100fe2000001088e */
[C---:B------:R-:W-:Y:S03]  /*e3a0*/  HMMA.16816.F32 R32, R128.reuse, R98, R32 ;  /* 0x000000628020723c */ /* 0x040fe60000001820 */
[----:B------:R-:W-:Y:S05]  /*e3b0*/  MUFU.EX2 R98, R149 ;  /* 0x0000009500627308 */ /* 0x000fea0000000800 */
[C---:B------:R-:W-:Y:S05]  /*e3c0*/  HMMA.16816.F32 R36, R128.reuse, R88, R36 ;  /* 0x000000588024723c */ /* 0x040fea0000001824 */
[----:B------:R1:W-:Y:S03]  /*e3d0*/  MUFU.EX2 R89, R2 ;  /* 0x0000000200597308 */ /* 0x0003e60000000800 */
[C---:B------:R-:W-:Y:S07]  /*e3e0*/  HMMA.16816.F32 R40, R128.reuse, R90, R40 ;  /* 0x0000005a8028723c */ /* 0x040fee0000001828 */
[----:B------:R-:W-:Y:S01]  /*e3f0*/  MUFU.EX2 R88, R140 ;  /* 0x0000008c00587308 */ /* 0x000fe20000000800 */
[C---:B---3--:R-:W-:Y:S08]  /*e400*/  HMMA.16816.F32 R44, R128.reuse, R80, R44 ;  /* 0x00000050802c723c */ /* 0x048ff0000000182c */
[C---:B------:R-:W-:Y:S01]  /*e410*/  HMMA.16816.F32 R48, R128.reuse, R82, R48 ;  /* 0x000000528030723c */ /* 0x040fe20000001830 */
[----:B------:R-:W-:Y:S01]  /*e420*/  LDSM.16.MT88.4 R80, [R185+0x800] ;  /* 0x00080000b950783b */ /* 0x000fe20000004200 */
[----:B------:R-:W2:Y:S02]  /*e430*/  MUFU.EX2 R90, R137 ;  /* 0x00000089005a7308 */ /* 0x000ea40000000800 */
[--C-:B-1----:R-:W-:Y:S04]  /*e440*/  FFMA.FTZ R2, R144, c[0x0][0x2d0], -R142.reuse ;  /* 0x0000b40090027a23 */ /* 0x102fe8000001088e */
[C---:B------:R-:W-:Y:S04]  /*e450*/  HMMA.16816.F32 R52, R128.reuse, R72, R52 ;  /* 0x000000488034723c */ /* 0x040fe80000001834 */
[----:B------:R1:W-:Y:S04]  /*e460*/  MUFU.EX2 R93, R2 ;  /* 0x00000002005d7308 */ /* 0x0003e80000000800 */
[C---:B------:R-:W-:Y:S01]  /*e470*/  HMMA.16816.F32 R56, R128.reuse, R74, R56 ;  /* 0x0000004a8038723c */ /* 0x040fe20000001838 */
[----:B------:R-:W3:Y:S05]  /*e480*/  LDSM.16.MT88.4 R72, [R186+0x3000] ;  /* 0x00300000ba48783b */ /* 0x000eea0000004200 */
[----:B------:R-:W-:Y:S10]  /*e490*/  MUFU.EX2 R144, R215 ;  /* 0x000000d700907308 */ /* 0x000ff40000000800 */
[----:B------:R-:W-:Y:S01]  /*e4a0*/  MUFU.EX2 R136, R220 ;  /* 0x000000dc00887308 */ /* 0x000fe20000000800 */
[----:B-1----:R-:W-:Y:S09]  /*e4b0*/  FFMA.FTZ R2, R147, c[0x0][0x2d0], -R142 ;  /* 0x0000b40093027a23 */ /* 0x002ff2000001088e */
[----:B------:R1:W4:Y:S10]  /*e4c0*/  MUFU.EX2 R103, R2 ;  /* 0x0000000200677308 */ /* 0x0003340000000800 */
[----:B------:R-:W5:Y:S01]  /*e4d0*/  MUFU.EX2 R137, R218 ;  /* 0x000000da00897308 */ /* 0x000f620000000800 */
[C---:B---3--:R-:W-:Y:S07]  /*e4e0*/  HMMA.16816.F32 R60, R128.reuse, R72, R60 ;  /* 0x00000048803c723c */ /* 0x048fee000000183c */
[----:B--2---:R-:W-:Y:S01]  /*e4f0*/  F2FP.PACK_AB R72, R90, R88 ;  /* 0x000000585a48723e */ /* 0x004fe200000000ff */
[----:B------:R-:W-:Y:S04]  /*e500*/  HMMA.16816.F32 R64, R128, R74, R64 ;  /* 0x0000004a8040723c */ /* 0x000fe80000001840 */
[----:B------:R-:W-:Y:S01]  /*e510*/  F2FP.PACK_AB R73, R89, R70 ;  /* 0x000000465949723e */ /* 0x000fe200000000ff */
[----:B-1----:R-:W-:Y:S02]  /*e520*/  FADD.FTZ R2, R212, R69 ;  /* 0x00000045d4027221 */ /* 0x002fe40000010000 */
[----:B------:R-:W-:Y:S01]  /*e530*/  F2FP.PACK_AB R74, R95, R94 ;  /* 0x0000005e5f4a723e */ /* 0x000fe200000000ff */
[----:B------:R-:W-:Y:S01]  /*e540*/  FADD.FTZ R69, R209, R0 ;  /* 0x00000000d1457221 */ /* 0x000fe20000010000 */
[----:B----4-:R-:W-:Y:S01]  /*e550*/  F2FP.PACK_AB R75, R103, R93 ;  /* 0x0000005d674b723e */ /* 0x010fe200000000ff */
[----:B------:R-:W-:Y:S02]  /*e560*/  MUFU.EX2 R212, R141 ;  /* 0x0000008d00d47308 */ /* 0x000fe40000000800 */
[----:B------:R-:W-:Y:S01]  /*e570*/  FFMA.FTZ R0, R151, c[0x0][0x2d0], -R142 ;  /* 0x0000b40097007a23 */ /* 0x000fe2000001088e */
[----:B------:R-:W-:Y:S01]  /*e580*/  F2FP.PACK_AB R128, R135, R134 ;  /* 0x000000868780723e */ /* 0x000fe200000000ff */
[----:B------:R-:W-:Y:S01]  /*e590*/  FADD.FTZ R2, R224, R2 ;  /* 0x00000002e0027221 */ /* 0x000fe20000010000 */
[----:B-----5:R-:W-:Y:S01]  /*e5a0*/  F2FP.PACK_AB R130, R137, R136 ;  /* 0x000000888982723e */ /* 0x020fe200000000ff */
[C---:B------:R-:W-:Y:S04]  /*e5b0*/  HMMA.16816.F32 R4, R72.reuse, R76, R4 ;  /* 0x0000004c4804723c */ /* 0x040fe80000001804 */
[----:B------:R1:W-:Y:S04]  /*e5c0*/  MUFU.EX2 R99, R0 ;  /* 0x0000000000637308 */ /* 0x0003e80000000800 */
[C---:B------:R-:W-:Y:S01]  /*e5d0*/  HMMA.16816.F32 R8, R72.reuse, R78, R8 ;  /* 0x0000004e4808723c */ /* 0x040fe20000001808 */
[----:B------:R-:W2:Y:S05]  /*e5e0*/  LDSM.16.MT88.4 R76, [R184+0x800] ;  /* 0x00080000b84c783b */ /* 0x000eaa0000004200 */
[----:B------:R-:W-:Y:S02]  /*e5f0*/  MUFU.EX2 R151, R139 ;  /* 0x0000008b00977308 */ /* 0x000fe40000000800 */
[C---:B------:R-:W-:Y:S08]  /*e600*/  HMMA.16816.F32 R12, R72.reuse, R80, R12 ;  /* 0x00000050480c723c */ /* 0x040ff0000000180c */
[C---:B------:R-:W-:Y:S01]  /*e610*/  HMMA.16816.F32 R16, R72.reuse, R82, R16 ;  /* 0x000000524810723c */ /* 0x040fe20000001810 */
[----:B------:R-:W3:Y:S03]  /*e620*/  LDSM.16.MT88.4 R80, [R186+0x800] ;  /* 0x00080000ba50783b */ /* 0x000ee60000004200 */
[--C-:B-1----:R-:W-:Y:S02]  /*e630*/  FFMA.FTZ R0, R176, c[0x0][0x2d0], -R142.reuse ;  /* 0x0000b400b0007a23 */ /* 0x102fe4000001088e */
[----:B------:R-:W-:Y:S10]  /*e640*/  MUFU.EX2 R176, R198 ;  /* 0x000000c600b07308 */ /* 0x000ff40000000800 */
[----:B------:R1:W4:Y:S01]  /*e650*/  MUFU.EX2 R101, R0 ;  /* 0x0000000000657308 */ /* 0x0003220000000800 */
[C---:B--2---:R-:W-:Y:S08]  /*e660*/  HMMA.16816.F32 R20, R72.reuse, R76, R20 ;  /* 0x0000004c4814723c */ /* 0x044ff00000001814 */
[C---:B------:R-:W-:Y:S01]  /*e670*/  HMMA.16816.F32 R24, R72.reuse, R78, R24 ;  /* 0x0000004e4818723c */ /* 0x040fe20000001818 */
[----:B------:R-:W2:Y:S03]  /*e680*/  LDSM.16.MT88.4 R76, [R183+0x3800] ;  /* 0x00380000b74c783b */ /* 0x000ea60000004200 */
[--C-:B-1----:R-:W-:Y:S04]  /*e690*/  FFMA.FTZ R0, R150, c[0x0][0x2d0], -R142.reuse ;  /* 0x0000b40096007a23 */ /* 0x102fe8000001088e */
[C---:B---3--:R-:W-:Y:S01]  /*e6a0*/  HMMA.16816.F32 R28, R72.reuse, R80, R28 ;  /* 0x00000050481c723c */ /* 0x048fe2000000181c */
[----:B------:R1:W-:Y:S07]  /*e6b0*/  MUFU.EX2 R210, R0 ;  /* 0x0000000000d27308 */ /* 0x0003ee0000000800 */
[C---:B------:R-:W-:Y:S01]  /*e6c0*/  HMMA.16816.F32 R32, R72.reuse, R82, R32 ;  /* 0x000000524820723c */ /* 0x040fe20000001820 */
[----:B------:R-:W3:Y:S03]  /*e6d0*/  LDSM.16.MT88.4 R80, [R185+0x3800] ;  /* 0x00380000b950783b */ /* 0x000ee60000004200 */
[----:B-1----:R-:W-:Y:S02]  /*e6e0*/  FFMA.FTZ R0, R177, c[0x0][0x2d0], -R142 ;  /* 0x0000b400b1007a23 */ /* 0x002fe4000001088e */
[----:B------:R-:W-:Y:S02]  /*e6f0*/  MUFU.EX2 R177, R197 ;  /* 0x000000c500b17308 */ /* 0x000fe40000000800 */
[C---:B--2---:R-:W-:Y:S08]  /*e700*/  HMMA.16816.F32 R36, R72.reuse, R76, R36 ;  /* 0x0000004c4824723c */ /* 0x044ff00000001824 */
[----:B------:R1:W2:Y:S01]  /*e710*/  MUFU.EX2 R209, R0 ;  /* 0x0000000000d17308 */ /* 0x0002a20000000800 */
[C---:B------:R-:W-:Y:S01]  /*e720*/  HMMA.16816.F32 R40, R72.reuse, R78, R40 ;  /* 0x0000004e4828723c */ /* 0x040fe20000001828 */
[----:B------:R-:W5:Y:S07]  /*e730*/  LDSM.16.MT88.4 R76, [R184+0x3800] ;  /* 0x00380000b84c783b */ /* 0x000f6e0000004200 */
[C---:B---3--:R-:W-:Y:S08]  /*e740*/  HMMA.16816.F32 R44, R72.reuse, R80, R44 ;  /* 0x00000050482c723c */ /* 0x048ff0000000182c */
[C---:B------:R-:W-:Y:S01]  /*e750*/  HMMA.16816.F32 R48, R72.reuse, R82, R48 ;  /* 0x000000524830723c */ /* 0x040fe20000001830 */
[----:B------:R-:W3:Y:S03]  /*e760*/  LDSM.16.MT88.4 R80, [R186+0x3800] ;  /* 0x00380000ba50783b */ /* 0x000ee60000004200 */
[----:B-1----:R-:W-:Y:S02]  /*e770*/  FADD.FTZ R0, R217, R69 ;  /* 0x00000045d9007221 */ /* 0x002fe40000010000 */
[----:B------:R-:W-:Y:S06]  /*e780*/  FADD.FTZ R69, R225, R2 ;  /* 0x00000002e1457221 */ /* 0x000fec0000010000 */
[----:B------:R-:W-:Y:S02]  /*e790*/  FADD.FTZ R69, R88, R69 ;  /* 0x0000004558457221 */ /* 0x000fe40000010000 */
[----:B------:R-:W-:Y:S02]  /*e7a0*/  FADD.FTZ R2, R138, R0 ;  /* 0x000000008a027221 */ /* 0x000fe40000010000 */
[----:B------:R-:W-:Y:S02]  /*e7b0*/  FADD.FTZ R69, R90, R69 ;  /* 0x000000455a457221 */ /* 0x000fe40000010000 */
[----:B------:R-:W-:Y:S02]  /*e7c0*/  FADD.FTZ R2, R70, R2 ;  /* 0x0000000246027221 */ /* 0x000fe40000010000 */
[----:B------:R-:W-:Y:S02]  /*e7d0*/  FFMA.FTZ R0, R179, c[0x0][0x2d0], -R142 ;  /* 0x0000b400b3007a23 */ /* 0x000fe4000001088e */
[----:B------:R-:W-:Y:S02]  /*e7e0*/  FADD.FTZ R92, R89, R2 ;  /* 0x00000002595c7221 */ /* 0x000fe40000010000 */
[----:B------:R-:W-:Y:S01]  /*e7f0*/  LDSM.16.MT88.4 R88, [R184+0x1800] ;  /* 0x00180000b858783b */ /* 0x000fe20000004200 */
[C---:B-----5:R-:W-:Y:S01]  /*e800*/  HMMA.16816.F32 R52, R72.reuse, R76, R52 ;  /* 0x0000004c4834723c */ /* 0x060fe20000001834 */
[----:B------:R1:W5:Y:S02]  /*e810*/  MUFU.EX2 R150, R0 ;  /* 0x0000000000967308 */ /* 0x0003640000000800 */
[----:B------:R-:W-:Y:S02]  /*e820*/  FADD.FTZ R96, R93, R92 ;  /* 0x0000005c5d607221 */ /* 0x000fe40000010000 */
[--C-:B------:R-:W-:Y:S02]  /*e830*/  FFMA.FTZ R2, R207, c[0x0][0x2d0], -R142.reuse ;  /* 0x0000b400cf027a23 */ /* 0x100fe4000001088e */
[--C-:B------:R-:W-:Y:S01]  /*e840*/  FFMA.FTZ R70, R202, c[0x0][0x2d0], -R142.reuse ;  /* 0x0000b400ca467a23 */ /* 0x100fe2000001088e */
[C---:B------:R-:W-:Y:S01]  /*e850*/  HMMA.16816.F32 R56, R72.reuse, R78, R56 ;  /* 0x0000004e4838723c */ /* 0x040fe20000001838 */
[----:B------:R-:W5:Y:S02]  /*e860*/  LDSM.16.MT88.4 R76, [R183+0x1000] ;  /* 0x00100000b74c783b */ /* 0x000f640000004200 */
[----:B------:R2:W-:Y:S05]  /*e870*/  MUFU.EX2 R133, R2 ;  /* 0x0000000200857308 */ /* 0x0005ea0000000800 */
[C---:B---3--:R-:W-:Y:S05]  /*e880*/  HMMA.16816.F32 R60, R72.reuse, R80, R60 ;  /* 0x00000050483c723c */ /* 0x048fea000000183c */
[----:B------:R-:W-:Y:S03]  /*e890*/  MUFU.EX2 R70, R70 ;  /* 0x0000004600467308 */ /* 0x000fe60000000800 */
[----:B------:R-:W-:Y:S01]  /*e8a0*/  HMMA.16816.F32 R64, R72, R82, R64 ;  /* 0x000000524840723c */ /* 0x000fe20000001840 */
[----:B------:R-:W3:Y:S03]  /*e8b0*/  LDSM.16.MT88.4 R80, [R185+0x1000] ;  /* 0x00100000b950783b */ /* 0x000ee60000004200 */
[----:B-1----:R-:W-:Y:S03]  /*e8c0*/  FFMA.FTZ R0, R193, c[0x0][0x2d0], -R142 ;  /* 0x0000b400c1007a23 */ /* 0x002fe6000001088e */
[----:B------:R-:W-:Y:S01]  /*e8d0*/  F2FP.PACK_AB R72, R100, R98 ;  /* 0x000000626448723e */ /* 0x000fe200000000ff */
[----:B------:R1:W1:Y:S01]  /*e8e0*/  MUFU.EX2 R149, R0 ;  /* 0x0000000000957308 */ /* 0x0002620000000800 */
[----:B----4-:R-:W-:Y:S03]  /*e8f0*/  F2FP.PACK_AB R73, R101, R99 ;  /* 0x000000636549723e */ /* 0x010fe600000000ff */
[----:B------:R-:W-:Y:S01]  /*e900*/  F2FP.PACK_AB R74, R212, R102 ;  /* 0x00000066d44a723e */ /* 0x000fe200000000ff */
[----:B--2---:R-:W-:Y:S01]  /*e910*/  FADD.FTZ R2, R103, R96 ;  /* 0x0000006067027221 */ /* 0x004fe20000010000 */
[----:B------:R-:W-:Y:S03]  /*e920*/  F2FP.PACK_AB R75, R209, R210 ;  /* 0x000000d2d14b723e */ /* 0x000fe600000000ff */
[----:B------:R-:W-:Y:S04]  /*e930*/  FADD.FTZ R2, R99, R2 ;  /* 0x0000000263027221 */ /* 0x000fe80000010000 */
[----:B------:R-:W-:Y:S01]  /*e940*/  FADD.FTZ R2, R101, R2 ;  /* 0x0000000265027221 */ /* 0x000fe20000010000 */
[C---:B-----5:R-:W-:Y:S03]  /*e950*/  HMMA.16816.F32 R4, R72.reuse, R76, R4 ;  /* 0x0000004c4804723c */ /* 0x060fe60000001804 */
[----:B------:R-:W-:Y:S02]  /*e960*/  FADD.FTZ R2, R210, R2 ;  /* 0x00000002d2027221 */ /* 0x000fe40000010000 */
[----:B-1----:R-:W-:Y:S03]  /*e970*/  FFMA.FTZ R0, R178, c[0x0][0x2d0], -R142 ;  /* 0x0000b400b2007a23 */ /* 0x002fe6000001088e */
[C---:B------:R-:W-:Y:S01]  /*e980*/  HMMA.16816.F32 R8, R72.reuse, R78, R8 ;  /* 0x0000004e4808723c */ /* 0x040fe20000001808 */
[----:B------:R-:W1:Y:S01]  /*e990*/  LDSM.16.MT88.4 R76, [R186+0x1000] ;  /* 0x00100000ba4c783b */ /* 0x000e620000004200 */
[----:B------:R2:W4:Y:S02]  /*e9a0*/  MUFU.EX2 R148, R0 ;  /* 0x0000000000947308 */ /* 0x0005240000000800 */
[----:B------:R-:W-:Y:S04]  /*e9b0*/  FADD.FTZ R2, R209, R2 ;  /* 0x00000002d1027221 */ /* 0x000fe80000010000 */
[C---:B---3--:R-:W-:Y:S04]  /*e9c0*/  HMMA.16816.F32 R12, R72.reuse, R80, R12 ;  /* 0x00000050480c723c */ /* 0x048fe8000000180c */
[----:B------:R-:W-:Y:S04]  /*e9d0*/  FADD.FTZ R2, R150, R2 ;  /* 0x0000000296027221 */ /* 0x000fe80000010000 */
[C---:B------:R-:W-:Y:S01]  /*e9e0*/  HMMA.16816.F32 R16, R72.reuse, R82, R16 ;  /* 0x000000524810723c */ /* 0x040fe20000001810 */
[----:B------:R-:W3:Y:S03]  /*e9f0*/  LDSM.16.MT88.4 R80, [R183+0x4000] ;  /* 0x00400000b750783b */ /* 0x000ee60000004200 */
[----:B------:R-:W-:Y:S04]  /*ea00*/  FADD.FTZ R2, R149, R2 ;  /* 0x0000000295027221 */ /* 0x000fe80000010000 */
[C---:B------:R-:W-:Y:S04]  /*ea10*/  HMMA.16816.F32 R20, R72.reuse, R84, R20 ;  /* 0x000000544814723c */ /* 0x040fe80000001814 */
[----:B--2---:R-:W-:Y:S02]  /*ea20*/  FFMA.FTZ R0, R194, c[0x0][0x2d0], -R142 ;  /* 0x0000b400c2007a23 */ /* 0x004fe4000001088e */
[----:B----4-:R-:W-:Y:S02]  /*ea30*/  FADD.FTZ R2, R148, R2 ;  /* 0x0000000294027221 */ /* 0x010fe40000010000 */
[C---:B------:R-:W-:Y:S01]  /*ea40*/  HMMA.16816.F32 R24, R72.reuse, R86, R24 ;  /* 0x000000564818723c */ /* 0x040fe20000001818 */
[----:B------:R-:W2:Y:S01]  /*ea50*/  LDSM.16.MT88.4 R84, [R185+0x4000] ;  /* 0x00400000b954783b */ /* 0x000ea20000004200 */
[----:B------:R4:W5:Y:S06]  /*ea60*/  MUFU.EX2 R147, R0 ;  /* 0x0000000000937308 */ /* 0x00096c0000000800 */
[C---:B-1----:R-:W-:Y:S08]  /*ea70*/  HMMA.16816.F32 R28, R72.reuse, R76, R28 ;  /* 0x0000004c481c723c */ /* 0x042ff0000000181c */
[C---:B------:R-:W-:Y:S01]  /*ea80*/  HMMA.16816.F32 R32, R72.reuse, R78, R32 ;  /* 0x0000004e4820723c */ /* 0x040fe20000001820 */
[----:B------:R-:W1:Y:S07]  /*ea90*/  LDSM.16.MT88.4 R76, [R184+0x4000] ;  /* 0x00400000b84c783b */ /* 0x000e6e0000004200 */
[C---:B---3--:R-:W-:Y:S04]  /*eaa0*/  HMMA.16816.F32 R36, R72.reuse, R80, R36 ;  /* 0x000000504824723c */ /* 0x048fe80000001824 */
[----:B----4-:R-:W-:Y:S02]  /*eab0*/  FFMA.FTZ R0, R203, c[0x0][0x2d0], -R142 ;  /* 0x0000b400cb007a23 */ /* 0x010fe4000001088e */
[----:B-----5:R-:W-:Y:S02]  /*eac0*/  FADD.FTZ R2, R147, R2 ;  /* 0x0000000293027221 */ /* 0x020fe40000010000 */
[C---:B------:R-:W-:Y:S01]  /*ead0*/  HMMA.16816.F32 R40, R72.reuse, R82, R40 ;  /* 0x000000524828723c */ /* 0x040fe20000001828 */
[----:B------:R-:W3:Y:S01]  /*eae0*/  LDSM.16.MT88.4 R80, [R186+0x4000] ;  /* 0x00400000ba50783b */ /* 0x000ee20000004200 */
[----:B------:R4:W5:Y:S06]  /*eaf0*/  MUFU.EX2 R141, R0 ;  /* 0x00000000008d7308 */ /* 0x00096c0000000800 */
[C---:B--2---:R-:W-:Y:S08]  /*eb00*/  HMMA.16816.F32 R44, R72.reuse, R84, R44 ;  /* 0x00000054482c723c */ /* 0x044ff0000000182c */
[C---:B------:R-:W-:Y:S01]  /*eb10*/  HMMA.16816.F32 R48, R72.reuse, R86, R48 ;  /* 0x000000564830723c */ /* 0x040fe20000001830 */
[----:B------:R-:W2:Y:S07]  /*eb20*/  LDSM.16.MT88.4 R84, [R183+0x1800] ;  /* 0x00180000b754783b */ /* 0x000eae0000004200 */
[C---:B-1----:R-:W-:Y:S04]  /*eb30*/  HMMA.16816.F32 R52, R72.reuse, R76, R52 ;  /* 0x0000004c4834723c */ /* 0x042fe80000001834 */
[----:B----4-:R-:W-:Y:S02]  /*eb40*/  FFMA.FTZ R0, R205, c[0x0][0x2d0], -R142 ;  /* 0x0000b400cd007a23 */ /* 0x010fe4000001088e */
[----:B-----5:R-:W-:Y:S02]  /*eb50*/  FADD.FTZ R2, R141, R2 ;  /* 0x000000028d027221 */ /* 0x020fe40000010000 */
[----:B------:R1:W4:Y:S01]  /*eb60*/  MUFU.EX2 R140, R0 ;  /* 0x00000000008c7308 */ /* 0x0003220000000800 */
[C---:B------:R-:W-:Y:S01]  /*eb70*/  HMMA.16816.F32 R56, R72.reuse, R78, R56 ;  /* 0x0000004e4838723c */ /* 0x040fe20000001838 */
[----:B------:R-:W5:Y:S07]  /*eb80*/  LDSM.16.MT88.4 R76, [R185+0x1800] ;  /* 0x00180000b94c783b */ /* 0x000f6e0000004200 */
[C---:B---3--:R-:W-:Y:S08]  /*eb90*/  HMMA.16816.F32 R60, R72.reuse, R80, R60 ;  /* 0x00000050483c723c */ /* 0x048ff0000000183c */
[----:B------:R-:W-:Y:S01]  /*eba0*/  HMMA.16816.F32 R64, R72, R82, R64 ;  /* 0x000000524840723c */ /* 0x000fe20000001840 */
[----:B------:R-:W3:Y:S06]  /*ebb0*/  LDSM.16.MT88.4 R80, [R186+0x1800] ;  /* 0x00180000ba50783b */ /* 0x000eec0000004200 */
[----:B------:R-:W-:Y:S01]  /*ebc0*/  F2FP.PACK_AB R72, R196, R177 ;  /* 0x000000b1c448723e */ /* 0x000fe200000000ff */
[----:B-1----:R-:W-:Y:S01]  /*ebd0*/  FFMA.FTZ R0, R200, c[0x0][0x2d0], -R142 ;  /* 0x0000b400c8007a23 */ /* 0x002fe2000001088e */
[----:B------:R-:W-:Y:S03]  /*ebe0*/  F2FP.PACK_AB R74, R151, R176 ;  /* 0x000000b0974a723e */ /* 0x000fe600000000ff */
[----:B------:R-:W-:Y:S01]  /*ebf0*/  F2FP.PACK_AB R73, R149, R150 ;  /* 0x000000969549723e */ /* 0x000fe200000000ff */
[----:B------:R1:W1:Y:S01]  /*ec00*/  MUFU.EX2 R139, R0 ;  /* 0x00000000008b7308 */ /* 0x0002620000000800 */
[----:B------:R-:W-:Y:S01]  /*ec10*/  F2FP.PACK_AB R75, R147, R148 ;  /* 0x00000094934b723e */ /* 0x000fe200000000ff */
[----:B----4-:R-:W-:Y:S06]  /*ec20*/  FADD.FTZ R2, R140, R2 ;  /* 0x000000028c027221 */ /* 0x010fec0000010000 */
[C---:B--2---:R-:W-:Y:S08]  /*ec30*/  HMMA.16816.F32 R4, R72.reuse, R84, R4 ;  /* 0x000000544804723c */ /* 0x044ff00000001804 */
[C---:B------:R-:W-:Y:S01]  /*ec40*/  HMMA.16816.F32 R8, R72.reuse, R86, R8 ;  /* 0x000000564808723c */ /* 0x040fe20000001808 */
[----:B------:R-:W2:Y:S07]  /*ec50*/  LDSM.16.MT88.4 R84, [R183+0x4800] ;  /* 0x00480000b754783b */ /* 0x000eae0000004200 */
[C---:B-----5:R-:W-:Y:S04]  /*ec60*/  HMMA.16816.F32 R12, R72.reuse, R76, R12 ;  /* 0x0000004c480c723c */ /* 0x060fe8000000180c */
[----:B-1----:R-:W-:Y:S02]  /*ec70*/  FFMA.FTZ R0, R208, c[0x0][0x2d0], -R142 ;  /* 0x0000b400d0007a23 */ /* 0x002fe4000001088e */
[----:B------:R-:W-:Y:S02]  /*ec80*/  FADD.FTZ R2, R139, R2 ;  /* 0x000000028b027221 */ /* 0x000fe40000010000 */
[C---:B------:R-:W-:Y:S01]  /*ec90*/  HMMA.16816.F32 R16, R72.reuse, R78, R16 ;  /* 0x0000004e4810723c */ /* 0x040fe20000001810 */
[----:B------:R-:W1:Y:S01]  /*eca0*/  LDSM.16.MT88.4 R76, [R185+0x4800] ;  /* 0x00480000b94c783b */ /* 0x000e620000004200 */
[----:B------:R4:W-:Y:S06]  /*ecb0*/  MUFU.EX2 R138, R0 ;  /* 0x00000000008a7308 */ /* 0x0009ec0000000800 */
[C---:B------:R-:W-:Y:S08]  /*ecc0*/  HMMA.16816.F32 R20, R72.reuse, R88, R20 ;  /* 0x000000584814723c */ /* 0x040ff00000001814 */
[C---:B------:R-:W-:Y:S01]  /*ecd0*/  HMMA.16816.F32 R24, R72.reuse, R90, R24 ;  /* 0x0000005a4818723c */ /* 0x040fe20000001818 */
[----:B------:R-:W5:Y:S07]  /*ece0*/  LDSM.16.MT88.4 R88, [R184+0x4800] ;  /* 0x00480000b858783b */ /* 0x000f6e0000004200 */
[C---:B---3--:R-:W-:Y:S04]  /*ecf0*/  HMMA.16816.F32 R28, R72.reuse, R80, R28 ;  /* 0x00000050481c723c */ /* 0x048fe8000000181c */
[----:B----4-:R-:W-:Y:S02]  /*ed00*/  FADD.FTZ R0, R94, R69 ;  /* 0x000000455e007221 */ /* 0x010fe40000010000 */
[----:B------:R-:W-:Y:S02]  /*ed10*/  FFMA.FTZ R69, R206, c[0x0][0x2d0], -R142 ;  /* 0x0000b400ce457a23 */ /* 0x000fe4000001088e */
[C---:B------:R-:W-:Y:S01]  /*ed20*/  HMMA.16816.F32 R32, R72.reuse, R82, R32 ;  /* 0x000000524820723c */ /* 0x040fe20000001820 */
[----:B------:R-:W3:Y:S01]  /*ed30*/  LDSM.16.MT88.4 R80, [R186+0x4800] ;  /* 0x00480000ba50783b */ /* 0x000ee20000004200 */
[----:B------:R-:W4:Y:S02]  /*ed40*/  MUFU.EX2 R132, R69 ;  /* 0x0000004500847308 */ /* 0x000f240000000800 */
[----:B------:R-:W-:Y:S04]  /*ed50*/  FADD.FTZ R0, R95, R0 ;  /* 0x000000005f007221 */ /* 0x000fe80000010000 */
[C---:B--2---:R-:W-:Y:S01]  /*ed60*/  HMMA.16816.F32 R36, R72.reuse, R84, R36 ;  /* 0x000000544824723c */ /* 0x044fe20000001824 */
[----:B------:R-:W-:Y:S03]  /*ed70*/  LDSM.16.MT88.4 R92, [R186+0x2000] ;  /* 0x00200000ba5c783b */ /* 0x000fe60000004200 */
[----:B------:R-:W2:Y:S01]  /*ed80*/  MUFU.EX2 R69, R97 ;  /* 0x0000006100457308 */ /* 0x000ea20000000800 */
[----:B------:R-:W-:Y:S03]  /*ed90*/  FADD.FTZ R0, R98, R0 ;  /* 0x0000000062007221 */ /* 0x000fe60000010000 */
[C---:B------:R-:W-:Y:S01]  /*eda0*/  HMMA.16816.F32 R40, R72.reuse, R86, R40 ;  /* 0x000000564828723c */ /* 0x040fe20000001828 */
[----:B------:R-:W-:Y:S03]  /*edb0*/  LDSM.16.MT88.4 R84, [R185+0x2000] ;  /* 0x00200000b954783b */ /* 0x000fe60000004200 */
[----:B------:R-:W-:Y:S04]  /*edc0*/  FADD.FTZ R0, R100, R0 ;  /* 0x0000000064007221 */ /* 0x000fe80000010000 */
[C---:B-1----:R-:W-:Y:S04]  /*edd0*/  HMMA.16816.F32 R44, R72.reuse, R76, R44 ;  /* 0x0000004c482c723c */ /* 0x042fe8000000182c */
[----:B----4-:R-:W-:Y:S01]  /*ede0*/  F2FP.PACK_AB R129, R132, R133 ;  /* 0x000000858481723e */ /* 0x010fe200000000ff */
[----:B------:R-:W-:Y:S03]  /*edf0*/  FADD.FTZ R0, R102, R0 ;  /* 0x0000000066007221 */ /* 0x000fe60000010000 */
[C---:B------:R-:W-:Y:S01]  /*ee00*/  HMMA.16816.F32 R48, R72.reuse, R78, R48 ;  /* 0x0000004e4830723c */ /* 0x040fe20000001830 */
[----:B------:R-:W1:Y:S03]  /*ee10*/  LDSM.16.MT88.4 R76, [R183+0x2000] ;  /* 0x00200000b74c783b */ /* 0x000e660000004200 */
[----:B--2---:R-:W-:Y:S01]  /*ee20*/  F2FP.PACK_AB R131, R69, R70 ;  /* 0x000000464583723e */ /* 0x004fe200000000ff */
[----:B------:R-:W-:Y:S03]  /*ee30*/  FADD.FTZ R0, R212, R0 ;  /* 0x00000000d4007221 */ /* 0x000fe60000010000 */
[C---:B-----5:R-:W-:Y:S01]  /*ee40*/  HMMA.16816.F32 R52, R72.reuse, R88, R52 ;  /* 0x000000584834723c */ /* 0x060fe20000001834 */
[----:B------:R-:W-:Y:S03]  /*ee50*/  LDSM.16.MT88.4 R96, [R184+0x2800] ;  /* 0x00280000b860783b */ /* 0x000fe60000004200 */
[----:B------:R-:W-:Y:S04]  /*ee60*/  FADD.FTZ R0, R177, R0 ;  /* 0x00000000b1007221 */ /* 0x000fe80000010000 */
[C---:B------:R-:W-:Y:S01]  /*ee70*/  HMMA.16816.F32 R56, R72.reuse, R90, R56 ;  /* 0x0000005a4838723c */ /* 0x040fe20000001838 */
[----:B------:R-:W2:Y:S03]  /*ee80*/  LDSM.16.MT88.4 R88, [R184+0x2000] ;  /* 0x00200000b858783b */ /* 0x000ea60000004200 */
[----:B------:R-:W-:Y:S04]  /*ee90*/  FADD.FTZ R0, R196, R0 ;  /* 0x00000000c4007221 */ /* 0x000fe80000010000 */
        /* <DEDUP_REMOVED lines=13> */
[----:B------:R-:W-:Y:S05]  /*ef70*/  FADD.FTZ R0, R144, R0 ;  /* 0x0000000090007221 */ /* 0x000fea0000010000 */
[C---:B------:R-:W-:Y:S01]  /*ef80*/  HMMA.16816.F32 R8, R72.reuse, R78, R8 ;  /* 0x0000004e4808723c */ /* 0x040fe20000001808 */
[----:B------:R-:W1:Y:S07]  /*ef90*/  LDSM.16.MT88.4 R76, [R183+0x5000] ;  /* 0x00500000b74c783b */ /* 0x000e6e0000004200 */
[C---:B------:R-:W-:Y:S08]  /*efa0*/  HMMA.16816.F32 R12, R72.reuse, R84, R12 ;  /* 0x00000054480c723c */ /* 0x040ff0000000180c */
[C---:B------:R-:W-:Y:S01]  /*efb0*/  HMMA.16816.F32 R16, R72.reuse, R86, R16 ;  /* 0x000000564810723c */ /* 0x040fe20000001810 */
[----:B------:R-:W3:Y:S07]  /*efc0*/  LDSM.16.MT88.4 R84, [R184+0x5000] ;  /* 0x00500000b854783b */ /* 0x000eee0000004200 */
[C---:B--2---:R-:W-:Y:S08]  /*efd0*/  HMMA.16816.F32 R20, R72.reuse, R88, R20 ;  /* 0x000000584814723c */ /* 0x044ff00000001814 */
[C---:B------:R-:W-:Y:S01]  /*efe0*/  HMMA.16816.F32 R24, R72.reuse, R90, R24 ;  /* 0x0000005a4818723c */ /* 0x040fe20000001818 */
[----:B------:R-:W2:Y:S07]  /*eff0*/  LDSM.16.MT88.4 R88, [R186+0x5000] ;  /* 0x00500000ba58783b */ /* 0x000eae0000004200 */
[C---:B------:R-:W-:Y:S08]  /*f000*/  HMMA.16816.F32 R28, R72.reuse, R92, R28 ;  /* 0x0000005c481c723c */ /* 0x040ff0000000181c */
[C---:B------:R-:W-:Y:S08]  /*f010*/  HMMA.16816.F32 R32, R72.reuse, R94, R32 ;  /* 0x0000005e4820723c */ /* 0x040ff00000001820 */
[C---:B-1----:R-:W-:Y:S08]  /*f020*/  HMMA.16816.F32 R36, R72.reuse, R76, R36 ;  /* 0x0000004c4824723c */ /* 0x042ff00000001824 */
[C---:B------:R-:W-:Y:S01]  /*f030*/  HMMA.16816.F32 R40, R72.reuse, R78, R40 ;  /* 0x0000004e4828723c */ /* 0x040fe20000001828 */
[----:B------:R-:W1:Y:S07]  /*f040*/  LDSM.16.MT88.4 R76, [R186+0x2800] ;  /* 0x00280000ba4c783b */ /* 0x000e6e0000004200 */
[C---:B------:R-:W-:Y:S08]  /*f050*/  HMMA.16816.F32 R44, R72.reuse, R80, R44 ;  /* 0x00000050482c723c */ /* 0x040ff0000000182c */
[C---:B------:R-:W-:Y:S01]  /*f060*/  HMMA.16816.F32 R48, R72.reuse, R82, R48 ;  /* 0x000000524830723c */ /* 0x040fe20000001830 */
[----:B------:R-:W4:Y:S07]  /*f070*/  LDSM.16.MT88.4 R80, [R183+0x5800] ;  /* 0x00580000b750783b */ /* 0x000f2e0000004200 */
[C---:B---3--:R-:W-:Y:S08]  /*f080*/  HMMA.16816.F32 R52, R72.reuse, R84, R52 ;  /* 0x000000544834723c */ /* 0x048ff00000001834 */
        /* <DEDUP_REMOVED lines=12> */
[C---:B-1----:R-:W-:Y:S08]  /*f150*/  HMMA.16816.F32 R92, R128.reuse, R76, R28 ;  /* 0x0000004c805c723c */ /* 0x042ff0000000181c */
[C---:B------:R-:W-:Y:S08]  /*f160*/  HMMA.16816.F32 R88, R128.reuse, R78, R32 ;  /* 0x0000004e8058723c */ /* 0x040ff00000001820 */
[C---:B----4-:R-:W-:Y:S08]  /*f170*/  HMMA.16816.F32 R84, R128.reuse, R80, R36 ;  /* 0x000000508054723c */ /* 0x050ff00000001824 */
[C---:B------:R-:W-:Y:S08]  /*f180*/  HMMA.16816.F32 R80, R128.reuse, R82, R40 ;  /* 0x000000528050723c */ /* 0x040ff00000001828 */
[C---:B--2---:R-:W-:Y:S08]  /*f190*/  HMMA.16816.F32 R76, R128.reuse, R72, R44 ;  /* 0x00000048804c723c */ /* 0x044ff0000000182c */
        /* <DEDUP_REMOVED lines=18> */
.L_x_739:
[----:B------:R-:W-:-:S13]  /*f2c0*/  ISETP.GE.AND P0, PT, R199, R230, PT ;  /* 0x000000e6c700720c */ /* 0x000fda0003f06270 */
[----:B------:R-:W-:Y:S05]  /*f2d0*/  @!P0 BRA `(.L_x_751) ;  /* 0x0000474000008947 */ /* 0x000fea0003800000 */
[----:B------:R-:W-:Y:S02]  /*f2e0*/  MOV R70, R5 ;  /* 0x0000000500467202 */ /* 0x000fe40000000f00 */
[----:B------:R-:W-:Y:S02]  /*f2f0*/  MOV R69, R68 ;  /* 0x0000004400457202 */ /* 0x000fe40000000f00 */
.L_x_769:
[----:B------:R-:W-:Y:S04]  /*f300*/  DEPBAR.LE SB0, 0x0 ;  /* 0x000080000000791a */ /* 0x000fe80000000000 */
[----:B------:R-:W-:Y:S01]  /*f310*/  WARPSYNC 0xffffffff ;  /* 0xffffffff00007948 */ /* 0x000fe20003800000 */
[----:B------:R-:W-:Y:S01]  /*f320*/  BAR.SYNC.DEFER_BLOCKING 0x0 ;  /* 0x0000000000007b1d */ /* 0x000fe20000010000 */
[----:B------:R-:W-:Y:S01]  /*f330*/  SHF.R.S32.HI R0, RZ, 0x1f, R211 ;  /* 0x0000001fff007819 */ /* 0x000fe200000114d3 */
[----:B------:R-:W-:Y:S01]  /*f340*/  IMAD.WIDE.U32 R2, R211, c[0x0][0x208], RZ ;  /* 0x00008200d3027a25 */ /* 0x000fe200078e00ff */
[----:B------:R-:W-:Y:S02]  /*f350*/  SHF.R.S32.HI R7, RZ, 0x1f, R221 ;  /* 0x0000001fff077819 */ /* 0x000fe400000114dd */
[----:B------:R-:W-:Y:S01]  /*f360*/  SHF.R.S32.HI R6, RZ, 0x1f, R219 ;  /* 0x0000001fff067819 */ /* 0x000fe200000114db */
[----:B------:R-:W-:Y:S01]  /*f370*/  IMAD R0, R0, c[0x0][0x208], RZ ;  /* 0x0000820000007a24 */ /* 0x000fe200078e02ff */
[----:B------:R-:W-:Y:S01]  /*f380*/  IADD3 R179, R71, 0x5800, RZ ;  /* 0x0000580047b37810 */ /* 0x000fe20007ffe0ff */
[----:B------:R-:W-:Y:S01]  /*f390*/  IMAD.SHL.U32 R46, R221, 0x2, RZ ;  /* 0x00000002dd2e7824 */ /* 0x000fe200078e00ff */
[----:B------:R-:W-:Y:S01]  /*f3a0*/  IADD3 R178, R71, 0x5000, RZ ;  /* 0x0000500047b27810 */ /* 0x000fe20007ffe0ff */
[----:B------:R-:W-:Y:S01]  /*f3b0*/  IMAD R0, R211, c[0x0][0x20c], R0 ;  /* 0x00008300d3007a24 */ /* 0x000fe200078e0200 */
[----:B------:R-:W-:Y:S01]  /*f3c0*/  IADD3 R177, R71, 0x4800, RZ ;  /* 0x0000480047b17810 */ /* 0x000fe20007ffe0ff */
[----:B------:R-:W-:Y:S01]  /*f3d0*/  IMAD.SHL.U32 R13, R219, 0x2, RZ ;  /* 0x00000002db0d7824 */ /* 0x000fe200078e00ff */
[----:B------:R-:W-:Y:S01]  /*f3e0*/  IADD3 R176, R71, 0x4000, RZ ;  /* 0x0000400047b07810 */ /* 0x000fe20007ffe0ff */
[----:B------:R-:W-:Y:S01]  /*f3f0*/  IMAD.IADD R3, R3, 0x1, R0 ;  /* 0x0000000103037824 */ /* 0x000fe200078e0200 */
[----:B------:R-:W-:Y:S02]  /*f400*/  SHF.R.S32.HI R0, RZ, 0x1f, R204 ;  /* 0x0000001fff007819 */ /* 0x000fe400000114cc */
[----:B------:R-:W-:Y:S01]  /*f410*/  IADD3 R68, R71, 0x3800, RZ ;  /* 0x0000380047447810 */ /* 0x000fe20007ffe0ff */
[----:B------:R-:W-:Y:S01]  /*f420*/  IMAD.WIDE.U32 R2, R204, c[0x0][0x218], R2 ;  /* 0x00008600cc027a25 */ /* 0x000fe200078e0002 */
[----:B------:R-:W-:Y:S02]  /*f430*/  SHF.L.U64.HI R21, R221, 0x1, R7 ;  /* 0x00000001dd157819 */ /* 0x000fe40000010207 */
[----:B------:R-:W-:Y:S01]  /*f440*/  SHF.L.U64.HI R20, R219, 0x1, R6 ;  /* 0x00000001db147819 */ /* 0x000fe20000010206 */
[----:B------:R-:W-:Y:S01]  /*f450*/  IMAD R4, R0, c[0x0][0x218], RZ ;  /* 0x0000860000047a24 */ /* 0x000fe200078e02ff */
[----:B------:R-:W-:Y:S01]  /*f460*/  IADD3 R0, P0, R240, R2, RZ ;  /* 0x00000002f0007210 */ /* 0x000fe20007f1e0ff */
[----:B------:R1:W2:Y:S02]  /*f470*/  LDSM.16.M88.4 R8, [R180] ;  /* 0x00000000b408783b */ /* 0x0002a40000000200 */
[----:B------:R-:W-:Y:S02]  /*f480*/  IMAD R4, R204, c[0x0][0x21c], R4 ;  /* 0x00008700cc047a24 */ /* 0x000fe400078e0204 */
[----:B------:R1:W3:Y:S03]  /*f490*/  LDSM.16.M88.4 R16, [R180+0x800] ;  /* 0x00080000b410783b */ /* 0x0002e60000000200 */
[----:B------:R-:W-:Y:S01]  /*f4a0*/  IADD3.X R2, R243, R3, R4, P0, !PT ;  /* 0x00000003f3027210 */ /* 0x000fe200007fe404 */
[----:B------:R1:W4:Y:S01]  /*f4b0*/  LDSM.16.M88.4 R24, [R180+0x1000] ;  /* 0x00100000b418783b */ /* 0x0003220000000200 */
[C---:B------:R-:W-:Y:S03]  /*f4c0*/  LEA R5, P0, R0.reuse, c[0x0][0x1f8], 0x1 ;  /* 0x00007e0000057a11 */ /* 0x040fe600078008ff */
[----:B------:R1:W1:Y:S01]  /*f4d0*/  LDSM.16.M88.4 R32, [R180+0x1800] ;  /* 0x00180000b420783b */ /* 0x0002620000000200 */
[----:B------:R-:W-:Y:S02]  /*f4e0*/  LEA.HI.X R4, R0, c[0x0][0x1fc], R2, 0x1, P0 ;  /* 0x00007f0000047a11 */ /* 0x000fe400000f0c02 */
[----:B------:R-:W-:Y:S01]  /*f4f0*/  IADD3 R0, R71, 0x3000, RZ ;  /* 0x0000300047007810 */ /* 0x000fe20007ffe0ff */
        /* <DEDUP_REMOVED lines=8> */
[----:B------:R-:W-:-:S05]  /*f580*/  BRA.DIV ~URZ, `(.L_x_752) ;  /* 0x0000a6427f007947 */ /* 0x000fca000b800000 */
[----:B--23--:R2:W3:Y:S02]  /*f590*/  SHFL.IDX PT, R12, R4, RZ, 0x181f ;  /* 0x00181fff040c7589 */ /* 0x00c4e400000e0000 */
.L_x_857:
[----:B------:R-:W5:Y:S01]  /*f5a0*/  SHFL.IDX PT, R2, R5, 0x2, 0x181f ;  /* 0x00581f0005027f89 */ /* 0x000f6200000e0000 */
[----:B------:R-:W-:Y:S01]  /*f5b0*/  ISETP.GE.AND P2, PT, R219, c[0x0][0x1d4], PT ;  /* 0x00007500db007a0c */ /* 0x000fe20003f46270 */
[----:B------:R-:W-:Y:S01]  /*f5c0*/  BSSY B0, `(.L_x_753) ;  /* 0x0000153000007945 */ /* 0x000fe20003800000 */
[----:B------:R-:W-:Y:S02]  /*f5d0*/  ISETP.GE.AND P3, PT, R221, c[0x0][0x1d4], PT ;  /* 0x00007500dd007a0c */ /* 0x000fe40003f66270 */
[----:B------:R-:W-:Y:S02]  /*f5e0*/  SEL R193, RZ, 0x10, P2 ;  /* 0x00000010ffc17807 */ /* 0x000fe40001000000 */
[----:B------:R-:W-:Y:S01]  /*f5f0*/  SEL R29, RZ, 0x10, P3 ;  /* 0x00000010ff1d7807 */ /* 0x000fe20001800000 */
[----:B------:R-:W2:Y:S01]  /*f600*/  SHFL.IDX PT, R3, R4, 0x2, 0x181f ;  /* 0x00581f0004037f89 */ /* 0x000ea200000e0000 */
[----:B------:R-:W-:Y:S04]  /*f610*/  IADD3 R6, -R193, 0x10, RZ ;  /* 0x00000010c1067810 */ /* 0x000fe80007ffe1ff */
[----:B------:R-:W-:Y:S03]  /*f620*/  LOP3.LUT R6, R6, 0xf, RZ, 0xc0, !PT ;  /* 0x0000000f06067812 */ /* 0x000fe600078ec0ff */
[----:B------:R-:W-:Y:S01]  /*f630*/  SHFL.IDX PT, R28, R5, 0x1, 0x181f ;  /* 0x00381f00051c7f89 */ /* 0x000fe200000e0000 */
[-C--:B-----5:R-:W-:Y:S02]  /*f640*/  IADD3 R38, P1, P0, R6, R2.reuse, R13 ;  /* 0x0000000206267210 */ /* 0x0a0fe4000783e00d */
[----:B------:R-:W-:Y:S04]  /*f650*/  IADD3 R6, -R29, 0x10, RZ ;  /* 0x000000101d067810 */ /* 0x000fe80007ffe1ff */
[----:B------:R-:W-:Y:S02]  /*f660*/  LOP3.LUT R6, R6, 0xf, RZ, 0xc0, !PT ;  /* 0x0000000f06067812 */ /* 0x000fe400078ec0ff */
[-C--:B--2---:R-:W-:Y:S02]  /*f670*/  IADD3.X R39, RZ, R3.reuse, R20, P1, P0 ;  /* 0x00000003ff277210 */ /* 0x084fe40000fe0414 */
[----:B------:R-:W-:Y:S02]  /*f680*/  IADD3 R44, P1, P0, R6, R2, R46 ;  /* 0x00000002062c7210 */ /* 0x000fe4000783e02e */
[----:B------:R-:W2:Y:S02]  /*f690*/  SHFL.IDX PT, R2, R5, RZ, 0x181f ;  /* 0x00181fff05027589 */ /* 0x000ea400000e0000 */
[----:B------:R-:W-:Y:S02]  /*f6a0*/  IADD3.X R45, RZ, R3, R21, P1, P0 ;  /* 0x00000003ff2d7210 */ /* 0x000fe40000fe0415 */
[----:B------:R-:W-:Y:S04]  /*f6b0*/  ISETP.NE.U32.AND P1, PT, R193, RZ, PT ;  /* 0x000000ffc100720c */ /* 0x000fe80003f25070 */
[----:B------:R5:W4:Y:S01]  /*f6c0*/  SHFL.IDX PT, R3, R4, 0x1, 0x181f ;  /* 0x00381f0004037f89 */ /* 0x000b2200000e0000 */
[----:B--2---:R-:W-:Y:S04]  /*f6d0*/  IADD3 R22, P0, R2, R13, RZ ;  /* 0x0000000d02167210 */ /* 0x004fe80007f1e0ff */
[----:B---3--:R-:W-:Y:S02]  /*f6e0*/  IADD3.X R23, R12, R20, RZ, P0, !PT ;  /* 0x000000140c177210 */ /* 0x008fe400007fe4ff */
[----:B------:R-:W-:Y:S01]  /*f6f0*/  IADD3 R30, P0, R2, R46, RZ ;  /* 0x0000002e021e7210 */ /* 0x000fe20007f1e0ff */
[C---:B-----5:R-:W-:Y:S02]  /*f700*/  HMMA.16816.F32 R4, R120.reuse, R8, RZ ;  /* 0x000000087804723c */ /* 0x060fe400000018ff */
[----:B------:R2:W-:Y:S01]  /*f710*/  LDGSTS.E.BYPASS.LTC128B.128 [R195+0x100], [R22.64], !P2 ;  /* 0x0010000016c37fae */ /* 0x0005e2000d101d46 */
[----:B------:R-:W-:Y:S02]  /*f720*/  IADD3.X R31, R12, R21, RZ, P0, !PT ;  /* 0x000000150c1f7210 */ /* 0x000fe400007fe4ff */
[C---:B------:R-:W-:Y:S03]  /*f730*/  IADD3 R36, P0, R28.reuse, R13, RZ ;  /* 0x0000000d1c247210 */ /* 0x040fe60007f1e0ff */
[C---:B------:R-:W-:Y:S01]  /*f740*/  HMMA.16816.F32 R8, R120.reuse, R10, RZ ;  /* 0x0000000a7808723c */ /* 0x040fe200000018ff */
[C---:B----4-:R-:W-:Y:S01]  /*f750*/  IADD3.X R37, R3.reuse, R20, RZ, P0, !PT ;  /* 0x0000001403257210 */ /* 0x050fe200007fe4ff */
[----:B------:R3:W-:Y:S02]  /*f760*/  LDGSTS.E.BYPASS.LTC128B.128 [R195+0x3100], [R30.64], !P3 ;  /* 0x031000001ec37fae */ /* 0x0007e4000d901d46 */
[----:B------:R-:W-:Y:S04]  /*f770*/  IADD3 R2, P0, R28, R46, RZ ;  /* 0x0000002e1c027210 */ /* 0x000fe80007f1e0ff */
[C---:B------:R-:W-:Y:S01]  /*f780*/  HMMA.16816.F32 R12, R120.reuse, R16, RZ ;  /* 0x00000010780c723c */ /* 0x040fe200000018ff */
[----:B------:R-:W-:Y:S01]  /*f790*/  IADD3.X R3, R3, R21, RZ, P0, !PT ;  /* 0x0000001503037210 */ /* 0x000fe200007fe4ff */
[----:B------:R4:W-:Y:S01]  /*f7a0*/  LDGSTS.E.BYPASS.LTC128B.128 [R195+0x1100], [R36.64], !P2 ;  /* 0x0110000024c37fae */ /* 0x0009e2000d101d46 */
[----:B------:R-:W-:Y:S05]  /*f7b0*/  ISETP.NE.U32.AND P0, PT, R29, RZ, PT ;  /* 0x000000ff1d00720c */ /* 0x000fea0003f05070 */
[C---:B------:R-:W-:Y:S02]  /*f7c0*/  HMMA.16816.F32 R16, R120.reuse, R18, RZ ;  /* 0x000000127810723c */ /* 0x040fe400000018ff */
[----:B------:R5:W-:Y:S06]  /*f7d0*/  LDGSTS.E.BYPASS.LTC128B.128 [R195+0x4100], [R2.64], !P3 ;  /* 0x0410000002c37fae */ /* 0x000bec000d901d46 */
[C---:B--2---:R-:W-:Y:S02]  /*f7e0*/  HMMA.16816.F32 R20, R120.reuse, R24, RZ ;  /* 0x000000187814723c */ /* 0x044fe400000018ff */
[----:B------:R4:W-:Y:S06]  /*f7f0*/  LDGSTS.E.BYPASS.LTC128B.128.ZFILL [R195+0x2100], [R38.64], P1 ;  /* 0x0210000026c37fae */ /* 0x0009ec0008941d46 */
[C---:B------:R-:W-:Y:S02]  /*f800*/  HMMA.16816.F32 R24, R120.reuse, R26, RZ ;  /* 0x0000001a7818723c */ /* 0x040fe400000018ff */
[----:B------:R2:W-:Y:S01]  /*f810*/  LDGSTS.E.BYPASS.LTC128B.128.ZFILL [R195+0x5100], [R44.64], P0 ;  /* 0x051000002cc37fae */ /* 0x0005e20008141d46 */
[----:B------:R-:W-:Y:S05]  /*f820*/  ISETP.GT.AND P0, PT, R199, R230, PT ;  /* 0x000000e6c700720c */ /* 0x000fea0003f04270 */
[C---:B-1-3--:R-:W-:Y:S02]  /*f830*/  HMMA.16816.F32 R28, R120.reuse, R32, RZ ;  /* 0x00000020781c723c */ /* 0x04afe400000018ff */
[----:B------:R-:W0:Y:S06]  /*f840*/  LDGDEPBAR ;  /* 0x00000000000079af */ /* 0x000e2c0000000000 */
[C---:B------:R-:W-:Y:S08]  /*f850*/  HMMA.16816.F32 R32, R120.reuse, R34, RZ ;  /* 0x000000227820723c */ /* 0x040ff000000018ff */
[C---:B----4-:R-:W-:Y:S08]  /*f860*/  HMMA.16816.F32 R36, R120.reuse, R40, RZ ;  /* 0x000000287824723c */ /* 0x050ff000000018ff */
[C---:B------:R-:W-:Y:S08]  /*f870*/  HMMA.16816.F32 R40, R120.reuse, R42, RZ ;  /* 0x0000002a7828723c */ /* 0x040ff000000018ff */
[C---:B--2---:R-:W-:Y:S08]  /*f880*/  HMMA.16816.F32 R44, R120.reuse, R48, RZ ;  /* 0x00000030782c723c */ /* 0x044ff000000018ff */
        /* <DEDUP_REMOVED lines=15> */
[----:B------:R-:W-:Y:S07]  /*f980*/  LDSM.16.M88.4 R144, [R181+-0x3000] ;  /* 0xffd00000b590783b */ /* 0x000fee0000000200 */
[C---:B------:R-:W-:Y:S08]  /*f990*/  HMMA.16816.F32 R44, R124.reuse, R148, R44 ;  /* 0x000000947c2c723c */ /* 0x040ff0000000182c */
[----:B------:R-:W-:Y:S01]  /*f9a0*/  HMMA.16816.F32 R48, R124, R150, R48 ;  /* 0x000000967c30723c */ /* 0x000fe20000001830 */
[----:B------:R-:W-:Y:S07]  /*f9b0*/  LDSM.16.M88.4 R148, [R0] ;  /* 0x000000000094783b */ /* 0x000fee0000000200 */
        /* <DEDUP_REMOVED lines=8> */
[----:B------:R-:W3:Y:S07]  /*fa40*/  LDSM.16.M88.4 R136, [R181+-0x2800] ;  /* 0xffd80000b588783b */ /* 0x000eee0000000200 */
[C---:B-1----:R-:W-:Y:S08]  /*fa50*/  HMMA.16816.F32 R28, R152.reuse, R128, R28 ;  /* 0x00000080981c723c */ /* 0x042ff0000000181c */
[C---:B------:R-:W-:Y:S01]  /*fa60*/  HMMA.16816.F32 R32, R152.reuse, R130, R32 ;  /* 0x000000829820723c */ /* 0x040fe20000001820 */
[----:B------:R-:W1:Y:S07]  /*fa70*/  LDSM.16.M88.4 R128, [R181+-0x2000] ;  /* 0xffe00000b580783b */ /* 0x000e6e0000000200 */
[C---:B--2---:R-:W-:Y:S08]  /*fa80*/  HMMA.16816.F32 R36, R152.reuse, R132, R36 ;  /* 0x000000849824723c */ /* 0x044ff00000001824 */
[C---:B------:R-:W-:Y:S01]  /*fa90*/  HMMA.16816.F32 R40, R152.reuse, R134, R40 ;  /* 0x000000869828723c */ /* 0x040fe20000001828 */
[----:B------:R-:W2:Y:S07]  /*faa0*/  LDSM.16.M88.4 R132, [R181+-0x1800] ;  /* 0xffe80000b584783b */ /* 0x000eae0000000200 */
[C---:B------:R-:W-:Y:S08]  /*fab0*/  HMMA.16816.F32 R44, R152.reuse, R140, R44 ;  /* 0x0000008c982c723c */ /* 0x040ff0000000182c */
[----:B------:R-:W-:Y:S01]  /*fac0*/  HMMA.16816.F32 R48, R152, R142, R48 ;  /* 0x0000008e9830723c */ /* 0x000fe20000001830 */
[----:B------:R-:W4:Y:S07]  /*fad0*/  LDSM.16.M88.4 R140, [R181+-0x1000] ;  /* 0xfff00000b58c783b */ /* 0x000f2e0000000200 */
[C---:B------:R-:W-:Y:S08]  /*fae0*/  HMMA.16816.F32 R4, R156.reuse, R144, R4 ;  /* 0x000000909c04723c */ /* 0x040ff00000001804 */
[C---:B------:R-:W-:Y:S01]  /*faf0*/  HMMA.16816.F32 R8, R156.reuse, R146, R8 ;  /* 0x000000929c08723c */ /* 0x040fe20000001808 */
[----:B------:R-:W4:Y:S07]  /*fb00*/  LDSM.16.M88.4 R144, [R181+-0x800] ;  /* 0xfff80000b590783b */ /* 0x000f2e0000000200 */
[C---:B---3--:R-:W-:Y:S08]  /*fb10*/  HMMA.16816.F32 R12, R156.reuse, R136, R12 ;  /* 0x000000889c0c723c */ /* 0x048ff0000000180c */
[C---:B------:R-:W-:Y:S01]  /*fb20*/  HMMA.16816.F32 R16, R156.reuse, R138, R16 ;  /* 0x0000008a9c10723c */ /* 0x040fe20000001810 */
[----:B------:R-:W3:Y:S07]  /*fb30*/  LDSM.16.M88.4 R136, [R180+0x3000] ;  /* 0x00300000b488783b */ /* 0x000eee0000000200 */
[C---:B-1----:R-:W-:Y:S08]  /*fb40*/  HMMA.16816.F32 R20, R156.reuse, R128, R20 ;  /* 0x000000809c14723c */ /* 0x042ff00000001814 */
[C---:B------:R-:W-:Y:S01]  /*fb50*/  HMMA.16816.F32 R24, R156.reuse, R130, R24 ;  /* 0x000000829c18723c */ /* 0x040fe20000001818 */
[----:B------:R-:W1:Y:S07]  /*fb60*/  LDSM.16.M88.4 R128, [R180+0x3800] ;  /* 0x00380000b480783b */ /* 0x000e6e0000000200 */
[C---:B--2---:R-:W-:Y:S08]  /*fb70*/  HMMA.16816.F32 R28, R156.reuse, R132, R28 ;  /* 0x000000849c1c723c */ /* 0x044ff0000000181c */
[C---:B------:R-:W-:Y:S01]  /*fb80*/  HMMA.16816.F32 R32, R156.reuse, R134, R32 ;  /* 0x000000869c20723c */ /* 0x040fe20000001820 */
[----:B------:R-:W2:Y:S07]  /*fb90*/  LDSM.16.M88.4 R132, [R180+0x4000] ;  /* 0x00400000b484783b */ /* 0x000eae0000000200 */
[C---:B----4-:R-:W-:Y:S08]  /*fba0*/  HMMA.16816.F32 R36, R156.reuse, R140, R36 ;  /* 0x0000008c9c24723c */ /* 0x050ff00000001824 */
[C---:B------:R-:W-:Y:S01]  /*fbb0*/  HMMA.16816.F32 R40, R156.reuse, R142, R40 ;  /* 0x0000008e9c28723c */ /* 0x040fe20000001828 */
[----:B------:R-:W4:Y:S07]  /*fbc0*/  LDSM.16.M88.4 R140, [R180+0x4800] ;  /* 0x00480000b48c783b */ /* 0x000f2e0000000200 */
[C---:B------:R-:W-:Y:S08]  /*fbd0*/  HMMA.16816.F32 R44, R156.reuse, R144, R44 ;  /* 0x000000909c2c723c */ /* 0x040ff0000000182c */
[----:B------:R-:W-:Y:S01]  /*fbe0*/  HMMA.16816.F32 R48, R156, R146, R48 ;  /* 0x000000929c30723c */ /* 0x000fe20000001830 */
[----:B------:R-:W4:Y:S07]  /*fbf0*/  LDSM.16.M88.4 R144, [R180+0x5000] ;  /* 0x00500000b490783b */ /* 0x000f2e0000000200 */
[C---:B---3--:R-:W-:Y:S08]  /*fc00*/  HMMA.16816.F32 R4, R160.reuse, R136, R4 ;  /* 0x00000088a004723c */ /* 0x048ff00000001804 */
[C---:B------:R-:W-:Y:S01]  /*fc10*/  HMMA.16816.F32 R8, R160.reuse, R138, R8 ;  /* 0x0000008aa008723c */ /* 0x040fe20000001808 */
[----:B------:R-:W3:Y:S07]  /*fc20*/  LDSM.16.M88.4 R136, [R180+0x5800] ;  /* 0x00580000b488783b */ /* 0x000eee0000000200 */
[C---:B-1----:R-:W-:Y:S08]  /*fc30*/  HMMA.16816.F32 R12, R160.reuse, R128, R12 ;  /* 0x00000080a00c723c */ /* 0x042ff0000000180c */
[C---:B------:R-:W-:Y:S01]  /*fc40*/  HMMA.16816.F32 R16, R160.reuse, R130, R16 ;  /* 0x00000082a010723c */ /* 0x040fe20000001810 */
[----:B------:R-:W1:Y:S07]  /*fc50*/  LDSM.16.M88.4 R128, [R68] ;  /* 0x000000004480783b */ /* 0x000e6e0000000200 */
[C---:B--2---:R-:W-:Y:S08]  /*fc60*/  HMMA.16816.F32 R20, R160.reuse, R132, R20 ;  /* 0x00000084a014723c */ /* 0x044ff00000001814 */
[C---:B------:R-:W-:Y:S01]  /*fc70*/  HMMA.16816.F32 R24, R160.reuse, R134, R24 ;  /* 0x00000086a018723c */ /* 0x040fe20000001818 */
[----:B------:R-:W2:Y:S07]  /*fc80*/  LDSM.16.M88.4 R132, [R176] ;  /* 0x00000000b084783b */ /* 0x000eae0000000200 */
[C---:B----4-:R-:W-:Y:S08]  /*fc90*/  HMMA.16816.F32 R28, R160.reuse, R140, R28 ;  /* 0x0000008ca01c723c */ /* 0x050ff0000000181c */
[C---:B------:R-:W-:Y:S01]  /*fca0*/  HMMA.16816.F32 R32, R160.reuse, R142, R32 ;  /* 0x0000008ea020723c */ /* 0x040fe20000001820 */
[----:B------:R-:W4:Y:S07]  /*fcb0*/  LDSM.16.M88.4 R140, [R177] ;  /* 0x00000000b18c783b */ /* 0x000f2e0000000200 */
[C---:B------:R-:W-:Y:S08]  /*fcc0*/  HMMA.16816.F32 R36, R160.reuse, R144, R36 ;  /* 0x00000090a024723c */ /* 0x040ff00000001824 */
[C---:B------:R-:W-:Y:S01]  /*fcd0*/  HMMA.16816.F32 R40, R160.reuse, R146, R40 ;  /* 0x00000092a028723c */ /* 0x040fe20000001828 */
[----:B------:R-:W2:Y:S07]  /*fce0*/  LDSM.16.M88.4 R144, [R178] ;  /* 0x00000000b290783b */ /* 0x000eae0000000200 */
[C---:B---3--:R-:W-:Y:S01]  /*fcf0*/  HMMA.16816.F32 R44, R160.reuse, R136, R44 ;  /* 0x00000088a02c723c */ /* 0x048fe2000000182c */
[----:B------:R-:W3:Y:S07]  /*fd00*/  LDSM.16.M88.4 R176, [R179] ;  /* 0x00000000b3b0783b */ /* 0x000eee0000000200 */
[----:B------:R-:W-:Y:S01]  /*fd10*/  HMMA.16816.F32 R48, R160, R138, R48 ;  /* 0x0000008aa030723c */ /* 0x000fe20000001830 */
[----:B------:R-:W3:Y:S07]  /*fd20*/  LDSM.16.M88.4 R136, [R182+0x3000] ;  /* 0x00300000b688783b */ /* 0x000eee0000000200 */
        /* <DEDUP_REMOVED lines=13> */
[C---:B------:R-:W-:Y:S01]  /*fe00*/  HMMA.16816.F32 R40, R164.reuse, R146, R40 ;  /* 0x00000092a428723c */ /* 0x040fe20000001828 */
[----:B------:R-:W2:Y:S07]  /*fe10*/  LDSM.16.M88.4 R144, [R182+0x5000] ;  /* 0x00500000b690783b */ /* 0x000eae0000000200 */
[C---:B---3--:R-:W-:Y:S08]  /*fe20*/  HMMA.16816.F32 R44, R164.reuse, R176, R44 ;  /* 0x000000b0a42c723c */ /* 0x048ff0000000182c */
[----:B------:R-:W-:Y:S01]  /*fe30*/  HMMA.16816.F32 R48, R164, R178, R48 ;  /* 0x000000b2a430723c */ /* 0x000fe20000001830 */
[----:B------:R-:W3:Y:S07]  /*fe40*/  LDSM.16.M88.4 R176, [R181] ;  /* 0x00000000b5b0783b */ /* 0x000eee0000000200 */
[C---:B------:R-:W-:Y:S08]  /*fe50*/  HMMA.16816.F32 R4, R168.reuse, R136, R4 ;  /* 0x00000088a804723c */ /* 0x040ff00000001804 */
[C---:B------:R-:W-:Y:S08]  /*fe60*/  HMMA.16816.F32 R8, R168.reuse, R138, R8 ;  /* 0x0000008aa808723c */ /* 0x040ff00000001808 */
[C---:B-1----:R-:W-:Y:S08]  /*fe70*/  HMMA.16816.F32 R12, R168.reuse, R128, R12 ;  /* 0x00000080a80c723c */ /* 0x042ff0000000180c */
[C---:B------:R-:W-:Y:S01]  /*fe80*/  HMMA.16816.F32 R16, R168.reuse, R130, R16 ;  /* 0x00000082a810723c */ /* 0x040fe20000001810 */
[----:B------:R-:W1:Y:S07]  /*fe90*/  LDSM.16.M88.4 R128, [R181+0x800] ;  /* 0x00080000b580783b */ /* 0x000e6e0000000200 */
[C---:B--2---:R-:W-:Y:S08]  /*fea0*/  HMMA.16816.F32 R20, R168.reuse, R132, R20 ;  /* 0x00000084a814723c */ /* 0x044ff00000001814 */
[C---:B------:R-:W-:Y:S08]  /*feb0*/  HMMA.16816.F32 R24, R168.reuse, R134, R24 ;  /* 0x00000086a818723c */ /* 0x040ff00000001818 */
[C---:B----4-:R-:W-:Y:S08]  /*fec0*/  HMMA.16816.F32 R28, R168.reuse, R140, R28 ;  /* 0x0000008ca81c723c */ /* 0x050ff0000000181c */
[C---:B------:R-:W-:Y:S08]  /*fed0*/  HMMA.16816.F32 R32, R168.reuse, R142, R32 ;  /* 0x0000008ea820723c */ /* 0x040ff00000001820 */
[C---:B------:R-:W-:Y:S08]  /*fee0*/  HMMA.16816.F32 R36, R168.reuse, R144, R36 ;  /* 0x00000090a824723c */ /* 0x040ff00000001824 */
[C---:B------:R-:W-:Y:S08]  /*fef0*/  HMMA.16816.F32 R40, R168.reuse, R146, R40 ;  /* 0x00000092a828723c */ /* 0x040ff00000001828 */
[C---:B------:R-:W-:Y:S08]  /*ff00*/  HMMA.16816.F32 R44, R168.reuse, R148, R44 ;  /* 0x00000094a82c723c */ /* 0x040ff0000000182c */
[----:B------:R-:W-:Y:S08]  /*ff10*/  HMMA.16816.F32 R48, R168, R150, R48 ;  /* 0x00000096a830723c */ /* 0x000ff00000001830 */
[C---:B---3--:R-:W-:Y:S08]  /*ff20*/  HMMA.16816.F32 R4, R172.reuse, R176, R4 ;  /* 0x000000b0ac04723c */ /* 0x048ff00000001804 */
[C---:B------:R-:W-:Y:S08]  /*ff30*/  HMMA.16816.F32 R8, R172.reuse, R178, R8 ;  /* 0x000000b2ac08723c */ /* 0x040ff00000001808 */
[C---:B-1----:R-:W-:Y:S08]  /*ff40*/  HMMA.16816.F32 R12, R172.reuse, R128, R12 ;  /* 0x00000080ac0c723c */ /* 0x042ff0000000180c */
[----:B------:R-:W-:Y:S01]  /*ff50*/  FMUL.FTZ R0, R4, c[0x0][0x320] ;  /* 0x0000c80004007a20 */ /* 0x000fe20000410000 */
[C---:B------:R-:W-:Y:S03]  /*ff60*/  HMMA.16816.F32 R16, R172.reuse, R130, R16 ;  /* 0x00000082ac10723c */ /* 0x040fe60000001810 */
[----:B------:R1:W2:Y:S04]  /*ff70*/  MUFU.TANH R144, R0 ;  /* 0x0000000000907308 */ /* 0x0002a80000002400 */
[----:B-----5:R-:W-:Y:S06]  /*ff80*/  FMUL.FTZ R2, R11, c[0x0][0x320] ;  /* 0x0000c8000b027a20 */ /* 0x020fec0000410000 */
        /* <DEDUP_REMOVED lines=35> */
[----:B-----5:R-:W-:Y:S04]  /*101c0*/  FMUL.FTZ R0, R14, c[0x0][0x320] ;  /* 0x0000c8000e007a20 */ /* 0x020fe80000410000 */
        /* <DEDUP_REMOVED lines=111> */
.L_x_858:
[----:B------:R-:W-:-:S05]  /*108c0*/  BRA.DIV ~URZ, `(.L_x_756) ;  /* 0x000093e27f007947 */ /* 0x000fca000b800000 */
[----:B------:R-:W3:Y:S01]  /*108d0*/  SHFL.IDX PT, R2, R4, RZ, 0x181f ;  /* 0x00181fff04027589 */ /* 0x000ee200000e0000 */
[C---:B------:R-:W-:Y:S02]  /*108e0*/  IADD3 R3, -R193.reuse, 0x10, RZ ;  /* 0x00000010c1037810 */ /* 0x040fe40007ffe1ff */
[----:B------:R-:W-:Y:S02]  /*108f0*/  ISETP.NE.U32.AND P2, PT, R193, RZ, PT ;  /* 0x000000ffc100720c */ /* 0x000fe40003f45070 */
[----:B------:R-:W-:Y:S04]  /*10900*/  LOP3.LUT R10, R3, 0xf, RZ, 0xc0, !PT ;  /* 0x0000000f030a7812 */ /* 0x000fe800078ec0ff */
[----:B---3--:R-:W-:Y:S04]  /*10910*/  IADD3 R8, P1, P0, R10, R2, R12 ;  /* 0x000000020a087210 */ /* 0x008fe8000783e00c */
[--C-:B--2---:R-:W-:Y:S02]  /*10920*/  IADD3.X R9, RZ, R7, R5.reuse, P1, P0 ;  /* 0x00000007ff097210 */ /* 0x104fe40000fe0405 */
[----:B------:R-:W-:Y:S03]  /*10930*/  IADD3 R2, P0, R2, R13, RZ ;  /* 0x0000000d02027210 */ /* 0x000fe60007f1e0ff */
[----:B------:R-:W-:Y:S01]  /*10940*/  @!PT LDS RZ, [RZ] ;  /* 0x00000000fffff984 */ /* 0x000fe20000000800 */
[----:B------:R-:W-:Y:S01]  /*10950*/  @!PT LDS RZ, [RZ] ;  /* 0x00000000fffff984 */ /* 0x000fe20000000800 */
[----:B------:R2:W-:Y:S02]  /*10960*/  LDGSTS.E.BYPASS.LTC128B.128.ZFILL [R195+0x8100], [R8.64], P2 ;  /* 0x0810000008c37fae */ /* 0x0005e40009141d46 */
[----:B------:R-:W-:Y:S02]  /*10970*/  IMAD.X R3, R7, 0x1, R6, P0 ;  /* 0x0000000107037824 */ /* 0x000fe400000e0606 */
[----:B------:R-:W3:Y:S04]  /*10980*/  SHFL.IDX PT, R7, R4, 0x1, 0x181f ;  /* 0x00381f0004077f89 */ /* 0x000ee800000e0000 */
[----:B------:R3:W-:Y:S04]  /*10990*/  LDGSTS.E.BYPASS.LTC128B.128 [R195+0xb100], [R2.64], !P3 ;  /* 0x0b10000002c37fae */ /* 0x0007e8000d901d46 */
[----:B--2---:R-:W2:Y:S04]  /*109a0*/  SHFL.IDX PT, R9, R0, 0x1, 0x181f ;  /* 0x00381f0000097f89 */ /* 0x004ea800000e0000 */
[----:B-1----:R-:W1:Y:S01]  /*109b0*/  SHFL.IDX PT, R0, R0, 0x2, 0x181f ;  /* 0x00581f0000007f89 */ /* 0x002e6200000e0000 */
[----:B---3--:R-:W-:Y:S04]  /*109c0*/  IADD3 R2, P1, P0, R10, R7, R12 ;  /* 0x000000070a027210 */ /* 0x008fe8000783e00c */
[----:B--2---:R-:W-:Y:S02]  /*109d0*/  IADD3.X R3, RZ, R9, R5, P1, P0 ;  /* 0x00000009ff037210 */ /* 0x004fe40000fe0405 */
[----:B------:R-:W-:Y:S03]  /*109e0*/  IADD3 R8, P0, R7, R13, RZ ;  /* 0x0000000d07087210 */ /* 0x000fe60007f1e0ff */
[----:B------:R2:W-:Y:S02]  /*109f0*/  LDGSTS.E.BYPASS.LTC128B.128.ZFILL [R195+0x9100], [R2.64], P2 ;  /* 0x0910000002c37fae */ /* 0x0005e40009141d46 */
[----:B------:R-:W-:Y:S05]  /*10a00*/  IMAD.X R9, R9, 0x1, R6, P0 ;  /* 0x0000000109097824 */ /* 0x000fea00000e0606 */
[----:B------:R3:W-:Y:S04]  /*10a10*/  LDGSTS.E.BYPASS.LTC128B.128 [R195+0xc100], [R8.64], !P3 ;  /* 0x0c10000008c37fae */ /* 0x0007e8000d901d46 */
[----:B--2---:R3:W2:Y:S02]  /*10a20*/  SHFL.IDX PT, R2, R4, 0x2, 0x181f ;  /* 0x00581f0004027f89 */ /* 0x0046a400000e0000 */
.L_x_859:
[----:B-1----:R-:W-:Y:S04]  /*10a30*/  IADD3 R3, -R193, 0x10, RZ ;  /* 0x00000010c1037810 */ /* 0x002fe80007ffe1ff */
[----:B------:R-:W-:Y:S04]  /*10a40*/  LOP3.LUT R3, R3, 0xf, RZ, 0xc0, !PT ;  /* 0x0000000f03037812 */ /* 0x000fe800078ec0ff */
[----:B--23--:R-:W-:Y:S04]  /*10a50*/  IADD3 R4, P1, P0, R3, R2, R12 ;  /* 0x0000000203047210 */ /* 0x00cfe8000783e00c */
[----:B------:R-:W-:Y:S02]  /*10a60*/  IADD3.X R5, RZ, R0, R5, P1, P0 ;  /* 0x00000000ff057210 */ /* 0x000fe40000fe0405 */
[----:B------:R-:W-:Y:S02]  /*10a70*/  ISETP.NE.U32.AND P0, PT, R193, RZ, PT ;  /* 0x000000ffc100720c */ /* 0x000fe40003f05070 */
[----:B------:R-:W-:Y:S05]  /*10a80*/  IADD3 R2, P1, R2, R13, RZ ;  /* 0x0000000d02027210 */ /* 0x000fea0007f3e0ff */
[----:B------:R-:W-:Y:S06]  /*10a90*/  IMAD.X R3, R0, 0x1, R6, P1 ;  /* 0x0000000100037824 */ /* 0x000fec00008e0606 */
[----:B------:R-:W-:Y:S01]  /*10aa0*/  @!PT LDS RZ, [RZ] ;  /* 0x00000000fffff984 */ /* 0x000fe20000000800 */
[----:B------:R-:W-:Y:S01]  /*10ab0*/  @!PT LDS RZ, [RZ] ;  /* 0x00000000fffff984 */ /* 0x000fe20000000800 */
[----:B------:R-:W-:Y:S01]  /*10ac0*/  @!PT LDS RZ, [RZ] ;  /* 0x00000000fffff984 */ /* 0x000fe20000000800 */
[----:B------:R1:W-:Y:S04]  /*10ad0*/  LDGSTS.E.BYPASS.LTC128B.128.ZFILL [R195+0xa100], [R4.64], P0 ;  /* 0x0a10000004c37fae */ /* 0x0003e80008141d46 */
[----:B------:R1:W-:Y:S02]  /*10ae0*/  LDGSTS.E.BYPASS.LTC128B.128 [R195+0xd100], [R2.64], !P3 ;  /* 0x0d10000002c37fae */ /* 0x0003e4000d901d46 */
.L_x_754:
[----:B--234-:R-:W-:Y:S05]  /*10af0*/  BSYNC B0 ;  /* 0x0000000000007941 */ /* 0x01cfea0003800000 */
.L_x_753:
        /* <DEDUP_REMOVED lines=13> */
.L_x_860:
        /* <DEDUP_REMOVED lines=19> */
.L_x_760:
[----:B------:R-:W-:Y:S04]  /*10d00*/  MOV R8, c[0x0][0x32c] ;  /* 0x0000cb0000087a02 */ /* 0x000fe80000000f00 */
[----:B------:R-:W-:Y:S11]  /*10d10*/  ISETP.NE.AND P0, PT, R8, 0x1, PT ;  /* 0x000000010800780c */ /* 0x000ff60003f05270 */
[----:B------:R-:W-:Y:S02]  /*10d20*/  @!UPT UIADD3 URZ, URZ, URZ, URZ ;  /* 0x0000003f3f3ff290 */ /* 0x000fe4000fffe03f */
[----:B------:R-:W-:Y:S05]  /*10d30*/  @P0 IMAD.HI.U32 R8, R4, c[0x0][0x330], RZ ;  /* 0x0000cc0004080a27 */ /* 0x000fea00078e00ff */
[----:B------:R-:W-:Y:S02]  /*10d40*/  @P0 SHF.R.U32.HI R4, RZ, c[0x0][0x334], R8 ;  /* 0x0000cd00ff040a19 */ /* 0x000fe40000011608 */
.L_x_761:
[----:B------:R-:W-:Y:S05]  /*10d50*/  BSYNC B0 ;  /* 0x0000000000007941 */ /* 0x000fea0003800000 */
.L_x_759:
[----:B------:R-:W-:Y:S04]  /*10d60*/  IMAD.IADD R8, R0, 0x1, -R233 ;  /* 0x0000000100087824 */ /* 0x000fe800078e0ae9 */
[----:B------:R-:W-:Y:S05]  /*10d70*/  IMAD R4, R4, c[0x0][0x32c], R8 ;  /* 0x0000cb0004047a24 */ /* 0x000fea00078e0208 */
[----:B------:R-:W-:Y:S02]  /*10d80*/  IADD3 R8, R4, c[0x0][0x32c], RZ ;  /* 0x0000cb0004087a10 */ /* 0x000fe40007ffe0ff */
[----:B------:R-:W-:Y:S02]  /*10d90*/  IMNMX R2, R2, R4, !PT ;  /* 0x0000000402027217 */ /* 0x000fe40007800200 */
[----:B------:R-:W-:Y:S02]  /*10da0*/  IMNMX R3, R3, R8, PT ;  /* 0x0000000803037217 */ /* 0x000fe40003800200 */
.L_x_758:
        /* <DEDUP_REMOVED lines=15> */
[C---:B------:R-:W-:Y:S02]  /*10ea0*/  ISETP.LT.OR P0, PT, R3.reuse, 0x2, P0 ;  /* 0x000000020300780c */ /* 0x040fe40000701670 */
        /* <DEDUP_REMOVED lines=88> */
[C---:B------:R-:W-:Y:S04]  /*11430*/  ISETP.LT.OR P0, PT, R3.reuse, 0x41, P0 ;  /* 0x000000410300780c */ /* 0x040fe80000701670 */
        /* <DEDUP_REMOVED lines=30> */
.L_x_861:
        /* <DEDUP_REMOVED lines=19> */
.L_x_765:
[----:B-12---:R-:W-:Y:S04]  /*11750*/  MOV R5, c[0x0][0x32c] ;  /* 0x0000cb0000057a02 */ /* 0x006fe80000000f00 */
[----:B------:R-:W-:Y:S11]  /*11760*/  ISETP.NE.AND P0, PT, R5, 0x1, PT ;  /* 0x000000010500780c */ /* 0x000ff60003f05270 */
[----:B------:R-:W-:Y:S02]  /*11770*/  @!UPT UIADD3 URZ, URZ, URZ, URZ ;  /* 0x0000003f3f3ff290 */ /* 0x000fe4000fffe03f */
[----:B------:R-:W-:Y:S05]  /*11780*/  @P0 IMAD.HI.U32 R5, R4, c[0x0][0x330], RZ ;  /* 0x0000cc0004050a27 */ /* 0x000fea00078e00ff */
[----:B------:R-:W-:Y:S02]  /*11790*/  @P0 SHF.R.U32.HI R4, RZ, c[0x0][0x334], R5 ;  /* 0x0000cd00ff040a19 */ /* 0x000fe40000011605 */
.L_x_766:
[----:B------:R-:W-:Y:S05]  /*117a0*/  BSYNC B0 ;  /* 0x0000000000007941 */ /* 0x000fea0003800000 */
.L_x_764:
[----:B------:R-:W-:Y:S04]  /*117b0*/  IMAD.IADD R0, R0, 0x1, -R233 ;  /* 0x0000000100007824 */ /* 0x000fe800078e0ae9 */
[----:B------:R-:W-:Y:S05]  /*117c0*/  IMAD R0, R4, c[0x0][0x32c], R0 ;  /* 0x0000cb0004007a24 */ /* 0x000fea00078e0200 */
[----:B------:R-:W-:Y:S02]  /*117d0*/  IADD3 R4, R0, c[0x0][0x32c], RZ ;  /* 0x0000cb0000047a10 */ /* 0x000fe40007ffe0ff */
[----:B------:R-:W-:Y:S02]  /*117e0*/  IMNMX R2, R2, R0, !PT ;  /* 0x0000000002027217 */ /* 0x000fe40007800200 */
[----:B------:R-:W-:Y:S02]  /*117f0*/  IMNMX R3, R3, R4, PT ;  /* 0x0000000403037217 */ /* 0x000fe40003800200 */
.L_x_763:
        /* <DEDUP_REMOVED lines=58> */
[C---:B------:R-:W-:Y:S02]  /*11ba0*/  ISETP.GT.AND P0, PT, R2.reuse, 0x20, !P0 ;  /* 0x000000200200780c */ /* 0x040fe40004704270 */
        /* <DEDUP_REMOVED lines=32> */
[C---:B------:R-:W-:Y:S04]  /*11db0*/  ISETP.LT.OR P0, PT, R3.reuse, 0x32, P0 ;  /* 0x000000320300780c */ /* 0x040fe80000701670 */
        /* <DEDUP_REMOVED lines=13> */
[C---:B------:R-:W-:Y:S04]  /*11e90*/  ISETP.GT.AND P0, PT, R2.reuse, 0x40, !P0 ;  /* 0x000000400200780c */ /* 0x040fe80004704270 */
[----:B------:R-:W-:Y:S04]  /*11ea0*/  ISETP.LT.OR P0, PT, R3, 0x41, P0 ;  /* 0x000000410300780c */ /* 0x000fe80000701670 */
[----:B------:R-:W-:Y:S02]  /*11eb0*/  FSEL R213, R27, -INF , !P0 ;  /* 0xff8000001bd57808 */ /* 0x000fe40004000000 */
[----:B------:R-:W-:Y:S02]  /*11ec0*/  ISETP.GT.AND P0, PT, R2, 0x41, !P6 ;  /* 0x000000410200780c */ /* 0x000fe40007704270 */
[----:B------:R-:W-:Y:S02]  /*11ed0*/  FMNMX.FTZ R4, R213, R4, !PT ;  /* 0x00000004d5047209 */ /* 0x000fe40007810000 */
[----:B------:R-:W-:Y:S02]  /*11ee0*/  ISETP.LT.OR P0, PT, R3, 0x42, P0 ;  /* 0x000000420300780c */ /* 0x000fe40000701670 */
[----:B------:R-:W-:Y:S02]  /*11ef0*/  LOP3.LUT P6, RZ, R192, 0x20000, RZ, 0xc0, !PT ;  /* 0x00020000c0ff7812 */ /* 0x000fe400078cc0ff */
[----:B------:R-:W-:Y:S02]  /*11f00*/  FSEL R214, R25, -INF , !P0 ;  /* 0xff80000019d67808 */ /* 0x000fe40004000000 */
[----:B------:R-:W-:Y:S02]  /*11f10*/  ISETP.GT.AND P0, PT, R2, 0x48, !P5 ;  /* 0x000000480200780c */ /* 0x000fe40006f04270 */
[----:B------:R-:W-:Y:S02]  /*11f20*/  FMNMX.FTZ R4, R214, R4, !PT ;  /* 0x00000004d6047209 */ /* 0x000fe40007810000 */
[----:B------:R-:W-:Y:S04]  /*11f30*/  ISETP.LT.OR P0, PT, R3, 0x49, P0 ;  /* 0x000000490300780c */ /* 0x000fe80000701670 */
[----:B------:R-:W-:Y:S02]  /*11f40*/  FSEL R215, R22, -INF , !P0 ;  /* 0xff80000016d77808 */ /* 0x000fe40004000000 */
[C---:B------:R-:W-:Y:S02]  /*11f50*/  ISETP.GT.AND P0, PT, R2.reuse, 0x49, !P4 ;  /* 0x000000490200780c */ /* 0x040fe40006704270 */
[----:B------:R-:W-:Y:S02]  /*11f60*/  FMNMX.FTZ R4, R215, R4, !PT ;  /* 0x00000004d7047209 */ /* 0x000fe40007810000 */
[----:B------:R-:W-:Y:S04]  /*11f70*/  ISETP.LT.OR P0, PT, R3, 0x4a, P0 ;  /* 0x0000004a0300780c */ /* 0x000fe80000701670 */
[----:B------:R-:W-:Y:S02]  /*11f80*/  FSEL R216, R21, -INF , !P0 ;  /* 0xff80000015d87808 */ /* 0x000fe40004000000 */
[C---:B------:R-:W-:Y:S02]  /*11f90*/  ISETP.GT.AND P0, PT, R2.reuse, 0x50, !P3 ;  /* 0x000000500200780c */ /* 0x040fe40005f04270 */
[----:B------:R-:W-:Y:S02]  /*11fa0*/  ISETP.GT.AND P3, PT, R2, 0x59, !P6 ;  /* 0x000000590200780c */ /* 0x000fe40007764270 */
[C---:B------:R-:W-:Y:S04]  /*11fb0*/  ISETP.LT.OR P0, PT, R3.reuse, 0x51, P0 ;  /* 0x000000510300780c */ /* 0x040fe80000701670 */
[----:B------:R-:W-:Y:S02]  /*11fc0*/  FSEL R217, R20, -INF , !P0 ;  /* 0xff80000014d97808 */ /* 0x000fe40004000000 */
[----:B------:R-:W-:Y:S02]  /*11fd0*/  ISETP.GT.AND P0, PT, R2, 0x58, !P2 ;  /* 0x000000580200780c */ /* 0x000fe40005704270 */
[C---:B------:R-:W-:Y:S02]  /*11fe0*/  ISETP.LT.OR P2, PT, R3.reuse, 0x52, P1 ;  /* 0x000000520300780c */ /* 0x040fe40000f41670 */
        /* <DEDUP_REMOVED lines=13> */
.L_x_862:
[----:B-12-4-:R-:W-:Y:S01]  /*120c0*/  FMNMX.FTZ R5, R4, R0, !PT ;  /* 0x0000000004057209 */ /* 0x016fe20007810000 */
[----:B------:R-:W-:-:S05]  /*120d0*/  BRA.DIV ~URZ, `(.L_x_768) ;  /* 0x000080427f007947 */ /* 0x000fca000b800000 */
[----:B------:R-:W-:Y:S04]  /*120e0*/  SHFL.BFLY PT, R0, R6, 0x2, 0x1f ;  /* 0x0c401f0006007f89 */ /* 0x000fe800000e0000 */
[----:B------:R-:W1:Y:S02]  /*120f0*/  SHFL.BFLY PT, R2, R5, 0x1, 0x1f ;  /* 0x0c201f0005027f89 */ /* 0x000e6400000e0000 */
[----:B-1----:R-:W-:Y:S02]  /*12100*/  FMNMX.FTZ R68, R5, R2, !PT ;  /* 0x0000000205447209 */ /* 0x002fe40007810000 */
[----:B---3--:R-:W-:Y:S05]  /*12110*/  FMNMX.FTZ R4, R6, R0, !PT ;  /* 0x0000000006047209 */ /* 0x008fea0007810000 */
[----:B------:R1:W2:Y:S02]  /*12120*/  SHFL.BFLY PT, R0, R4, 0x1, 0x1f ;  /* 0x0c201f0004007f89 */ /* 0x0002a400000e0000 */
.L_x_863:
        /* <DEDUP_REMOVED lines=9> */
[----:B------:R1:W-:Y:S10]  /*121c0*/  MUFU.EX2 R6, R2 ;  /* 0x0000000200067308 */ /* 0x0003f40000000800 */
[----:B------:R-:W-:Y:S01]  /*121d0*/  MUFU.EX2 R225, R5 ;  /* 0x0000000500e17308 */ /* 0x000fe20000000800 */
[--C-:B-1----:R-:W-:Y:S09]  /*121e0*/  FFMA.FTZ R2, R12, c[0x0][0x2d0], -R136.reuse ;  /* 0x0000b4000c027a23 */ /* 0x102ff20000010888 */
[----:B------:R1:W3:Y:S02]  /*121f0*/  MUFU.EX2 R220, R2 ;  /* 0x0000000200dc7308 */ /* 0x0002e40000000800 */
[----:B-1----:R-:W-:Y:S01]  /*12200*/  FFMA.FTZ R2, R13, c[0x0][0x2d0], -R136 ;  /* 0x0000b4000d027a23 */ /* 0x002fe20000010888 */
[----:B---3--:R-:W-:Y:S07]  /*12210*/  F2FP.PACK_AB R128, R220, R6 ;  /* 0x00000006dc80723e */ /* 0x008fee00000000ff */
[----:B------:R1:W3:Y:S02]  /*12220*/  MUFU.EX2 R224, R2 ;  /* 0x0000000200e07308 */ /* 0x0002e40000000800 */
[----:B-1----:R-:W-:Y:S02]  /*12230*/  FSEL R2, R68, RZ, P0 ;  /* 0x000000ff44027208 */ /* 0x002fe40000000000 */
[----:B------:R-:W-:Y:S02]  /*12240*/  FSETP.NEU.FTZ.AND P0, PT, R3, -INF , PT ;  /* 0xff8000000300780b */ /* 0x000fe40003f1d000 */
[----:B---3--:R-:W-:Y:S01]  /*12250*/  F2FP.PACK_AB R130, R225, R224 ;  /* 0x000000e0e182723e */ /* 0x008fe200000000ff */
[----:B------:R-:W-:Y:S01]  /*12260*/  FADD.FTZ R0, -R2, R69 ;  /* 0x0000004502007221 */ /* 0x000fe20000010100 */
[----:B------:R-:W-:Y:S03]  /*12270*/  FSEL R69, R4, RZ, P0 ;  /* 0x000000ff04457208 */ /* 0x000fe60000000000 */
        /* <DEDUP_REMOVED lines=9> */
[C---:B------:R-:W-:Y:S02]  /*12310*/  FMUL.FTZ R24, R2.reuse, R96 ;  /* 0x0000006002187220 */ /* 0x040fe40000410000 */
[--C-:B----4-:R-:W-:Y:S02]  /*12320*/  FFMA.FTZ R4, R11, c[0x0][0x2d0], -R69.reuse ;  /* 0x0000b4000b047a23 */ /* 0x110fe40000010845 */
[C---:B------:R-:W-:Y:S02]  /*12330*/  FMUL.FTZ R25, R2.reuse, R97 ;  /* 0x0000006102197220 */ /* 0x040fe40000410000 */
[----:B------:R4:W-:Y:S01]  /*12340*/  MUFU.EX2 R226, R4 ;  /* 0x0000000400e27308 */ /* 0x0009e20000000800 */
[C---:B------:R-:W-:Y:S02]  /*12350*/  FMUL.FTZ R32, R2.reuse, R88 ;  /* 0x0000005802207220 */ /* 0x040fe40000410000 */
[C---:B------:R-:W-:Y:S02]  /*12360*/  FMUL.FTZ R33, R2.reuse, R89 ;  /* 0x0000005902217220 */ /* 0x040fe40000410000 */
[C---:B------:R-:W-:Y:S02]  /*12370*/  FMUL.FTZ R40, R2.reuse, R80 ;  /* 0x0000005002287220 */ /* 0x040fe40000410000 */
[C---:B------:R-:W-:Y:S02]  /*12380*/  FMUL.FTZ R41, R2.reuse, R81 ;  /* 0x0000005102297220 */ /* 0x040fe40000410000 */
[C---:B------:R-:W-:Y:S02]  /*12390*/  FMUL.FTZ R44, R2.reuse, R76 ;  /* 0x0000004c022c7220 */ /* 0x040fe40000410000 */
[----:B------:R-:W-:Y:S02]  /*123a0*/  FMUL.FTZ R45, R2, R77 ;  /* 0x0000004d022d7220 */ /* 0x000fe40000410000 */
[----:B-1----:R-:W-:Y:S01]  /*123b0*/  FFMA.FTZ R0, R9, c[0x0][0x2d0], -R69 ;  /* 0x0000b40009007a23 */ /* 0x002fe20000010845 */
[----:B---3--:R-:W-:Y:S01]  /*123c0*/  F2FP.PACK_AB R129, R222, R218 ;  /* 0x000000dade81723e */ /* 0x008fe200000000ff */
[C---:B------:R-:W-:Y:S02]  /*123d0*/  FMUL.FTZ R9, R2.reuse, R113 ;  /* 0x0000007102097220 */ /* 0x040fe40000410000 */
[----:B------:R1:W3:Y:S01]  /*123e0*/  MUFU.EX2 R223, R0 ;  /* 0x0000000000df7308 */ /* 0x0002e20000000800 */
[C---:B------:R-:W-:Y:S02]  /*123f0*/  FMUL.FTZ R48, R2.reuse, R72 ;  /* 0x0000004802307220 */ /* 0x040fe40000410000 */
[C---:B------:R-:W-:Y:S02]  /*12400*/  FMUL.FTZ R49, R2.reuse, R73 ;  /* 0x0000004902317220 */ /* 0x040fe40000410000 */
[C---:B------:R-:W-:Y:S02]  /*12410*/  FMUL.FTZ R5, R2.reuse, R117 ;  /* 0x0000007502057220 */ /* 0x040fe40000410000 */
[C---:B----4-:R-:W-:Y:S02]  /*12420*/  FMUL.FTZ R4, R2.reuse, R116 ;  /* 0x0000007402047220 */ /* 0x050fe40000410000 */
[C---:B------:R-:W-:Y:S02]  /*12430*/  FMUL.FTZ R12, R2.reuse, R108 ;  /* 0x0000006c020c7220 */ /* 0x040fe40000410000 */
[C---:B------:R-:W-:Y:S02]  /*12440*/  FMUL.FTZ R13, R2.reuse, R109 ;  /* 0x0000006d020d7220 */ /* 0x040fe40000410000 */
[C---:B------:R-:W-:Y:S02]  /*12450*/  FMUL.FTZ R29, R2.reuse, R93 ;  /* 0x0000005d021d7220 */ /* 0x040fe40000410000 */
[C---:B------:R-:W-:Y:S02]  /*12460*/  FMUL.FTZ R36, R2.reuse, R84 ;  /* 0x0000005402247220 */ /* 0x040fe40000410000 */
[C---:B------:R-:W-:Y:S02]  /*12470*/  FMUL.FTZ R52, R2.reuse, R52 ;  /* 0x0000003402347220 */ /* 0x040fe40000410000 */
[C---:B------:R-:W-:Y:S02]  /*12480*/  FMUL.FTZ R53, R2.reuse, R53 ;  /* 0x0000003502357220 */ /* 0x040fe40000410000 */
[C---:B------:R-:W-:Y:S02]  /*12490*/  FMUL.FTZ R56, R2.reuse, R56 ;  /* 0x0000003802387220 */ /* 0x040fe40000410000 */
[C---:B------:R-:W-:Y:S01]  /*124a0*/  FMUL.FTZ R57, R2.reuse, R57 ;  /* 0x0000003902397220 */ /* 0x040fe20000410000 */
[----:B-1----:R-:W-:Y:S01]  /*124b0*/  FSEL R0, R3, RZ, P0 ;  /* 0x000000ff03007208 */ /* 0x002fe20000000000 */
[----:B------:R-:W-:Y:S01]  /*124c0*/  FMUL.FTZ R20, R2, R100 ;  /* 0x0000006402147220 */ /* 0x000fe20000410000 */
[----:B---3--:R-:W-:Y:S01]  /*124d0*/  F2FP.PACK_AB R131, R226, R223 ;  /* 0x000000dfe283723e */ /* 0x008fe200000000ff */
[----:B------:R-:W-:Y:S01]  /*124e0*/  FMUL.FTZ R21, R2, R101 ;  /* 0x0000006502157220 */ /* 0x000fe20000410000 */
[----:B------:R-:W-:Y:S01]  /*124f0*/  ISETP.GT.AND P0, PT, R199, R230, PT ;  /* 0x000000e6c700720c */ /* 0x000fe20003f04270 */
[----:B------:R-:W-:Y:S02]  /*12500*/  FADD.FTZ R0, -R0, R70 ;  /* 0x0000004600007221 */ /* 0x000fe40000010100 */
[----:B------:R-:W-:Y:S02]  /*12510*/  FMUL.FTZ R28, R2, R92 ;  /* 0x0000005c021c7220 */ /* 0x000fe40000410000 */
[----:B------:R-:W-:Y:S02]  /*12520*/  FMUL.FTZ R0, R0, c[0x0][0x2d0] ;  /* 0x0000b40000007a20 */ /* 0x000fe40000410000 */
[C---:B------:R-:W-:Y:S02]  /*12530*/  FMUL.FTZ R37, R2.reuse, R85 ;  /* 0x0000005502257220 */ /* 0x040fe40000410000 */
[C---:B------:R-:W-:Y:S02]  /*12540*/  FFMA.FTZ R85, R2.reuse, R227, R6 ;  /* 0x000000e302557223 */ /* 0x040fe40000010006 */
[----:B------:R-:W1:Y:S01]  /*12550*/  MUFU.EX2 R0, R0 ;  /* 0x0000000000007308 */ /* 0x000e620000000800 */
[C---:B------:R-:W-:Y:S02]  /*12560*/  FMUL.FTZ R60, R2.reuse, R60 ;  /* 0x0000003c023c7220 */ /* 0x040fe40000410000 */
[C---:B------:R-:W-:Y:S02]  /*12570*/  FMUL.FTZ R61, R2.reuse, R61 ;  /* 0x0000003d023d7220 */ /* 0x040fe40000410000 */
[C---:B------:R-:W-:Y:S02]  /*12580*/  FMUL.FTZ R64, R2.reuse, R64 ;  /* 0x0000004002407220 */ /* 0x040fe40000410000 */
[----:B------:R-:W-:Y:S02]  /*12590*/  FMUL.FTZ R65, R2, R65 ;  /* 0x0000004102417220 */ /* 0x000fe40000410000 */
[--C-:B------:R-:W-:Y:S02]  /*125a0*/  FFMA.FTZ R2, R140, c[0x0][0x2d0], -R136.reuse ;  /* 0x0000b4008c027a23 */ /* 0x100fe40000010888 */
[--C-:B------:R-:W-:Y:S02]  /*125b0*/  FFMA.FTZ R84, R178, c[0x0][0x2d0], -R136.reuse ;  /* 0x0000b400b2547a23 */ /* 0x100fe40000010888 */
[----:B------:R3:W-:Y:S01]  /*125c0*/  MUFU.EX2 R92, R2 ;  /* 0x00000002005c7308 */ /* 0x0007e20000000800 */
[----:B------:R-:W-:Y:S02]  /*125d0*/  FADD.FTZ R85, R220, R85 ;  /* 0x00000055dc557221 */ /* 0x000fe40000010000 */
[--C-:B------:R-:W-:Y:S02]  /*125e0*/  FFMA.FTZ R93, R150, c[0x0][0x2d0], -R136.reuse ;  /* 0x0000b400965d7a23 */ /* 0x100fe40000010888 */
[--C-:B------:R-:W-:Y:S02]  /*125f0*/  FFMA.FTZ R70, R193, c[0x0][0x2d0], -R136.reuse ;  /* 0x0000b400c1467a23 */ /* 0x100fe40000010888 */
[--C-:B------:R-:W-:Y:S03]  /*12600*/  FFMA.FTZ R100, R148, c[0x0][0x2d0], -R136.reuse ;  /* 0x0000b40094647a23 */ /* 0x100fe60000010888 */
[----:B------:R-:W-:Y:S01]  /*12610*/  MUFU.EX2 R108, R84 ;  /* 0x00000054006c7308 */ /* 0x000fe20000000800 */
[C---:B-1----:R-:W-:Y:S02]  /*12620*/  FMUL.FTZ R10, R0.reuse, R114 ;  /* 0x00000072000a7220 */ /* 0x042fe40000410000 */
[C---:B------:R-:W-:Y:S02]  /*12630*/  FMUL.FTZ R11, R0.reuse, R115 ;  /* 0x00000073000b7220 */ /* 0x040fe40000410000 */
[----:B------:R-:W1:Y:S01]  /*12640*/  LDSM.16.MT88.4 R112, [R185] ;  /* 0x00000000b970783b */ /* 0x000e620000004200 */
[C---:B------:R-:W-:Y:S02]  /*12650*/  FMUL.FTZ R18, R0.reuse, R106 ;  /* 0x0000006a00127220 */ /* 0x040fe40000410000 */
[C---:B------:R-:W-:Y:S02]  /*12660*/  FMUL.FTZ R19, R0.reuse, R107 ;  /* 0x0000006b00137220 */ /* 0x040fe40000410000 */
[C---:B------:R-:W-:Y:S02]  /*12670*/  FMUL.FTZ R6, R0.reuse, R118 ;  /* 0x0000007600067220 */ /* 0x040fe40000410000 */
[C---:B------:R-:W-:Y:S01]  /*12680*/  FMUL.FTZ R7, R0.reuse, R119 ;  /* 0x0000007700077220 */ /* 0x040fe20000410000 */
[----:B------:R-:W4:Y:S01]  /*12690*/  LDSM.16.MT88.4 R104, [R184] ;  /* 0x00000000b868783b */ /* 0x000f220000004200 */
[C---:B------:R-:W-:Y:S02]  /*126a0*/  FMUL.FTZ R26, R0.reuse, R98 ;  /* 0x00000062001a7220 */ /* 0x040fe40000410000 */
[C---:B------:R-:W-:Y:S02]  /*126b0*/  FMUL.FTZ R27, R0.reuse, R99 ;  /* 0x00000063001b7220 */ /* 0x040fe40000410000 */
[C---:B------:R-:W-:Y:S01]  /*126c0*/  FMUL.FTZ R34, R0.reuse, R90 ;  /* 0x0000005a00227220 */ /* 0x040fe20000410000 */
[C---:B--2---:R-:W-:Y:S02]  /*126d0*/  HMMA.16816.F32 R4, R128.reuse, R132, R4 ;  /* 0x000000848004723c */ /* 0x044fe40000001804 */
[----:B------:R-:W2:Y:S03]  /*126e0*/  LDSM.16.MT88.4 R96, [R187] ;  /* 0x00000000bb60783b */ /* 0x000ea60000004200 */
[--C-:B---3--:R-:W-:Y:S02]  /*126f0*/  FFMA.FTZ R2, R141, c[0x0][0x2d0], -R136.reuse ;  /* 0x0000b4008d027a23 */ /* 0x108fe40000010888 */
[C---:B------:R-:W-:Y:S01]  /*12700*/  FMUL.FTZ R35, R0.reuse, R91 ;  /* 0x0000005b00237220 */ /* 0x040fe20000410000 */
[C---:B------:R-:W-:Y:S01]  /*12710*/  HMMA.16816.F32 R8, R128.reuse, R134, R8 ;  /* 0x000000868008723c */ /* 0x040fe20000001808 */
[----:B------:R3:W5:Y:S01]  /*12720*/  MUFU.EX2 R101, R2 ;  /* 0x0000000200657308 */ /* 0x0007620000000800 */
[----:B------:R-:W2:Y:S02]  /*12730*/  LDSM.16.MT88.4 R88, [R183+0x3000] ;  /* 0x00300000b758783b */ /* 0x000ea40000004200 */
[C---:B------:R-:W-:Y:S02]  /*12740*/  FMUL.FTZ R14, R0.reuse, R110 ;  /* 0x0000006e000e7220 */ /* 0x040fe40000410000 */
[C---:B------:R-:W-:Y:S02]  /*12750*/  FMUL.FTZ R15, R0.reuse, R111 ;  /* 0x0000006f000f7220 */ /* 0x040fe40000410000 */
[C---:B------:R-:W-:Y:S03]  /*12760*/  FMUL.FTZ R42, R0.reuse, R82 ;  /* 0x00000052002a7220 */ /* 0x040fe60000410000 */
[----:B------:R-:W-:Y:S01]  /*12770*/  MUFU.EX2 R110, R70 ;  /* 0x00000046006e7308 */ /* 0x000fe20000000800 */
[C---:B------:R-:W-:Y:S02]  /*12780*/  FMUL.FTZ R43, R0.reuse, R83 ;  /* 0x00000053002b7220 */ /* 0x040fe40000410000 */
[----:B------:R-:W2:Y:S01]  /*12790*/  LDSM.16.MT88.4 R80, [R185+0x3000] ;  /* 0x00300000b950783b */ /* 0x000ea20000004200 */
[C---:B------:R-:W-:Y:S02]  /*127a0*/  FMUL.FTZ R50, R0.reuse, R74 ;  /* 0x0000004a00327220 */ /* 0x040fe40000410000 */
[C---:B------:R-:W-:Y:S01]  /*127b0*/  FMUL.FTZ R51, R0.reuse, R75 ;  /* 0x0000004b00337220 */ /* 0x040fe20000410000 */
[C---:B-1----:R-:W-:Y:S03]  /*127c0*/  HMMA.16816.F32 R12, R128.reuse, R112, R12 ;  /* 0x00000070800c723c */ /* 0x042fe6000000180c */
[C---:B------:R-:W-:Y:S01]  /*127d0*/  FMUL.FTZ R39, R0.reuse, R87 ;  /* 0x0000005700277220 */ /* 0x040fe20000410000 */
[----:B------:R-:W1:Y:S01]  /*127e0*/  LDSM.16.MT88.4 R72, [R184+0x3000] ;  /* 0x00300000b848783b */ /* 0x000e620000004200 */
[C---:B------:R-:W-:Y:S01]  /*127f0*/  FMUL.FTZ R46, R0.reuse, R78 ;  /* 0x0000004e002e7220 */ /* 0x040fe20000410000 */
[----:B------:R-:W-:Y:S01]  /*12800*/  MUFU.EX2 R135, R100 ;  /* 0x0000006400877308 */ /* 0x000fe20000000800 */
[C---:B------:R-:W-:Y:S01]  /*12810*/  FMUL.FTZ R47, R0.reuse, R79 ;  /* 0x0000004f002f7220 */ /* 0x040fe20000410000 */
[C---:B------:R-:W-:Y:S04]  /*12820*/  HMMA.16816.F32 R16, R128.reuse, R114, R16 ;  /* 0x000000728010723c */ /* 0x040fe80000001810 */
[C---:B------:R-:W-:Y:S01]  /*12830*/  FMUL.FTZ R22, R0.reuse, R102 ;  /* 0x0000006600167220 */ /* 0x040fe20000410000 */
[----:B------:R-:W-:Y:S01]  /*12840*/  LDSM.16.MT88.4 R76, [R183+0x800] ;  /* 0x00080000b74c783b */ /* 0x000fe20000004200 */
[----:B------:R-:W-:Y:S02]  /*12850*/  FMUL.FTZ R23, R0, R103 ;  /* 0x0000006700177220 */ /* 0x000fe40000410000 */
[--C-:B---3--:R-:W-:Y:S04]  /*12860*/  FFMA.FTZ R2, R142, c[0x0][0x2d0], -R136.reuse ;  /* 0x0000b4008e027a23 */ /* 0x108fe80000010888 */
[C---:B------:R-:W-:Y:S01]  /*12870*/  FMUL.FTZ R30, R0.reuse, R94 ;  /* 0x0000005e001e7220 */ /* 0x040fe20000410000 */
[C---:B----4-:R-:W-:Y:S01]  /*12880*/  HMMA.16816.F32 R20, R128.reuse, R104, R20 ;  /* 0x000000688014723c */ /* 0x050fe20000001814 */
[----:B------:R3:W-:Y:S01]  /*12890*/  MUFU.EX2 R105, R2 ;  /* 0x0000000200697308 */ /* 0x0007e20000000800 */
[----:B------:R-:W-:Y:S01]  /*128a0*/  LDSM.16.MT88.4 R112, [R183+0x2800] ;  /* 0x00280000b770783b */ /* 0x000fe20000004200 */
[--C-:B------:R-:W-:Y:S02]  /*128b0*/  FFMA.FTZ R94, R151, c[0x0][0x2d0], -R136.reuse ;  /* 0x0000b400975e7a23 */ /* 0x100fe40000010888 */
[----:B------:R-:W-:Y:S02]  /*128c0*/  FMUL.FTZ R31, R0, R95 ;  /* 0x0000005f001f7220 */ /* 0x000fe40000410000 */
[----:B------:R-:W-:Y:S01]  /*128d0*/  FFMA.FTZ R95, R176, c[0x0][0x2d0], -R136 ;  /* 0x0000b400b05f7a23 */ /* 0x000fe20000010888 */
[C---:B------:R-:W-:Y:S04]  /*128e0*/  HMMA.16816.F32 R24, R128.reuse, R106, R24 ;  /* 0x0000006a8018723c */ /* 0x040fe80000001818 */
[C---:B------:R-:W-:Y:S02]  /*128f0*/  FMUL.FTZ R38, R0.reuse, R86 ;  /* 0x0000005600267220 */ /* 0x040fe40000410000 */
[C---:B------:R-:W-:Y:S02]  /*12900*/  FFMA.FTZ R86, R0.reuse, R228, R218 ;  /* 0x000000e400567223 */ /* 0x040fe400000100da */
[C---:B--2---:R-:W-:Y:S04]  /*12910*/  HMMA.16816.F32 R28, R128.reuse, R96, R28 ;  /* 0x00000060801c723c */ /* 0x044fe8000000181c */
[C---:B------:R-:W-:Y:S02]  /*12920*/  FMUL.FTZ R54, R0.reuse, R54 ;  /* 0x0000003600367220 */ /* 0x040fe40000410000 */
[----:B------:R-:W-:Y:S02]  /*12930*/  FMUL.FTZ R55, R0, R55 ;  /* 0x0000003700377220 */ /* 0x000fe40000410000 */
[C---:B------:R-:W-:Y:S04]  /*12940*/  HMMA.16816.F32 R32, R128.reuse, R98, R32 ;  /* 0x000000628020723c */ /* 0x040fe80000001820 */
[--C-:B---3--:R-:W-:Y:S02]  /*12950*/  FFMA.FTZ R2, R144, c[0x0][0x2d0], -R136.reuse ;  /* 0x0000b40090027a23 */ /* 0x108fe40000010888 */
[----:B------:R-:W-:Y:S02]  /*12960*/  FMUL.FTZ R58, R0, R58 ;  /* 0x0000003a003a7220 */ /* 0x000fe40000410000 */
[C---:B------:R-:W-:Y:S01]  /*12970*/  HMMA.16816.F32 R36, R128.reuse, R88, R36 ;  /* 0x000000588024723c */ /* 0x040fe20000001824 */
[----:B------:R2:W-:Y:S03]  /*12980*/  MUFU.EX2 R107, R2 ;  /* 0x00000002006b7308 */ /* 0x0005e60000000800 */
[--C-:B------:R-:W-:Y:S02]  /*12990*/  FFMA.FTZ R99, R147, c[0x0][0x2d0], -R136.reuse ;  /* 0x0000b40093637a23 */ /* 0x100fe40000010888 */
[--C-:B------:R-:W-:Y:S02]  /*129a0*/  FFMA.FTZ R98, R146, c[0x0][0x2d0], -R136.reuse ;  /* 0x0000b40092627a23 */ /* 0x100fe40000010888 */
[C---:B------:R-:W-:Y:S03]  /*129b0*/  HMMA.16816.F32 R40, R128.reuse, R90, R40 ;  /* 0x0000005a8028723c */ /* 0x040fe60000001828 */
[----:B------:R-:W-:Y:S01]  /*129c0*/  MUFU.EX2 R146, R93 ;  /* 0x0000005d00927308 */ /* 0x000fe20000000800 */
[--C-:B------:R-:W-:Y:S02]  /*129d0*/  FFMA.FTZ R89, R196, c[0x0][0x2d0], -R136.reuse ;  /* 0x0000b400c4597a23 */ /* 0x100fe40000010888 */
[--C-:B------:R-:W-:Y:S02]  /*129e0*/  FFMA.FTZ R88, R194, c[0x0][0x2d0], -R136.reuse ;  /* 0x0000b400c2587a23 */ /* 0x100fe40000010888 */
[C---:B------:R-:W-:Y:S04]  /*129f0*/  HMMA.16816.F32 R44, R128.reuse, R80, R44 ;  /* 0x00000050802c723c */ /* 0x040fe8000000182c */
[--C-:B------:R-:W-:Y:S01]  /*12a00*/  FFMA.FTZ R90, R179, c[0x0][0x2d0], -R136.reuse ;  /* 0x0000b400b35a7a23 */ /* 0x100fe20000010888 */
[----:B------:R-:W-:Y:S01]  /*12a10*/  MUFU.EX2 R178, R88 ;  /* 0x0000005800b27308 */ /* 0x000fe20000000800 */
[--C-:B------:R-:W-:Y:S02]  /*12a20*/  FFMA.FTZ R91, R177, c[0x0][0x2d0], -R136.reuse ;  /* 0x0000b400b15b7a23 */ /* 0x100fe40000010888 */
[C---:B------:R-:W-:Y:S01]  /*12a30*/  HMMA.16816.F32 R48, R128.reuse, R82, R48 ;  /* 0x000000528030723c */ /* 0x040fe20000001830 */
[----:B------:R-:W-:Y:S03]  /*12a40*/  LDSM.16.MT88.4 R80, [R185+0x800] ;  /* 0x00080000b950783b */ /* 0x000fe60000004200 */
[--C-:B--2---:R-:W-:Y:S02]  /*12a50*/  FFMA.FTZ R2, R137, c[0x0][0x2d0], -R69.reuse ;  /* 0x0000b40089027a23 */ /* 0x104fe40000010845 */
[C---:B------:R-:W-:Y:S01]  /*12a60*/  FMUL.FTZ R59, R0.reuse, R59 ;  /* 0x0000003b003b7220 */ /* 0x040fe20000410000 */
[----:B------:R-:W-:Y:S01]  /*12a70*/  MUFU.EX2 R177, R89 ;  /* 0x0000005900b17308 */ /* 0x000fe20000000800 */
[C---:B-1----:R-:W-:Y:S04]  /*12a80*/  HMMA.16816.F32 R52, R128.reuse, R72, R52 ;  /* 0x000000488034723c */ /* 0x042fe80000001834 */
[--C-:B------:R-:W-:Y:S02]  /*12a90*/  FFMA.FTZ R96, R149, c[0x0][0x2d0], -R136.reuse ;  /* 0x0000b40095607a23 */ /* 0x100fe40000010888 */
[C---:B------:R-:W-:Y:S02]  /*12aa0*/  FMUL.FTZ R62, R0.reuse, R62 ;  /* 0x0000003e003e7220 */ /* 0x040fe40000410000 */
[C---:B------:R-:W-:Y:S01]  /*12ab0*/  HMMA.16816.F32 R56, R128.reuse, R74, R56 ;  /* 0x0000004a8038723c */ /* 0x040fe20000001838 */
[----:B------:R1:W-:Y:S01]  /*12ac0*/  MUFU.EX2 R97, R2 ;  /* 0x0000000200617308 */ /* 0x0003e20000000800 */
[----:B------:R-:W2:Y:S02]  /*12ad0*/  LDSM.16.MT88.4 R72, [R186+0x3000] ;  /* 0x00300000ba48783b */ /* 0x000ea40000004200 */
[C---:B------:R-:W-:Y:S02]  /*12ae0*/  FMUL.FTZ R63, R0.reuse, R63 ;  /* 0x0000003f003f7220 */ /* 0x040fe40000410000 */
[C---:B------:R-:W-:Y:S02]  /*12af0*/  FMUL.FTZ R66, R0.reuse, R66 ;  /* 0x0000004200427220 */ /* 0x040fe40000410000 */
[----:B------:R-:W-:Y:S03]  /*12b00*/  FMUL.FTZ R67, R0, R67 ;  /* 0x0000004300437220 */ /* 0x000fe60000410000 */
[----:B------:R-:W-:Y:S01]  /*12b10*/  MUFU.EX2 R176, R90 ;  /* 0x0000005a00b07308 */ /* 0x000fe20000000800 */
[--C-:B------:R-:W-:Y:S09]  /*12b20*/  FFMA.FTZ R0, R143, c[0x0][0x2d0], -R69.reuse ;  /* 0x0000b4008f007a23 */ /* 0x100ff20000010845 */
[----:B------:R3:W-:Y:S01]  /*12b30*/  MUFU.EX2 R106, R0 ;  /* 0x00000000006a7308 */ /* 0x0007e20000000800 */
[--C-:B-1----:R-:W-:Y:S09]  /*12b40*/  FFMA.FTZ R2, R138, c[0x0][0x2d0], -R69.reuse ;  /* 0x0000b4008a027a23 */ /* 0x102ff20000010845 */
[----:B------:R1:W4:Y:S10]  /*12b50*/  MUFU.EX2 R104, R2 ;  /* 0x0000000200687308 */ /* 0x0003340000000800 */
[----:B------:R4:W-:Y:S01]  /*12b60*/  MUFU.EX2 R151, R91 ;  /* 0x0000005b00977308 */ /* 0x0009e20000000800 */
[C---:B--2---:R-:W-:Y:S03]  /*12b70*/  HMMA.16816.F32 R60, R128.reuse, R72, R60 ;  /* 0x00000048803c723c */ /* 0x044fe6000000183c */
[--C-:B---3--:R-:W-:Y:S04]  /*12b80*/  FFMA.FTZ R0, R197, c[0x0][0x2d0], -R136.reuse ;  /* 0x0000b400c5007a23 */ /* 0x108fe80000010888 */
[----:B-----5:R-:W-:Y:S01]  /*12b90*/  F2FP.PACK_AB R72, R101, R92 ;  /* 0x0000005c6548723e */ /* 0x020fe200000000ff */
[----:B------:R-:W-:Y:S01]  /*12ba0*/  HMMA.16816.F32 R64, R128, R74, R64 ;  /* 0x0000004a8040723c */ /* 0x000fe20000001840 */
[----:B------:R2:W-:Y:S03]  /*12bb0*/  MUFU.EX2 R196, R0 ;  /* 0x0000000000c47308 */ /* 0x0005e60000000800 */
[--C-:B-1----:R-:W-:Y:S01]  /*12bc0*/  FFMA.FTZ R2, R139, c[0x0][0x2d0], -R69.reuse ;  /* 0x0000b4008b027a23 */ /* 0x102fe20000010845 */
[----:B----4-:R-:W-:Y:S02]  /*12bd0*/  F2FP.PACK_AB R73, R104, R97 ;  /* 0x000000616849723e */ /* 0x010fe400000000ff */
[----:B------:R-:W-:Y:S04]  /*12be0*/  F2FP.PACK_AB R74, R107, R105 ;  /* 0x000000696b4a723e */ /* 0x000fe800000000ff */
[----:B------:R-:W1:Y:S01]  /*12bf0*/  MUFU.EX2 R102, R2 ;  /* 0x0000000200667308 */ /* 0x000e620000000800 */
[----:B------:R-:W-:Y:S09]  /*12c00*/  LDSM.16.MT88.4 R88, [R184+0x1800] ;  /* 0x00180000b858783b */ /* 0x000ff20000004200 */
[----:B------:R-:W-:Y:S01]  /*12c10*/  MUFU.EX2 R143, R95 ;  /* 0x0000005f008f7308 */ /* 0x000fe20000000800 */
[--C-:B--2---:R-:W-:Y:S09]  /*12c20*/  FFMA.FTZ R0, R201, c[0x0][0x2d0], -R69.reuse ;  /* 0x0000b400c9007a23 */ /* 0x104ff20000010845 */
[----:B------:R2:W-:Y:S01]  /*12c30*/  MUFU.EX2 R103, R0 ;  /* 0x0000000000677308 */ /* 0x0005e20000000800 */
[----:B-1----:R-:W-:Y:S01]  /*12c40*/  F2FP.PACK_AB R75, R106, R102 ;  /* 0x000000666a4b723e */ /* 0x002fe200000000ff */
[--C-:B------:R-:W-:Y:S02]  /*12c50*/  FFMA.FTZ R2, R198, c[0x0][0x2d0], -R136.reuse ;  /* 0x0000b400c6027a23 */ /* 0x100fe40000010888 */
[----:B------:R-:W-:Y:S06]  /*12c60*/  FFMA.FTZ R136, R145, c[0x0][0x2d0], -R136 ;  /* 0x0000b40091887a23 */ /* 0x000fec0000010888 */
[----:B------:R-:W-:Y:S01]  /*12c70*/  MUFU.EX2 R145, R94 ;  /* 0x0000005e00917308 */ /* 0x000fe20000000800 */
[C---:B------:R-:W-:Y:S08]  /*12c80*/  HMMA.16816.F32 R4, R72.reuse, R76, R4 ;  /* 0x0000004c4804723c */ /* 0x040ff00000001804 */
[C---:B------:R-:W-:Y:S01]  /*12c90*/  HMMA.16816.F32 R8, R72.reuse, R78, R8 ;  /* 0x0000004e4808723c */ /* 0x040fe20000001808 */
[----:B------:R-:W1:Y:S01]  /*12ca0*/  LDSM.16.MT88.4 R76, [R184+0x800] ;  /* 0x00080000b84c783b */ /* 0x000e620000004200 */
[----:B------:R-:W3:Y:S02]  /*12cb0*/  MUFU.EX2 R137, R99 ;  /* 0x0000006300897308 */ /* 0x000ee40000000800 */
[--C-:B--2---:R-:W-:Y:S04]  /*12cc0*/  FFMA.FTZ R0, R202, c[0x0][0x2d0], -R69.reuse ;  /* 0x0000b400ca007a23 */ /* 0x104fe80000010845 */
[C---:B------:R-:W-:Y:S04]  /*12cd0*/  HMMA.16816.F32 R12, R72.reuse, R80, R12 ;  /* 0x00000050480c723c */ /* 0x040fe8000000180c */
[----:B------:R-:W-:Y:S04]  /*12ce0*/  MUFU.EX2 R138, R98 ;  /* 0x00000062008a7308 */ /* 0x000fe80000000800 */
[C---:B------:R-:W-:Y:S01]  /*12cf0*/  HMMA.16816.F32 R16, R72.reuse, R82, R16 ;  /* 0x000000524810723c */ /* 0x040fe20000001810 */
[----:B------:R-:W2:Y:S05]  /*12d00*/  LDSM.16.MT88.4 R80, [R186+0x800] ;  /* 0x00080000ba50783b */ /* 0x000eaa0000004200 */
[----:B------:R4:W-:Y:S01]  /*12d10*/  MUFU.EX2 R194, R2 ;  /* 0x0000000200c27308 */ /* 0x0009e20000000800 */
[----:B---3--:R-:W-:Y:S09]  /*12d20*/  F2FP.PACK_AB R128, R137, R135 ;  /* 0x000000878980723e */ /* 0x008ff200000000ff */
[----:B------:R3:W-:Y:S01]  /*12d30*/  MUFU.EX2 R144, R96 ;  /* 0x0000006000907308 */ /* 0x0007e20000000800 */
[C---:B-1----:R-:W-:Y:S09]  /*12d40*/  HMMA.16816.F32 R20, R72.reuse, R76, R20 ;  /* 0x0000004c4814723c */ /* 0x042ff20000001814 */
[----:B------:R1:W-:Y:S03]  /*12d50*/  MUFU.EX2 R109, R0 ;  /* 0x00000000006d7308 */ /* 0x0003e60000000800 */
[----:B----4-:R-:W-:Y:S01]  /*12d60*/  FADD.FTZ R2, R222, R86 ;  /* 0x00000056de027221 */ /* 0x010fe20000010000 */
[C---:B------:R-:W-:Y:S01]  /*12d70*/  HMMA.16816.F32 R24, R72.reuse, R78, R24 ;  /* 0x0000004e4818723c */ /* 0x040fe20000001818 */
[----:B------:R-:W4:Y:S05]  /*12d80*/  LDSM.16.MT88.4 R76, [R183+0x3800] ;  /* 0x00380000b74c783b */ /* 0x000f2a0000004200 */
[----:B------:R-:W5:Y:S01]  /*12d90*/  MUFU.EX2 R136, R136 ;  /* 0x0000008800887308 */ /* 0x000f620000000800 */
[----:B------:R-:W-:Y:S02]  /*12da0*/  FADD.FTZ R70, R223, R2 ;  /* 0x00000002df467221 */ /* 0x000fe40000010000 */
[--C-:B---3--:R-:W-:Y:S01]  /*12db0*/  FFMA.FTZ R96, R210, c[0x0][0x2d0], -R69.reuse ;  /* 0x0000b400d2607a23 */ /* 0x108fe20000010845 */
[C---:B--2---:R-:W-:Y:S03]  /*12dc0*/  HMMA.16816.F32 R28, R72.reuse, R80, R28 ;  /* 0x00000050481c723c */ /* 0x044fe6000000181c */
[----:B------:R-:W-:Y:S03]  /*12dd0*/  FADD.FTZ R70, R226, R70 ;  /* 0x00000046e2467221 */ /* 0x000fe60000010000 */
[----:B------:R-:W-:Y:S02]  /*12de0*/  MUFU.EX2 R132, R96 ;  /* 0x0000006000847308 */ /* 0x000fe40000000800 */
[C---:B------:R-:W-:Y:S01]  /*12df0*/  HMMA.16816.F32 R32, R72.reuse, R82, R32 ;  /* 0x000000524820723c */ /* 0x040fe20000001820 */
[----:B------:R-:W2:Y:S03]  /*12e00*/  LDSM.16.MT88.4 R80, [R185+0x3800] ;  /* 0x00380000b950783b */ /* 0x000ea60000004200 */
[----:B------:R-:W-:Y:S02]  /*12e10*/  FADD.FTZ R70, R97, R70 ;  /* 0x0000004661467221 */ /* 0x000fe40000010000 */
[--C-:B-1----:R-:W-:Y:S04]  /*12e20*/  FFMA.FTZ R0, R200, c[0x0][0x2d0], -R69.reuse ;  /* 0x0000b400c8007a23 */ /* 0x102fe80000010845 */
[----:B------:R1:W-:Y:S02]  /*12e30*/  MUFU.EX2 R193, R0 ;  /* 0x0000000000c17308 */ /* 0x0003e40000000800 */
[----:B-----5:R-:W-:Y:S01]  /*12e40*/  F2FP.PACK_AB R130, R136, R138 ;  /* 0x0000008a8882723e */ /* 0x020fe200000000ff */
[C---:B----4-:R-:W-:Y:S08]  /*12e50*/  HMMA.16816.F32 R36, R72.reuse, R76, R36 ;  /* 0x0000004c4824723c */ /* 0x050ff00000001824 */
[C---:B------:R-:W-:Y:S01]  /*12e60*/  HMMA.16816.F32 R40, R72.reuse, R78, R40 ;  /* 0x0000004e4828723c */ /* 0x040fe20000001828 */
[----:B------:R-:W3:Y:S03]  /*12e70*/  LDSM.16.MT88.4 R76, [R184+0x3800] ;  /* 0x00380000b84c783b */ /* 0x000ee60000004200 */
[----:B-1----:R-:W-:Y:S04]  /*12e80*/  FFMA.FTZ R0, R203, c[0x0][0x2d0], -R69 ;  /* 0x0000b400cb007a23 */ /* 0x002fe80000010845 */
[C---:B--2---:R-:W-:Y:S01]  /*12e90*/  HMMA.16816.F32 R44, R72.reuse, R80, R44 ;  /* 0x00000050482c723c */ /* 0x044fe2000000182c */
[----:B------:R1:W2:Y:S07]  /*12ea0*/  MUFU.EX2 R179, R0 ;  /* 0x0000000000b37308 */ /* 0x0002ae0000000800 */
[C---:B------:R-:W-:Y:S01]  /*12eb0*/  HMMA.16816.F32 R48, R72.reuse, R82, R48 ;  /* 0x000000524830723c */ /* 0x040fe20000001830 */
[----:B------:R-:W4:Y:S03]  /*12ec0*/  LDSM.16.MT88.4 R80, [R186+0x3800] ;  /* 0x00380000ba50783b */ /* 0x000f260000004200 */
[----:B-1----:R-:W-:Y:S05]  /*12ed0*/  FADD.FTZ R0, R224, R85 ;  /* 0x00000055e0007221 */ /* 0x002fea0000010000 */
[----:B------:R-:W-:Y:S03]  /*12ee0*/  LDSM.16.MT88.4 R84, [R184+0x1000] ;  /* 0x00100000b854783b */ /* 0x000fe60000004200 */
[----:B------:R-:W-:Y:S02]  /*12ef0*/  FADD.FTZ R2, R225, R0 ;  /* 0x00000000e1027221 */ /* 0x000fe40000010000 */
[--C-:B------:R-:W-:Y:S01]  /*12f00*/  FFMA.FTZ R0, R205, c[0x0][0x2d0], -R69.reuse ;  /* 0x0000b400cd007a23 */ /* 0x100fe20000010845 */
[C---:B---3--:R-:W-:Y:S03]  /*12f10*/  HMMA.16816.F32 R52, R72.reuse, R76, R52 ;  /* 0x0000004c4834723c */ /* 0x048fe60000001834 */
[----:B------:R1:W-:Y:S01]  /*12f20*/  MUFU.EX2 R150, R0 ;  /* 0x0000000000967308 */ /* 0x0003e20000000800 */
[----:B------:R-:W-:Y:S04]  /*12f30*/  FADD.FTZ R2, R92, R2 ;  /* 0x000000025c027221 */ /* 0x000fe80000010000 */
[----:B------:R-:W-:Y:S01]  /*12f40*/  FADD.FTZ R92, R101, R2 ;  /* 0x00000002655c7221 */ /* 0x000fe20000010000 */
[C---:B------:R-:W-:Y:S01]  /*12f50*/  HMMA.16816.F32 R56, R72.reuse, R78, R56 ;  /* 0x0000004e4838723c */ /* 0x040fe20000001838 */
[----:B------:R-:W3:Y:S02]  /*12f60*/  LDSM.16.MT88.4 R76, [R183+0x1000] ;  /* 0x00100000b74c783b */ /* 0x000ee40000004200 */
[----:B------:R-:W-:Y:S02]  /*12f70*/  FADD.FTZ R97, R105, R92 ;  /* 0x0000005c69617221 */ /* 0x000fe40000010000 */
[--C-:B------:R-:W-:Y:S03]  /*12f80*/  FFMA.FTZ R2, R217, c[0x0][0x2d0], -R69.reuse ;  /* 0x0000b400d9027a23 */ /* 0x100fe60000010845 */
[C---:B----4-:R-:W-:Y:S01]  /*12f90*/  HMMA.16816.F32 R60, R72.reuse, R80, R60 ;  /* 0x00000050483c723c */ /* 0x050fe2000000183c */
[----:B------:R-:W-:Y:S01]  /*12fa0*/  LDSM.16.MT88.4 R92, [R186+0x2000] ;  /* 0x00200000ba5c783b */ /* 0x000fe20000004200 */
[----:B------:R4:W-:Y:S06]  /*12fb0*/  MUFU.EX2 R134, R2 ;  /* 0x0000000200867308 */ /* 0x0009ec0000000800 */
[----:B------:R-:W-:Y:S01]  /*12fc0*/  HMMA.16816.F32 R64, R72, R82, R64 ;  /* 0x000000524840723c */ /* 0x000fe20000001840 */
[----:B------:R-:W5:Y:S03]  /*12fd0*/  LDSM.16.MT88.4 R80, [R185+0x1000] ;  /* 0x00100000b950783b */ /* 0x000f660000004200 */
[----:B-1----:R-:W-:Y:S03]  /*12fe0*/  FFMA.FTZ R0, R206, c[0x0][0x2d0], -R69 ;  /* 0x0000b400ce007a23 */ /* 0x002fe60000010845 */
[----:B------:R-:W-:Y:S01]  /*12ff0*/  F2FP.PACK_AB R72, R110, R108 ;  /* 0x0000006c6e48723e */ /* 0x000fe200000000ff */
[----:B------:R1:W1:Y:S01]  /*13000*/  MUFU.EX2 R149, R0 ;  /* 0x0000000000957308 */ /* 0x0002620000000800 */
[----:B------:R-:W-:Y:S03]  /*13010*/  F2FP.PACK_AB R74, R196, R194 ;  /* 0x000000c2c44a723e */ /* 0x000fe600000000ff */
[----:B------:R-:W-:Y:S02]  /*13020*/  F2FP.PACK_AB R73, R109, R103 ;  /* 0x000000676d49723e */ /* 0x000fe400000000ff */
[----:B--2---:R-:W-:Y:S01]  /*13030*/  F2FP.PACK_AB R75, R179, R193 ;  /* 0x000000c1b34b723e */ /* 0x004fe200000000ff */
[----:B----4-:R-:W-:Y:S02]  /*13040*/  FADD.FTZ R2, R107, R97 ;  /* 0x000000616b027221 */ /* 0x010fe40000010000 */
[----:B------:R-:W-:Y:S02]  /*13050*/  LDSM.16.MT88.4 R96, [R184+0x2800] ;  /* 0x00280000b860783b */ /* 0x000fe40000004200 */
[----:B------:R-:W-:Y:S02]  /*13060*/  FADD.FTZ R2, R108, R2 ;  /* 0x000000026c027221 */ /* 0x000fe40000010000 */
[C---:B---3--:R-:W-:Y:S03]  /*13070*/  HMMA.16816.F32 R4, R72.reuse, R76, R4 ;  /* 0x0000004c4804723c */ /* 0x048fe60000001804 */
[----:B------:R-:W-:Y:S02]  /*13080*/  FADD.FTZ R2, R110, R2 ;  /* 0x000000026e027221 */ /* 0x000fe40000010000 */
[--C-:B-1----:R-:W-:Y:S03]  /*13090*/  FFMA.FTZ R0, R207, c[0x0][0x2d0], -R69.reuse ;  /* 0x0000b400cf007a23 */ /* 0x102fe60000010845 */
[C---:B------:R-:W-:Y:S01]  /*130a0*/  HMMA.16816.F32 R8, R72.reuse, R78, R8 ;  /* 0x0000004e4808723c */ /* 0x040fe20000001808 */
[----:B------:R-:W1:Y:S01]  /*130b0*/  LDSM.16.MT88.4 R76, [R186+0x1000] ;  /* 0x00100000ba4c783b */ /* 0x000e620000004200 */
[----:B------:R2:W-:Y:S06]  /*130c0*/  MUFU.EX2 R148, R0 ;  /* 0x0000000000947308 */ /* 0x0005ec0000000800 */
[C---:B-----5:R-:W-:Y:S08]  /*130d0*/  HMMA.16816.F32 R12, R72.reuse, R80, R12 ;  /* 0x00000050480c723c */ /* 0x060ff0000000180c */
[C---:B------:R-:W-:Y:S01]  /*130e0*/  HMMA.16816.F32 R16, R72.reuse, R82, R16 ;  /* 0x000000524810723c */ /* 0x040fe20000001810 */
[----:B------:R-:W3:Y:S07]  /*130f0*/  LDSM.16.MT88.4 R80, [R183+0x4000] ;  /* 0x00400000b750783b */ /* 0x000eee0000004200 */
[C---:B------:R-:W-:Y:S04]  /*13100*/  HMMA.16816.F32 R20, R72.reuse, R84, R20 ;  /* 0x000000544814723c */ /* 0x040fe80000001814 */
[--C-:B--2---:R-:W-:Y:S04]  /*13110*/  FFMA.FTZ R0, R208, c[0x0][0x2d0], -R69.reuse ;  /* 0x0000b400d0007a23 */ /* 0x104fe80000010845 */
[C---:B------:R-:W-:Y:S01]  /*13120*/  HMMA.16816.F32 R24, R72.reuse, R86, R24 ;  /* 0x000000564818723c */ /* 0x040fe20000001818 */
[----:B------:R-:W2:Y:S01]  /*13130*/  LDSM.16.MT88.4 R84, [R185+0x4000] ;  /* 0x00400000b954783b */ /* 0x000ea20000004200 */
[----:B------:R4:W5:Y:S06]  /*13140*/  MUFU.EX2 R147, R0 ;  /* 0x0000000000937308 */ /* 0x00096c0000000800 */
[C---:B-1----:R-:W-:Y:S08]  /*13150*/  HMMA.16816.F32 R28, R72.reuse, R76, R28 ;  /* 0x0000004c481c723c */ /* 0x042ff0000000181c */
[C---:B------:R-:W-:Y:S01]  /*13160*/  HMMA.16816.F32 R32, R72.reuse, R78, R32 ;  /* 0x0000004e4820723c */ /* 0x040fe20000001820 */
[----:B------:R-:W1:Y:S07]  /*13170*/  LDSM.16.MT88.4 R76, [R184+0x4000] ;  /* 0x00400000b84c783b */ /* 0x000e6e0000004200 */
[C---:B---3--:R-:W-:Y:S04]  /*13180*/  HMMA.16816.F32 R36, R72.reuse, R80, R36 ;  /* 0x000000504824723c */ /* 0x048fe80000001824 */
[--C-:B----4-:R-:W-:Y:S04]  /*13190*/  FFMA.FTZ R0, R213, c[0x0][0x2d0], -R69.reuse ;  /* 0x0000b400d5007a23 */ /* 0x110fe80000010845 */
[C---:B------:R-:W-:Y:S01]  /*131a0*/  HMMA.16816.F32 R40, R72.reuse, R82, R40 ;  /* 0x000000524828723c */ /* 0x040fe20000001828 */
[----:B------:R-:W3:Y:S01]  /*131b0*/  LDSM.16.MT88.4 R80, [R186+0x4000] ;  /* 0x00400000ba50783b */ /* 0x000ee20000004200 */
[----:B------:R4:W-:Y:S06]  /*131c0*/  MUFU.EX2 R142, R0 ;  /* 0x00000000008e7308 */ /* 0x0009ec0000000800 */
[C---:B--2---:R-:W-:Y:S08]  /*131d0*/  HMMA.16816.F32 R44, R72.reuse, R84, R44 ;  /* 0x00000054482c723c */ /* 0x044ff0000000182c */
[C---:B------:R-:W-:Y:S01]  /*131e0*/  HMMA.16816.F32 R48, R72.reuse, R86, R48 ;  /* 0x000000564830723c */ /* 0x040fe20000001830 */
[----:B------:R-:W2:Y:S07]  /*131f0*/  LDSM.16.MT88.4 R84, [R183+0x1800] ;  /* 0x00180000b754783b */ /* 0x000eae0000004200 */
[C---:B-1----:R-:W-:Y:S04]  /*13200*/  HMMA.16816.F32 R52, R72.reuse, R76, R52 ;  /* 0x0000004c4834723c */ /* 0x042fe80000001834 */
[--C-:B----4-:R-:W-:Y:S04]  /*13210*/  FFMA.FTZ R0, R214, c[0x0][0x2d0], -R69.reuse ;  /* 0x0000b400d6007a23 */ /* 0x110fe80000010845 */
[----:B------:R1:W-:Y:S01]  /*13220*/  MUFU.EX2 R141, R0 ;  /* 0x00000000008d7308 */ /* 0x0003e20000000800 */
[C---:B------:R-:W-:Y:S01]  /*13230*/  HMMA.16816.F32 R56, R72.reuse, R78, R56 ;  /* 0x0000004e4838723c */ /* 0x040fe20000001838 */
[----:B------:R-:W4:Y:S07]  /*13240*/  LDSM.16.MT88.4 R76, [R185+0x1800] ;  /* 0x00180000b94c783b */ /* 0x000f2e0000004200 */
[C---:B---3--:R-:W-:Y:S08]  /*13250*/  HMMA.16816.F32 R60, R72.reuse, R80, R60 ;  /* 0x00000050483c723c */ /* 0x048ff0000000183c */
[----:B------:R-:W-:Y:S01]  /*13260*/  HMMA.16816.F32 R64, R72, R82, R64 ;  /* 0x000000524840723c */ /* 0x000fe20000001840 */
[----:B------:R-:W3:Y:S06]  /*13270*/  LDSM.16.MT88.4 R80, [R186+0x1800] ;  /* 0x00180000ba50783b */ /* 0x000eec0000004200 */
[----:B------:R-:W-:Y:S01]  /*13280*/  F2FP.PACK_AB R72, R178, R177 ;  /* 0x000000b1b248723e */ /* 0x000fe200000000ff */
[--C-:B-1----:R-:W-:Y:S01]  /*13290*/  FFMA.FTZ R0, R215, c[0x0][0x2d0], -R69.reuse ;  /* 0x0000b400d7007a23 */ /* 0x102fe20000010845 */
[----:B------:R-:W-:Y:S03]  /*132a0*/  F2FP.PACK_AB R74, R151, R176 ;  /* 0x000000b0974a723e */ /* 0x000fe600000000ff */
[----:B------:R-:W-:Y:S01]  /*132b0*/  F2FP.PACK_AB R73, R149, R150 ;  /* 0x000000969549723e */ /* 0x000fe200000000ff */
[----:B------:R1:W-:Y:S01]  /*132c0*/  MUFU.EX2 R140, R0 ;  /* 0x00000000008c7308 */ /* 0x0003e20000000800 */
[----:B-----5:R-:W-:Y:S07]  /*132d0*/  F2FP.PACK_AB R75, R147, R148 ;  /* 0x00000094934b723e */ /* 0x020fee00000000ff */
[C---:B--2---:R-:W-:Y:S08]  /*132e0*/  HMMA.16816.F32 R4, R72.reuse, R84, R4 ;  /* 0x000000544804723c */ /* 0x044ff00000001804 */
[C---:B------:R-:W-:Y:S01]  /*132f0*/  HMMA.16816.F32 R8, R72.reuse, R86, R8 ;  /* 0x000000564808723c */ /* 0x040fe20000001808 */
[----:B------:R-:W2:Y:S07]  /*13300*/  LDSM.16.MT88.4 R84, [R183+0x4800] ;  /* 0x00480000b754783b */ /* 0x000eae0000004200 */
[C---:B----4-:R-:W-:Y:S04]  /*13310*/  HMMA.16816.F32 R12, R72.reuse, R76, R12 ;  /* 0x0000004c480c723c */ /* 0x050fe8000000180c */
[--C-:B-1----:R-:W-:Y:S04]  /*13320*/  FFMA.FTZ R0, R216, c[0x0][0x2d0], -R69.reuse ;  /* 0x0000b400d8007a23 */ /* 0x102fe80000010845 */
        /* <DEDUP_REMOVED lines=8> */
[--C-:B------:R-:W-:Y:S02]  /*133b0*/  FFMA.FTZ R70, R212, c[0x0][0x2d0], -R69.reuse ;  /* 0x0000b400d4467a23 */ /* 0x100fe40000010845 */
[C---:B------:R-:W-:Y:S01]  /*133c0*/  HMMA.16816.F32 R32, R72.reuse, R82, R32 ;  /* 0x000000524820723c */ /* 0x040fe20000001820 */
[----:B------:R-:W3:Y:S01]  /*133d0*/  LDSM.16.MT88.4 R80, [R186+0x4800] ;  /* 0x00480000ba50783b */ /* 0x000ee20000004200 */
[----:B------:R-:W4:Y:S02]  /*133e0*/  MUFU.EX2 R133, R70 ;  /* 0x0000004600857308 */ /* 0x000f240000000800 */
[----:B------:R-:W-:Y:S02]  /*133f0*/  FADD.FTZ R0, R102, R0 ;  /* 0x0000000066007221 */ /* 0x000fe40000010000 */
[----:B------:R-:W-:Y:S02]  /*13400*/  FFMA.FTZ R69, R209, c[0x0][0x2d0], -R69 ;  /* 0x0000b400d1457a23 */ /* 0x000fe40000010845 */
[C---:B--2---:R-:W-:Y:S04]  /*13410*/  HMMA.16816.F32 R36, R72.reuse, R84, R36 ;  /* 0x000000544824723c */ /* 0x044fe80000001824 */
[----:B------:R-:W-:Y:S01]  /*13420*/  FADD.FTZ R0, R106, R0 ;  /* 0x000000006a007221 */ /* 0x000fe20000010000 */
[----:B------:R-:W2:Y:S01]  /*13430*/  MUFU.EX2 R70, R69 ;  /* 0x0000004500467308 */ /* 0x000ea20000000800 */
[----:B------:R-:W-:Y:S02]  /*13440*/  LDSM.16.MT88.4 R104, [R185+0x2800] ;  /* 0x00280000b968783b */ /* 0x000fe40000004200 */
[C---:B------:R-:W-:Y:S04]  /*13450*/  HMMA.16816.F32 R40, R72.reuse, R86, R40 ;  /* 0x000000564828723c */ /* 0x040fe80000001828 */
[----:B------:R-:W-:Y:S02]  /*13460*/  FADD.FTZ R0, R103, R0 ;  /* 0x0000000067007221 */ /* 0x000fe40000010000 */
[----:B------:R-:W-:Y:S02]  /*13470*/  LDSM.16.MT88.4 R84, [R185+0x2000] ;  /* 0x00200000b954783b */ /* 0x000fe40000004200 */
[C---:B-1----:R-:W-:Y:S04]  /*13480*/  HMMA.16816.F32 R44, R72.reuse, R76, R44 ;  /* 0x0000004c482c723c */ /* 0x042fe8000000182c */
[----:B----4-:R-:W-:Y:S04]  /*13490*/  F2FP.PACK_AB R129, R133, R134 ;  /* 0x000000868581723e */ /* 0x010fe800000000ff */
[C---:B------:R-:W-:Y:S01]  /*134a0*/  HMMA.16816.F32 R48, R72.reuse, R78, R48 ;  /* 0x0000004e4830723c */ /* 0x040fe20000001830 */
[----:B------:R-:W1:Y:S03]  /*134b0*/  LDSM.16.MT88.4 R76, [R183+0x2000] ;  /* 0x00200000b74c783b */ /* 0x000e660000004200 */
[----:B--2---:R-:W-:Y:S01]  /*134c0*/  F2FP.PACK_AB R131, R70, R132 ;  /* 0x000000844683723e */ /* 0x004fe200000000ff */
[----:B------:R-:W-:Y:S03]  /*134d0*/  FADD.FTZ R69, R109, R0 ;  /* 0x000000006d457221 */ /* 0x000fe60000010000 */
[C---:B-----5:R-:W-:Y:S04]  /*134e0*/  HMMA.16816.F32 R52, R72.reuse, R88, R52 ;  /* 0x000000584834723c */ /* 0x060fe80000001834 */
[----:B------:R-:W-:Y:S02]  /*134f0*/  FADD.FTZ R0, R194, R2 ;  /* 0x00000002c2007221 */ /* 0x000fe40000010000 */
[----:B------:R-:W-:Y:S01]  /*13500*/  FADD.FTZ R2, R193, R69 ;  /* 0x00000045c1027221 */ /* 0x000fe20000010000 */
[----:B------:R-:W-:Y:S01]  /*13510*/  MOV R69, R68 ;  /* 0x0000004400457202 */ /* 0x000fe20000000f00 */
[C---:B------:R-:W-:Y:S01]  /*13520*/  HMMA.16816.F32 R56, R72.reuse, R90, R56 ;  /* 0x0000005a4838723c */ /* 0x040fe20000001838 */
[----:B------:R-:W2:Y:S03]  /*13530*/  LDSM.16.MT88.4 R88, [R184+0x2000] ;  /* 0x00200000b858783b */ /* 0x000ea60000004200 */
[----:B------:R-:W-:Y:S02]  /*13540*/  FADD.FTZ R0, R196, R0 ;  /* 0x00000000c4007221 */ /* 0x000fe40000010000 */
[----:B------:R-:W-:Y:S02]  /*13550*/  FADD.FTZ R2, R179, R2 ;  /* 0x00000002b3027221 */ /* 0x000fe40000010000 */
[C---:B---3--:R-:W-:Y:S04]  /*13560*/  HMMA.16816.F32 R60, R72.reuse, R80, R60 ;  /* 0x00000050483c723c */ /* 0x048fe8000000183c */
[----:B------:R-:W-:Y:S02]  /*13570*/  FADD.FTZ R0, R177, R0 ;  /* 0x00000000b1007221 */ /* 0x000fe40000010000 */
[----:B------:R-:W-:Y:S02]  /*13580*/  FADD.FTZ R2, R150, R2 ;  /* 0x0000000296027221 */ /* 0x000fe40000010000 */
[----:B------:R-:W-:Y:S01]  /*13590*/  HMMA.16816.F32 R64, R72, R82, R64 ;  /* 0x000000524840723c */ /* 0x000fe20000001840 */
[----:B------:R-:W-:Y:S03]  /*135a0*/  LDSM.16.MT88.4 R80, [R185+0x5000] ;  /* 0x00500000b950783b */ /* 0x000fe60000004200 */
[----:B------:R-:W-:Y:S02]  /*135b0*/  FADD.FTZ R0, R178, R0 ;  /* 0x00000000b2007221 */ /* 0x000fe40000010000 */
[----:B------:R-:W-:Y:S01]  /*135c0*/  FADD.FTZ R2, R149, R2 ;  /* 0x0000000295027221 */ /* 0x000fe20000010000 */
        /* <DEDUP_REMOVED lines=11> */
[----:B------:R-:W-:Y:S02]  /*13680*/  FADD.FTZ R0, R145, R0 ;  /* 0x0000000091007221 */ /* 0x000fe40000010000 */
[----:B------:R-:W-:Y:S01]  /*13690*/  FADD.FTZ R2, R141, R2 ;  /* 0x000000028d027221 */ /* 0x000fe20000010000 */
[C---:B------:R-:W-:Y:S01]  /*136a0*/  HMMA.16816.F32 R8, R72.reuse, R78, R8 ;  /* 0x0000004e4808723c */ /* 0x040fe20000001808 */
[----:B------:R-:W1:Y:S03]  /*136b0*/  LDSM.16.MT88.4 R76, [R183+0x5000] ;  /* 0x00500000b74c783b */ /* 0x000e660000004200 */
[----:B------:R-:W-:Y:S02]  /*136c0*/  FADD.FTZ R0, R146, R0 ;  /* 0x0000000092007221 */ /* 0x000fe40000010000 */
[----:B------:R-:W-:Y:S02]  /*136d0*/  FADD.FTZ R2, R140, R2 ;  /* 0x000000028c027221 */ /* 0x000fe40000010000 */
[C---:B------:R-:W-:Y:S04]  /*136e0*/  HMMA.16816.F32 R12, R72.reuse, R84, R12 ;  /* 0x00000054480c723c */ /* 0x040fe8000000180c */
[----:B------:R-:W-:Y:S04]  /*136f0*/  FADD.FTZ R0, R144, R0 ;  /* 0x0000000090007221 */ /* 0x000fe80000010000 */
        /* <DEDUP_REMOVED lines=44> */
[----:B------:R-:W-:Y:S01]  /*139c0*/  IADD3 R0, R199, -0x1, RZ ;  /* 0xffffffffc7007810 */ /* 0x000fe20007ffe0ff */
[----:B------:R-:W-:Y:S02]  /*139d0*/  FADD.FTZ R227, R136, R4 ;  /* 0x0000000488e37221 */ /* 0x000fe40000010000 */
[----:B------:R-:W-:Y:S03]  /*139e0*/  FADD.FTZ R228, R70, R2 ;  /* 0x0000000246e47221 */ /* 0x000fe60000010000 */
[----:B------:R-:W-:Y:S02]  /*139f0*/  MOV R199, R0 ;  /* 0x0000000000c77202 */ /* 0x000fe40000000f00 */
[----:B------:R-:W-:Y:S01]  /*13a00*/  MOV R70, R3 ;  /* 0x0000000300467202 */ /* 0x000fe20000000f00 */
[----:B------:R-:W-:-:S05]  /*13a10*/  @P0 BRA `(.L_x_769) ;  /* 0xffffb8e000000947 */ /* 0x000fca000383ffff */
.L_x_751:
[----:B------:R-:W-:Y:S05]  /*13a20*/  BRA.DIV ~URZ, `(.L_x_770) ;  /* 0x000067d27f007947 */ /* 0x000fea000b800000 */
[----:B------:R1:W2:Y:S02]  /*13a30*/  SHFL.BFLY PT, R0, R227, 0x2, 0x1f ;  /* 0x0c401f00e3007f89 */ /* 0x0002a400000e0000 */
.L_x_864:
[----:B--2---:R-:W-:Y:S01]  /*13a40*/  FADD.FTZ R6, R0, R227 ;  /* 0x000000e300067221 */ /* 0x004fe20000010000 */
[----:B------:R-:W-:Y:S05]  /*13a50*/  BRA.DIV ~URZ, `(.L_x_771) ;  /* 0x000067f27f007947 */ /* 0x000fea000b800000 */
[----:B------:R-:W2:Y:S04]  /*13a60*/  SHFL.BFLY PT, R0, R228, 0x2, 0x1f ;  /* 0x0c401f00e4007f89 */ /* 0x000ea800000e0000 */
[----:B------:R-:W3:Y:S01]  /*13a70*/  SHFL.BFLY PT, R2, R6, 0x1, 0x1f ;  /* 0x0c201f0006027f89 */ /* 0x000ee200000e0000 */
[----:B--2---:R-:W-:-:S02]  /*13a80*/  FADD.FTZ R4, R0, R228 ;  /* 0x000000e400047221 */ /* 0x004fc40000010000 */
[----:B---3--:R-:W-:-:S03]  /*13a90*/  FADD.FTZ R6, R6, R2 ;  /* 0x0000000206067221 */ /* 0x008fc60000010000 */
[----:B------:R2:W3:Y:S04]  /*13aa0*/  SHFL.BFLY PT, R3, R4, 0x1, 0x1f ;  /* 0x0c201f0004037f89 */ /* 0x0004e800000e0000 */
.L_x_865:
[----:B------:R-:W-:Y:S01]  /*13ab0*/  FSETP.NE.FTZ.AND P1, PT, R6, RZ, PT ;  /* 0x000000ff0600720b */ /* 0x000fe20003f35000 */
[----:B---3--:R-:W-:Y:S01]  /*13ac0*/  FADD.FTZ R3, R3, R4 ;  /* 0x0000000403037221 */ /* 0x008fe20000010000 */
[----:B------:R-:W-:Y:S02]  /*13ad0*/  MOV R2, RZ ;  /* 0x000000ff00027202 */ /* 0x000fe40000000f00 */
[----:B------:R-:W-:Y:S02]  /*13ae0*/  MOV R0, RZ ;  /* 0x000000ff00007202 */ /* 0x000fe40000000f00 */
[----:B------:R-:W-:Y:S02]  /*13af0*/  FSETP.NE.FTZ.AND P0, PT, R3, RZ, PT ;  /* 0x000000ff0300720b */ /* 0x000fe40003f15000 */
[----:B------:R-:W-:Y:S02]  /*13b00*/  MOV R23, 0xff800000 ;  /* 0xff80000000177802 */ /* 0x000fe40000000f00 */
[----:B------:R-:W-:-:S03]  /*13b10*/  MOV R22, 0xff800000 ;  /* 0xff80000000167802 */ /* 0x000fc60000000f00 */
[----:B------:R-:W3:Y:S01]  /*13b20*/  @P1 MUFU.LG2 R7, R6 ;  /* 0x0000000600071308 */ /* 0x000ee20000000c00 */
[----:B--2---:R-:W-:-:S05]  /*13b30*/  @P1 MOV R4, 0x3f317218 ;  /* 0x3f31721800041802 */ /* 0x004fca0000000f00 */
[----:B------:R-:W-:Y:S02]  /*13b40*/  @P1 FMUL.FTZ R4, R4, c[0x0][0x2d0] ;  /* 0x0000b40004041a20 */ /* 0x000fe40000410000 */
[----:B------:R-:W2:Y:S01]  /*13b50*/  @P1 MUFU.RCP R2, R6 ;  /* 0x0000000600021308 */ /* 0x000ea20000001000 */
[----:B---3--:R-:W-:-:S07]  /*13b60*/  @P1 FMUL.FTZ R7, R7, 0.69314718246459960938 ;  /* 0x3f31721807071820 */ /* 0x008fce0000410000 */
[----:B------:R-:W3:Y:S01]  /*13b70*/  @P0 MUFU.RCP R0, R3 ;  /* 0x0000000300000308 */ /* 0x000ee20000001000 */
[----:B------:R-:W-:Y:S01]  /*13b80*/  @P1 FFMA.FTZ R23, R4, R68, R7 ;  /* 0x0000004404171223 */ /* 0x000fe20000010007 */
[----:B------:R-:W-:Y:S01]  /*13b90*/  MOV R4, 0x1 ;  /* 0x0000000100047802 */ /* 0x000fe20000000f00 */
        /* <DEDUP_REMOVED lines=31> */
[----:B------:R-:W-:Y:S02]  /*13d90*/  FMUL.FTZ R25, R2, R65 ;  /* 0x0000004102197220 */ /* 0x000fe40000410000 */
[----:B------:R2:W4:Y:S01]  /*13da0*/  @P0 MUFU.LG2 R2, R3 ;  /* 0x0000000300020308 */ /* 0x0005220000000c00 */
[C---:B---3--:R-:W-:Y:S02]  /*13db0*/  FMUL.FTZ R60, R0.reuse, R86 ;  /* 0x00000056003c7220 */ /* 0x048fe40000410000 */
[C---:B------:R-:W-:Y:S02]  /*13dc0*/  FMUL.FTZ R61, R0.reuse, R87 ;  /* 0x00000057003d7220 */ /* 0x040fe40000410000 */
[----:B------:R-:W-:-:S02]  /*13dd0*/  FMUL.FTZ R86, R0, R74 ;  /* 0x0000004a00567220 */ /* 0x000fc40000410000 */
[C---:B------:R-:W-:Y:S02]  /*13de0*/  FMUL.FTZ R87, R0.reuse, R75 ;  /* 0x0000004b00577220 */ /* 0x040fe40000410000 */
[C---:B------:R-:W-:Y:S02]  /*13df0*/  FMUL.FTZ R74, R0.reuse, R54 ;  /* 0x00000036004a7220 */ /* 0x040fe40000410000 */
[C---:B------:R-:W-:Y:S02]  /*13e00*/  FMUL.FTZ R75, R0.reuse, R55 ;  /* 0x00000037004b7220 */ /* 0x040fe40000410000 */
[C---:B------:R-:W-:Y:S02]  /*13e10*/  FMUL.FTZ R84, R0.reuse, R118 ;  /* 0x0000007600547220 */ /* 0x040fe40000410000 */
[----:B------:R-:W-:Y:S01]  /*13e20*/  FMUL.FTZ R85, R0, R119 ;  /* 0x0000007700557220 */ /* 0x000fe20000410000 */
[----:B--2---:R-:W-:Y:S01]  /*13e30*/  @P0 MOV R3, 0x3f317218 ;  /* 0x3f31721800030802 */ /* 0x004fe20000000f00 */
[----:B----4-:R-:W-:-:S02]  /*13e40*/  @P0 FMUL.FTZ R2, R2, 0.69314718246459960938 ;  /* 0x3f31721802020820 */ /* 0x010fc40000410000 */
[C---:B------:R-:W-:Y:S02]  /*13e50*/  FMUL.FTZ R64, R0.reuse, R114 ;  /* 0x0000007200407220 */ /* 0x040fe40000410000 */
[----:B------:R-:W-:Y:S02]  /*13e60*/  @P0 FMUL.FTZ R3, R3, c[0x0][0x2d0] ;  /* 0x0000b40003030a20 */ /* 0x000fe40000410000 */
        /* <DEDUP_REMOVED lines=25> */
.L_x_692:
[----:B------:R-:W2:Y:S01]  /*14000*/  S2R R2, SR_TID.X ;  /* 0x0000000000027919 */ /* 0x000ea20000002100 */
[----:B------:R-:W-:Y:S01]  /*14010*/  BSSY B0, `(.L_x_772) ;  /* 0x0000010000007945 */ /* 0x000fe20003800000 */
[----:B--2---:R-:W-:-:S13]  /*14020*/  LOP3.LUT P0, RZ, R2, 0xff, RZ, 0xc0, !PT ;  /* 0x000000ff02ff7812 */ /* 0x004fda000780c0ff */
[----:B------:R-:W-:Y:S05]  /*14030*/  @P0 BRA `(.L_x_773) ;  /* 0x000000d000000947 */ /* 0x000fea0003800000 */
[----:B------:R-:W2:Y:S01]  /*14040*/  S2R R4, SR_LANEID ;  /* 0x0000000000047919 */ /* 0x000ea20000000000 */
        /* <DEDUP_REMOVED lines=11> */
[----:B---3--:R-:W-:-:S06]  /*14100*/  IADD3 R248, R3, c[0x0][0xc], R2 ;  /* 0x0000030003f87a10 */ /* 0x008fcc0007ffe002 */
.L_x_773:
[----:B------:R-:W-:Y:S05]  /*14110*/  BSYNC B0 ;  /* 0x0000000000007941 */ /* 0x000fea0003800000 */
.L_x_772:
[----:B------:R-:W-:Y:S01]  /*14120*/  PRMT R0, R0, 0x9910, RZ ;  /* 0x0000991000007816 */ /* 0x000fe200000000ff */
[----:B------:R-:W-:Y:S01]  /*14130*/  BSSY B1, `(.L_x_774) ;  /* 0x00002d9000017945 */ /* 0x000fe20003800000 */
[----:B------:R-:W-:Y:S02]  /*14140*/  IMAD.MOV.U32 R62, RZ, RZ, R248 ;  /* 0x000000ffff3e7224 */ /* 0x000fe400078e00f8 */
[----:B------:R-:W-:-:S13]  /*14150*/  ISETP.NE.AND P0, PT, R0, RZ, PT ;  /* 0x000000ff0000720c */ /* 0x000fda0003f05270 */
[----:B------:R-:W-:Y:S05]  /*14160*/  @!P0 BRA `(.L_x_775) ;  /* 0x0000220000008947 */ /* 0x000fea0003800000 */
[----:B------:R-:W2:Y:S04]  /*14170*/  LDL R12, [R1] ;  /* 0x00000000010c7983 */ /* 0x000ea80000100800 */
        /* <DEDUP_REMOVED lines=8> */
[----:B------:R-:W-:Y:S01]  /*14200*/  F2FP.PACK_AB R0, R71, R70 ;  /* 0x000000464700723e */ /* 0x000fe200000000ff */
[----:B------:R-:W-:Y:S01]  /*14210*/  IMAD.MOV.U32 R15, RZ, RZ, c[0x0][0x388] ;  /* 0x0000e200ff0f7624 */ /* 0x000fe200078e00ff */
[----:B------:R-:W-:Y:S01]  /*14220*/  BAR.SYNC.DEFER_BLOCKING 0x1, 0x100 ;  /* 0x0044000000007b1d */ /* 0x000fe20000010000 */
[----:B------:R-:W-:-:S02]  /*14230*/  F2FP.PACK_AB R2, R85, R84 ;  /* 0x000000545502723e */ /* 0x000fc400000000ff */
[----:B------:R-:W-:Y:S02]  /*14240*/  F2FP.PACK_AB R3, R27, R26 ;  /* 0x0000001a1b03723e */ /* 0x000fe400000000ff */
[----:B------:R-:W-:Y:S02]  /*14250*/  F2FP.PACK_AB R4, R57, R56 ;  /* 0x000000383904723e */ /* 0x000fe400000000ff */
[----:B------:R-:W-:Y:S02]  /*14260*/  ISETP.NE.U32.AND P0, PT, RZ, c[0x0][0x508], PT ;  /* 0x00014200ff007a0c */ /* 0x000fe40003f05070 */
[----:B------:R-:W-:Y:S02]  /*14270*/  ISETP.NE.U32.AND P2, PT, RZ, c[0x0][0x500], PT ;  /* 0x00014000ff007a0c */ /* 0x000fe40003f45070 */
[----:B------:R-:W-:Y:S02]  /*14280*/  ISETP.NE.AND.EX P1, PT, RZ, c[0x0][0x50c], PT, P0 ;  /* 0x00014300ff007a0c */ /* 0x000fe40003f25300 */
[----:B------:R-:W-:Y:S01]  /*14290*/  ISETP.NE.AND.EX P2, PT, RZ, c[0x0][0x504], PT, P2 ;  /* 0x00014100ff007a0c */ /* 0x000fe20003f45320 */
[----:B--2---:R2:W-:Y:S04]  /*142a0*/  STS [R12], R0 ;  /* 0x000000000c007388 */ /* 0x0045e80000000800 */
[----:B------:R1:W-:Y:S04]  /*142b0*/  STS [R12+0x400], R2 ;  /* 0x000400020c007388 */ /* 0x0003e80000000800 */
[----:B---3--:R3:W-:Y:S01]  /*142c0*/  STS [R5], R3 ;  /* 0x0000000305007388 */ /* 0x0087e20000000800 */
[----:B--2---:R-:W-:-:S02]  /*142d0*/  F2FP.PACK_AB R0, R65, R64 ;  /* 0x000000404100723e */ /* 0x004fc400000000ff */
[----:B-1----:R-:W-:-:S03]  /*142e0*/  F2FP.PACK_AB R2, R29, R28 ;  /* 0x0000001c1d02723e */ /* 0x002fc600000000ff */
        /* <DEDUP_REMOVED lines=21> */
[----:B------:R3:W-:Y:S04]  /*14440*/  STS [R8], R4 ;  /* 0x0000000408007388 */ /* 0x0007e80000000800 */
[----:B------:R4:W-:Y:S01]  /*14450*/  STS [R8+0x400], R2 ;  /* 0x0004000208007388 */ /* 0x0009e20000000800 */
[----:B-1----:R-:W-:Y:S02]  /*14460*/  F2FP.PACK_AB R0, R69, R68 ;  /* 0x000000444500723e */ /* 0x002fe400000000ff */
[----:B--2---:R-:W-:-:S03]  /*14470*/  F2FP.PACK_AB R3, R41, R40 ;  /* 0x000000282903723e */ /* 0x004fc600000000ff */
[----:B------:R1:W-:Y:S01]  /*14480*/  STS [R12+0x4000], R0 ;  /* 0x004000000c007388 */ /* 0x0003e20000000800 */
[----:B---3--:R-:W-:Y:S02]  /*14490*/  F2FP.PACK_AB R4, R61, R60 ;  /* 0x0000003c3d04723e */ /* 0x008fe400000000ff */
[----:B----4-:R-:W-:-:S03]  /*144a0*/  F2FP.PACK_AB R2, R83, R82 ;  /* 0x000000525302723e */ /* 0x010fc600000000ff */
[----:B------:R2:W-:Y:S04]  /*144b0*/  STS [R12+0x4400], R4 ;  /* 0x004400040c007388 */ /* 0x0005e80000000800 */
[----:B------:R3:W-:Y:S04]  /*144c0*/  STS [R5+0x4000], R3 ;  /* 0x0040000305007388 */ /* 0x0007e80000000800 */
[----:B------:R4:W-:Y:S01]  /*144d0*/  STS [R5+0x4400], R2 ;  /* 0x0044000205007388 */ /* 0x0009e20000000800 */
[----:B-1----:R-:W-:-:S05]  /*144e0*/  F2FP.PACK_AB R0, R43, R42 ;  /* 0x0000002a2b00723e */ /* 0x002fca00000000ff */
[----:B------:R1:W-:Y:S01]  /*144f0*/  STS [R11+0x4000], R0 ;  /* 0x004000000b007388 */ /* 0x0003e20000000800 */
[----:B--2---:R-:W-:Y:S02]  /*14500*/  F2FP.PACK_AB R4, R79, R78 ;  /* 0x0000004e4f04723e */ /* 0x004fe400000000ff */
[----:B---3--:R-:W-:-:S03]  /*14510*/  F2FP.PACK_AB R3, R87, R86 ;  /* 0x000000565703723e */ /* 0x008fc600000000ff */
[----:B------:R2:W-:Y:S01]  /*14520*/  STS [R11+0x4400], R4 ;  /* 0x004400040b007388 */ /* 0x0005e20000000800 */
[----:B----4-:R-:W-:Y:S02]  /*14530*/  F2FP.PACK_AB R5, R47, R46 ;  /* 0x0000002e2f05723e */ /* 0x010fe400000000ff */
[----:B------:R-:W-:-:S03]  /*14540*/  F2FP.PACK_AB R2, R81, R80 ;  /* 0x000000505102723e */ /* 0x000fc600000000ff */
[----:B------:R-:W-:Y:S04]  /*14550*/  STS [R10+0x4000], R5 ;  /* 0x004000050a007388 */ /* 0x000fe80000000800 */
[----:B------:R3:W-:Y:S04]  /*14560*/  STS [R10+0x4400], R3 ;  /* 0x004400030a007388 */ /* 0x0007e80000000800 */
[----:B------:R4:W-:Y:S01]  /*14570*/  STS [R9+0x4000], R2 ;  /* 0x0040000209007388 */ /* 0x0009e20000000800 */
[----:B-1----:R-:W-:-:S05]  /*14580*/  F2FP.PACK_AB R0, R75, R74 ;  /* 0x0000004a4b00723e */ /* 0x002fca00000000ff */
[----:B------:R1:W-:Y:S01]  /*14590*/  STS [R9+0x4400], R0 ;  /* 0x0044000009007388 */ /* 0x0003e20000000800 */
[----:B--2---:R-:W-:-:S05]  /*145a0*/  F2FP.PACK_AB R4, R73, R72 ;  /* 0x000000484904723e */ /* 0x004fca00000000ff */
[----:B------:R2:W-:Y:S01]  /*145b0*/  STS [R7+0x4000], R4 ;  /* 0x0040000407007388 */ /* 0x0005e20000000800 */
[----:B---3--:R-:W-:Y:S02]  /*145c0*/  F2FP.PACK_AB R3, R59, R58 ;  /* 0x0000003a3b03723e */ /* 0x008fe400000000ff */
[----:B----4-:R-:W-:-:S03]  /*145d0*/  F2FP.PACK_AB R2, R49, R48 ;  /* 0x000000303102723e */ /* 0x010fc600000000ff */
[----:B------:R3:W-:Y:S04]  /*145e0*/  STS [R7+0x4400], R3 ;  /* 0x0044000307007388 */ /* 0x0007e80000000800 */
[----:B------:R4:W-:Y:S01]  /*145f0*/  STS [R6+0x4000], R2 ;  /* 0x0040000206007388 */ /* 0x0009e20000000800 */
[----:B-1----:R-:W-:-:S05]  /*14600*/  F2FP.PACK_AB R0, R55, R54 ;  /* 0x000000363700723e */ /* 0x002fca00000000ff */
[----:B------:R1:W-:Y:S01]  /*14610*/  STS [R6+0x4400], R0 ;  /* 0x0044000006007388 */ /* 0x0003e20000000800 */
[----:B--2---:R-:W-:Y:S01]  /*14620*/  IMAD.MOV.U32 R4, RZ, RZ, 0x4 ;  /* 0x00000004ff047424 */ /* 0x004fe200078e00ff */
[----:B---3--:R-:W-:Y:S01]  /*14630*/  F2FP.PACK_AB R3, R25, R24 ;  /* 0x000000181903723e */ /* 0x008fe200000000ff */
[----:B----4-:R-:W-:-:S04]  /*14640*/  IMAD.MOV.U32 R2, RZ, RZ, RZ ;  /* 0x000000ffff027224 */ /* 0x010fc800078e00ff */
[----:B------:R2:W-:Y:S01]  /*14650*/  STS [R8+0x4000], R3 ;  /* 0x0040000308007388 */ /* 0x0005e20000000800 */
[----:B-1----:R-:W-:Y:S01]  /*14660*/  F2FP.PACK_AB R0, R51, R50 ;  /* 0x000000323300723e */ /* 0x002fe200000000ff */
[----:B------:R-:W-:-:S04]  /*14670*/  @P1 IMAD.WIDE R6, R251, R4, c[0x0][0x508] ;  /* 0x00014200fb061625 */ /* 0x000fc800078e0204 */
[----:B------:R1:W-:Y:S01]  /*14680*/  STS [R8+0x4400], R0 ;  /* 0x0044000008007388 */ /* 0x0003e20000000800 */
[----:B------:R-:W-:-:S03]  /*14690*/  IMAD.WIDE R4, R251, R4, c[0x0][0x500] ;  /* 0x00014000fb047625 */ /* 0x000fc600078e0204 */
[----:B------:R-:W-:Y:S06]  /*146a0*/  BAR.SYNC.DEFER_BLOCKING 0x1, 0x100 ;  /* 0x0044000000007b1d */ /* 0x000fec0000010000 */
[----:B------:R1:W5:Y:S04]  /*146b0*/  @P1 LDG.E R15, [R6.64] ;  /* 0x00000006060f1981 */ /* 0x000368000c1e1900 */
[----:B------:R1:W5:Y:S01]  /*146c0*/  @P2 LDG.E R2, [R4.64] ;  /* 0x0000000604022981 */ /* 0x000362000c1e1900 */
[----:B------:R-:W-:-:S04]  /*146d0*/  ISETP.NE.AND P0, PT, R247, RZ, PT ;  /* 0x000000fff700720c */ /* 0x000fc80003f05270 */
[----:B--2---:R-:W-:Y:S01]  /*146e0*/  SEL R3, R247, c[0x0][0x3d4], P0 ;  /* 0x0000f500f7037a07 */ /* 0x004fe20000000000 */
[----:B------:R-:W-:Y:S05]  /*146f0*/  @P1 BRA `(.L_x_776) ;  /* 0x0000004000001947 */ /* 0x000fea0003800000 */
[----:B------:R-:W-:Y:S05]  /*14700*/  @!P2 BRA `(.L_x_776) ;  /* 0x000000300000a947 */ /* 0x000fea0003800000 */
[----:B-1----:R1:W2:Y:S04]  /*14710*/  LDG.E R0, [R4.64] ;  /* 0x0000000604007981 */ /* 0x0022a8000c1e1900 */
[----:B-1----:R-:W2:Y:S02]  /*14720*/  LDG.E R4, [R4.64+0x4] ;  /* 0x0000040604047981 */ /* 0x002ea4000c1e1900 */
[----:B--2--5:R-:W-:Y:S02]  /*14730*/  IADD3 R15, -R0, R4, RZ ;  /* 0x00000004000f7210 */ /* 0x024fe40007ffe1ff */
.L_x_776:
[----:B------:R-:W2:Y:S01]  /*14740*/  LDL R45, [R1+0x24] ;  /* 0x00002400012d7983 */ /* 0x000ea20000100800 */
[----:B------:R-:W-:Y:S01]  /*14750*/  IMAD.MOV.U32 R9, RZ, RZ, 0x368 ;  /* 0x00000368ff097424 */ /* 0x000fe200078e00ff */
[----:B------:R-:W-:Y:S01]  /*14760*/  ISETP.GT.AND P2, PT, R3, 0x1, PT ;  /* 0x000000010300780c */ /* 0x000fe20003f44270 */
[----:B-1----:R-:W-:Y:S01]  /*14770*/  IMAD.MOV.U32 R0, RZ, RZ, c[0x0][0x4e8] ;  /* 0x00013a00ff007624 */ /* 0x002fe200078e00ff */
[----:B------:R-:W-:Y:S01]  /*14780*/  ISETP.NE.U32.AND P0, PT, RZ, c[0x0][0x500], PT ;  /* 0x00014000ff007a0c */ /* 0x000fe20003f05070 */
[----:B------:R-:W-:Y:S01]  /*14790*/  IMAD.IADD R11, R246, 0x1, R244 ;  /* 0x00000001f60b7824 */ /* 0x000fe200078e02f4 */
[----:B------:R-:W-:Y:S01]  /*147a0*/  SEL R9, R9, 0x328, P2 ;  /* 0x0000032809097807 */ /* 0x000fe20001000000 */
[----:B------:R-:W1:Y:S01]  /*147b0*/  S2R R63, SR_TID.X ;  /* 0x00000000003f7919 */ /* 0x000e620000002100 */
[----:B------:R-:W-:-:S02]  /*147c0*/  ISETP.NE.AND P3, PT, R0, 0x1, PT ;  /* 0x000000010000780c */ /* 0x000fc40003f65270 */
[----:B------:R-:W3:Y:S01]  /*147d0*/  LDC.64 R6, c[0x0][R9+0x170] ;  /* 0x00005c0009067b82 */ /* 0x000ee20000000a00 */
[----:B------:R-:W-:Y:S02]  /*147e0*/  ISETP.NE.AND.EX P0, PT, RZ, c[0x0][0x504], PT, P0 ;  /* 0x00014100ff007a0c */ /* 0x000fe40003f05300 */
[----:B------:R-:W-:Y:S02]  /*147f0*/  SHF.R.S32.HI R3, RZ, 0x1f, R251 ;  /* 0x0000001fff037819 */ /* 0x000fe400000114fb */
[----:B------:R-:W-:Y:S02]  /*14800*/  SEL R0, R251, RZ, !P0 ;  /* 0x000000fffb007207 */ /* 0x000fe40004000000 */
[----:B------:R-:W-:Y:S01]  /*14810*/  SEL R4, R3, RZ, !P0 ;  /* 0x000000ff03047207 */ /* 0x000fe20004000000 */
[----:B------:R-:W4:Y:S01]  /*14820*/  LDC.64 R16, c[0x0][R9+0x168] ;  /* 0x00005a0009107b82 */ /* 0x000f220000000a00 */
[----:B------:R-:W-:Y:S02]  /*14830*/  LOP3.LUT R10, R250, 0xffff, RZ, 0xc0, !PT ;  /* 0x0000fffffa0a7812 */ /* 0x000fe400078ec0ff */
[----:B------:R-:W-:-:S05]  /*14840*/  @P3 IMAD.HI.U32 R8, R11, c[0x0][0x4ec], RZ ;  /* 0x00013b000b083a27 */ /* 0x000fca00078e00ff */
[----:B------:R3:W4:Y:S01]  /*14850*/  LDC.64 R18, c[0x0][R9+0x178] ;  /* 0x00005e0009127b82 */ /* 0x0007220000000a00 */
[----:B-1----:R-:W-:-:S07]  /*14860*/  SHF.R.S32.HI R44, RZ, 0x1f, R63 ;  /* 0x0000001fff2c7819 */ /* 0x002fce000001143f */
[----:B------:R1:W1:Y:S01]  /*14870*/  LDC.64 R20, c[0x0][R9+0x160] ;  /* 0x0000580009147b82 */ /* 0x0002620000000a00 */
[----:B------:R-:W-:-:S04]  /*14880*/  LEA.HI R44, R44, R63, RZ, 0x5 ;  /* 0x0000003f2c2c7211 */ /* 0x000fc800078f28ff */
[----:B------:R-:W-:-:S05]  /*14890*/  LOP3.LUT R44, R44, 0xffffffe0, RZ, 0xc0, !PT ;  /* 0xffffffe02c2c7812 */ /* 0x000fca00078ec0ff */
[----:B------:R-:W-:Y:S02]  /*148a0*/  IMAD.IADD R44, R63, 0x1, -R44 ;  /* 0x000000013f2c7824 */ /* 0x000fe400078e0a2c */
[----:B---3--:R-:W-:-:S04]  /*148b0*/  IMAD R3, R7, R0, RZ ;  /* 0x0000000007037224 */ /* 0x008fc800078e02ff */
[C---:B------:R-:W-:Y:S02]  /*148c0*/  IMAD R12, R6.reuse, R4, R3 ;  /* 0x00000004060c7224 */ /* 0x040fe400078e0203 */
[----:B------:R-:W-:-:S04]  /*148d0*/  IMAD.WIDE.U32 R4, R6, R0, RZ ;  /* 0x0000000006047225 */ /* 0x000fc800078e00ff */
[----:B----4-:R-:W-:-:S04]  /*148e0*/  IMAD.WIDE.U32 R6, R16, R10, RZ ;  /* 0x0000000a10067225 */ /* 0x010fc800078e00ff */
[----:B------:R-:W-:Y:S01]  /*148f0*/  IMAD.MOV.U32 R3, RZ, RZ, R11 ;  /* 0x000000ffff037224 */ /* 0x000fe200078e000b */
[----:B------:R-:W-:Y:S01]  /*14900*/  @P3 SHF.R.U32.HI R3, RZ, c[0x0][0x4f0], R8 ;  /* 0x00013c00ff033a19 */ /* 0x000fe20000011608 */
[----:B-1----:R-:W-:Y:S01]  /*14910*/  IMAD R9, R17, R10, RZ ;  /* 0x0000000a11097224 */ /* 0x002fe200078e02ff */
[----:B------:R-:W-:Y:S01]  /*14920*/  SEL R8, R249, RZ, P2 ;  /* 0x000000fff9087207 */ /* 0x000fe20001000000 */
[----:B------:R-:W-:Y:S01]  /*14930*/  IMAD.IADD R13, R5, 0x1, R12 ;  /* 0x00000001050d7824 */ /* 0x000fe200078e020c */
[--C-:B-----5:R-:W-:Y:S01]  /*14940*/  IADD3 R14, P1, P0, R4, R6, R2.reuse ;  /* 0x00000006040e7210 */ /* 0x120fe2000783e002 */
[----:B------:R-:W-:Y:S01]  /*14950*/  IMAD.IADD R4, R7, 0x1, R9 ;  /* 0x0000000107047824 */ /* 0x000fe200078e0209 */
[----:B------:R-:W-:Y:S01]  /*14960*/  SHF.R.S32.HI R12, RZ, 0x1f, R2 ;  /* 0x0000001fff0c7819 */ /* 0x000fe20000011402 */
[----:B------:R-:W-:Y:S02]  /*14970*/  IMAD R9, R19, R8, RZ ;  /* 0x0000000813097224 */ /* 0x000fe400078e02ff */
[----:B------:R-:W-:Y:S01]  /*14980*/  IMAD.MOV R5, RZ, RZ, -R3 ;  /* 0x000000ffff057224 */ /* 0x000fe200078e0a03 */
[----:B------:R-:W-:Y:S01]  /*14990*/  IADD3.X R13, R13, R4, R12, P1, P0 ;  /* 0x000000040d0d7210 */ /* 0x000fe20000fe040c */
[----:B------:R-:W-:-:S04]  /*149a0*/  IMAD.WIDE.U32 R6, R18, R8, RZ ;  /* 0x0000000812067225 */ /* 0x000fc800078e00ff */
        /* <DEDUP_REMOVED lines=11> */
[----:B------:R-:W-:Y:S02]  /*14a60*/  IMAD.MOV.U32 R7, RZ, RZ, c[0x0][0x4ac] ;  /* 0x00012b00ff077624 */ /* 0x000fe400078e00ff */
[----:B------:R-:W-:Y:S01]  /*14a70*/  IMAD.IADD R5, R5, 0x1, R3 ;  /* 0x0000000105057824 */ /* 0x000fe200078e0203 */
[----:B------:R-:W-:Y:S01]  /*14a80*/  LEA R3, P0, R4, R6, 0x2 ;  /* 0x0000000604037211 */ /* 0x000fe200078010ff */
[----:B------:R-:W-:Y:S01]  /*14a90*/  IMAD R9, R15, c[0x0][0x4e8], RZ ;  /* 0x00013a000f097a24 */ /* 0x000fe200078e02ff */
[----:B------:R-:W-:-:S03]  /*14aa0*/  SEL R7, R7, c[0x0][0x454], P2 ;  /* 0x0001150007077a07 */ /* 0x000fc60001000000 */
[----:B------:R-:W-:Y:S01]  /*14ab0*/  SHFL.IDX PT, R6, R3, RZ, 0x1c1f ;  /* 0x001c1fff03067589 */ /* 0x000fe200000e0000 */
[----:B------:R-:W-:Y:S02]  /*14ac0*/  LEA.HI.X R5, R4, R7, R5, 0x2, P0 ;  /* 0x0000000704057211 */ /* 0x000fe400000f1405 */
[----:B------:R-:W-:Y:S01]  /*14ad0*/  LOP3.LUT P0, RZ, R44, 0x3, RZ, 0xc0, !PT ;  /* 0x000000032cff7812 */ /* 0x000fe2000780c0ff */
[----:B------:R2:W-:Y:S04]  /*14ae0*/  SHFL.IDX PT, R4, R3, 0x1, 0x1c1f ;  /* 0x003c1f0003047f89 */ /* 0x0005e800000e0000 */
[----:B------:R-:W1:Y:S04]  /*14af0*/  SHFL.IDX PT, R7, R5, RZ, 0x1c1f ;  /* 0x001c1fff05077589 */ /* 0x000e6800000e0000 */
[----:B------:R-:W3:Y:S01]  /*14b00*/  SHFL.IDX PT, R5, R5, 0x1, 0x1c1f ;  /* 0x003c1f0005057f89 */ /* 0x000ee200000e0000 */
[----:B--2---:R-:W-:-:S05]  /*14b10*/  IMAD.IADD R3, R45, 0x1, R244 ;  /* 0x000000012d037824 */ /* 0x004fca00078e02f4 */
        /* <DEDUP_REMOVED lines=11> */
[----:B-1----:R-:W-:Y:S01]  /*14bd0*/  IMAD.WIDE.U32 R4, R2, c[0x0][0x3a0], RZ ;  /* 0x0000e80002047a25 */ /* 0x002fe200078e00ff */
[----:B------:R-:W-:Y:S01]  /*14be0*/  SHF.R.S32.HI R7, RZ, 0x1f, R0 ;  /* 0x0000001fff077819 */ /* 0x000fe20000011400 */
[----:B------:R1:W2:Y:S01]  /*14bf0*/  LDS.128 R16, [R195+0x80] ;  /* 0x00008000c3107984 */ /* 0x0002a20000000c00 */
[----:B------:R-:W-:Y:S01]  /*14c00*/  IADD3 R6, R44, R244, RZ ;  /* 0x000000f42c067210 */ /* 0x000fe20007ffe0ff */
[----:B------:R-:W-:-:S02]  /*14c10*/  IMAD R2, R2, c[0x0][0x3a4], R12 ;  /* 0x0000e90002027a24 */ /* 0x000fc400078e020c */
[----:B------:R1:W3:Y:S03]  /*14c20*/  LDS.128 R24, [R195+0x1080] ;  /* 0x00108000c3187984 */ /* 0x0002e60000000c00 */
[----:B------:R-:W-:Y:S01]  /*14c30*/  IADD3 R3, R5, R2, RZ ;  /* 0x0000000205037210 */ /* 0x000fe20007ffe0ff */
[----:B------:R1:W4:Y:S01]  /*14c40*/  LDS.128 R32, [R195+0x2080] ;  /* 0x00208000c3207984 */ /* 0x0003220000000c00 */
[----:B------:R-:W-:-:S03]  /*14c50*/  MOV R2, R4 ;  /* 0x0000000400027202 */ /* 0x000fc60000000f00 */
[----:B------:R1:W1:Y:S02]  /*14c60*/  LDS.128 R36, [R195+0x3080] ;  /* 0x00308000c3247984 */ /* 0x0002640000000c00 */
[----:B------:R-:W-:Y:S01]  /*14c70*/  IMAD.WIDE.U32 R4, R10, c[0x0][0x3e8], R2 ;  /* 0x0000fa000a047a25 */ /* 0x000fe200078e0002 */
[----:B------:R-:W-:Y:S01]  /*14c80*/  MOV R2, R6 ;  /* 0x0000000600027202 */ /* 0x000fe20000000f00 */
[----:B------:R1:W1:Y:S02]  /*14c90*/  LDS.128 R12, [R195+0x4080] ;  /* 0x00408000c30c7984 */ /* 0x0002640000000c00 */
[----:B------:R-:W-:Y:S02]  /*14ca0*/  IMAD R3, R7, c[0x0][0x3f0], RZ ;  /* 0x0000fc0007037a24 */ /* 0x000fe400078e02ff */
[----:B------:R-:W-:Y:S01]  /*14cb0*/  @P3 IMAD.HI.U32 R7, R6, c[0x0][0x4ec], RZ ;  /* 0x00013b0006073a27 */ /* 0x000fe200078e00ff */
[----:B------:R1:W1:Y:S03]  /*14cc0*/  LDS.128 R20, [R195+0x5080] ;  /* 0x00508000c3147984 */ /* 0x0002660000000c00 */
[----:B------:R-:W-:Y:S01]  /*14cd0*/  IMAD R5, R10, c[0x0][0x3ec], R5 ;  /* 0x0000fb000a057a24 */ /* 0x000fe200078e0205 */
[----:B------:R1:W1:Y:S01]  /*14ce0*/  LDS.128 R28, [R195+0x6080] ;  /* 0x00608000c31c7984 */ /* 0x0002620000000c00 */
[----:B------:R-:W-:Y:S01]  /*14cf0*/  @P3 SHF.R.U32.HI R2, RZ, c[0x0][0x4f0], R7 ;  /* 0x00013c00ff023a19 */ /* 0x000fe20000011607 */
[----:B------:R-:W-:-:S02]  /*14d00*/  IMAD R7, R0, c[0x0][0x3f4], R3 ;  /* 0x0000fd0000077a24 */ /* 0x000fc400078e0203 */
[----:B------:R1:W1:Y:S01]  /*14d10*/  LDS.128 R40, [R195+0x7080] ;  /* 0x00708000c3287984 */ /* 0x0002620000000c00 */
[----:B------:R-:W-:Y:S01]  /*14d20*/  IMAD.WIDE.U32 R4, R0, c[0x0][0x3f0], R4 ;  /* 0x0000fc0000047a25 */ /* 0x000fe200078e0004 */
[----:B------:R-:W-:Y:S02]  /*14d30*/  SHF.R.S32.HI R3, RZ, 0x1f, R2 ;  /* 0x0000001fff037819 */ /* 0x000fe40000011402 */
[----:B------:R-:W-:Y:S02]  /*14d40*/  IADD3 R0, -R2, RZ, RZ ;  /* 0x000000ff02007210 */ /* 0x000fe40007ffe1ff */
[----:B------:R-:W-:Y:S01]  /*14d50*/  IADD3 R5, R5, R7, RZ ;  /* 0x0000000705057210 */ /* 0x000fe20007ffe0ff */
[----:B------:R-:W-:Y:S02]  /*14d60*/  IMAD R3, R3, c[0x0][0x3e0], RZ ;  /* 0x0000f80003037a24 */ /* 0x000fe400078e02ff */
[----:B------:R-:W-:Y:S02]  /*14d70*/  IMAD R0, R0, c[0x0][0x4e8], R6 ;  /* 0x00013a0000007a24 */ /* 0x000fe400078e0206 */
[----:B------:R-:W-:-:S02]  /*14d80*/  IMAD R6, R2, c[0x0][0x3e4], R3 ;  /* 0x0000f90002067a24 */ /* 0x000fc400078e0203 */
        /* <DEDUP_REMOVED lines=11> */
.L_x_866:
[----:B------:R-:W-:Y:S05]  /*14e40*/  BRA.DIV ~URZ, `(.L_x_779) ;  /* 0x000055627f007947 */ /* 0x000fea000b800000 */
[----:B------:R4:W2:Y:S02]  /*14e50*/  SHFL.IDX PT, R0, R8, RZ, 0x181f ;  /* 0x00181fff08007589 */ /* 0x0008a400000e0000 */
.L_x_867:
[----:B------:R-:W-:Y:S01]  /*14e60*/  IADD3 R6, R245, R244, RZ ;  /* 0x000000f4f5067210 */ /* 0x000fe20007ffe0ff */
        /* <DEDUP_REMOVED lines=13> */
.L_x_781:
[----:B------:R-:W-:Y:S05]  /*14f40*/  BSYNC B0 ;  /* 0x0000000000007941 */ /* 0x000fea0003800000 */
.L_x_780:
[----:B------:R-:W-:Y:S05]  /*14f50*/  BRA.DIV ~URZ, `(.L_x_782) ;  /* 0x000054c27f007947 */ /* 0x000fea000b800000 */
[----:B---3--:R3:W4:Y:S04]  /*14f60*/  SHFL.IDX PT, R10, R7, 0x1, 0x181f ;  /* 0x00381f00070a7f89 */ /* 0x00872800000e0000 */
[----:B--2---:R3:W2:Y:S02]  /*14f70*/  SHFL.IDX PT, R0, R8, 0x1, 0x181f ;  /* 0x00381f0008007f89 */ /* 0x0046a400000e0000 */
.L_x_868:
        /* <DEDUP_REMOVED lines=14> */
.L_x_784:
[----:B------:R-:W-:Y:S05]  /*15060*/  BSYNC B0 ;  /* 0x0000000000007941 */ /* 0x000fea0003800000 */
.L_x_783:
[----:B------:R-:W-:Y:S05]  /*15070*/  BRA.DIV ~URZ, `(.L_x_785) ;  /* 0x000054727f007947 */ /* 0x000fea000b800000 */
[----:B----4-:R4:W3:Y:S02]  /*15080*/  SHFL.IDX PT, R10, R7, 0x2, 0x181f ;  /* 0x00581f00070a7f89 */ /* 0x0108e400000e0000 */
.L_x_869:
[----:B------:R-:W-:Y:S05]  /*15090*/  BRA.DIV ~URZ, `(.L_x_786) ;  /* 0x000054c27f007947 */ /* 0x000fea000b800000 */
[----:B--2---:R2:W4:Y:S02]  /*150a0*/  SHFL.IDX PT, R0, R8, 0x2, 0x181f ;  /* 0x00581f0008007f89 */ /* 0x00452400000e0000 */
.L_x_870:
        /* <DEDUP_REMOVED lines=14> */
.L_x_788:
[----:B------:R-:W-:Y:S05]  /*15190*/  BSYNC B0 ;  /* 0x0000000000007941 */ /* 0x000fea0003800000 */
.L_x_787:
[----:B------:R-:W-:Y:S05]  /*151a0*/  BRA.DIV ~URZ, `(.L_x_789) ;  /* 0x000054227f007947 */ /* 0x000fea000b800000 */
[----:B---34-:R-:W3:Y:S04]  /*151b0*/  SHFL.IDX PT, R7, R7, 0x3, 0x181f ;  /* 0x00781f0007077f89 */ /* 0x018ee800000e0000 */
[----:B------:R4:W1:Y:S02]  /*151c0*/  SHFL.IDX PT, R0, R8, 0x3, 0x181f ;  /* 0x00781f0008007f89 */ /* 0x00086400000e0000 */
.L_x_871:
        /* <DEDUP_REMOVED lines=15> */
.L_x_777:
[----:B------:R-:W-:Y:S02]  /*152c0*/  IMAD R12, R12, c[0x0][0x408], RZ ;  /* 0x000102000c0c7a24 */ /* 0x000fe400078e02ff */
[----:B-1----:R-:W-:-:S04]  /*152d0*/  IMAD.WIDE.U32 R4, R2, c[0x0][0x408], RZ ;  /* 0x0001020002047a25 */ /* 0x002fc800078e00ff */
[----:B------:R-:W-:-:S05]  /*152e0*/  IMAD R2, R2, c[0x0][0x40c], R12 ;  /* 0x0001030002027a24 */ /* 0x000fca00078e020c */
[----:B------:R-:W-:Y:S02]  /*152f0*/  IADD3 R3, R5, R2, RZ ;  /* 0x0000000205037210 */ /* 0x000fe40007ffe0ff */
[----:B------:R-:W-:Y:S02]  /*15300*/  MOV R2, R4 ;  /* 0x0000000400027202 */ /* 0x000fe40000000f00 */
[----:B------:R-:W-:-:S03]  /*15310*/  SHF.R.S32.HI R5, RZ, 0x1f, R0 ;  /* 0x0000001fff057819 */ /* 0x000fc60000011400 */
[----:B------:R-:W-:-:S04]  /*15320*/  IMAD.WIDE.U32 R2, R10, c[0x0][0x438], R2 ;  /* 0x00010e000a027a25 */ /* 0x000fc800078e0002 */
[----:B------:R-:W-:Y:S02]  /*15330*/  IMAD R4, R5, c[0x0][0x440], RZ ;  /* 0x0001100005047a24 */ /* 0x000fe400078e02ff */
        /* <DEDUP_REMOVED lines=8> */
[----:B------:R-:W-:Y:S01]  /*153c0*/  IADD3 R4, -R0, RZ, RZ ;  /* 0x000000ff00047210 */ /* 0x000fe20007ffe1ff */
[----:B------:R-:W-:-:S04]  /*153d0*/  IMAD.WIDE.U32 R2, R249, c[0x0][0x448], R2 ;  /* 0x00011200f9027a25 */ /* 0x000fc800078e0002 */
[----:B------:R-:W-:Y:S02]  /*153e0*/  IMAD R5, R5, c[0x0][0x430], RZ ;  /* 0x00010c0005057a24 */ /* 0x000fe400078e02ff */
[----:B------:R-:W-:Y:S02]  /*153f0*/  IMAD R3, R249, c[0x0][0x44c], R3 ;  /* 0x00011300f9037a24 */ /* 0x000fe400078e0203 */
        /* <DEDUP_REMOVED lines=13> */
.L_x_872:
[----:B------:R-:W-:Y:S05]  /*154d0*/  BRA.DIV ~URZ, `(.L_x_792) ;  /* 0x000052327f007947 */ /* 0x000fea000b800000 */
[----:B------:R3:W4:Y:S02]  /*154e0*/  SHFL.IDX PT, R0, R12, RZ, 0x1c1f ;  /* 0x001c1fff0c007589 */ /* 0x00072400000e0000 */
.L_x_873:
[----:B------:R-:W-:Y:S01]  /*154f0*/  BSSY B0, `(.L_x_793) ;  /* 0x000006e000007945 */ /* 0x000fe20003800000 */
[----:B------:R-:W-:Y:S05]  /*15500*/  @P0 BRA `(.L_x_794) ;  /* 0x000006c000000947 */ /* 0x000fea0003800000 */
[C---:B------:R-:W-:Y:S02]  /*15510*/  IADD3 R9, R233.reuse, 0x8, RZ ;  /* 0x00000008e9097810 */ /* 0x040fe40007ffe0ff */
[----:B------:R-:W-:Y:S02]  /*15520*/  ISETP.GE.AND P1, PT, R233, c[0x0][0x3c8], PT ;  /* 0x0000f200e9007a0c */ /* 0x000fe40003f26270 */
[----:B------:R-:W-:Y:S02]  /*15530*/  ISETP.GE.AND P0, PT, R9, c[0x0][0x3c8], PT ;  /* 0x0000f20009007a0c */ /* 0x000fe40003f06270 */
[C---:B------:R-:W-:Y:S02]  /*15540*/  IADD3 R10, R233.reuse, 0x10, RZ ;  /* 0x00000010e90a7810 */ /* 0x040fe40007ffe0ff */
[----:B------:R-:W-:-:S02]  /*15550*/  IADD3 R8, R233, 0x18, RZ ;  /* 0x00000018e9087810 */ /* 0x000fc40007ffe0ff */
[----:B------:R-:W-:Y:S02]  /*15560*/  IADD3 R11, R233, 0x8, RZ ;  /* 0x00000008e90b7810 */ /* 0x000fe40007ffe0ff */
[----:B------:R-:W-:Y:S02]  /*15570*/  ISETP.GE.AND P3, PT, R10, c[0x0][0x3c8], PT ;  /* 0x0000f2000a007a0c */ /* 0x000fe40003f66270 */
[----:B------:R-:W-:Y:S01]  /*15580*/  ISETP.GE.AND P4, PT, R8, c[0x0][0x3c8], PT ;  /* 0x0000f20008007a0c */ /* 0x000fe20003f86270 */
[----:B----4-:R-:W-:Y:S01]  /*15590*/  @!P1 IMAD.MOV.U32 R6, RZ, RZ, R0 ;  /* 0x000000ffff069224 */ /* 0x010fe200078e0000 */
[----:B------:R-:W-:Y:S01]  /*155a0*/  SHF.R.S32.HI R11, RZ, 0x1f, R11 ;  /* 0x0000001fff0b7819 */ /* 0x000fe2000001140b */
[----:B--2---:R-:W-:Y:S01]  /*155b0*/  @!P1 IMAD.MOV.U32 R7, RZ, RZ, R4 ;  /* 0x000000ffff079224 */ /* 0x004fe200078e0004 */
[----:B------:R-:W-:Y:S02]  /*155c0*/  @!P0 LEA R2, P2, R9, R0, 0x2 ;  /* 0x0000000009028211 */ /* 0x000fe400078410ff */
[C---:B------:R-:W-:Y:S01]  /*155d0*/  IADD3 R15, R233.reuse, 0x20, RZ ;  /* 0x00000020e90f7810 */ /* 0x040fe20007ffe0ff */
[----:B------:R-:W-:Y:S01]  /*155e0*/  @!P1 IMAD.WIDE R6, R233, 0x4, R6 ;  /* 0x00000004e9069825 */ /* 0x000fe200078e0206 */
[----:B------:R-:W-:-:S02]  /*155f0*/  @!P0 LEA.HI.X R3, R9, R4, R11, 0x2, P2 ;  /* 0x0000000409038211 */ /* 0x000fc400010f140b */
[C---:B------:R-:W-:Y:S02]  /*15600*/  IADD3 R9, R233.reuse, 0x28, RZ ;  /* 0x00000028e9097810 */ /* 0x040fe40007ffe0ff */
[----:B------:R-:W-:Y:S01]  /*15610*/  IADD3 R14, R233, 0x10, RZ ;  /* 0x00000010e90e7810 */ /* 0x000fe20007ffe0ff */
[----:B------:R2:W-:Y:S01]  /*15620*/  @!P1 ST.E.64 [R6.64], R70 ;  /* 0x0000004606009985 */ /* 0x0005e2000c101b06 */
[----:B------:R-:W-:Y:S02]  /*15630*/  ISETP.GE.AND P2, PT, R15, c[0x0][0x3c8], PT ;  /* 0x0000f2000f007a0c */ /* 0x000fe40003f46270 */
[----:B------:R-:W-:Y:S01]  /*15640*/  IADD3 R11, R233, 0x18, RZ ;  /* 0x00000018e90b7810 */ /* 0x000fe20007ffe0ff */
[----:B------:R4:W-:Y:S01]  /*15650*/  @!P0 ST.E.64 [R2.64], R26 ;  /* 0x0000001a02008985 */ /* 0x0009e2000c101b06 */
[----:B------:R-:W-:Y:S02]  /*15660*/  ISETP.GE.AND P1, PT, R9, c[0x0][0x3c8], PT ;  /* 0x0000f20009007a0c */ /* 0x000fe40003f26270 */
[----:B------:R-:W-:-:S02]  /*15670*/  SHF.R.S32.HI R14, RZ, 0x1f, R14 ;  /* 0x0000001fff0e7819 */ /* 0x000fc4000001140e */
[----:B------:R-:W-:Y:S02]  /*15680*/  SHF.R.S32.HI R11, RZ, 0x1f, R11 ;  /* 0x0000001fff0b7819 */ /* 0x000fe4000001140b */
[C---:B------:R-:W-:Y:S02]  /*15690*/  IADD3 R16, R233.reuse, 0x20, RZ ;  /* 0x00000020e9107810 */ /* 0x040fe40007ffe0ff */
[C---:B------:R-:W-:Y:S02]  /*156a0*/  IADD3 R17, R233.reuse, 0x40, RZ ;  /* 0x00000040e9117810 */ /* 0x040fe40007ffe0ff */
[----:B------:R-:W-:Y:S02]  /*156b0*/  SHF.R.S32.HI R16, RZ, 0x1f, R16 ;  /* 0x0000001fff107819 */ /* 0x000fe40000011410 */
[----:B------:R-:W-:Y:S02]  /*156c0*/  SHF.R.S32.HI R17, RZ, 0x1f, R17 ;  /* 0x0000001fff117819 */ /* 0x000fe40000011411 */
[----:B------:R-:W-:-:S04]  /*156d0*/  IADD3 R18, R233, 0x68, RZ ;  /* 0x00000068e9127810 */ /* 0x000fc80007ffe0ff */
[----:B------:R-:W-:Y:S02]  /*156e0*/  SHF.R.S32.HI R18, RZ, 0x1f, R18 ;  /* 0x0000001fff127819 */ /* 0x000fe40000011412 */
[-C--:B--2---:R-:W-:Y:S02]  /*156f0*/  @!P3 LEA R6, P5, R10, R0.reuse, 0x2 ;  /* 0x000000000a06b211 */ /* 0x084fe400078a10ff */
[----:B----4-:R-:W-:Y:S02]  /*15700*/  @!P4 LEA R2, P0, R8, R0, 0x2 ;  /* 0x000000000802c211 */ /* 0x010fe400078010ff */
[-C--:B------:R-:W-:Y:S02]  /*15710*/  @!P3 LEA.HI.X R7, R10, R4.reuse, R14, 0x2, P5 ;  /* 0x000000040a07b211 */ /* 0x080fe400028f140e */
[----:B------:R-:W-:Y:S02]  /*15720*/  @!P4 LEA.HI.X R3, R8, R4, R11, 0x2, P0 ;  /* 0x000000040803c211 */ /* 0x000fe400000f140b */
[C---:B------:R-:W-:Y:S01]  /*15730*/  IADD3 R10, R233.reuse, 0x30, RZ ;  /* 0x00000030e90a7810 */ /* 0x040fe20007ffe0ff */
[----:B------:R2:W-:Y:S01]  /*15740*/  @!P3 ST.E.64 [R6.64], R28 ;  /* 0x0000001c0600b985 */ /* 0x0005e2000c101b06 */
[----:B------:R-:W-:-:S02]  /*15750*/  IADD3 R8, R233, 0x38, RZ ;  /* 0x00000038e9087810 */ /* 0x000fc40007ffe0ff */
[C---:B------:R-:W-:Y:S01]  /*15760*/  IADD3 R11, R233.reuse, 0x28, RZ ;  /* 0x00000028e90b7810 */ /* 0x040fe20007ffe0ff */
[----:B------:R4:W-:Y:S01]  /*15770*/  @!P4 ST.E.64 [R2.64], R30 ;  /* 0x0000001e0200c985 */ /* 0x0009e2000c101b06 */
[----:B------:R-:W-:Y:S02]  /*15780*/  ISETP.GE.AND P3, PT, R10, c[0x0][0x3c8], PT ;  /* 0x0000f2000a007a0c */ /* 0x000fe40003f66270 */
[----:B------:R-:W-:Y:S02]  /*15790*/  ISETP.GE.AND P4, PT, R8, c[0x0][0x3c8], PT ;  /* 0x0000f20008007a0c */ /* 0x000fe40003f86270 */
[----:B------:R-:W-:Y:S02]  /*157a0*/  SHF.R.S32.HI R11, RZ, 0x1f, R11 ;  /* 0x0000001fff0b7819 */ /* 0x000fe4000001140b */
[----:B------:R-:W-:Y:S02]  /*157b0*/  IADD3 R14, R233, 0x40, RZ ;  /* 0x00000040e90e7810 */ /* 0x000fe40007ffe0ff */
[----:B--2---:R-:W-:-:S02]  /*157c0*/  @!P2 LEA R6, P5, R15, R0, 0x2 ;  /* 0x000000000f06a211 */ /* 0x004fc400078a10ff */
[----:B----4-:R-:W-:Y:S02]  /*157d0*/  @!P1 LEA R2, P0, R9, R0, 0x2 ;  /* 0x0000000009029211 */ /* 0x010fe400078010ff */
[-C--:B------:R-:W-:Y:S02]  /*157e0*/  @!P2 LEA.HI.X R7, R15, R4.reuse, R16, 0x2, P5 ;  /* 0x000000040f07a211 */ /* 0x080fe400028f1410 */
[----:B------:R-:W-:Y:S02]  /*157f0*/  @!P1 LEA.HI.X R3, R9, R4, R11, 0x2, P0 ;  /* 0x0000000409039211 */ /* 0x000fe400000f140b */
[C---:B------:R-:W-:Y:S01]  /*15800*/  IADD3 R15, R233.reuse, 0x48, RZ ;  /* 0x00000048e90f7810 */ /* 0x040fe20007ffe0ff */
[----:B------:R2:W-:Y:S01]  /*15810*/  @!P2 ST.E.64 [R6.64], R32 ;  /* 0x000000200600a985 */ /* 0x0005e2000c101b06 */
[C---:B------:R-:W-:Y:S02]  /*15820*/  IADD3 R16, R233.reuse, 0x30, RZ ;  /* 0x00000030e9107810 */ /* 0x040fe40007ffe0ff */
[----:B------:R-:W-:Y:S01]  /*15830*/  IADD3 R9, R233, 0x38, RZ ;  /* 0x00000038e9097810 */ /* 0x000fe20007ffe0ff */
[----:B------:R4:W-:Y:S01]  /*15840*/  @!P1 ST.E.64 [R2.64], R34 ;  /* 0x0000002202009985 */ /* 0x0009e2000c101b06 */
[----:B------:R-:W-:-:S02]  /*15850*/  ISETP.GE.AND P1, PT, R15, c[0x0][0x3c8], PT ;  /* 0x0000f2000f007a0c */ /* 0x000fc40003f26270 */
[----:B------:R-:W-:Y:S02]  /*15860*/  ISETP.GE.AND P2, PT, R14, c[0x0][0x3c8], PT ;  /* 0x0000f2000e007a0c */ /* 0x000fe40003f46270 */
[----:B------:R-:W-:Y:S02]  /*15870*/  SHF.R.S32.HI R16, RZ, 0x1f, R16 ;  /* 0x0000001fff107819 */ /* 0x000fe40000011410 */
[----:B------:R-:W-:Y:S02]  /*15880*/  SHF.R.S32.HI R9, RZ, 0x1f, R9 ;  /* 0x0000001fff097819 */ /* 0x000fe40000011409 */
[----:B------:R-:W-:-:S04]  /*15890*/  IADD3 R11, R233, 0x50, RZ ;  /* 0x00000050e90b7810 */ /* 0x000fc80007ffe0ff */
[----:B------:R-:W-:Y:S02]  /*158a0*/  ISETP.GE.AND P6, PT, R11, c[0x0][0x3c8], PT ;  /* 0x0000f2000b007a0c */ /* 0x000fe40003fc6270 */
[-C--:B--2---:R-:W-:Y:S02]  /*158b0*/  @!P3 LEA R6, P5, R10, R0.reuse, 0x2 ;  /* 0x000000000a06b211 */ /* 0x084fe400078a10ff */
[----:B----4-:R-:W-:Y:S02]  /*158c0*/  @!P4 LEA R2, P0, R8, R0, 0x2 ;  /* 0x000000000802c211 */ /* 0x010fe400078010ff */
[-C--:B------:R-:W-:Y:S02]  /*158d0*/  @!P3 LEA.HI.X R7, R10, R4.reuse, R16, 0x2, P5 ;  /* 0x000000040a07b211 */ /* 0x080fe400028f1410 */
[----:B------:R-:W-:Y:S02]  /*158e0*/  @!P4 LEA.HI.X R3, R8, R4, R9, 0x2, P0 ;  /* 0x000000040803c211 */ /* 0x000fe400000f1409 */
[C---:B------:R-:W-:Y:S01]  /*158f0*/  IADD3 R16, R233.reuse, 0x48, RZ ;  /* 0x00000048e9107810 */ /* 0x040fe20007ffe0ff */
[----:B------:R2:W-:Y:S01]  /*15900*/  @!P3 ST.E.64 [R6.64], R36 ;  /* 0x000000240600b985 */ /* 0x0005e2000c101b06 */
[----:B------:R-:W-:-:S02]  /*15910*/  IADD3 R10, R233, 0x58, RZ ;  /* 0x00000058e90a7810 */ /* 0x000fc40007ffe0ff */
[----:B------:R-:W-:Y:S01]  /*15920*/  SHF.R.S32.HI R16, RZ, 0x1f, R16 ;  /* 0x0000001fff107819 */ /* 0x000fe20000011410 */
[----:B------:R4:W-:Y:S01]  /*15930*/  @!P4 ST.E.64 [R2.64], R38 ;  /* 0x000000260200c985 */ /* 0x0009e2000c101b06 */
[----:B------:R-:W-:Y:S02]  /*15940*/  @!P2 LEA R8, P0, R14, R0, 0x2 ;  /* 0x000000000e08a211 */ /* 0x000fe400078010ff */
[----:B------:R-:W-:Y:S02]  /*15950*/  ISETP.GE.AND P5, PT, R10, c[0x0][0x3c8], PT ;  /* 0x0000f2000a007a0c */ /* 0x000fe40003fa6270 */
[----:B------:R-:W-:Y:S02]  /*15960*/  @!P2 LEA.HI.X R9, R14, R4, R17, 0x2, P0 ;  /* 0x000000040e09a211 */ /* 0x000fe400000f1411 */
[C---:B------:R-:W-:Y:S02]  /*15970*/  IADD3 R14, R233.reuse, 0x60, RZ ;  /* 0x00000060e90e7810 */ /* 0x040fe40007ffe0ff */
[----:B------:R-:W-:Y:S01]  /*15980*/  IADD3 R17, R233, 0x68, RZ ;  /* 0x00000068e9117810 */ /* 0x000fe20007ffe0ff */
[----:B------:R-:W-:Y:S01]  /*15990*/  @!P2 ST.E.64 [R8.64], R68 ;  /* 0x000000440800a985 */ /* 0x000fe2000c101b06 */
[----:B------:R-:W-:-:S02]  /*159a0*/  ISETP.GE.AND P4, PT, R14, c[0x0][0x3c8], PT ;  /* 0x0000f2000e007a0c */ /* 0x000fc40003f86270 */
[----:B------:R-:W-:Y:S02]  /*159b0*/  ISETP.GE.AND P2, PT, R17, c[0x0][0x3c8], PT ;  /* 0x0000f20011007a0c */ /* 0x000fe40003f46270 */
[-C--:B--2---:R-:W-:Y:S02]  /*159c0*/  @!P6 LEA R6, P0, R11, R0.reuse, 0x2 ;  /* 0x000000000b06e211 */ /* 0x084fe400078010ff */
[----:B----4-:R-:W-:-:S04]  /*159d0*/  @!P1 LEA R2, P3, R15, R0, 0x2 ;  /* 0x000000000f029211 */ /* 0x010fc800078610ff */
[-C--:B------:R-:W-:Y:S02]  /*159e0*/  @!P1 LEA.HI.X R3, R15, R4.reuse, R16, 0x2, P3 ;  /* 0x000000040f039211 */ /* 0x080fe400018f1410 */
[C---:B------:R-:W-:Y:S02]  /*159f0*/  IADD3 R16, R233.reuse, 0x50, RZ ;  /* 0x00000050e9107810 */ /* 0x040fe40007ffe0ff */
[----:B------:R-:W-:Y:S01]  /*15a00*/  IADD3 R15, R233, 0x70, RZ ;  /* 0x00000070e90f7810 */ /* 0x000fe20007ffe0ff */
[----:B------:R2:W-:Y:S01]  /*15a10*/  @!P1 ST.E.64 [R2.64], R40 ;  /* 0x0000002802009985 */ /* 0x0005e2000c101b06 */
[----:B------:R-:W-:Y:S02]  /*15a20*/  SHF.R.S32.HI R16, RZ, 0x1f, R16 ;  /* 0x0000001fff107819 */ /* 0x000fe40000011410 */
[----:B------:R-:W-:Y:S02]  /*15a30*/  ISETP.GE.AND P1, PT, R15, c[0x0][0x3c8], PT ;  /* 0x0000f2000f007a0c */ /* 0x000fe40003f26270 */
[----:B------:R-:W-:-:S02]  /*15a40*/  @!P6 LEA.HI.X R7, R11, R4, R16, 0x2, P0 ;  /* 0x000000040b07e211 */ /* 0x000fc400000f1410 */
[C---:B------:R-:W-:Y:S02]  /*15a50*/  IADD3 R11, R233.reuse, 0x58, RZ ;  /* 0x00000058e90b7810 */ /* 0x040fe40007ffe0ff */
[----:B------:R-:W-:Y:S01]  /*15a60*/  IADD3 R16, R233, 0x60, RZ ;  /* 0x00000060e9107810 */ /* 0x000fe20007ffe0ff */
[----:B------:R4:W-:Y:S01]  /*15a70*/  @!P6 ST.E.64 [R6.64], R42 ;  /* 0x0000002a0600e985 */ /* 0x0009e2000c101b06 */
[----:B------:R-:W-:Y:S02]  /*15a80*/  SHF.R.S32.HI R11, RZ, 0x1f, R11 ;  /* 0x0000001fff0b7819 */ /* 0x000fe4000001140b */
[----:B------:R-:W-:Y:S02]  /*15a90*/  ISETP.GE.AND P0, PT, R252, c[0x0][0x3c8], PT ;  /* 0x0000f200fc007a0c */ /* 0x000fe40003f06270 */
[----:B------:R-:W-:Y:S02]  /*15aa0*/  SHF.R.S32.HI R16, RZ, 0x1f, R16 ;  /* 0x0000001fff107819 */ /* 0x000fe40000011410 */
[----:B--2---:R-:W-:-:S04]  /*15ab0*/  @!P5 LEA R2, P3, R10, R0, 0x2 ;  /* 0x000000000a02d211 */ /* 0x004fc800078610ff */
[----:B------:R-:W-:Y:S02]  /*15ac0*/  @!P5 LEA.HI.X R3, R10, R4, R11, 0x2, P3 ;  /* 0x000000040a03d211 */ /* 0x000fe400018f140b */
[CC--:B------:R-:W-:Y:S02]  /*15ad0*/  @!P4 LEA R10, P6, R14.reuse, R0.reuse, 0x2 ;  /* 0x000000000e0ac211 */ /* 0x0c0fe400078c10ff */
[----:B------:R-:W-:Y:S01]  /*15ae0*/  @!P2 LEA R8, P3, R17, R0, 0x2 ;  /* 0x000000001108a211 */ /* 0x000fe200078610ff */
[----:B------:R2:W-:Y:S01]  /*15af0*/  @!P5 ST.E.64 [R2.64], R46 ;  /* 0x0000002e0200d985 */ /* 0x0005e2000c101b06 */
[----:B------:R-:W-:Y:S02]  /*15b00*/  @!P4 LEA.HI.X R11, R14, R4, R16, 0x2, P6 ;  /* 0x000000040e0bc211 */ /* 0x000fe400030f1410 */
[----:B------:R-:W-:Y:S02]  /*15b10*/  IADD3 R16, R233, 0x70, RZ ;  /* 0x00000070e9107810 */ /* 0x000fe40007ffe0ff */
[----:B----4-:R-:W-:Y:S01]  /*15b20*/  @!P1 LEA R6, P5, R15, R0, 0x2 ;  /* 0x000000000f069211 */ /* 0x010fe200078a10ff */
[----:B------:R4:W-:Y:S01]  /*15b30*/  @!P4 ST.E.64 [R10.64], R80 ;  /* 0x000000500a00c985 */ /* 0x0009e2000c101b06 */
[----:B------:R-:W-:-:S02]  /*15b40*/  SHF.R.S32.HI R16, RZ, 0x1f, R16 ;  /* 0x0000001fff107819 */ /* 0x000fc40000011410 */
[-C--:B------:R-:W-:Y:S02]  /*15b50*/  @!P2 LEA.HI.X R9, R17, R4.reuse, R18, 0x2, P3 ;  /* 0x000000041109a211 */ /* 0x080fe400018f1412 */
[----:B------:R-:W-:Y:S02]  /*15b60*/  SHF.R.S32.HI R14, RZ, 0x1f, R252 ;  /* 0x0000001fff0e7819 */ /* 0x000fe400000114fc */
[----:B------:R-:W-:Y:S01]  /*15b70*/  @!P1 LEA.HI.X R7, R15, R4, R16, 0x2, P5 ;  /* 0x000000040f079211 */ /* 0x000fe200028f1410 */
[----:B------:R4:W-:Y:S04]  /*15b80*/  @!P2 ST.E.64 [R8.64], R72 ;  /* 0x000000480800a985 */ /* 0x0009e8000c101b06 */
[----:B------:R4:W-:Y:S01]  /*15b90*/  @!P1 ST.E.64 [R6.64], R48 ;  /* 0x0000003006009985 */ /* 0x0009e2000c101b06 */
[----:B--2---:R-:W-:-:S04]  /*15ba0*/  @!P0 LEA R2, P3, R252, R0, 0x2 ;  /* 0x00000000fc028211 */ /* 0x004fc800078610ff */
[----:B------:R-:W-:-:S05]  /*15bb0*/  @!P0 LEA.HI.X R3, R252, R4, R14, 0x2, P3 ;  /* 0x00000004fc038211 */ /* 0x000fca00018f140e */
[----:B------:R4:W-:Y:S04]  /*15bc0*/  @!P0 ST.E.64 [R2.64], R24 ;  /* 0x0000001802008985 */ /* 0x0009e8000c101b06 */
.L_x_794:
[----:B------:R-:W-:Y:S05]  /*15bd0*/  BSYNC B0 ;  /* 0x0000000000007941 */ /* 0x000fea0003800000 */
.L_x_793:
[----:B------:R-:W-:Y:S05]  /*15be0*/  BRA.DIV ~URZ, `(.L_x_795) ;  /* 0x00004b927f007947 */ /* 0x000fea000b800000 */
[----:B--2---:R2:W1:Y:S04]  /*15bf0*/  SHFL.IDX PT, R4, R5, 0x1, 0x1c1f ;  /* 0x003c1f0005047f89 */ /* 0x00446800000e0000 */
[----:B----4-:R2:W4:Y:S02]  /*15c00*/  SHFL.IDX PT, R0, R12, 0x1, 0x1c1f ;  /* 0x003c1f000c007f89 */ /* 0x01052400000e0000 */
.L_x_874:
[----:B------:R-:W-:-:S13]  /*15c10*/  ISETP.NE.AND P0, PT, R13, RZ, PT ;  /* 0x000000ff0d00720c */ /* 0x000fda0003f05270 */
[----:B------:R-:W-:Y:S05]  /*15c20*/  @P0 BRA `(.L_x_790) ;  /* 0x0000129000000947 */ /* 0x000fea0003800000 */
[C---:B------:R-:W-:Y:S02]  /*15c30*/  IADD3 R14, R233.reuse, 0x8, RZ ;  /* 0x00000008e90e7810 */ /* 0x040fe40007ffe0ff */
[C---:B------:R-:W-:Y:S02]  /*15c40*/  ISETP.GE.AND P2, PT, R233.reuse, c[0x0][0x3c8], PT ;  /* 0x0000f200e9007a0c */ /* 0x040fe40003f46270 */
[----:B------:R-:W-:Y:S02]  /*15c50*/  ISETP.GE.AND P1, PT, R14, c[0x0][0x3c8], PT ;  /* 0x0000f2000e007a0c */ /* 0x000fe40003f26270 */
[C---:B------:R-:W-:Y:S02]  /*15c60*/  IADD3 R11, R233.reuse, 0x10, RZ ;  /* 0x00000010e90b7810 */ /* 0x040fe40007ffe0ff */
[----:B------:R-:W-:Y:S02]  /*15c70*/  IADD3 R15, R233, 0x20, RZ ;  /* 0x00000020e90f7810 */ /* 0x000fe40007ffe0ff */
[----:B------:R-:W-:-:S02]  /*15c80*/  ISETP.GE.AND P0, PT, R11, c[0x0][0x3c8], PT ;  /* 0x0000f2000b007a0c */ /* 0x000fc40003f06270 */
[----:B------:R-:W-:Y:S02]  /*15c90*/  IADD3 R16, R233, 0x8, RZ ;  /* 0x00000008e9107810 */ /* 0x000fe40007ffe0ff */
[----:B------:R-:W-:Y:S01]  /*15ca0*/  ISETP.GE.AND P4, PT, R15, c[0x0][0x3c8], PT ;  /* 0x0000f2000f007a0c */ /* 0x000fe20003f86270 */
[----:B----4-:R-:W-:Y:S01]  /*15cb0*/  @!P2 IMAD.MOV.U32 R8, RZ, RZ, R0 ;  /* 0x000000ffff08a224 */ /* 0x010fe200078e0000 */
[----:B------:R-:W-:Y:S01]  /*15cc0*/  SHF.R.S32.HI R16, RZ, 0x1f, R16 ;  /* 0x0000001fff107819 */ /* 0x000fe20000011410 */
[----:B-1----:R-:W-:Y:S01]  /*15cd0*/  @!P2 IMAD.MOV.U32 R9, RZ, RZ, R4 ;  /* 0x000000ffff09a224 */ /* 0x002fe200078e0004 */
[C---:B------:R-:W-:Y:S02]  /*15ce0*/  @!P1 LEA R6, P3, R14.reuse, R0, 0x2 ;  /* 0x000000000e069211 */ /* 0x040fe400078610ff */
[C---:B--23--:R-:W-:Y:S01]  /*15cf0*/  IADD3 R12, R233.reuse, 0x10, RZ ;  /* 0x00000010e90c7810 */ /* 0x04cfe20007ffe0ff */
[----:B------:R-:W-:Y:S01]  /*15d00*/  @!P2 IMAD.WIDE R8, R233, 0x4, R8 ;  /* 0x00000004e908a825 */ /* 0x000fe200078e0208 */
[----:B------:R-:W-:-:S02]  /*15d10*/  @!P1 LEA.HI.X R7, R14, R4, R16, 0x2, P3 ;  /* 0x000000040e079211 */ /* 0x000fc400018f1410 */
[----:B------:R-:W-:Y:S02]  /*15d20*/  IADD3 R5, R233, 0x18, RZ ;  /* 0x00000018e9057810 */ /* 0x000fe40007ffe0ff */
[----:B------:R-:W-:Y:S01]  /*15d30*/  @!P0 LEA R2, P6, R11, R0, 0x2 ;  /* 0x000000000b028211 */ /* 0x000fe200078c10ff */
[----:B------:R1:W-:Y:S01]  /*15d40*/  @!P2 ST.E.64 [R8.64], R84 ;  /* 0x000000540800a985 */ /* 0x0003e2000c101b06 */
[----:B------:R-:W-:Y:S02]  /*15d50*/  SHF.R.S32.HI R12, RZ, 0x1f, R12 ;  /* 0x0000001fff0c7819 */ /* 0x000fe4000001140c */
[----:B------:R-:W-:Y:S01]  /*15d60*/  ISETP.GE.AND P5, PT, R5, c[0x0][0x3c8], PT ;  /* 0x0000f20005007a0c */ /* 0x000fe20003fa6270 */
[----:B------:R2:W-:Y:S01]  /*15d70*/  @!P1 ST.E.64 [R6.64], R64 ;  /* 0x0000004006009985 */ /* 0x0005e2000c101b06 */
[----:B------:R-:W-:Y:S02]  /*15d80*/  @!P0 LEA.HI.X R3, R11, R4, R12, 0x2, P6 ;  /* 0x000000040b038211 */ /* 0x000fe400030f140c */
[----:B------:R-:W-:-:S02]  /*15d90*/  IADD3 R14, R233, 0x18, RZ ;  /* 0x00000018e90e7810 */ /* 0x000fc40007ffe0ff */
[C---:B------:R-:W-:Y:S01]  /*15da0*/  IADD3 R10, R233.reuse, 0x28, RZ ;  /* 0x00000028e90a7810 */ /* 0x040fe20007ffe0ff */
[----:B------:R3:W-:Y:S01]  /*15db0*/  @!P0 ST.E.64 [R2.64], R52 ;  /* 0x0000003402008985 */ /* 0x0007e2000c101b06 */
[C---:B------:R-:W-:Y:S02]  /*15dc0*/  IADD3 R12, R233.reuse, 0x38, RZ ;  /* 0x00000038e90c7810 */ /* 0x040fe40007ffe0ff */
[----:B------:R-:W-:Y:S02]  /*15dd0*/  SHF.R.S32.HI R14, RZ, 0x1f, R14 ;  /* 0x0000001fff0e7819 */ /* 0x000fe4000001140e */
[----:B------:R-:W-:Y:S02]  /*15de0*/  IADD3 R16, R233, 0x20, RZ ;  /* 0x00000020e9107810 */ /* 0x000fe40007ffe0ff */
[----:B------:R-:W-:Y:S02]  /*15df0*/  ISETP.GE.AND P3, PT, R10, c[0x0][0x3c8], PT ;  /* 0x0000f2000a007a0c */ /* 0x000fe40003f66270 */
[----:B------:R-:W-:-:S02]  /*15e00*/  ISETP.GE.AND P1, PT, R12, c[0x0][0x3c8], PT ;  /* 0x0000f2000c007a0c */ /* 0x000fc40003f26270 */
[----:B------:R-:W-:Y:S02]  /*15e10*/  SHF.R.S32.HI R16, RZ, 0x1f, R16 ;  /* 0x0000001fff107819 */ /* 0x000fe40000011410 */
[C---:B------:R-:W-:Y:S02]  /*15e20*/  IADD3 R11, R233.reuse, 0x30, RZ ;  /* 0x00000030e90b7810 */ /* 0x040fe40007ffe0ff */
[----:B------:R-:W-:Y:S02]  /*15e30*/  IADD3 R13, R233, 0x38, RZ ;  /* 0x00000038e90d7810 */ /* 0x000fe40007ffe0ff */
[----:B------:R-:W-:Y:S02]  /*15e40*/  ISETP.GE.AND P2, PT, R11, c[0x0][0x3c8], PT ;  /* 0x0000f2000b007a0c */ /* 0x000fe40003f46270 */
[----:B-1----:R-:W-:Y:S02]  /*15e50*/  @!P5 LEA R8, P0, R5, R0, 0x2 ;  /* 0x000000000508d211 */ /* 0x002fe400078010ff */
[----:B------:R-:W-:-:S02]  /*15e60*/  SHF.R.S32.HI R13, RZ, 0x1f, R13 ;  /* 0x0000001fff0d7819 */ /* 0x000fc4000001140d */
[----:B--2---:R-:W-:Y:S02]  /*15e70*/  @!P4 LEA R6, P6, R15, R0, 0x2 ;  /* 0x000000000f06c211 */ /* 0x004fe400078c10ff */
[----:B------:R-:W-:Y:S02]  /*15e80*/  @!P5 LEA.HI.X R9, R5, R4, R14, 0x2, P0 ;  /* 0x000000040509d211 */ /* 0x000fe400000f140e */
[C---:B------:R-:W-:Y:S02]  /*15e90*/  IADD3 R14, R233.reuse, 0x28, RZ ;  /* 0x00000028e90e7810 */ /* 0x040fe40007ffe0ff */
[----:B------:R-:W-:Y:S01]  /*15ea0*/  IADD3 R5, R233, 0x40, RZ ;  /* 0x00000040e9057810 */ /* 0x000fe20007ffe0ff */
[----:B------:R1:W-:Y:S01]  /*15eb0*/  @!P5 ST.E.64 [R8.64], R88 ;  /* 0x000000580800d985 */ /* 0x0003e2000c101b06 */
[----:B------:R-:W-:-:S05]  /*15ec0*/  SHF.R.S32.HI R14, RZ, 0x1f, R14 ;  /* 0x0000001fff0e7819 */ /* 0x000fca000001140e */
[----:B---3--:R-:W-:-:S04]  /*15ed0*/  P2R R2, PR, RZ, 0x40 ;  /* 0x00000040ff027803 */ /* 0x008fc80000000000 */
[----:B------:R-:W-:Y:S02]  /*15ee0*/  ISETP.NE.AND P0, PT, R2, RZ, PT ;  /* 0x000000ff0200720c */ /* 0x000fe40003f05270 */
[C---:B------:R-:W-:Y:S02]  /*15ef0*/  @!P3 LEA R2, P6, R10.reuse, R0, 0x2 ;  /* 0x000000000a02b211 */ /* 0x040fe400078c10ff */
[-C--:B------:R-:W-:Y:S02]  /*15f00*/  @!P4 LEA.HI.X R7, R15, R4.reuse, R16, 0x2, P0 ;  /* 0x000000040f07c211 */ /* 0x080fe400000f1410 */
[----:B------:R-:W-:Y:S02]  /*15f10*/  @!P3 LEA.HI.X R3, R10, R4, R14, 0x2, P6 ;  /* 0x000000040a03b211 */ /* 0x000fe400030f140e */
[----:B------:R-:W-:Y:S01]  /*15f20*/  ISETP.GE.AND P0, PT, R5, c[0x0][0x3c8], PT ;  /* 0x0000f20005007a0c */ /* 0x000fe20003f06270 */
[----:B------:R2:W-:Y:S01]  /*15f30*/  @!P4 ST.E.64 [R6.64], R76 ;  /* 0x0000004c0600c985 */ /* 0x0005e2000c101b06 */
[----:B------:R-:W-:-:S02]  /*15f40*/  IADD3 R15, R233, 0x30, RZ ;  /* 0x00000030e90f7810 */ /* 0x000fc40007ffe0ff */
[C---:B------:R-:W-:Y:S01]  /*15f50*/  IADD3 R14, R233.reuse, 0x48, RZ ;  /* 0x00000048e90e7810 */ /* 0x040fe20007ffe0ff */
[----:B------:R3:W-:Y:S01]  /*15f60*/  @!P3 ST.E.64 [R2.64], R56 ;  /* 0x000000380200b985 */ /* 0x0007e2000c101b06 */
[----:B------:R-:W-:Y:S02]  /*15f70*/  SHF.R.S32.HI R15, RZ, 0x1f, R15 ;  /* 0x0000001fff0f7819 */ /* 0x000fe4000001140f */
[----:B------:R-:W-:Y:S02]  /*15f80*/  ISETP.GE.AND P5, PT, R14, c[0x0][0x3c8], PT ;  /* 0x0000f2000e007a0c */ /* 0x000fe40003fa6270 */
[----:B------:R-:W-:Y:S02]  /*15f90*/  IADD3 R10, R233, 0x50, RZ ;  /* 0x00000050e90a7810 */ /* 0x000fe40007ffe0ff */
[----:B-1----:R-:W-:Y:S02]  /*15fa0*/  @!P2 LEA R8, P3, R11, R0, 0x2 ;  /* 0x000000000b08a211 */ /* 0x002fe400078610ff */
[----:B------:R-:W-:-:S02]  /*15fb0*/  IADD3 R16, R233, 0x48, RZ ;  /* 0x00000048e9107810 */ /* 0x000fc40007ffe0ff */
[----:B------:R-:W-:Y:S02]  /*15fc0*/  @!P2 LEA.HI.X R9, R11, R4, R15, 0x2, P3 ;  /* 0x000000040b09a211 */ /* 0x000fe400018f140f */
[C---:B------:R-:W-:Y:S02]  /*15fd0*/  IADD3 R11, R233.reuse, 0x40, RZ ;  /* 0x00000040e90b7810 */ /* 0x040fe40007ffe0ff */
[----:B------:R-:W-:Y:S01]  /*15fe0*/  SHF.R.S32.HI R16, RZ, 0x1f, R16 ;  /* 0x0000001fff107819 */ /* 0x000fe20000011410 */
[----:B------:R-:W-:Y:S01]  /*15ff0*/  @!P2 ST.E.64 [R8.64], R94 ;  /* 0x0000005e0800a985 */ /* 0x000fe2000c101b06 */
[----:B------:R-:W-:Y:S02]  /*16000*/  SHF.R.S32.HI R11, RZ, 0x1f, R11 ;  /* 0x0000001fff0b7819 */ /* 0x000fe4000001140b */
[----:B------:R-:W-:-:S04]  /*16010*/  IADD3 R15, R233, 0x60, RZ ;  /* 0x00000060e90f7810 */ /* 0x000fc80007ffe0ff */
[----:B------:R-:W-:Y:S02]  /*16020*/  ISETP.GE.AND P2, PT, R15, c[0x0][0x3c8], PT ;  /* 0x0000f2000f007a0c */ /* 0x000fe40003f46270 */
[-C--:B--2---:R-:W-:Y:S02]  /*16030*/  @!P1 LEA R6, P4, R12, R0.reuse, 0x2 ;  /* 0x000000000c069211 */ /* 0x084fe400078810ff */
[----:B---3--:R-:W-:-:S11]  /*16040*/  @!P0 LEA R2, P6, R5, R0, 0x2 ;  /* 0x0000000005028211 */ /* 0x008fd600078c10ff */
[----:B------:R-:W-:Y:S02]  /*16050*/  P2R R3, PR, RZ, 0x10 ;  /* 0x00000010ff037803 */ /* 0x000fe40000000000 */
[----:B------:R-:W-:Y:S02]  /*16060*/  ISETP.GE.AND P4, PT, R10, c[0x0][0x3c8], PT ;  /* 0x0000f2000a007a0c */ /* 0x000fe40003f86270 */
[----:B------:R-:W-:Y:S02]  /*16070*/  ISETP.NE.AND P3, PT, R3, RZ, PT ;  /* 0x000000ff0300720c */ /* 0x000fe40003f65270 */
[-C--:B------:R-:W-:Y:S02]  /*16080*/  @!P0 LEA.HI.X R3, R5, R4.reuse, R11, 0x2, P6 ;  /* 0x0000000405038211 */ /* 0x080fe400030f140b */
[----:B------:R-:W-:Y:S02]  /*16090*/  @!P1 LEA.HI.X R7, R12, R4, R13, 0x2, P3 ;  /* 0x000000040c079211 */ /* 0x000fe400018f140d */
[----:B------:R-:W-:-:S02]  /*160a0*/  IADD3 R12, R233, 0x58, RZ ;  /* 0x00000058e90c7810 */ /* 0x000fc40007ffe0ff */
[C---:B------:R-:W-:Y:S01]  /*160b0*/  IADD3 R11, R233.reuse, 0x50, RZ ;  /* 0x00000050e90b7810 */ /* 0x040fe20007ffe0ff */
[----:B------:R1:W-:Y:S01]  /*160c0*/  @!P1 ST.E.64 [R6.64], R90 ;  /* 0x0000005a06009985 */ /* 0x0003e2000c101b06 */
[----:B------:R-:W-:Y:S02]  /*160d0*/  ISETP.GE.AND P3, PT, R12, c[0x0][0x3c8], PT ;  /* 0x0000f2000c007a0c */ /* 0x000fe40003f66270 */
[----:B------:R-:W-:Y:S01]  /*160e0*/  SHF.R.S32.HI R11, RZ, 0x1f, R11 ;  /* 0x0000001fff0b7819 */ /* 0x000fe2000001140b */
[----:B------:R2:W-:Y:S01]  /*160f0*/  @!P0 ST.E.64 [R2.64], R60 ;  /* 0x0000003c02008985 */ /* 0x0005e2000c101b06 */
[C---:B------:R-:W-:Y:S02]  /*16100*/  IADD3 R13, R233.reuse, 0x68, RZ ;  /* 0x00000068e90d7810 */ /* 0x040fe40007ffe0ff */
[----:B------:R-:W-:Y:S02]  /*16110*/  IADD3 R5, R233, 0x70, RZ ;  /* 0x00000070e9057810 */ /* 0x000fe40007ffe0ff */
[----:B------:R-:W-:-:S02]  /*16120*/  ISETP.GE.AND P1, PT, R13, c[0x0][0x3c8], PT ;  /* 0x0000f2000d007a0c */ /* 0x000fc40003f26270 */
[----:B-1----:R-:W-:-:S04]  /*16130*/  @!P5 LEA R6, P0, R14, R0, 0x2 ;  /* 0x000000000e06d211 */ /* 0x002fc800078010ff */
[----:B------:R-:W-:Y:S02]  /*16140*/  @!P5 LEA.HI.X R7, R14, R4, R16, 0x2, P0 ;  /* 0x000000040e07d211 */ /* 0x000fe400000f1410 */
[C---:B--2---:R-:W-:Y:S02]  /*16150*/  @!P4 LEA R2, P6, R10.reuse, R0, 0x2 ;  /* 0x000000000a02c211 */ /* 0x044fe400078c10ff */
[----:B------:R-:W-:Y:S01]  /*16160*/  IADD3 R14, R233, 0x58, RZ ;  /* 0x00000058e90e7810 */ /* 0x000fe20007ffe0ff */
[----:B------:R-:W-:Y:S01]  /*16170*/  @!P5 ST.E.64 [R6.64], R82 ;  /* 0x000000520600d985 */ /* 0x000fe2000c101b06 */
[----:B------:R-:W-:Y:S02]  /*16180*/  @!P4 LEA.HI.X R3, R10, R4, R11, 0x2, P6 ;  /* 0x000000040a03c211 */ /* 0x000fe400030f140b */
[----:B------:R-:W-:Y:S02]  /*16190*/  @!P3 LEA R10, P5, R12, R0, 0x2 ;  /* 0x000000000c0ab211 */ /* 0x000fe400078a10ff */
[----:B------:R-:W-:Y:S01]  /*161a0*/  ISETP.GE.AND P0, PT, R5, c[0x0][0x3c8], PT ;  /* 0x0000f20005007a0c */ /* 0x000fe20003f06270 */
[----:B------:R1:W-:Y:S01]  /*161b0*/  @!P4 ST.E.64 [R2.64], R78 ;  /* 0x0000004e0200c985 */ /* 0x0003e2000c101b06 */
[----:B------:R-:W-:-:S02]  /*161c0*/  SHF.R.S32.HI R14, RZ, 0x1f, R14 ;  /* 0x0000001fff0e7819 */ /* 0x000fc4000001140e */
[----:B------:R-:W-:Y:S02]  /*161d0*/  IADD3 R16, R233, 0x60, RZ ;  /* 0x00000060e9107810 */ /* 0x000fe40007ffe0ff */
[----:B------:R-:W-:Y:S02]  /*161e0*/  @!P2 LEA R8, P6, R15, R0, 0x2 ;  /* 0x000000000f08a211 */ /* 0x000fe400078c10ff */
[----:B------:R-:W-:-:S04]  /*161f0*/  SHF.R.S32.HI R16, RZ, 0x1f, R16 ;  /* 0x0000001fff107819 */ /* 0x000fc80000011410 */
[----:B------:R-:W-:Y:S02]  /*16200*/  @!P2 LEA.HI.X R9, R15, R4, R16, 0x2, P6 ;  /* 0x000000040f09a211 */ /* 0x000fe400030f1410 */
[----:B-1----:R-:W-:Y:S02]  /*16210*/  P2R R2, PR, RZ, 0x20 ;  /* 0x00000020ff027803 */ /* 0x002fe40000000000 */
[----:B------:R-:W-:Y:S02]  /*16220*/  @!P1 LEA R6, P5, R13, R0, 0x2 ;  /* 0x000000000d069211 */ /* 0x000fe400078a10ff */
[----:B------:R-:W-:-:S04]  /*16230*/  ISETP.NE.AND P4, PT, R2, RZ, PT ;  /* 0x000000ff0200720c */ /* 0x000fc80003f85270 */
[----:B------:R-:W-:Y:S02]  /*16240*/  @!P3 LEA.HI.X R11, R12, R4, R14, 0x2, P4 ;  /* 0x000000040c0bb211 */ /* 0x000fe400020f140e */
[C---:B------:R-:W-:Y:S02]  /*16250*/  IADD3 R14, R233.reuse, 0x68, RZ ;  /* 0x00000068e90e7810 */ /* 0x040fe40007ffe0ff */
[----:B------:R-:W-:Y:S01]  /*16260*/  IADD3 R12, R233, 0x70, RZ ;  /* 0x00000070e90c7810 */ /* 0x000fe20007ffe0ff */
[----:B------:R1:W-:Y:S01]  /*16270*/  @!P3 ST.E.64 [R10.64], R86 ;  /* 0x000000560a00b985 */ /* 0x0003e2000c101b06 */
[----:B------:R-:W-:Y:S02]  /*16280*/  SHF.R.S32.HI R14, RZ, 0x1f, R14 ;  /* 0x0000001fff0e7819 */ /* 0x000fe4000001140e */
[----:B------:R-:W-:Y:S01]  /*16290*/  SHF.R.S32.HI R12, RZ, 0x1f, R12 ;  /* 0x0000001fff0c7819 */ /* 0x000fe2000001140c */
[----:B------:R1:W-:Y:S01]  /*162a0*/  @!P2 ST.E.64 [R8.64], R74 ;  /* 0x0000004a0800a985 */ /* 0x0003e2000c101b06 */
[----:B------:R-:W-:-:S02]  /*162b0*/  @!P0 LEA R2, P4, R5, R0, 0x2 ;  /* 0x0000000005028211 */ /* 0x000fc400078810ff */
[-C--:B------:R-:W-:Y:S02]  /*162c0*/  @!P1 LEA.HI.X R7, R13, R4.reuse, R14, 0x2, P5 ;  /* 0x000000040d079211 */ /* 0x080fe400028f140e */
[----:B------:R-:W-:-:S03]  /*162d0*/  @!P0 LEA.HI.X R3, R5, R4, R12, 0x2, P4 ;  /* 0x0000000405038211 */ /* 0x000fc600020f140c */
[----:B------:R1:W-:Y:S04]  /*162e0*/  @!P1 ST.E.64 [R6.64], R58 ;  /* 0x0000003a06009985 */ /* 0x0003e8000c101b06 */
[----:B------:R1:W-:Y:S01]  /*162f0*/  @!P0 ST.E.64 [R2.64], R54 ;  /* 0x0000003602008985 */ /* 0x0003e2000c101b06 */
[----:B------:R-:W-:-:S13]  /*16300*/  ISETP.GE.AND P0, PT, R252, c[0x0][0x3c8], PT ;  /* 0x0000f200fc007a0c */ /* 0x000fda0003f06270 */
[----:B------:R-:W-:Y:S05]  /*16310*/  @P0 BRA `(.L_x_790) ;  /* 0x00000ba000000947 */ /* 0x000fea0003800000 */
[----:B------:R-:W-:Y:S02]  /*16320*/  SHF.R.S32.HI R5, RZ, 0x1f, R252 ;  /* 0x0000001fff057819 */ /* 0x000fe400000114fc */
[----:B-1----:R-:W-:-:S04]  /*16330*/  LEA R2, P0, R252, R0, 0x2 ;  /* 0x00000000fc027211 */ /* 0x002fc800078010ff */
[----:B------:R-:W-:-:S05]  /*16340*/  LEA.HI.X R3, R252, R4, R5, 0x2, P0 ;  /* 0x00000004fc037211 */ /* 0x000fca00000f1405 */
[----:B------:R1:W-:Y:S01]  /*16350*/  ST.E.64 [R2.64], R50 ;  /* 0x0000003202007985 */ /* 0x0003e2000c101b06 */
[----:B------:R-:W-:Y:S05]  /*16360*/  BRA `(.L_x_790) ;  /* 0x00000b5000007947 */ /* 0x000fea0003800000 */
.L_x_775:
[----:B------:R-:W-:Y:S01]  /*16370*/  ISETP.NE.U32.AND P0, PT, RZ, c[0x0][0x508], PT ;  /* 0x00014200ff007a0c */ /* 0x000fe20003f05070 */
[----:B------:R-:W-:Y:S01]  /*16380*/  IMAD.MOV.U32 R4, RZ, RZ, 0x4 ;  /* 0x00000004ff047424 */ /* 0x000fe200078e00ff */
[----:B------:R-:W-:Y:S01]  /*16390*/  ISETP.NE.U32.AND P2, PT, RZ, c[0x0][0x500], PT ;  /* 0x00014000ff007a0c */ /* 0x000fe20003f45070 */
[----:B------:R-:W-:Y:S01]  /*163a0*/  IMAD.MOV.U32 R20, RZ, RZ, c[0x0][0x388] ;  /* 0x0000e200ff147624 */ /* 0x000fe200078e00ff */
[----:B------:R-:W-:Y:S01]  /*163b0*/  ISETP.NE.AND.EX P0, PT, RZ, c[0x0][0x50c], PT, P0 ;  /* 0x00014300ff007a0c */ /* 0x000fe20003f05300 */
[----:B------:R-:W-:Y:S01]  /*163c0*/  IMAD.MOV.U32 R6, RZ, RZ, RZ ;  /* 0x000000ffff067224 */ /* 0x000fe200078e00ff */
[----:B------:R-:W-:Y:S01]  /*163d0*/  ISETP.NE.AND.EX P2, PT, RZ, c[0x0][0x504], PT, P2 ;  /* 0x00014100ff007a0c */ /* 0x000fe20003f45320 */
[----:B------:R-:W-:-:S10]  /*163e0*/  IMAD.WIDE R2, R251, R4, c[0x0][0x500] ;  /* 0x00014000fb027625 */ /* 0x000fd400078e0204 */
[----:B------:R-:W-:Y:S02]  /*163f0*/  @P0 IMAD.WIDE R4, R251, R4, c[0x0][0x508] ;  /* 0x00014200fb040625 */ /* 0x000fe400078e0204 */
[----:B------:R2:W5:Y:S04]  /*16400*/  @P2 LDG.E R6, [R2.64] ;  /* 0x0000000602062981 */ /* 0x000568000c1e1900 */
[----:B------:R2:W5:Y:S01]  /*16410*/  @P0 LDG.E R20, [R4.64] ;  /* 0x0000000604140981 */ /* 0x000562000c1e1900 */
[----:B------:R-:W-:-:S04]  /*16420*/  ISETP.NE.AND P1, PT, R247, RZ, PT ;  /* 0x000000fff700720c */ /* 0x000fc80003f25270 */
[----:B------:R-:W-:Y:S01]  /*16430*/  SEL R19, R247, c[0x0][0x3d4], P1 ;  /* 0x0000f500f7137a07 */ /* 0x000fe20000800000 */
[----:B------:R-:W-:Y:S05]  /*16440*/  @P0 BRA `(.L_x_796) ;  /* 0x0000004000000947 */ /* 0x000fea0003800000 */
[----:B------:R-:W-:Y:S05]  /*16450*/  @!P2 BRA `(.L_x_796) ;  /* 0x000000300000a947 */ /* 0x000fea0003800000 */
[----:B------:R3:W4:Y:S04]  /*16460*/  LDG.E R0, [R2.64] ;  /* 0x0000000602007981 */ /* 0x000728000c1e1900 */
[----:B--23--:R-:W4:Y:S02]  /*16470*/  LDG.E R2, [R2.64+0x4] ;  /* 0x0000040602027981 */ /* 0x00cf24000c1e1900 */
[----:B----45:R-:W-:Y:S02]  /*16480*/  IADD3 R20, -R0, R2, RZ ;  /* 0x0000000200147210 */ /* 0x030fe40007ffe1ff */
.L_x_796:
[----:B--2---:R-:W2:Y:S01]  /*16490*/  S2R R2, SR_TID.X ;  /* 0x0000000000027919 */ /* 0x004ea20000002100 */
[----:B------:R-:W-:Y:S01]  /*164a0*/  SHF.R.S32.HI R0, RZ, 0x1f, R251 ;  /* 0x0000001fff007819 */ /* 0x000fe200000114fb */
[----:B------:R-:W-:Y:S01]  /*164b0*/  BSSY B0, `(.L_x_797) ;  /* 0x0000036000007945 */ /* 0x000fe20003800000 */
[----:B------:R-:W-:-:S02]  /*164c0*/  LOP3.LUT R15, R250, 0xffff, RZ, 0xc0, !PT ;  /* 0x0000fffffa0f7812 */ /* 0x000fc400078ec0ff */
[----:B-----5:R-:W-:Y:S02]  /*164d0*/  SHF.R.S32.HI R18, RZ, 0x1f, R6 ;  /* 0x0000001fff127819 */ /* 0x020fe40000011406 */
[----:B------:R-:W-:Y:S02]  /*164e0*/  SEL R16, R251, RZ, !P2 ;  /* 0x000000fffb107207 */ /* 0x000fe40005000000 */
[----:B------:R-:W-:Y:S02]  /*164f0*/  SEL R21, R0, RZ, !P2 ;  /* 0x000000ff00157207 */ /* 0x000fe40005000000 */
[----:B--2---:R-:W-:-:S13]  /*16500*/  ISETP.GT.AND P0, PT, R2, 0x7f, PT ;  /* 0x0000007f0200780c */ /* 0x004fda0003f04270 */
[----:B------:R-:W-:Y:S05]  /*16510*/  @P0 BRA `(.L_x_798) ;  /* 0x000002f000000947 */ /* 0x000fea0003800000 */
[----:B------:R-:W-:Y:S01]  /*16520*/  IMAD R0, R20, c[0x0][0x4e8], RZ ;  /* 0x00013a0014007a24 */ /* 0x000fe200078e02ff */
[----:B------:R-:W-:-:S04]  /*16530*/  IADD3 R14, R244, R2, RZ ;  /* 0x00000002f40e7210 */ /* 0x000fc80007ffe0ff */
[----:B------:R-:W-:-:S13]  /*16540*/  ISETP.GE.AND P0, PT, R14, R0, PT ;  /* 0x000000000e00720c */ /* 0x000fda0003f06270 */
[----:B------:R-:W-:Y:S05]  /*16550*/  @P0 BRA `(.L_x_798) ;  /* 0x000002b000000947 */ /* 0x000fea0003800000 */
[----:B------:R-:W-:Y:S01]  /*16560*/  IMAD.MOV.U32 R0, RZ, RZ, 0x368 ;  /* 0x00000368ff007424 */ /* 0x000fe200078e00ff */
[----:B------:R-:W-:-:S04]  /*16570*/  ISETP.GT.AND P2, PT, R19, 0x1, PT ;  /* 0x000000011300780c */ /* 0x000fc80003f44270 */
[----:B------:R-:W-:-:S04]  /*16580*/  SEL R0, R0, 0x328, P2 ;  /* 0x0000032800007807 */ /* 0x000fc80001000000 */
[----:B------:R2:W3:Y:S08]  /*16590*/  LDC.64 R8, c[0x0][R0+0x170] ;  /* 0x00005c0000087b82 */ /* 0x0004f00000000a00 */
[----:B------:R2:W4:Y:S08]  /*165a0*/  LDC.64 R4, c[0x0][R0+0x168] ;  /* 0x00005a0000047b82 */ /* 0x0005300000000a00 */
[----:B------:R2:W5:Y:S08]  /*165b0*/  LDC.64 R12, c[0x0][R0+0x178] ;  /* 0x00005e00000c7b82 */ /* 0x0005700000000a00 */
[----:B------:R2:W1:Y:S02]  /*165c0*/  LDC.64 R10, c[0x0][R0+0x160] ;  /* 0x00005800000a7b82 */ /* 0x0004640000000a00 */
[----:B--2---:R-:W-:-:S02]  /*165d0*/  IMAD.MOV.U32 R0, RZ, RZ, c[0x0][0x4e8] ;  /* 0x00013a00ff007624 */ /* 0x004fc400078e00ff */
[-C--:B---3--:R-:W-:Y:S02]  /*165e0*/  IMAD R7, R9, R16.reuse, RZ ;  /* 0x0000001009077224 */ /* 0x088fe400078e02ff */
[----:B------:R-:W-:Y:S01]  /*165f0*/  IMAD.WIDE.U32 R2, R8, R16, RZ ;  /* 0x0000001008027225 */ /* 0x000fe200078e00ff */
[----:B------:R-:W-:Y:S02]  /*16600*/  ISETP.NE.AND P0, PT, R0, 0x1, PT ;  /* 0x000000010000780c */ /* 0x000fe40003f05270 */
[----:B------:R-:W-:Y:S01]  /*16610*/  MOV R0, R14 ;  /* 0x0000000e00007202 */ /* 0x000fe20000000f00 */
[----:B------:R-:W-:Y:S01]  /*16620*/  IMAD R8, R8, R21, R7 ;  /* 0x0000001508087224 */ /* 0x000fe200078e0207 */
[----:B------:R-:W-:Y:S01]  /*16630*/  SEL R7, R249, RZ, P2 ;  /* 0x000000fff9077207 */ /* 0x000fe20001000000 */
[-C--:B----4-:R-:W-:Y:S02]  /*16640*/  IMAD R9, R5, R15.reuse, RZ ;  /* 0x0000000f05097224 */ /* 0x090fe400078e02ff */
[----:B------:R-:W-:Y:S01]  /*16650*/  IMAD.WIDE.U32 R4, R4, R15, RZ ;  /* 0x0000000f04047225 */ /* 0x000fe200078e00ff */
[----:B------:R-:W-:-:S03]  /*16660*/  IADD3 R3, R3, R8, RZ ;  /* 0x0000000803037210 */ /* 0x000fc60007ffe0ff */
[----:B------:R-:W-:Y:S02]  /*16670*/  IMAD.IADD R9, R5, 0x1, R9 ;  /* 0x0000000105097824 */ /* 0x000fe400078e0209 */
[----:B------:R-:W-:-:S04]  /*16680*/  @P0 IMAD.HI.U32 R17, R14, c[0x0][0x4ec], RZ ;  /* 0x00013b000e110a27 */ /* 0x000fc800078e00ff */
[-C--:B-----5:R-:W-:Y:S01]  /*16690*/  IMAD R8, R13, R7.reuse, RZ ;  /* 0x000000070d087224 */ /* 0x0a0fe200078e02ff */
[----:B------:R-:W-:Y:S02]  /*166a0*/  @P0 SHF.R.U32.HI R0, RZ, c[0x0][0x4f0], R17 ;  /* 0x00013c00ff000a19 */ /* 0x000fe40000011611 */
[----:B------:R-:W-:Y:S01]  /*166b0*/  IADD3 R17, P1, P0, R2, R4, R6 ;  /* 0x0000000402117210 */ /* 0x000fe2000783e006 */
[----:B------:R-:W-:-:S03]  /*166c0*/  IMAD.WIDE.U32 R4, R12, R7, RZ ;  /* 0x000000070c047225 */ /* 0x000fc600078e00ff */
[----:B------:R-:W-:Y:S01]  /*166d0*/  IADD3.X R9, R3, R9, R18, P1, P0 ;  /* 0x0000000903097210 */ /* 0x000fe20000fe0412 */
[----:B------:R-:W-:Y:S01]  /*166e0*/  IMAD.MOV R2, RZ, RZ, -R0 ;  /* 0x000000ffff027224 */ /* 0x000fe200078e0a00 */
[----:B------:R-:W-:Y:S01]  /*166f0*/  IADD3 R5, R5, R8, RZ ;  /* 0x0000000805057210 */ /* 0x000fe20007ffe0ff */
[----:B------:R-:W-:Y:S01]  /*16700*/  IMAD.MOV.U32 R8, RZ, RZ, c[0x0][0x4a8] ;  /* 0x00012a00ff087624 */ /* 0x000fe200078e00ff */
[----:B------:R-:W-:Y:S01]  /*16710*/  IADD3 R4, P1, P0, R0, R17, R4 ;  /* 0x0000001100047210 */ /* 0x000fe2000783e004 */
[----:B------:R-:W-:Y:S01]  /*16720*/  IMAD R2, R2, c[0x0][0x4e8], R14 ;  /* 0x00013a0002027a24 */ /* 0x000fe200078e020e */
[----:B------:R-:W-:-:S03]  /*16730*/  SHF.R.S32.HI R3, RZ, 0x1f, R0 ;  /* 0x0000001fff037819 */ /* 0x000fc60000011400 */
[----:B-1----:R-:W-:Y:S01]  /*16740*/  IMAD R0, R11, R2, RZ ;  /* 0x000000020b007224 */ /* 0x002fe200078e02ff */
[----:B------:R-:W-:Y:S02]  /*16750*/  SHF.R.S32.HI R7, RZ, 0x1f, R2 ;  /* 0x0000001fff077819 */ /* 0x000fe40000011402 */
        /* <DEDUP_REMOVED lines=11> */
.L_x_798:
[----:B------:R-:W-:Y:S05]  /*16810*/  BSYNC B0 ;  /* 0x0000000000007941 */ /* 0x000fea0003800000 */
.L_x_797:
        /* <DEDUP_REMOVED lines=8> */
[----:B------:R-:W-:-:S03]  /*168a0*/  IADD3 R4, R4, R244, RZ ;  /* 0x000000f404047210 */ /* 0x000fc60007ffe0ff */
        /* <DEDUP_REMOVED lines=26> */
.L_x_875:
[----:B------:R-:W-:Y:S05]  /*16a50*/  BRA.DIV ~URZ, `(.L_x_800) ;  /* 0x00003e627f007947 */ /* 0x000fea000b800000 */
[----:B------:R3:W4:Y:S02]  /*16a60*/  SHFL.IDX PT, R0, R10, RZ, 0x181f ;  /* 0x00181fff0a007589 */ /* 0x00072400000e0000 */
.L_x_876:
[----:B------:R-:W-:Y:S01]  /*16a70*/  IMAD R8, R20, c[0x0][0x4e8], RZ ;  /* 0x00013a0014087a24 */ /* 0x000fe200078e02ff */
        /* <DEDUP_REMOVED lines=14> */
.L_x_802:
[----:B------:R-:W-:Y:S05]  /*16b60*/  BSYNC B0 ;  /* 0x0000000000007941 */ /* 0x000fea0003800000 */
.L_x_801:
[----:B------:R-:W-:Y:S05]  /*16b70*/  BRA.DIV ~URZ, `(.L_x_803) ;  /* 0x00003db27f007947 */ /* 0x000fea000b800000 */
[----:B--2---:R2:W1:Y:S04]  /*16b80*/  SHFL.IDX PT, R9, R7, 0x1, 0x181f ;  /* 0x00381f0007097f89 */ /* 0x00446800000e0000 */
[----:B----4-:R2:W4:Y:S02]  /*16b90*/  SHFL.IDX PT, R0, R10, 0x1, 0x181f ;  /* 0x00381f000a007f89 */ /* 0x01052400000e0000 */
.L_x_877:
        /* <DEDUP_REMOVED lines=14> */
.L_x_805:
[----:B------:R-:W-:Y:S05]  /*16c80*/  BSYNC B0 ;  /* 0x0000000000007941 */ /* 0x000fea0003800000 */
.L_x_804:
[----:B------:R-:W-:Y:S05]  /*16c90*/  BRA.DIV ~URZ, `(.L_x_806) ;  /* 0x00003d627f007947 */ /* 0x000fea000b800000 */
[----:B-1----:R1:W2:Y:S02]  /*16ca0*/  SHFL.IDX PT, R9, R7, 0x2, 0x181f ;  /* 0x00581f0007097f89 */ /* 0x0022a400000e0000 */
.L_x_878:
[----:B------:R-:W-:Y:S05]  /*16cb0*/  BRA.DIV ~URZ, `(.L_x_807) ;  /* 0x00003db27f007947 */ /* 0x000fea000b800000 */
[----:B----4-:R4:W1:Y:S02]  /*16cc0*/  SHFL.IDX PT, R0, R10, 0x2, 0x181f ;  /* 0x00581f000a007f89 */ /* 0x01086400000e0000 */
.L_x_879:
        /* <DEDUP_REMOVED lines=14> */
.L_x_809:
[----:B------:R-:W-:Y:S05]  /*16db0*/  BSYNC B0 ;  /* 0x0000000000007941 */ /* 0x000fea0003800000 */
.L_x_808:
[----:B------:R-:W-:Y:S05]  /*16dc0*/  BRA.DIV ~URZ, `(.L_x_810) ;  /* 0x00003d127f007947 */ /* 0x000fea000b800000 */
[----:B-12---:R-:W1:Y:S04]  /*16dd0*/  SHFL.IDX PT, R7, R7, 0x3, 0x181f ;  /* 0x00781f0007077f89 */ /* 0x006e6800000e0000 */
[----:B------:R2:W3:Y:S02]  /*16de0*/  SHFL.IDX PT, R0, R10, 0x3, 0x181f ;  /* 0x00781f000a007f89 */ /* 0x0004e400000e0000 */
.L_x_880:
        /* <DEDUP_REMOVED lines=13> */
.L_x_790:
[----:B------:R-:W-:Y:S05]  /*16ec0*/  BSYNC B1 ;  /* 0x0000000000017941 */ /* 0x000fea0003800000 */
.L_x_774:
[----:B-1-34-:R-:W3:Y:S02]  /*16ed0*/  LDL R0, [R1+0x20] ;  /* 0x0000200001007983 */ /* 0x01aee40000100800 */
[----:B---3--:R-:W-:-:S13]  /*16ee0*/  ISETP.NE.AND P0, PT, R0, RZ, PT ;  /* 0x000000ff0000720c */ /* 0x008fda0003f05270 */
[----:B------:R-:W-:Y:S01]  /*16ef0*/  @P0 WARPSYNC 0xffffffff ;  /* 0xffffffff00000948 */ /* 0x000fe20003800000 */
[----:B------:R-:W-:Y:S06]  /*16f00*/  @P0 BAR.SYNC.DEFER_BLOCKING 0x5, 0x100 ;  /* 0x0144000000000b1d */ /* 0x000fec0000010000 */
[----:B------:R-:W1:Y:S04]  /*16f10*/  @P0 LDS.128 R248, [0xe100] ;  /* 0x00e10000fff80984 */ /* 0x000e680000000c00 */
[----:B------:R-:W-:Y:S06]  /*16f20*/  @P0 BAR.ARV 0x4, 0x100 ;  /* 0x0104000000000b1d */ /* 0x000fec0000002000 */
[----:B------:R-:W-:Y:S05]  /*16f30*/  @P0 BRA `(.L_x_811) ;  /* 0x00000f6000000947 */ /* 0x000fea0003800000 */
[----:B------:R-:W3:Y:S01]  /*16f40*/  S2R R0, SR_TID.X ;  /* 0x0000000000007919 */ /* 0x000ee20000002100 */
[----:B------:R-:W-:Y:S01]  /*16f50*/  IMAD.MOV.U32 R7, RZ, RZ, RZ ;  /* 0x000000ffff077224 */ /* 0x000fe200078e00ff */
[----:B--23--:R-:W-:-:S04]  /*16f60*/  LOP3.LUT R12, R0, 0x1f, RZ, 0xc0, !PT ;  /* 0x0000001f000c7812 */ /* 0x00cfc800078ec0ff */
[----:B------:R-:W-:Y:S01]  /*16f70*/  ISETP.NE.AND P6, PT, R12, 0x1f, PT ;  /* 0x0000001f0c00780c */ /* 0x000fe20003fc5270 */
[----:B------:R-:W-:Y:S10]  /*16f80*/  BRA.DIV ~URZ, `(.L_x_812) ;  /* 0x00003c227f007947 */ /* 0x000ff4000b800000 */
[----:B------:R2:W3:Y:S02]  /*16f90*/  SHFL.IDX PT, R9, R62, RZ, 0x1f ;  /* 0x00001fff3e097589 */ /* 0x0004e400000e0000 */
.L_x_881:
[----:B------:R-:W-:Y:S05]  /*16fa0*/  BRA.DIV ~URZ, `(.L_x_813) ;  /* 0x00003c727f007947 */ /* 0x000fea000b800000 */
[----:B------:R4:W2:Y:S02]  /*16fb0*/  SHFL.IDX PT, R8, R62, 0x1, 0x1f ;  /* 0x00201f003e087f89 */ /* 0x0008a400000e0000 */
.L_x_882:
[----:B-1----:R-:W-:Y:S02]  /*16fc0*/  IMAD.IADD R0, R251, 0x1, R12 ;  /* 0x00000001fb007824 */ /* 0x002fe400078e020c */
        /* <DEDUP_REMOVED lines=16> */
[----:B------:R1:W4:Y:S02]  /*170d0*/  SHFL.UP PT, R4, R0, 0x1, RZ ;  /* 0x0420000000047989 */ /* 0x00032400000e00ff */
.L_x_883:
[----:B----4-:R-:W-:-:S04]  /*170e0*/  SEL R4, R4, RZ, P5 ;  /* 0x000000ff04047207 */ /* 0x010fc80002800000 */
        /* <DEDUP_REMOVED lines=14> */
[----:B------:R1:W4:Y:S02]  /*171d0*/  SHFL.IDX PT, R0, R4, 0x1f, 0x1f ;  /* 0x03e01f0004007f89 */ /* 0x00032400000e0000 */
.L_x_884:
[----:B----4-:R-:W-:Y:S01]  /*171e0*/  IMAD R0, R0, c[0x0][0x538], RZ ;  /* 0x00014e0000007a24 */ /* 0x010fe200078e02ff */
[----:B------:R-:W-:Y:S04]  /*171f0*/  BSSY B1, `(.L_x_816) ;  /* 0x00000c5000017945 */ /* 0x000fe80003800000 */
[----:B--2---:R-:W-:-:S04]  /*17200*/  IADD3 R8, R0, R8, RZ ;  /* 0x0000000800087210 */ /* 0x004fc80007ffe0ff */
[----:B---3--:R-:W-:-:S13]  /*17210*/  ISETP.GT.AND P0, PT, R8, R9, PT ;  /* 0x000000090800720c */ /* 0x008fda0003f04270 */
[----:B------:R-:W-:Y:S05]  /*17220*/  @P0 BRA `(.L_x_817) ;  /* 0x0000024000000947 */ /* 0x000fea0003800000 */
.L_x_821:
        /* <DEDUP_REMOVED lines=16> */
.L_x_885:
        /* <DEDUP_REMOVED lines=16> */
.L_x_886:
[----:B--2---:R-:W-:-:S05]  /*17430*/  IMAD R0, R0, c[0x0][0x538], RZ ;  /* 0x00014e0000007a24 */ /* 0x004fca00078e02ff */
[----:B------:R-:W-:-:S04]  /*17440*/  IADD3 R8, R0, R8, RZ ;  /* 0x0000000800087210 */ /* 0x000fc80007ffe0ff */
[----:B------:R-:W-:-:S13]  /*17450*/  ISETP.GT.AND P0, PT, R8, R9, PT ;  /* 0x000000090800720c */ /* 0x000fda0003f04270 */
[----:B-1----:R-:W-:Y:S05]  /*17460*/  @!P0 BRA `(.L_x_821) ;  /* 0xfffffdc000008947 */ /* 0x002fea000383ffff */
.L_x_817:
[----:B------:R-:W-:-:S05]  /*17470*/  IADD3 R8, -R0, R8, RZ ;  /* 0x0000000800087210 */ /* 0x000fca0007ffe1ff */
[----:B------:R-:W-:-:S05]  /*17480*/  IMAD R0, R4, c[0x0][0x538], R8 ;  /* 0x00014e0004007a24 */ /* 0x000fca00078e0208 */
[----:B------:R-:W-:Y:S01]  /*17490*/  ISETP.GT.AND P0, PT, R0, R9, PT ;  /* 0x000000090000720c */ /* 0x000fe20003f04270 */
[----:B------:R-:W-:-:S12]  /*174a0*/  BRA.DIV ~URZ, `(.L_x_822) ;  /* 0x00003bd27f007947 */ /* 0x000fd8000b800000 */
[----:B------:R-:W-:-:S04]  /*174b0*/  VOTE.ANY R5, PT, !P0 ;  /* 0x0000000000057806 */ /* 0x000fc800040e0100 */
.L_x_887:
[----:B------:R-:W2:Y:S02]  /*174c0*/  POPC R0, R5 ;  /* 0x0000000500007309 */ /* 0x000ea40000000000 */
[----:B--2---:R-:W-:Y:S01]  /*174d0*/  IADD3 R251, R0, R251, RZ ;  /* 0x000000fb00fb7210 */ /* 0x004fe20007ffe0ff */
[----:B------:R-:W-:Y:S05]  /*174e0*/  BRA.DIV ~URZ, `(.L_x_823) ;  /* 0x00003be27f007947 */ /* 0x000fea000b800000 */
[----:B------:R2:W3:Y:S04]  /*174f0*/  SHFL.IDX PT, R10, R6, R0, 0x1f ;  /* 0x00001f00060a7589 */ /* 0x0004e800000e0000 */
[----:B------:R2:W4:Y:S02]  /*17500*/  SHFL.IDX PT, R7, R7, R0, 0x1f ;  /* 0x00001f0007077589 */ /* 0x00052400000e0000 */
.L_x_888:
[----:B------:R-:W-:Y:S01]  /*17510*/  ISETP.NE.AND P0, PT, R5, RZ, PT ;  /* 0x000000ff0500720c */ /* 0x000fe20003f05270 */
[----:B------:R-:W-:-:S12]  /*17520*/  BSSY B0, `(.L_x_824) ;  /* 0x0000005000007945 */ /* 0x000fd80003800000 */
[----:B------:R-:W-:Y:S05]  /*17530*/  @!P0 BRA `(.L_x_825) ;  /* 0x0000003000008947 */ /* 0x000fea0003800000 */
[----:B--2---:R-:W-:Y:S01]  /*17540*/  IADD3 R0, R0, -0x1, RZ ;  /* 0xffffffff00007810 */ /* 0x004fe20007ffe0ff */
[----:B------:R-:W-:Y:S05]  /*17550*/  BRA.DIV ~URZ, `(.L_x_826) ;  /* 0x00003c427f007947 */ /* 0x000fea000b800000 */
[----:B------:R2:W1:Y:S02]  /*17560*/  SHFL.IDX PT, R11, R4, R0, 0x1f ;  /* 0x00001f00040b7589 */ /* 0x00046400000e0000 */
.L_x_825:
[----:B------:R-:W-:Y:S05]  /*17570*/  BSYNC B0 ;  /* 0x0000000000007941 */ /* 0x000fea0003800000 */
.L_x_824:
[----:B----4-:R-:W-:Y:S01]  /*17580*/  ISETP.NE.AND P0, PT, R7, 0x1, PT ;  /* 0x000000010700780c */ /* 0x010fe20003f05270 */
[----:B-1----:R-:W-:Y:S01]  /*17590*/  IMAD R248, R11, c[0x0][0x538], R8 ;  /* 0x00014e000bf87a24 */ /* 0x002fe200078e0208 */
[----:B------:R-:W-:Y:S04]  /*175a0*/  BSSY B0, `(.L_x_827) ;  /* 0x0000082000007945 */ /* 0x000fe80003800000 */
[----:B------:R-:W-:-:S07]  /*175b0*/  IADD3 R8, -R248, R9, RZ ;  /* 0x00000009f8087210 */ /* 0x000fce0007ffe1ff */
[----:B------:R-:W-:Y:S05]  /*175c0*/  @!P0 BRA `(.L_x_828) ;  /* 0x000003d000008947 */ /* 0x000fea0003800000 */
[-C--:B---3--:R-:W-:Y:S02]  /*175d0*/  IABS R2, R10.reuse ;  /* 0x0000000a00027213 */ /* 0x088fe40000000000 */
[----:B------:R-:W-:Y:S02]  /*175e0*/  IABS R9, R10 ;  /* 0x0000000a00097213 */ /* 0x000fe40000000000 */
[----:B--2---:R-:W1:Y:S08]  /*175f0*/  I2F.RP R0, R2 ;  /* 0x0000000200007306 */ /* 0x004e700000209400 */
[----:B-1----:R-:W1:Y:S02]  /*17600*/  MUFU.RCP R0, R0 ;  /* 0x0000000000007308 */ /* 0x002e640000001000 */
[----:B-1----:R-:W-:-:S06]  /*17610*/  IADD3 R0, R0, 0xffffffe, RZ ;  /* 0x0ffffffe00007810 */ /* 0x002fcc0007ffe0ff */
[----:B------:R-:W1:Y:S02]  /*17620*/  F2I.FTZ.U32.TRUNC.NTZ R5, R0 ;  /* 0x0000000000057305 */ /* 0x000e64000021f000 */
[----:B-1----:R-:W-:Y:S01]  /*17630*/  IMAD.MOV R3, RZ, RZ, -R5 ;  /* 0x000000ffff037224 */ /* 0x002fe200078e0a05 */
[----:B------:R-:W-:-:S03]  /*17640*/  IABS R0, R7 ;  /* 0x0000000700007213 */ /* 0x000fc60000000000 */
[----:B------:R-:W-:Y:S01]  /*17650*/  IMAD.MOV.U32 R4, RZ, RZ, R3 ;  /* 0x000000ffff047224 */ /* 0x000fe200078e0003 */
[----:B------:R-:W-:Y:S01]  /*17660*/  IABS R3, R8 ;  /* 0x0000000800037213 */ /* 0x000fe20000000000 */
[----:B------:R-:W-:Y:S02]  /*17670*/  IMAD.MOV.U32 R6, RZ, RZ, R0 ;  /* 0x000000ffff067224 */ /* 0x000fe400078e0000 */
[----:B------:R-:W-:Y:S02]  /*17680*/  IMAD R0, R4, R2, RZ ;  /* 0x0000000204007224 */ /* 0x000fe400078e02ff */
[----:B------:R-:W-:Y:S01]  /*17690*/  IMAD.MOV.U32 R4, RZ, RZ, RZ ;  /* 0x000000ffff047224 */ /* 0x000fe200078e00ff */
[----:B------:R-:W1:Y:S03]  /*176a0*/  I2F.RP R11, R6 ;  /* 0x00000006000b7306 */ /* 0x000e660000209400 */
[----:B------:R-:W-:-:S04]  /*176b0*/  IMAD.HI.U32 R5, R5, R0, R4 ;  /* 0x0000000005057227 */ /* 0x000fc800078e0004 */
[----:B------:R-:W-:-:S05]  /*176c0*/  IMAD.MOV R0, RZ, RZ, -R9 ;  /* 0x000000ffff007224 */ /* 0x000fca00078e0a09 */
[----:B------:R-:W-:Y:S01]  /*176d0*/  MOV R4, R0 ;  /* 0x0000000000047202 */ /* 0x000fe20000000f00 */
[----:B------:R-:W-:-:S04]  /*176e0*/  IMAD.HI.U32 R0, R5, R3, RZ ;  /* 0x0000000305007227 */ /* 0x000fc800078e00ff */
[----:B------:R-:W-:Y:S02]  /*176f0*/  IMAD R3, R0, R4, R3 ;  /* 0x0000000400037224 */ /* 0x000fe400078e0203 */
[----:B-1----:R-:W1:Y:S03]  /*17700*/  MUFU.RCP R4, R11 ;  /* 0x0000000b00047308 */ /* 0x002e660000001000 */
[----:B------:R-:W-:-:S13]  /*17710*/  ISETP.GT.U32.AND P0, PT, R2, R3, PT ;  /* 0x000000030200720c */ /* 0x000fda0003f04070 */
[----:B------:R-:W-:Y:S01]  /*17720*/  @!P0 IMAD.IADD R3, R3, 0x1, -R2 ;  /* 0x0000000103038824 */ /* 0x000fe200078e0a02 */
[----:B-1----:R-:W-:Y:S02]  /*17730*/  IADD3 R4, R4, 0xffffffe, RZ ;  /* 0x0ffffffe04047810 */ /* 0x002fe40007ffe0ff */
[----:B------:R-:W-:Y:S02]  /*17740*/  @!P0 IADD3 R0, R0, 0x1, RZ ;  /* 0x0000000100008810 */ /* 0x000fe40007ffe0ff */
[----:B------:R-:W-:Y:S02]  /*17750*/  ISETP.GE.U32.AND P2, PT, R3, R2, PT ;  /* 0x000000020300720c */ /* 0x000fe40003f46070 */
[----:B------:R-:W1:Y:S01]  /*17760*/  F2I.FTZ.U32.TRUNC.NTZ R3, R4 ;  /* 0x0000000400037305 */ /* 0x000e62000021f000 */
[----:B------:R-:W-:Y:S02]  /*17770*/  LOP3.LUT R2, R8, R10, RZ, 0x3c, !PT ;  /* 0x0000000a08027212 */ /* 0x000fe400078e3cff */
[----:B------:R-:W-:-:S02]  /*17780*/  ISETP.NE.AND P0, PT, R10, RZ, PT ;  /* 0x000000ff0a00720c */ /* 0x000fc40003f05270 */
[----:B------:R-:W-:-:S06]  /*17790*/  ISETP.GE.AND P1, PT, R2, RZ, PT ;  /* 0x000000ff0200720c */ /* 0x000fcc0003f26270 */
[----:B------:R-:W-:Y:S01]  /*177a0*/  @P2 IADD3 R0, R0, 0x1, RZ ;  /* 0x0000000100002810 */ /* 0x000fe20007ffe0ff */
[----:B-1----:R-:W-:-:S06]  /*177b0*/  IMAD.MOV R2, RZ, RZ, -R3 ;  /* 0x000000ffff027224 */ /* 0x002fcc00078e0a03 */
[----:B------:R-:W-:Y:S01]  /*177c0*/  @!P1 IMAD.MOV R0, RZ, RZ, -R0 ;  /* 0x000000ffff009224 */ /* 0x000fe200078e0a00 */
[----:B------:R-:W-:Y:S02]  /*177d0*/  @!P0 LOP3.LUT R0, RZ, R10, RZ, 0x33, !PT ;  /* 0x0000000aff008212 */ /* 0x000fe400078e33ff */
[----:B------:R-:W-:Y:S02]  /*177e0*/  MOV R4, R2 ;  /* 0x0000000200047202 */ /* 0x000fe40000000f00 */
[----:B------:R-:W-:Y:S02]  /*177f0*/  IABS R2, R7 ;  /* 0x0000000700027213 */ /* 0x000fe40000000000 */
[----:B------:R-:W-:Y:S01]  /*17800*/  IABS R9, R0 ;  /* 0x0000000000097213 */ /* 0x000fe20000000000 */
[----:B------:R-:W-:Y:S02]  /*17810*/  IMAD R4, R4, R6, RZ ;  /* 0x0000000604047224 */ /* 0x000fe400078e02ff */
[----:B------:R-:W-:-:S02]  /*17820*/  IMAD.MOV R5, RZ, RZ, -R2 ;  /* 0x000000ffff057224 */ /* 0x000fc400078e0a02 */
[----:B------:R-:W-:-:S04]  /*17830*/  IMAD.MOV.U32 R2, RZ, RZ, RZ ;  /* 0x000000ffff027224 */ /* 0x000fc800078e00ff */
[----:B------:R-:W-:Y:S01]  /*17840*/  IMAD.HI.U32 R2, R3, R4, R2 ;  /* 0x0000000403027227 */ /* 0x000fe200078e0002 */
[----:B------:R-:W-:-:S03]  /*17850*/  MOV R4, R5 ;  /* 0x0000000500047202 */ /* 0x000fc60000000f00 */
[----:B------:R-:W-:-:S04]  /*17860*/  IMAD.MOV.U32 R3, RZ, RZ, R9 ;  /* 0x000000ffff037224 */ /* 0x000fc800078e0009 */
[----:B------:R-:W-:-:S04]  /*17870*/  IMAD.HI.U32 R2, R2, R3, RZ ;  /* 0x0000000302027227 */ /* 0x000fc800078e00ff */
[----:B------:R-:W-:Y:S01]  /*17880*/  IMAD R3, R2, R4, R3 ;  /* 0x0000000402037224 */ /* 0x000fe200078e0203 */
[----:B------:R-:W-:-:S04]  /*17890*/  IADD3 R4, -R0, RZ, RZ ;  /* 0x000000ff00047210 */ /* 0x000fc80007ffe1ff */
        /* <DEDUP_REMOVED lines=9> */
[----:B------:R-:W-:-:S05]  /*17930*/  @!P0 LOP3.LUT R2, RZ, R7, RZ, 0x33, !PT ;  /* 0x00000007ff028212 */ /* 0x000fca00078e33ff */
[----:B------:R-:W-:-:S04]  /*17940*/  IMAD.MOV R3, RZ, RZ, -R2 ;  /* 0x000000ffff037224 */ /* 0x000fc800078e0a02 */
[C---:B------:R-:W-:Y:S02]  /*17950*/  IMAD R3, R7.reuse, R3, R0 ;  /* 0x0000000307037224 */ /* 0x040fe400078e0200 */
[----:B------:R-:W-:Y:S02]  /*17960*/  IMAD R0, R7, 0x1000000, R2 ;  /* 0x0100000007007824 */ /* 0x000fe400078e0202 */
[----:B------:R-:W-:Y:S02]  /*17970*/  IMAD R2, R10, R4, R8 ;  /* 0x000000040a027224 */ /* 0x000fe400078e0208 */
[----:B------:R-:W-:Y:S01]  /*17980*/  IMAD R250, R3, 0x10000, R0 ;  /* 0x0001000003fa7824 */ /* 0x000fe200078e0200 */
[----:B------:R-:W-:Y:S05]  /*17990*/  BRA `(.L_x_829) ;  /* 0x0000042000007947 */ /* 0x000fea0003800000 */
.L_x_828:
[----:B------:R-:W-:-:S04]  /*179a0*/  IMAD.MOV.U32 R2, RZ, RZ, 0x4 ;  /* 0x00000004ff027424 */ /* 0x000fc800078e00ff */
[----:B------:R-:W-:-:S05]  /*179b0*/  IMAD.WIDE R2, R251, R2, c[0x0][0x590] ;  /* 0x00016400fb027625 */ /* 0x000fca00078e0202 */
[----:B--2---:R-:W2:Y:S02]  /*179c0*/  LDG.E R4, [R2.64] ;  /* 0x0000000602047981 */ /* 0x004ea4000c1e1900 */
[----:B--23--:R-:W-:-:S05]  /*179d0*/  IMAD R9, R4, R10, RZ ;  /* 0x0000000a04097224 */ /* 0x00cfca00078e02ff */
        /* <DEDUP_REMOVED lines=28> */
[----:B------:R-:W-:Y:S02]  /*17ba0*/  IMAD R11, R4, R2, RZ ;  /* 0x00000002040b7224 */ /* 0x000fe400078e02ff */
[----:B------:R-:W-:-:S03]  /*17bb0*/  IMAD.MOV R2, RZ, RZ, -R2 ;  /* 0x000000ffff027224 */ /* 0x000fc600078e0a02 */
[----:B------:R-:W-:Y:S01]  /*17bc0*/  IADD3 R0, -R11, c[0x0][0x538], RZ ;  /* 0x00014e000b007a10 */ /* 0x000fe20007ffe1ff */
[----:B------:R-:W-:-:S03]  /*17bd0*/  IMAD R6, R9, R2, R8 ;  /* 0x0000000209067224 */ /* 0x000fc600078e0208 */
[----:B------:R-:W-:Y:S02]  /*17be0*/  IMNMX R0, R4, R0, PT ;  /* 0x0000000004007217 */ /* 0x000fe40003800200 */
[----:B------:R-:W-:Y:S02]  /*17bf0*/  IABS R2, R6 ;  /* 0x0000000600027213 */ /* 0x000fe40000000000 */
[-C--:B------:R-:W-:Y:S02]  /*17c00*/  IABS R3, R0.reuse ;  /* 0x0000000000037213 */ /* 0x080fe40000000000 */
[----:B------:R-:W-:Y:S02]  /*17c10*/  IABS R9, R0 ;  /* 0x0000000000097213 */ /* 0x000fe40000000000 */
[----:B------:R-:W1:Y:S01]  /*17c20*/  I2F.RP R4, R3 ;  /* 0x0000000300047306 */ /* 0x000e620000209400 */
[----:B------:R-:W-:Y:S02]  /*17c30*/  MOV R7, R2 ;  /* 0x0000000200077202 */ /* 0x000fe40000000f00 */
[----:B------:R-:W-:-:S05]  /*17c40*/  IMAD.MOV R2, RZ, RZ, -R9 ;  /* 0x000000ffff027224 */ /* 0x000fca00078e0a09 */
[----:B-1----:R-:W1:Y:S02]  /*17c50*/  MUFU.RCP R4, R4 ;  /* 0x0000000400047308 */ /* 0x002e640000001000 */
[----:B-1----:R-:W-:-:S06]  /*17c60*/  IADD3 R4, R4, 0xffffffe, RZ ;  /* 0x0ffffffe04047810 */ /* 0x002fcc0007ffe0ff */
[----:B------:R-:W1:Y:S02]  /*17c70*/  F2I.FTZ.U32.TRUNC.NTZ R5, R4 ;  /* 0x0000000400057305 */ /* 0x000e64000021f000 */
[----:B-1----:R-:W-:-:S04]  /*17c80*/  IMAD.MOV R4, RZ, RZ, -R5 ;  /* 0x000000ffff047224 */ /* 0x002fc800078e0a05 */
[----:B------:R-:W-:Y:S02]  /*17c90*/  IMAD R8, R4, R3, RZ ;  /* 0x0000000304087224 */ /* 0x000fe400078e02ff */
[----:B------:R-:W-:-:S04]  /*17ca0*/  IMAD.MOV.U32 R4, RZ, RZ, RZ ;  /* 0x000000ffff047224 */ /* 0x000fc800078e00ff */
[----:B------:R-:W-:-:S04]  /*17cb0*/  IMAD.HI.U32 R5, R5, R8, R4 ;  /* 0x0000000805057227 */ /* 0x000fc800078e0004 */
[----:B------:R-:W-:Y:S02]  /*17cc0*/  IMAD.MOV.U32 R4, RZ, RZ, R2 ;  /* 0x000000ffff047224 */ /* 0x000fe400078e0002 */
[----:B------:R-:W-:-:S04]  /*17cd0*/  IMAD.HI.U32 R2, R5, R7, RZ ;  /* 0x0000000705027227 */ /* 0x000fc800078e00ff */
[----:B------:R-:W-:-:S05]  /*17ce0*/  IMAD R4, R2, R4, R7 ;  /* 0x0000000402047224 */ /* 0x000fca00078e0207 */
[----:B------:R-:W-:-:S13]  /*17cf0*/  ISETP.GT.U32.AND P0, PT, R3, R4, PT ;  /* 0x000000040300720c */ /* 0x000fda0003f04070 */
[-C--:B------:R-:W-:Y:S02]  /*17d00*/  @!P0 IADD3 R4, R4, -R3.reuse, RZ ;  /* 0x8000000304048210 */ /* 0x080fe40007ffe0ff */
[----:B------:R-:W-:Y:S02]  /*17d10*/  @!P0 IADD3 R2, R2, 0x1, RZ ;  /* 0x0000000102028810 */ /* 0x000fe40007ffe0ff */
[----:B------:R-:W-:Y:S02]  /*17d20*/  ISETP.GE.U32.AND P2, PT, R4, R3, PT ;  /* 0x000000030400720c */ /* 0x000fe40003f46070 */
[----:B------:R-:W-:Y:S02]  /*17d30*/  LOP3.LUT R3, R6, R0, RZ, 0x3c, !PT ;  /* 0x0000000006037212 */ /* 0x000fe400078e3cff */
[----:B------:R-:W-:Y:S02]  /*17d40*/  ISETP.NE.AND P0, PT, R0, RZ, PT ;  /* 0x000000ff0000720c */ /* 0x000fe40003f05270 */
[----:B------:R-:W-:Y:S01]  /*17d50*/  ISETP.GE.AND P1, PT, R3, RZ, PT ;  /* 0x000000ff0300720c */ /* 0x000fe20003f26270 */
[----:B------:R-:W-:Y:S01]  /*17d60*/  IMAD.MOV R3, RZ, RZ, -R0 ;  /* 0x000000ffff037224 */ /* 0x000fe200078e0a00 */
[----:B------:R-:W-:-:S05]  /*17d70*/  IADD3 R6, R11, 0x1000000, R6 ;  /* 0x010000000b067810 */ /* 0x000fca0007ffe006 */
[----:B------:R-:W-:-:S06]  /*17d80*/  @P2 IADD3 R2, R2, 0x1, RZ ;  /* 0x0000000102022810 */ /* 0x000fcc0007ffe0ff */
[----:B------:R-:W-:Y:S01]  /*17d90*/  @!P1 IMAD.MOV R2, RZ, RZ, -R2 ;  /* 0x000000ffff029224 */ /* 0x000fe200078e0a02 */
[----:B------:R-:W-:-:S05]  /*17da0*/  @!P0 LOP3.LUT R2, RZ, R0, RZ, 0x33, !PT ;  /* 0x00000000ff028212 */ /* 0x000fca00078e33ff */
[----:B------:R-:W-:Y:S02]  /*17db0*/  IMAD R250, R2, R3, R6 ;  /* 0x0000000302fa7224 */ /* 0x000fe400078e0206 */
.L_x_829:
[----:B------:R-:W-:Y:S05]  /*17dc0*/  BSYNC B0 ;  /* 0x0000000000007941 */ /* 0x000fea0003800000 */
.L_x_827:
[----:B------:R-:W-:-:S04]  /*17dd0*/  LOP3.LUT R2, RZ, R2, RZ, 0x33, !PT ;  /* 0x00000002ff027212 */ /* 0x000fc800078e33ff */
[----:B------:R-:W-:Y:S01]  /*17de0*/  IADD3 R249, R2, R10, RZ ;  /* 0x0000000a02f97210 */ /* 0x000fe20007ffe0ff */
[----:B------:R-:W-:Y:S05]  /*17df0*/  BRA `(.L_x_830) ;  /* 0x0000004000007947 */ /* 0x000fea0003800000 */
.L_x_818:
[----:B------:R-:W-:Y:S01]  /*17e00*/  IMAD.MOV.U32 R248, RZ, RZ, R9 ;  /* 0x000000fffff87224 */ /* 0x000fe200078e0009 */
[----:B------:R-:W-:Y:S01]  /*17e10*/  MOV R250, RZ ;  /* 0x000000ff00fa7202 */ /* 0x000fe20000000f00 */
[----:B------:R-:W-:Y:S01]  /*17e20*/  IMAD.MOV.U32 R249, RZ, RZ, RZ ;  /* 0x000000fffff97224 */ /* 0x000fe200078e00ff */
[----:B------:R-:W-:Y:S02]  /*17e30*/  MOV R251, c[0x0][0x53c] ;  /* 0x00014f0000fb7a02 */ /* 0x000fe40000000f00 */
.L_x_830:
[----:B------:R-:W-:Y:S05]  /*17e40*/  BSYNC B1 ;  /* 0x0000000000017941 */ /* 0x000fea0003800000 */
.L_x_816:
[----:B------:R-:W-:Y:S01]  /*17e50*/  WARPSYNC 0xffffffff ;  /* 0xffffffff00007948 */ /* 0x000fe20003800000 */
[----:B------:R-:W-:Y:S01]  /*17e60*/  BAR.SYNC.DEFER_BLOCKING 0x4, 0x100 ;  /* 0x0104000000007b1d */ /* 0x000fe20000010000 */
[----:B------:R-:W-:-:S13]  /*17e70*/  ISETP.NE.AND P0, PT, R12, RZ, PT ;  /* 0x000000ff0c00720c */ /* 0x000fda0003f05270 */
[----:B------:R2:W-:Y:S04]  /*17e80*/  @!P0 STS.128 [0xe100], R248 ;  /* 0x00e100f8ff008388 */ /* 0x0005e80000000c00 */
[----:B------:R-:W-:Y:S06]  /*17e90*/  BAR.ARV 0x5, 0x100 ;  /* 0x0144000000007b1d */ /* 0x000fec0000002000 */
.L_x_811:
[----:B-1----:R-:W-:-:S13]  /*17ea0*/  ISETP.GE.AND P0, PT, R251, c[0x0][0x53c], PT ;  /* 0x00014f00fb007a0c */ /* 0x002fda0003f06270 */
[----:B--2---:R-:W-:Y:S01]  /*17eb0*/  @P0 CALL.REL.NOINC `(.L_x_831) ;  /* 0x0000001000000944 */ /* 0x004fe20003c00000 */
[----:B------:R-:W-:Y:S05]  /*17ec0*/  BRA `(.L_x_832) ;  /* 0xfffe9ab000007947 */ /* 0x000fea000383ffff */
.L_x_831:
[----:B------:R-:W-:Y:S05]  /*17ed0*/  EXIT ;  /* 0x000000000000794d */ /* 0x000fea0003800000 */
.L_x_667:
[----:B------:R-:W-:Y:S01]  /*17ee0*/  IMAD.MOV.U32 R0, RZ, RZ, R5 ;  /* 0x000000ffff007224 */ /* 0x000fe200078e0005 */
[----:B------:R-:W-:Y:S02]  /*17ef0*/  MOV R2, 0x1 ;  /* 0x0000000100027802 */ /* 0x000fe40000000f00 */
[----:B------:R-:W-:Y:S02]  /*17f00*/  MOV R3, 0x17f20 ;  /* 0x00017f2000037802 */ /* 0x000fe40000000f00 */
[----:B--2---:R-:W-:Y:S05]  /*17f10*/  CALL.REL.NOINC `($__internal_12_$__cuda_sm70_shflsync_up_p) ;  /* 0x000033b000007944 */ /* 0x004fea0003c00000 */
[----:B------:R-:W-:Y:S01]  /*17f20*/  MOV R0, R4 ;  /* 0x0000000400007202 */ /* 0x000fe20000000f00 */
[----:B------:R-:W-:Y:S05]  /*17f30*/  BRA `(.L_x_833) ;  /* 0xfffe850000007947 */ /* 0x000fea000383ffff */
.L_x_668:
[----:B------:R-:W-:Y:S01]  /*17f40*/  IMAD.MOV.U32 R0, RZ, RZ, R5 ;  /* 0x000000ffff007224 */ /* 0x000fe200078e0005 */
[----:B------:R-:W-:Y:S02]  /*17f50*/  MOV R2, 0x2 ;  /* 0x0000000200027802 */ /* 0x000fe40000000f00 */
[----:B------:R-:W-:Y:S02]  /*17f60*/  MOV R3, 0x17f80 ;  /* 0x00017f8000037802 */ /* 0x000fe40000000f00 */
[----:B--2---:R-:W-:Y:S05]  /*17f70*/  CALL.REL.NOINC `($__internal_12_$__cuda_sm70_shflsync_up_p) ;  /* 0x0000335000007944 */ /* 0x004fea0003c00000 */
[----:B------:R-:W-:Y:S01]  /*17f80*/  SEL R0, R4, RZ, P4 ;  /* 0x000000ff04007207 */ /* 0x000fe20002000000 */
[----:B------:R-:W-:Y:S01]  /*17f90*/  IMAD.MOV.U32 R2, RZ, RZ, 0x4 ;  /* 0x00000004ff027424 */ /* 0x000fe200078e00ff */
[----:B------:R-:W-:-:S03]  /*17fa0*/  MOV R3, 0x17fd0 ;  /* 0x00017fd000037802 */ /* 0x000fc60000000f00 */
[----:B------:R-:W-:Y:S02]  /*17fb0*/  IMAD.IADD R0, R5, 0x1, R0 ;  /* 0x0000000105007824 */ /* 0x000fe400078e0200 */
[----:B------:R-:W-:Y:S05]  /*17fc0*/  CALL.REL.NOINC `($__internal_12_$__cuda_sm70_shflsync_up_p) ;  /* 0x0000330000007944 */ /* 0x000fea0003c00000 */
        /* <DEDUP_REMOVED lines=12> */
[----:B------:R-:W-:Y:S02]  /*18090*/  MOV R45, 0x1f ;  /* 0x0000001f002d7802 */ /* 0x000fe40000000f00 */
[----:B------:R-:W-:Y:S01]  /*180a0*/  MOV R3, 0x180e0 ;  /* 0x000180e000037802 */ /* 0x000fe20000000f00 */
[----:B------:R-:W-:-:S04]  /*180b0*/  IMAD.IADD R4, R0, 0x1, R4 ;  /* 0x0000000100047824 */ /* 0x000fc800078e0204 */
[----:B------:R-:W-:Y:S02]  /*180c0*/  IMAD.MOV.U32 R44, RZ, RZ, R4 ;  /* 0x000000ffff2c7224 */ /* 0x000fe400078e0004 */
[----:B------:R-:W-:Y:S05]  /*180d0*/  CALL.REL.NOINC `($__internal_11_$__cuda_sm70_shflsync_idx_p) ;  /* 0x0000319000007944 */ /* 0x000fea0003c00000 */
[----:B------:R-:W-:Y:S01]  /*180e0*/  MOV R0, R45 ;  /* 0x0000002d00007202 */ /* 0x000fe20000000f00 */
[----:B------:R-:W-:Y:S05]  /*180f0*/  BRA `(.L_x_834) ;  /* 0xfffe844000007947 */ /* 0x000fea000383ffff */
.L_x_670:
[----:B------:R-:W-:Y:S02]  /*18100*/  SEL R0, RZ, 0x1, P0 ;  /* 0x00000001ff007807 */ /* 0x000fe40000000000 */
[----:B------:R-:W-:Y:S02]  /*18110*/  MOV R2, 0x18130 ;  /* 0x0001813000027802 */ /* 0x000fe40000000f00 */
[----:B--2---:R-:W-:Y:S05]  /*18120*/  CALL.REL.NOINC `($__internal_13_$__cuda_sm70_votesync_ballot) ;  /* 0x0000321000007944 */ /* 0x004fea0003c00000 */
[----:B------:R-:W-:Y:S01]  /*18130*/  MOV R6, R0 ;  /* 0x0000000000067202 */ /* 0x000fe20000000f00 */
[----:B------:R-:W-:Y:S05]  /*18140*/  BRA `(.L_x_835) ;  /* 0xfffe848000007947 */ /* 0x000fea000383ffff */
.L_x_671:
[----:B------:R-:W-:Y:S01]  /*18150*/  IMAD.MOV.U32 R44, RZ, RZ, R9 ;  /* 0x000000ffff2c7224 */ /* 0x000fe200078e0009 */
[----:B------:R-:W-:Y:S01]  /*18160*/  MOV R2, R0 ;  /* 0x0000000000027202 */ /* 0x000fe20000000f00 */
[----:B------:R-:W-:Y:S01]  /*18170*/  IMAD.MOV.U32 R45, RZ, RZ, 0x1f ;  /* 0x0000001fff2d7424 */ /* 0x000fe200078e00ff */
[----:B------:R-:W-:Y:S02]  /*18180*/  MOV R3, 0x181a0 ;  /* 0x000181a000037802 */ /* 0x000fe40000000f00 */
[----:B------:R-:W-:Y:S05]  /*18190*/  CALL.REL.NOINC `($__internal_11_$__cuda_sm70_shflsync_idx_p) ;  /* 0x000030d000007944 */ /* 0x000fea0003c00000 */
[----:B------:R-:W-:Y:S01]  /*181a0*/  IMAD.MOV.U32 R12, RZ, RZ, R45 ;  /* 0x000000ffff0c7224 */ /* 0x000fe200078e002d */
[----:B------:R-:W-:Y:S01]  /*181b0*/  MOV R44, R8 ;  /* 0x00000008002c7202 */ /* 0x000fe20000000f00 */
[----:B------:R-:W-:Y:S01]  /*181c0*/  IMAD.MOV.U32 R5, RZ, RZ, RZ ;  /* 0x000000ffff057224 */ /* 0x000fe200078e00ff */
[----:B------:R-:W-:Y:S01]  /*181d0*/  MOV R2, R0 ;  /* 0x0000000000027202 */ /* 0x000fe20000000f00 */
[----:B------:R-:W-:Y:S01]  /*181e0*/  IMAD.MOV.U32 R45, RZ, RZ, 0x1f ;  /* 0x0000001fff2d7424 */ /* 0x000fe200078e00ff */
[----:B------:R-:W-:-:S02]  /*181f0*/  MOV R3, 0x18210 ;  /* 0x0001821000037802 */ /* 0x000fc40000000f00 */
[----:B------:R-:W-:Y:S05]  /*18200*/  CALL.REL.NOINC `($__internal_11_$__cuda_sm70_shflsync_idx_p) ;  /* 0x0000306000007944 */ /* 0x000fea0003c00000 */
[----:B------:R-:W-:Y:S01]  /*18210*/  MOV R9, R45 ;  /* 0x0000002d00097202 */ /* 0x000fe20000000f00 */
[----:B------:R-:W-:Y:S05]  /*18220*/  BRA `(.L_x_836) ;  /* 0xfffe840000007947 */ /* 0x000fea000383ffff */
.L_x_674:
[----:B------:R-:W-:Y:S01]  /*18230*/  IMAD.MOV.U32 R44, RZ, RZ, R4 ;  /* 0x000000ffff2c7224 */ /* 0x000fe200078e0004 */
[----:B------:R-:W-:Y:S01]  /*18240*/  MOV R2, R0 ;  /* 0x0000000000027202 */ /* 0x000fe20000000f00 */
[----:B------:R-:W-:Y:S01]  /*18250*/  IMAD.MOV.U32 R45, RZ, RZ, 0x1f ;  /* 0x0000001fff2d7424 */ /* 0x000fe200078e00ff */
[----:B------:R-:W-:-:S02]  /*18260*/  MOV R3, 0x18280 ;  /* 0x0001828000037802 */ /* 0x000fc40000000f00 */
[----:B--23--:R-:W-:Y:S05]  /*18270*/  CALL.REL.NOINC `($__internal_11_$__cuda_sm70_shflsync_idx_p) ;  /* 0x00002ff000007944 */ /* 0x00cfea0003c00000 */
[----:B------:R-:W-:Y:S01]  /*18280*/  MOV R5, R45 ;  /* 0x0000002d00057202 */ /* 0x000fe20000000f00 */
[----:B------:R-:W-:Y:S05]  /*18290*/  BRA `(.L_x_673) ;  /* 0xfffe83f000007947 */ /* 0x000fea000383ffff */
.L_x_695:
[----:B------:R-:W-:Y:S01]  /*182a0*/  IMAD.MOV.U32 R44, RZ, RZ, R0 ;  /* 0x000000ffff2c7224 */ /* 0x000fe200078e0000 */
[----:B------:R-:W-:Y:S01]  /*182b0*/  MOV R2, RZ ;  /* 0x000000ff00027202 */ /* 0x000fe20000000f00 */
[----:B------:R-:W-:Y:S01]  /*182c0*/  IMAD.MOV.U32 R45, RZ, RZ, 0x181f ;  /* 0x0000181fff2d7424 */ /* 0x000fe200078e00ff */
[----:B------:R-:W-:-:S02]  /*182d0*/  MOV R3, 0x182f0 ;  /* 0x000182f000037802 */ /* 0x000fc40000000f00 */
[----:B------:R-:W-:Y:S05]  /*182e0*/  CALL.REL.NOINC `($__internal_11_$__cuda_sm70_shflsync_idx_p) ;  /* 0x00002f8000007944 */ /* 0x000fea0003c00000 */
[----:B------:R-:W-:Y:S01]  /*182f0*/  MOV R7, R45 ;  /* 0x0000002d00077202 */ /* 0x000fe20000000f00 */
[----:B------:R-:W-:Y:S05]  /*18300*/  BRA `(.L_x_837) ;  /* 0xfffec27000007947 */ /* 0x000fea000383ffff */
.L_x_696:
[----:B------:R-:W-:Y:S01]  /*18310*/  IMAD.MOV.U32 R44, RZ, RZ, R5 ;  /* 0x000000ffff2c7224 */ /* 0x000fe200078e0005 */
[----:B------:R-:W-:Y:S01]  /*18320*/  MOV R2, RZ ;  /* 0x000000ff00027202 */ /* 0x000fe20000000f00 */
[----:B------:R-:W-:Y:S01]  /*18330*/  IMAD.MOV.U32 R45, RZ, RZ, 0x181f ;  /* 0x0000181fff2d7424 */ /* 0x000fe200078e00ff */
[----:B------:R-:W-:-:S02]  /*18340*/  MOV R3, 0x18360 ;  /* 0x0001836000037802 */ /* 0x000fc40000000f00 */
[----:B-12---:R-:W-:Y:S05]  /*18350*/  CALL.REL.NOINC `($__internal_11_$__cuda_sm70_shflsync_idx_p) ;  /* 0x00002f1000007944 */ /* 0x006fea0003c00000 */
[----:B------:R-:W-:Y:S01]  /*18360*/  IADD3 R8, P2, R45, R143, RZ ;  /* 0x0000008f2d087210 */ /* 0x000fe20007f5e0ff */
[----:B------:R-:W-:Y:S01]  /*18370*/  IMAD.MOV.U32 R44, RZ, RZ, R0 ;  /* 0x000000ffff2c7224 */ /* 0x000fe200078e0000 */
[----:B------:R-:W-:-:S02]  /*18380*/  ISETP.GE.AND P1, PT, R219, c[0x0][0x1d4], PT ;  /* 0x00007500db007a0c */ /* 0x000fc40003f26270 */
[----:B------:R-:W-:Y:S01]  /*18390*/  ISETP.GE.AND P0, PT, R221, c[0x0][0x1d4], PT ;  /* 0x00007500dd007a0c */ /* 0x000fe20003f06270 */
[----:B------:R-:W-:Y:S01]  /*183a0*/  IMAD.X R9, R7, 0x1, R68, P2 ;  /* 0x0000000107097824 */ /* 0x000fe200010e0644 */
[----:B------:R-:W-:Y:S01]  /*183b0*/  IADD3 R2, P2, R45, R144, RZ ;  /* 0x000000902d027210 */ /* 0x000fe20007f5e0ff */
[----:B------:R-:W-:-:S04]  /*183c0*/  IMAD.MOV.U32 R45, RZ, RZ, 0x181f ;  /* 0x0000181fff2d7424 */ /* 0x000fc800078e00ff */
[----:B------:R-:W-:-:S04]  /*183d0*/  IMAD.X R3, R7, 0x1, R69, P2 ;  /* 0x0000000107037824 */ /* 0x000fc800010e0645 */
[----:B------:R-:W-:Y:S01]  /*183e0*/  @!PT LDS RZ, [RZ] ;  /* 0x00000000fffff984 */ /* 0x000fe20000000800 */
[----:B------:R-:W-:Y:S01]  /*183f0*/  @!PT LDS RZ, [RZ] ;  /* 0x00000000fffff984 */ /* 0x000fe20000000800 */
[----:B------:R-:W-:Y:S01]  /*18400*/  @!PT LDS RZ, [RZ] ;  /* 0x00000000fffff984 */ /* 0x000fe20000000800 */
[----:B------:R1:W-:Y:S04]  /*18410*/  LDGSTS.E.BYPASS.LTC128B.128 [R195+0x8100], [R8.64], !P1 ;  /* 0x0810000008c37fae */ /* 0x0003e8000c901d46 */
[----:B------:R2:W-:Y:S01]  /*18420*/  LDGSTS.E.BYPASS.LTC128B.128 [R195+0xb100], [R2.64], !P0 ;  /* 0x0b10000002c37fae */ /* 0x0005e2000c101d46 */
[----:B-1----:R-:W-:Y:S02]  /*18430*/  SEL R9, RZ, 0x10, P1 ;  /* 0x00000010ff097807 */ /* 0x002fe40000800000 */
[----:B------:R-:W-:Y:S01]  /*18440*/  SEL R8, RZ, 0x10, P0 ;  /* 0x00000010ff087807 */ /* 0x000fe20000000000 */
[----:B--2---:R-:W-:Y:S01]  /*18450*/  IMAD.MOV.U32 R2, RZ, RZ, 0x1 ;  /* 0x00000001ff027424 */ /* 0x004fe200078e00ff */
[----:B------:R-:W-:Y:S02]  /*18460*/  MOV R3, 0x18480 ;  /* 0x0001848000037802 */ /* 0x000fe40000000f00 */
[----:B------:R-:W-:Y:S05]  /*18470*/  CALL.REL.NOINC `($__internal_11_$__cuda_sm70_shflsync_idx_p) ;  /* 0x00002df000007944 */ /* 0x000fea0003c00000 */
[----:B------:R-:W-:Y:S01]  /*18480*/  IMAD.MOV.U32 R10, RZ, RZ, R45 ;  /* 0x000000ffff0a7224 */ /* 0x000fe200078e002d */
[----:B------:R-:W-:Y:S01]  /*18490*/  MOV R2, 0x1 ;  /* 0x0000000100027802 */ /* 0x000fe20000000f00 */
[----:B------:R-:W-:Y:S01]  /*184a0*/  IMAD.MOV.U32 R44, RZ, RZ, R5 ;  /* 0x000000ffff2c7224 */ /* 0x000fe200078e0005 */
[----:B------:R-:W-:-:S02]  /*184b0*/  MOV R45, 0x181f ;  /* 0x0000181f002d7802 */ /* 0x000fc40000000f00 */
[----:B------:R-:W-:Y:S02]  /*184c0*/  MOV R3, 0x184e0 ;  /* 0x000184e000037802 */ /* 0x000fe40000000f00 */
[----:B------:R-:W-:Y:S05]  /*184d0*/  CALL.REL.NOINC `($__internal_11_$__cuda_sm70_shflsync_idx_p) ;  /* 0x00002d9000007944 */ /* 0x000fea0003c00000 */
[C---:B------:R-:W-:Y:S01]  /*184e0*/  IADD3 R6, -R9.reuse, 0x10, RZ ;  /* 0x0000001009067810 */ /* 0x040fe20007ffe1ff */
[----:B------:R-:W-:Y:S01]  /*184f0*/  IMAD.MOV.U32 R44, RZ, RZ, R0 ;  /* 0x000000ffff2c7224 */ /* 0x000fe200078e0000 */
[----:B------:R-:W-:Y:S02]  /*18500*/  IADD3 R2, -R8, 0x10, RZ ;  /* 0x0000001008027810 */ /* 0x000fe40007ffe1ff */
[----:B------:R-:W-:Y:S02]  /*18510*/  LOP3.LUT R6, R6, 0xf, RZ, 0xc0, !PT ;  /* 0x0000000f06067812 */ /* 0x000fe400078ec0ff */
[----:B------:R-:W-:Y:S02]  /*18520*/  LOP3.LUT R2, R2, 0xf, RZ, 0xc0, !PT ;  /* 0x0000000f02027812 */ /* 0x000fe400078ec0ff */
[----:B------:R-:W-:Y:S02]  /*18530*/  IADD3 R6, P1, P0, R6, R45, R143 ;  /* 0x0000002d06067210 */ /* 0x000fe4000783e08f */
[----:B------:R-:W-:-:S02]  /*18540*/  ISETP.NE.U32.AND P2, PT, R9, RZ, PT ;  /* 0x000000ff0900720c */ /* 0x000fc40003f45070 */
[----:B------:R-:W-:Y:S02]  /*18550*/  IADD3.X R7, RZ, R10, R68, P1, P0 ;  /* 0x0000000aff077210 */ /* 0x000fe40000fe0444 */
[----:B------:R-:W-:Y:S01]  /*18560*/  IADD3 R2, P1, P0, R2, R45, R144 ;  /* 0x0000002d02027210 */ /* 0x000fe2000783e090 */
[----:B------:R-:W-:-:S03]  /*18570*/  IMAD.MOV.U32 R45, RZ, RZ, 0x181f ;  /* 0x0000181fff2d7424 */ /* 0x000fc600078e00ff */
[----:B------:R-:W-:Y:S02]  /*18580*/  IADD3.X R3, RZ, R10, R69, P1, P0 ;  /* 0x0000000aff037210 */ /* 0x000fe40000fe0445 */
[----:B------:R-:W-:-:S03]  /*18590*/  ISETP.NE.U32.AND P0, PT, R8, RZ, PT ;  /* 0x000000ff0800720c */ /* 0x000fc60003f05070 */
[----:B------:R-:W-:Y:S01]  /*185a0*/  @!PT LDS RZ, [RZ] ;  /* 0x00000000fffff984 */ /* 0x000fe20000000800 */
[----:B------:R-:W-:Y:S01]  /*185b0*/  @!PT LDS RZ, [RZ] ;  /* 0x00000000fffff984 */ /* 0x000fe20000000800 */
[----:B------:R-:W-:Y:S01]  /*185c0*/  @!PT LDS RZ, [RZ] ;  /* 0x00000000fffff984 */ /* 0x000fe20000000800 */
[----:B------:R1:W-:Y:S10]  /*185d0*/  LDGSTS.E.BYPASS.LTC128B.128.ZFILL [R195+0x9100], [R6.64], P2 ;  /* 0x0910000006c37fae */ /* 0x0003f40009141d46 */
[----:B------:R2:W-:Y:S02]  /*185e0*/  LDGSTS.E.BYPASS.LTC128B.128.ZFILL [R195+0xc100], [R2.64], P0 ;  /* 0x0c10000002c37fae */ /* 0x0005e40008141d46 */
[----:B--2---:R-:W-:Y:S01]  /*185f0*/  IMAD.MOV.U32 R2, RZ, RZ, 0x2 ;  /* 0x00000002ff027424 */ /* 0x004fe200078e00ff */
[----:B------:R-:W-:-:S02]  /*18600*/  MOV R3, 0x18620 ;  /* 0x0001862000037802 */ /* 0x000fc40000000f00 */
[----:B-1----:R-:W-:Y:S05]  /*18610*/  CALL.REL.NOINC `($__internal_11_$__cuda_sm70_shflsync_idx_p) ;  /* 0x00002c5000007944 */ /* 0x002fea0003c00000 */
[----:B------:R-:W-:Y:S01]  /*18620*/  IMAD.MOV.U32 R10, RZ, RZ, R45 ;  /* 0x000000ffff0a7224 */ /* 0x000fe200078e002d */
[----:B------:R-:W-:Y:S01]  /*18630*/  MOV R2, 0x2 ;  /* 0x0000000200027802 */ /* 0x000fe20000000f00 */
[----:B------:R-:W-:Y:S01]  /*18640*/  IMAD.MOV.U32 R44, RZ, RZ, R5 ;  /* 0x000000ffff2c7224 */ /* 0x000fe200078e0005 */
[----:B------:R-:W-:-:S02]  /*18650*/  MOV R45, 0x181f ;  /* 0x0000181f002d7802 */ /* 0x000fc40000000f00 */
[----:B------:R-:W-:Y:S02]  /*18660*/  MOV R3, 0x18680 ;  /* 0x0001868000037802 */ /* 0x000fe40000000f00 */
[----:B------:R-:W-:Y:S05]  /*18670*/  CALL.REL.NOINC `($__internal_11_$__cuda_sm70_shflsync_idx_p) ;  /* 0x00002bf000007944 */ /* 0x000fea0003c00000 */
[----:B------:R-:W-:Y:S01]  /*18680*/  MOV R0, R45 ;  /* 0x0000002d00007202 */ /* 0x000fe20000000f00 */
[----:B------:R-:W-:Y:S05]  /*18690*/  BRA `(.L_x_838) ;  /* 0xfffec04000007947 */ /* 0x000fea000383ffff */
.L_x_697:
[----:B------:R-:W-:Y:S01]  /*186a0*/  IMAD.MOV.U32 R44, RZ, RZ, R5 ;  /* 0x000000ffff2c7224 */ /* 0x000fe200078e0005 */
[----:B------:R-:W-:Y:S01]  /*186b0*/  MOV R2, RZ ;  /* 0x000000ff00027202 */ /* 0x000fe20000000f00 */
[----:B------:R-:W-:Y:S01]  /*186c0*/  IMAD.MOV.U32 R45, RZ, RZ, 0x1c1f ;  /* 0x00001c1fff2d7424 */ /* 0x000fe200078e00ff */
[----:B------:R-:W-:Y:S02]  /*186d0*/  MOV R3, 0x186f0 ;  /* 0x000186f000037802 */ /* 0x000fe40000000f00 */
[----:B------:R-:W-:Y:S05]  /*186e0*/  CALL.REL.NOINC `($__internal_11_$__cuda_sm70_shflsync_idx_p) ;  /* 0x00002b8000007944 */ /* 0x000fea0003c00000 */
[----:B------:R-:W-:Y:S01]  /*186f0*/  MOV R3, R45 ;  /* 0x0000002d00037202 */ /* 0x000fe20000000f00 */
[----:B------:R-:W-:Y:S05]  /*18700*/  BRA `(.L_x_839) ;  /* 0xfffec1e000007947 */ /* 0x000fea000383ffff */
.L_x_702:
[----:B------:R-:W-:Y:S01]  /*18710*/  IMAD.MOV.U32 R44, RZ, RZ, R5 ;  /* 0x000000ffff2c7224 */ /* 0x000fe200078e0005 */
[----:B------:R-:W-:Y:S01]  /*18720*/  MOV R2, 0x1 ;  /* 0x0000000100027802 */ /* 0x000fe20000000f00 */
[----:B------:R-:W-:Y:S01]  /*18730*/  IMAD.MOV.U32 R45, RZ, RZ, 0x1c1f ;  /* 0x00001c1fff2d7424 */ /* 0x000fe200078e00ff */
[----:B------:R-:W-:Y:S02]  /*18740*/  MOV R3, 0x18760 ;  /* 0x0001876000037802 */ /* 0x000fe40000000f00 */
[----:B-1----:R-:W-:Y:S05]  /*18750*/  CALL.REL.NOINC `($__internal_11_$__cuda_sm70_shflsync_idx_p) ;  /* 0x00002b1000007944 */ /* 0x002fea0003c00000 */
[----:B------:R-:W-:Y:S01]  /*18760*/  MOV R3, R45 ;  /* 0x0000002d00037202 */ /* 0x000fe20000000f00 */
[----:B------:R-:W-:Y:S05]  /*18770*/  BRA `(.L_x_840) ;  /* 0xfffecb7000007947 */ /* 0x000fea000383ffff */
.L_x_707:
[----:B------:R-:W-:Y:S02]  /*18780*/  MOV R0, 0x2 ;  /* 0x0000000200007802 */ /* 0x000fe40000000f00 */
[----:B------:R-:W-:-:S02]  /*18790*/  MOV R2, 0x187b0 ;  /* 0x000187b000027802 */ /* 0x000fc40000000f00 */
[----:B------:R-:W-:Y:S05]  /*187a0*/  CALL.REL.NOINC `($__internal_10_$__cuda_sm70_shflsync_bfly_p) ;  /* 0x00002a6000007944 */ /* 0x000fea0003c00000 */
[----:B------:R-:W-:Y:S05]  /*187b0*/  BRA `(.L_x_841) ;  /* 0xfffed57000007947 */ /* 0x000fea000383ffff */
.L_x_708:
[----:B------:R-:W-:Y:S02]  /*187c0*/  MOV R0, 0x1 ;  /* 0x0000000100007802 */ /* 0x000fe40000000f00 */
[----:B------:R-:W-:-:S02]  /*187d0*/  MOV R2, 0x187f0 ;  /* 0x000187f000027802 */ /* 0x000fc40000000f00 */
[----:B------:R-:W-:Y:S05]  /*187e0*/  CALL.REL.NOINC `($__internal_10_$__cuda_sm70_shflsync_bfly_p) ;  /* 0x00002a2000007944 */ /* 0x000fea0003c00000 */
[----:B------:R-:W-:Y:S01]  /*187f0*/  FMNMX.FTZ R68, R4, R0, !PT ;  /* 0x0000000004447209 */ /* 0x000fe20007810000 */
[----:B------:R-:W-:Y:S01]  /*18800*/  IMAD.MOV.U32 R4, RZ, RZ, R5 ;  /* 0x000000ffff047224 */ /* 0x000fe200078e0005 */
[----:B------:R-:W-:Y:S01]  /*18810*/  MOV R2, 0x18840 ;  /* 0x0001884000027802 */ /* 0x000fe20000000f00 */
[----:B------:R-:W-:-:S02]  /*18820*/  IMAD.MOV.U32 R0, RZ, RZ, 0x2 ;  /* 0x00000002ff007424 */ /* 0x000fc400078e00ff */
[----:B------:R-:W-:Y:S05]  /*18830*/  CALL.REL.NOINC `($__internal_10_$__cuda_sm70_shflsync_bfly_p) ;  /* 0x000029d000007944 */ /* 0x000fea0003c00000 */
[----:B------:R-:W-:Y:S01]  /*18840*/  FMNMX.FTZ R5, R5, R0, !PT ;  /* 0x0000000005057209 */ /* 0x000fe20007810000 */
[----:B------:R-:W-:Y:S01]  /*18850*/  IMAD.MOV.U32 R0, RZ, RZ, 0x1 ;  /* 0x00000001ff007424 */ /* 0x000fe200078e00ff */
[----:B------:R-:W-:-:S03]  /*18860*/  MOV R2, 0x18890 ;  /* 0x0001889000027802 */ /* 0x000fc60000000f00 */
[----:B------:R-:W-:Y:S02]  /*18870*/  IMAD.MOV.U32 R4, RZ, RZ, R5 ;  /* 0x000000ffff047224 */ /* 0x000fe400078e0005 */
[----:B------:R-:W-:Y:S05]  /*18880*/  CALL.REL.NOINC `($__internal_10_$__cuda_sm70_shflsync_bfly_p) ;  /* 0x0000298000007944 */ /* 0x000fea0003c00000 */
[----:B------:R-:W-:Y:S01]  /*18890*/  MOV R3, R0 ;  /* 0x0000000000037202 */ /* 0x000fe20000000f00 */
[----:B------:R-:W-:Y:S05]  /*188a0*/  BRA `(.L_x_842) ;  /* 0xfffed4f000007947 */ /* 0x000fea000383ffff */
.L_x_716:
[----:B------:R-:W-:Y:S01]  /*188b0*/  MOV R2, RZ ;  /* 0x000000ff00027202 */ /* 0x000fe20000000f00 */
[----:B------:R-:W-:Y:S01]  /*188c0*/  IMAD.MOV.U32 R44, RZ, RZ, R0 ;  /* 0x000000ffff2c7224 */ /* 0x000fe200078e0000 */
[----:B------:R-:W-:Y:S01]  /*188d0*/  MOV R3, 0x18900 ;  /* 0x0001890000037802 */ /* 0x000fe20000000f00 */
[----:B------:R-:W-:Y:S02]  /*188e0*/  IMAD.MOV.U32 R45, RZ, RZ, 0x181f ;  /* 0x0000181fff2d7424 */ /* 0x000fe400078e00ff */
[----:B-1--4-:R-:W-:Y:S05]  /*188f0*/  CALL.REL.NOINC `($__internal_11_$__cuda_sm70_shflsync_idx_p) ;  /* 0x0000297000007944 */ /* 0x012fea0003c00000 */
[----:B------:R-:W-:Y:S01]  /*18900*/  MOV R7, R45 ;  /* 0x0000002d00077202 */ /* 0x000fe20000000f00 */
[----:B------:R-:W-:-:S05]  /*18910*/  BRA `(.L_x_843) ;  /* 0xfffeed3000007947 */ /* 0x000fca000383ffff */
.L_x_717:
[----:B------:R-:W-:Y:S01]  /*18920*/  MOV R2, RZ ;  /* 0x000000ff00027202 */ /* 0x000fe20000000f00 */
[----:B------:R-:W-:Y:S01]  /*18930*/  IMAD.MOV.U32 R44, RZ, RZ, R4 ;  /* 0x000000ffff2c7224 */ /* 0x000fe200078e0004 */
[----:B------:R-:W-:Y:S01]  /*18940*/  MOV R3, 0x18970 ;  /* 0x0001897000037802 */ /* 0x000fe20000000f00 */
[----:B------:R-:W-:Y:S02]  /*18950*/  IMAD.MOV.U32 R45, RZ, RZ, 0x181f ;  /* 0x0000181fff2d7424 */ /* 0x000fe400078e00ff */
[----:B-1234-:R-:W-:Y:S05]  /*18960*/  CALL.REL.NOINC `($__internal_11_$__cuda_sm70_shflsync_idx_p) ;  /* 0x0000290000007944 */ /* 0x01efea0003c00000 */
[----:B------:R-:W-:Y:S01]  /*18970*/  ISETP.GE.AND P1, PT, R219, c[0x0][0x1d4], PT ;  /* 0x00007500db007a0c */ /* 0x000fe20003f26270 */
[----:B------:R-:W-:Y:S01]  /*18980*/  IMAD.MOV.U32 R44, RZ, RZ, R0 ;  /* 0x000000ffff2c7224 */ /* 0x000fe200078e0000 */
[----:B------:R-:W-:Y:S02]  /*18990*/  IADD3 R12, P2, R45, R14, RZ ;  /* 0x0000000e2d0c7210 */ /* 0x000fe40007f5e0ff */
[----:B------:R-:W-:Y:S03]  /*189a0*/  ISETP.GE.AND P0, PT, R221, c[0x0][0x1d4], PT ;  /* 0x00007500dd007a0c */ /* 0x000fe60003f06270 */
[----:B------:R-:W-:Y:S01]  /*189b0*/  IMAD.X R13, R7, 0x1, R5, P2 ;  /* 0x00000001070d7824 */ /* 0x000fe200010e0605 */
        /* <DEDUP_REMOVED lines=12> */
[----:B------:R-:W-:Y:S05]  /*18a80*/  CALL.REL.NOINC `($__internal_11_$__cuda_sm70_shflsync_idx_p) ;  /* 0x000027e000007944 */ /* 0x000fea0003c00000 */
[----:B------:R-:W-:Y:S01]  /*18a90*/  MOV R2, 0x1 ;  /* 0x0000000100027802 */ /* 0x000fe20000000f00 */
[----:B------:R-:W-:Y:S01]  /*18aa0*/  IMAD.MOV.U32 R13, RZ, RZ, R45 ;  /* 0x000000ffff0d7224 */ /* 0x000fe200078e002d */
[----:B------:R-:W-:Y:S01]  /*18ab0*/  MOV R45, 0x181f ;  /* 0x0000181f002d7802 */ /* 0x000fe20000000f00 */
[----:B------:R-:W-:Y:S01]  /*18ac0*/  IMAD.MOV.U32 R44, RZ, RZ, R4 ;  /* 0x000000ffff2c7224 */ /* 0x000fe200078e0004 */
[----:B------:R-:W-:Y:S02]  /*18ad0*/  MOV R3, 0x18af0 ;  /* 0x00018af000037802 */ /* 0x000fe40000000f00 */
[----:B------:R-:W-:Y:S05]  /*18ae0*/  CALL.REL.NOINC `($__internal_11_$__cuda_sm70_shflsync_idx_p) ;  /* 0x0000278000007944 */ /* 0x000fea0003c00000 */
[C---:B------:R-:W-:Y:S01]  /*18af0*/  IADD3 R2, -R7.reuse, 0x10, RZ ;  /* 0x0000001007027810 */ /* 0x040fe20007ffe1ff */
[----:B------:R-:W-:Y:S01]  /*18b00*/  IMAD.MOV.U32 R44, RZ, RZ, R0 ;  /* 0x000000ffff2c7224 */ /* 0x000fe200078e0000 */
[----:B------:R-:W-:Y:S02]  /*18b10*/  ISETP.NE.U32.AND P2, PT, R7, RZ, PT ;  /* 0x000000ff0700720c */ /* 0x000fe40003f45070 */
[----:B------:R-:W-:Y:S04]  /*18b20*/  LOP3.LUT R2, R2, 0xf, RZ, 0xc0, !PT ;  /* 0x0000000f02027812 */ /* 0x000fe800078ec0ff */
[----:B------:R-:W-:Y:S04]  /*18b30*/  IADD3 R2, P1, P0, R2, R45, R14 ;  /* 0x0000002d02027210 */ /* 0x000fe8000783e00e */
[----:B------:R-:W-:Y:S05]  /*18b40*/  IADD3.X R3, RZ, R13, R5, P1, P0 ;  /* 0x0000000dff037210 */ /* 0x000fea0000fe0405 */
        /* <DEDUP_REMOVED lines=13> */
[----:B------:R-:W-:Y:S05]  /*18c20*/  CALL.REL.NOINC `($__internal_11_$__cuda_sm70_shflsync_idx_p) ;  /* 0x0000264000007944 */ /* 0x000fea0003c00000 */
[----:B------:R-:W-:Y:S01]  /*18c30*/  MOV R2, 0x2 ;  /* 0x0000000200027802 */ /* 0x000fe20000000f00 */
[----:B------:R-:W-:Y:S01]  /*18c40*/  IMAD.MOV.U32 R13, RZ, RZ, R45 ;  /* 0x000000ffff0d7224 */ /* 0x000fe200078e002d */
[----:B------:R-:W-:Y:S01]  /*18c50*/  MOV R45, 0x181f ;  /* 0x0000181f002d7802 */ /* 0x000fe20000000f00 */
[----:B------:R-:W-:Y:S01]  /*18c60*/  IMAD.MOV.U32 R44, RZ, RZ, R4 ;  /* 0x000000ffff2c7224 */ /* 0x000fe200078e0004 */
[----:B------:R-:W-:Y:S02]  /*18c70*/  MOV R3, 0x18c90 ;  /* 0x00018c9000037802 */ /* 0x000fe40000000f00 */
[----:B------:R-:W-:Y:S05]  /*18c80*/  CALL.REL.NOINC `($__internal_11_$__cuda_sm70_shflsync_idx_p) ;  /* 0x000025e000007944 */ /* 0x000fea0003c00000 */
[----:B------:R-:W-:Y:S01]  /*18c90*/  MOV R0, R45 ;  /* 0x0000002d00007202 */ /* 0x000fe20000000f00 */
[----:B------:R-:W-:-:S05]  /*18ca0*/  BRA `(.L_x_844) ;  /* 0xfffeeb2000007947 */ /* 0x000fca000383ffff */
.L_x_720:
[----:B------:R-:W-:Y:S01]  /*18cb0*/  MOV R2, RZ ;  /* 0x000000ff00027202 */ /* 0x000fe20000000f00 */
[----:B------:R-:W-:Y:S01]  /*18cc0*/  IMAD.MOV.U32 R44, RZ, RZ, R0 ;  /* 0x000000ffff2c7224 */ /* 0x000fe200078e0000 */
[----:B------:R-:W-:Y:S01]  /*18cd0*/  MOV R3, 0x18d00 ;  /* 0x00018d0000037802 */ /* 0x000fe20000000f00 */
[----:B------:R-:W-:Y:S02]  /*18ce0*/  IMAD.MOV.U32 R45, RZ, RZ, 0x181f ;  /* 0x0000181fff2d7424 */ /* 0x000fe400078e00ff */
[----:B------:R-:W-:Y:S05]  /*18cf0*/  CALL.REL.NOINC `($__internal_11_$__cuda_sm70_shflsync_idx_p) ;  /* 0x0000257000007944 */ /* 0x000fea0003c00000 */
[----:B------:R-:W-:Y:S01]  /*18d00*/  MOV R7, R45 ;  /* 0x0000002d00077202 */ /* 0x000fe20000000f00 */
[----:B------:R-:W-:-:S05]  /*18d10*/  BRA `(.L_x_845) ;  /* 0xfffefce000007947 */ /* 0x000fca000383ffff */
.L_x_721:
[----:B------:R-:W-:Y:S01]  /*18d20*/  MOV R2, RZ ;  /* 0x000000ff00027202 */ /* 0x000fe20000000f00 */
[----:B------:R-:W-:Y:S01]  /*18d30*/  IMAD.MOV.U32 R44, RZ, RZ, R4 ;  /* 0x000000ffff2c7224 */ /* 0x000fe200078e0004 */
[----:B------:R-:W-:Y:S01]  /*18d40*/  MOV R3, 0x18d70 ;  /* 0x00018d7000037802 */ /* 0x000fe20000000f00 */
[----:B------:R-:W-:Y:S02]  /*18d50*/  IMAD.MOV.U32 R45, RZ, RZ, 0x181f ;  /* 0x0000181fff2d7424 */ /* 0x000fe400078e00ff */
[----:B-12---:R-:W-:Y:S05]  /*18d60*/  CALL.REL.NOINC `($__internal_11_$__cuda_sm70_shflsync_idx_p) ;  /* 0x0000250000007944 */ /* 0x006fea0003c00000 */
        /* <DEDUP_REMOVED lines=52> */
.L_x_722:
[----:B------:R-:W-:Y:S01]  /*190b0*/  MOV R2, RZ ;  /* 0x000000ff00027202 */ /* 0x000fe20000000f00 */
[----:B------:R-:W-:Y:S01]  /*190c0*/  IMAD.MOV.U32 R44, RZ, RZ, R5 ;  /* 0x000000ffff2c7224 */ /* 0x000fe200078e0005 */
[----:B------:R-:W-:Y:S01]  /*190d0*/  MOV R3, 0x19100 ;  /* 0x0001910000037802 */ /* 0x000fe20000000f00 */
[----:B------:R-:W-:Y:S02]  /*190e0*/  IMAD.MOV.U32 R45, RZ, RZ, 0x1c1f ;  /* 0x00001c1fff2d7424 */ /* 0x000fe400078e00ff */
[----:B------:R-:W-:Y:S05]  /*190f0*/  CALL.REL.NOINC `($__internal_11_$__cuda_sm70_shflsync_idx_p) ;  /* 0x0000217000007944 */ /* 0x000fea0003c00000 */
[----:B------:R-:W-:Y:S01]  /*19100*/  MOV R4, R45 ;  /* 0x0000002d00047202 */ /* 0x000fe20000000f00 */
[----:B------:R-:W-:-:S05]  /*19110*/  BRA `(.L_x_847) ;  /* 0xfffefc4000007947 */ /* 0x000fca000383ffff */
.L_x_727:
[----:B------:R-:W-:Y:S01]  /*19120*/  MOV R2, 0x1 ;  /* 0x0000000100027802 */ /* 0x000fe20000000f00 */
[----:B------:R-:W-:Y:S01]  /*19130*/  IMAD.MOV.U32 R44, RZ, RZ, R5 ;  /* 0x000000ffff2c7224 */ /* 0x000fe200078e0005 */
[----:B------:R-:W-:Y:S01]  /*19140*/  MOV R3, 0x19170 ;  /* 0x0001917000037802 */ /* 0x000fe20000000f00 */
[----:B------:R-:W-:Y:S02]  /*19150*/  IMAD.MOV.U32 R45, RZ, RZ, 0x1c1f ;  /* 0x00001c1fff2d7424 */ /* 0x000fe400078e00ff */
[----:B-1----:R-:W-:Y:S05]  /*19160*/  CALL.REL.NOINC `($__internal_11_$__cuda_sm70_shflsync_idx_p) ;  /* 0x0000210000007944 */ /* 0x002fea0003c00000 */
[----:B------:R-:W-:Y:S01]  /*19170*/  MOV R4, R45 ;  /* 0x0000002d00047202 */ /* 0x000fe20000000f00 */
[----:B------:R-:W-:-:S05]  /*19180*/  BRA `(.L_x_848) ;  /* 0xffff062000007947 */ /* 0x000fca000383ffff */
.L_x_732:
[----:B------:R-:W-:Y:S02]  /*19190*/  MOV R0, 0x2 ;  /* 0x0000000200007802 */ /* 0x000fe40000000f00 */
[----:B------:R-:W-:Y:S02]  /*191a0*/  MOV R2, 0x191c0 ;  /* 0x000191c000027802 */ /* 0x000fe40000000f00 */
[----:B-12---:R-:W-:Y:S05]  /*191b0*/  CALL.REL.NOINC `($__internal_10_$__cuda_sm70_shflsync_bfly_p) ;  /* 0x0000205000007944 */ /* 0x006fea0003c00000 */
[----:B------:R-:W-:-:S05]  /*191c0*/  BRA `(.L_x_849) ;  /* 0xffff108000007947 */ /* 0x000fca000383ffff */
.L_x_733:
[----:B------:R-:W-:Y:S01]  /*191d0*/  MOV R0, 0x1 ;  /* 0x0000000100007802 */ /* 0x000fe20000000f00 */
[----:B---3--:R-:W-:Y:S01]  /*191e0*/  IMAD.MOV.U32 R4, RZ, RZ, R5 ;  /* 0x000000ffff047224 */ /* 0x008fe200078e0005 */
[----:B------:R-:W-:Y:S02]  /*191f0*/  MOV R2, 0x19210 ;  /* 0x0001921000027802 */ /* 0x000fe40000000f00 */
[----:B------:R-:W-:Y:S05]  /*19200*/  CALL.REL.NOINC `($__internal_10_$__cuda_sm70_shflsync_bfly_p) ;  /* 0x0000200000007944 */ /* 0x000fea0003c00000 */
[----:B------:R-:W-:Y:S01]  /*19210*/  IMAD.MOV.U32 R4, RZ, RZ, R6 ;  /* 0x000000ffff047224 */ /* 0x000fe200078e0006 */
[----:B------:R-:W-:Y:S01]  /*19220*/  FMNMX.FTZ R68, R5, R0, !PT ;  /* 0x0000000005447209 */ /* 0x000fe20007810000 */
[----:B------:R-:W-:Y:S01]  /*19230*/  IMAD.MOV.U32 R0, RZ, RZ, 0x2 ;  /* 0x00000002ff007424 */ /* 0x000fe200078e00ff */
[----:B------:R-:W-:Y:S02]  /*19240*/  MOV R2, 0x19260 ;  /* 0x0001926000027802 */ /* 0x000fe40000000f00 */
[----:B------:R-:W-:Y:S05]  /*19250*/  CALL.REL.NOINC `($__internal_10_$__cuda_sm70_shflsync_bfly_p) ;  /* 0x00001fb000007944 */ /* 0x000fea0003c00000 */
[----:B------:R-:W-:Y:S01]  /*19260*/  FMNMX.FTZ R4, R6, R0, !PT ;  /* 0x0000000006047209 */ /* 0x000fe20007810000 */
[----:B------:R-:W-:Y:S01]  /*19270*/  IMAD.MOV.U32 R0, RZ, RZ, 0x1 ;  /* 0x00000001ff007424 */ /* 0x000fe200078e00ff */
[----:B------:R-:W-:Y:S02]  /*19280*/  MOV R2, 0x192a0 ;  /* 0x000192a000027802 */ /* 0x000fe40000000f00 */
[----:B------:R-:W-:Y:S05]  /*19290*/  CALL.REL.NOINC `($__internal_10_$__cuda_sm70_shflsync_bfly_p) ;  /* 0x00001f7000007944 */ /* 0x000fea0003c00000 */
[----:B------:R-:W-:-:S05]  /*192a0*/  BRA `(.L_x_850) ;  /* 0xffff101000007947 */ /* 0x000fca000383ffff */
.L_x_742:
[----:B------:R-:W-:Y:S01]  /*192b0*/  MOV R2, RZ ;  /* 0x000000ff00027202 */ /* 0x000fe20000000f00 */
[----:B------:R-:W-:Y:S01]  /*192c0*/  IMAD.MOV.U32 R44, RZ, RZ, R0 ;  /* 0x000000ffff2c7224 */ /* 0x000fe200078e0000 */
[----:B------:R-:W-:Y:S01]  /*192d0*/  MOV R3, 0x19300 ;  /* 0x0001930000037802 */ /* 0x000fe20000000f00 */
[----:B------:R-:W-:Y:S02]  /*192e0*/  IMAD.MOV.U32 R45, RZ, RZ, 0x181f ;  /* 0x0000181fff2d7424 */ /* 0x000fe400078e00ff */
[----:B-1--4-:R-:W-:Y:S05]  /*192f0*/  CALL.REL.NOINC `($__internal_11_$__cuda_sm70_shflsync_idx_p) ;  /* 0x00001f7000007944 */ /* 0x012fea0003c00000 */
[----:B------:R-:W-:Y:S01]  /*19300*/  MOV R7, R45 ;  /* 0x0000002d00077202 */ /* 0x000fe20000000f00 */
[----:B------:R-:W-:-:S05]  /*19310*/  BRA `(.L_x_851) ;  /* 0xffff2d4000007947 */ /* 0x000fca000383ffff */
.L_x_743:
        /* <DEDUP_REMOVED lines=57> */
.L_x_746:
[----:B------:R-:W-:Y:S01]  /*196b0*/  MOV R2, RZ ;  /* 0x000000ff00027202 */ /* 0x000fe20000000f00 */
[----:B------:R-:W-:Y:S01]  /*196c0*/  IMAD.MOV.U32 R44, RZ, RZ, R0 ;  /* 0x000000ffff2c7224 */ /* 0x000fe200078e0000 */
[----:B------:R-:W-:Y:S01]  /*196d0*/  MOV R3, 0x19700 ;  /* 0x0001970000037802 */ /* 0x000fe20000000f00 */
[----:B------:R-:W-:Y:S02]  /*196e0*/  IMAD.MOV.U32 R45, RZ, RZ, 0x181f ;  /* 0x0000181fff2d7424 */ /* 0x000fe400078e00ff */
[----:B-1----:R-:W-:Y:S05]  /*196f0*/  CALL.REL.NOINC `($__internal_11_$__cuda_sm70_shflsync_idx_p) ;  /* 0x00001b7000007944 */ /* 0x002fea0003c00000 */
[----:B------:R-:W-:Y:S01]  /*19700*/  MOV R7, R45 ;  /* 0x0000002d00077202 */ /* 0x000fe20000000f00 */
[----:B------:R-:W-:-:S05]  /*19710*/  BRA `(.L_x_853) ;  /* 0xffff3cf000007947 */ /* 0x000fca000383ffff */
.L_x_747:
[----:B------:R-:W-:Y:S01]  /*19720*/  MOV R2, RZ ;  /* 0x000000ff00027202 */ /* 0x000fe20000000f00 */
[----:B------:R-:W-:Y:S01]  /*19730*/  IMAD.MOV.U32 R44, RZ, RZ, R4 ;  /* 0x000000ffff2c7224 */ /* 0x000fe200078e0004 */
[----:B------:R-:W-:Y:S01]  /*19740*/  MOV R3, 0x19770 ;  /* 0x0001977000037802 */ /* 0x000fe20000000f00 */
[----:B------:R-:W-:Y:S02]  /*19750*/  IMAD.MOV.U32 R45, RZ, RZ, 0x181f ;  /* 0x0000181fff2d7424 */ /* 0x000fe400078e00ff */
[----:B-123--:R-:W-:Y:S05]  /*19760*/  CALL.REL.NOINC `($__internal_11_$__cuda_sm70_shflsync_idx_p) ;  /* 0x00001b0000007944 */ /* 0x00efea0003c00000 */
        /* <DEDUP_REMOVED lines=52> */
.L_x_748:
[----:B------:R-:W-:Y:S02]  /*19ab0*/  MOV R0, 0x2 ;  /* 0x0000000200007802 */ /* 0x000fe40000000f00 */
[----:B------:R-:W-:Y:S02]  /*19ac0*/  MOV R2, 0x19ae0 ;  /* 0x00019ae000027802 */ /* 0x000fe40000000f00 */
[----:B------:R-:W-:Y:S05]  /*19ad0*/  CALL.REL.NOINC `($__internal_10_$__cuda_sm70_shflsync_bfly_p) ;  /* 0x0000173000007944 */ /* 0x000fea0003c00000 */
[----:B------:R-:W-:-:S05]  /*19ae0*/  BRA `(.L_x_855) ;  /* 0xffff3ee000007947 */ /* 0x000fca000383ffff */
.L_x_749:
[----:B------:R-:W-:Y:S01]  /*19af0*/  MOV R0, 0x1 ;  /* 0x0000000100007802 */ /* 0x000fe20000000f00 */
[----:B-1----:R-:W-:Y:S01]  /*19b00*/  IMAD.MOV.U32 R4, RZ, RZ, R5 ;  /* 0x000000ffff047224 */ /* 0x002fe200078e0005 */
        /* <DEDUP_REMOVED lines=12> */
.L_x_752:
[----:B--23--:R-:W-:Y:S01]  /*19bd0*/  MOV R2, RZ ;  /* 0x000000ff00027202 */ /* 0x00cfe20000000f00 */
[----:B------:R-:W-:Y:S01]  /*19be0*/  IMAD.MOV.U32 R44, RZ, RZ, R4 ;  /* 0x000000ffff2c7224 */ /* 0x000fe200078e0004 */
[----:B------:R-:W-:Y:S01]  /*19bf0*/  MOV R3, 0x19c20 ;  /* 0x00019c2000037802 */ /* 0x000fe20000000f00 */
[----:B------:R-:W-:Y:S02]  /*19c00*/  IMAD.MOV.U32 R45, RZ, RZ, 0x181f ;  /* 0x0000181fff2d7424 */ /* 0x000fe400078e00ff */
[----:B-1--4-:R-:W-:Y:S05]  /*19c10*/  CALL.REL.NOINC `($__internal_11_$__cuda_sm70_shflsync_idx_p) ;  /* 0x0000165000007944 */ /* 0x012fea0003c00000 */
[----:B------:R-:W-:Y:S01]  /*19c20*/  MOV R12, R45 ;  /* 0x0000002d000c7202 */ /* 0x000fe20000000f00 */
[----:B------:R-:W-:-:S05]  /*19c30*/  BRA `(.L_x_857) ;  /* 0xffff596000007947 */ /* 0x000fca000383ffff */
.L_x_755:
[----:B------:R-:W-:Y:S01]  /*19c40*/  MOV R2, RZ ;  /* 0x000000ff00027202 */ /* 0x000fe20000000f00 */
[----:B------:R-:W-:Y:S01]  /*19c50*/  IMAD.MOV.U32 R44, RZ, RZ, R0 ;  /* 0x000000ffff2c7224 */ /* 0x000fe200078e0000 */
[----:B------:R-:W-:Y:S01]  /*19c60*/  MOV R3, 0x19c90 ;  /* 0x00019c9000037802 */ /* 0x000fe20000000f00 */
[----:B------:R-:W-:Y:S02]  /*19c70*/  IMAD.MOV.U32 R45, RZ, RZ, 0x181f ;  /* 0x0000181fff2d7424 */ /* 0x000fe400078e00ff */
[----:B------:R-:W-:Y:S05]  /*19c80*/  CALL.REL.NOINC `($__internal_11_$__cuda_sm70_shflsync_idx_p) ;  /* 0x000015e000007944 */ /* 0x000fea0003c00000 */
[----:B------:R-:W-:Y:S01]  /*19c90*/  MOV R7, R45 ;  /* 0x0000002d00077202 */ /* 0x000fe20000000f00 */
[----:B------:R-:W-:-:S05]  /*19ca0*/  BRA `(.L_x_858) ;  /* 0xffff6c1000007947 */ /* 0x000fca000383ffff */
.L_x_756:
[----:B------:R-:W-:Y:S01]  /*19cb0*/  MOV R2, RZ ;  /* 0x000000ff00027202 */ /* 0x000fe20000000f00 */
[----:B------:R-:W-:Y:S01]  /*19cc0*/  IMAD.MOV.U32 R44, RZ, RZ, R4 ;  /* 0x000000ffff2c7224 */ /* 0x000fe200078e0004 */
[----:B------:R-:W-:Y:S01]  /*19cd0*/  MOV R3, 0x19d00 ;  /* 0x00019d0000037802 */ /* 0x000fe20000000f00 */
[----:B------:R-:W-:Y:S02]  /*19ce0*/  IMAD.MOV.U32 R45, RZ, RZ, 0x181f ;  /* 0x0000181fff2d7424 */ /* 0x000fe400078e00ff */
[----:B-12---:R-:W-:Y:S05]  /*19cf0*/  CALL.REL.NOINC `($__internal_11_$__cuda_sm70_shflsync_idx_p) ;  /* 0x0000157000007944 */ /* 0x006fea0003c00000 */
[C---:B------:R-:W-:Y:S01]  /*19d00*/  IADD3 R8, -R193.reuse, 0x10, RZ ;  /* 0x00000010c1087810 */ /* 0x040fe20007ffe1ff */
[----:B------:R-:W-:Y:S03]  /*19d10*/  IMAD.MOV.U32 R44, RZ, RZ, R0 ;  /* 0x000000ffff2c7224 */ /* 0x000fe600078e0000 */
[----:B------:R-:W-:Y:S04]  /*19d20*/  LOP3.LUT R8, R8, 0xf, RZ, 0xc0, !PT ;  /* 0x0000000f08087812 */ /* 0x000fe800078ec0ff */
[----:B------:R-:W-:Y:S04]  /*19d30*/  IADD3 R8, P1, P0, R8, R45, R12 ;  /* 0x0000002d08087210 */ /* 0x000fe8000783e00c */
[----:B------:R-:W-:Y:S02]  /*19d40*/  IADD3.X R9, RZ, R7, R5, P1, P0 ;  /* 0x00000007ff097210 */ /* 0x000fe40000fe0405 */
[----:B------:R-:W-:Y:S02]  /*19d50*/  ISETP.NE.U32.AND P1, PT, R193, RZ, PT ;  /* 0x000000ffc100720c */ /* 0x000fe40003f25070 */
[----:B------:R-:W-:Y:S01]  /*19d60*/  IADD3 R2, P0, R45, R13, RZ ;  /* 0x0000000d2d027210 */ /* 0x000fe20007f1e0ff */
[----:B------:R-:W-:Y:S04]  /*19d70*/  IMAD.MOV.U32 R45, RZ, RZ, 0x181f ;  /* 0x0000181fff2d7424 */ /* 0x000fe800078e00ff */
[----:B------:R-:W-:Y:S06]  /*19d80*/  IMAD.X R3, R7, 0x1, R6, P0 ;  /* 0x0000000107037824 */ /* 0x000fec00000e0606 */
[----:B------:R-:W-:Y:S01]  /*19d90*/  @!PT LDS RZ, [RZ] ;  /* 0x00000000fffff984 */ /* 0x000fe20000000800 */
[----:B------:R-:W-:Y:S01]  /*19da0*/  @!PT LDS RZ, [RZ] ;  /* 0x00000000fffff984 */ /* 0x000fe20000000800 */
[----:B------:R-:W-:Y:S01]  /*19db0*/  @!PT LDS RZ, [RZ] ;  /* 0x00000000fffff984 */ /* 0x000fe20000000800 */
[----:B------:R1:W-:Y:S04]  /*19dc0*/  LDGSTS.E.BYPASS.LTC128B.128.ZFILL [R195+0x8100], [R8.64], P1 ;  /* 0x0810000008c37fae */ /* 0x0003e80008941d46 */
[----:B------:R2:W-:Y:S02]  /*19dd0*/  LDGSTS.E.BYPASS.LTC128B.128 [R195+0xb100], [R2.64], !P3 ;  /* 0x0b10000002c37fae */ /* 0x0005e4000d901d46 */
[----:B--2---:R-:W-:Y:S01]  /*19de0*/  MOV R3, 0x19e10 ;  /* 0x00019e1000037802 */ /* 0x004fe20000000f00 */
[----:B------:R-:W-:Y:S02]  /*19df0*/  IMAD.MOV.U32 R2, RZ, RZ, 0x1 ;  /* 0x00000001ff027424 */ /* 0x000fe400078e00ff */
[----:B-1----:R-:W-:Y:S05]  /*19e00*/  CALL.REL.NOINC `($__internal_11_$__cuda_sm70_shflsync_idx_p) ;  /* 0x0000146000007944 */ /* 0x002fea0003c00000 */
[----:B------:R-:W-:Y:S01]  /*19e10*/  MOV R2, 0x1 ;  /* 0x0000000100027802 */ /* 0x000fe20000000f00 */
[----:B------:R-:W-:Y:S01]  /*19e20*/  IMAD.MOV.U32 R7, RZ, RZ, R45 ;  /* 0x000000ffff077224 */ /* 0x000fe200078e002d */
[----:B------:R-:W-:Y:S01]  /*19e30*/  MOV R45, 0x181f ;  /* 0x0000181f002d7802 */ /* 0x000fe20000000f00 */
[----:B------:R-:W-:Y:S01]  /*19e40*/  IMAD.MOV.U32 R44, RZ, RZ, R4 ;  /* 0x000000ffff2c7224 */ /* 0x000fe200078e0004 */
[----:B------:R-:W-:Y:S02]  /*19e50*/  MOV R3, 0x19e70 ;  /* 0x00019e7000037802 */ /* 0x000fe40000000f00 */
[----:B------:R-:W-:Y:S05]  /*19e60*/  CALL.REL.NOINC `($__internal_11_$__cuda_sm70_shflsync_idx_p) ;  /* 0x0000140000007944 */ /* 0x000fea0003c00000 */
        /* <DEDUP_REMOVED lines=25> */
.L_x_757:
[----:B------:R-:W-:Y:S01]  /*1a000*/  MOV R2, RZ ;  /* 0x000000ff00027202 */ /* 0x000fe20000000f00 */
[----:B------:R-:W-:Y:S01]  /*1a010*/  IMAD.MOV.U32 R44, RZ, RZ, R5 ;  /* 0x000000ffff2c7224 */ /* 0x000fe200078e0005 */
[----:B------:R-:W-:Y:S01]  /*1a020*/  MOV R3, 0x1a050 ;  /* 0x0001a05000037802 */ /* 0x000fe20000000f00 */
[----:B------:R-:W-:Y:S02]  /*1a030*/  IMAD.MOV.U32 R45, RZ, RZ, 0x1c1f ;  /* 0x00001c1fff2d7424 */ /* 0x000fe400078e00ff */
[----:B------:R-:W-:Y:S05]  /*1a040*/  CALL.REL.NOINC `($__internal_11_$__cuda_sm70_shflsync_idx_p) ;  /* 0x0000122000007944 */ /* 0x000fea0003c00000 */
[----:B------:R-:W-:Y:S01]  /*1a050*/  MOV R4, R45 ;  /* 0x0000002d00047202 */ /* 0x000fe20000000f00 */
[----:B------:R-:W-:-:S05]  /*1a060*/  BRA `(.L_x_860) ;  /* 0xffff6b6000007947 */ /* 0x000fca000383ffff */
.L_x_762:
[----:B------:R-:W-:Y:S01]  /*1a070*/  MOV R2, 0x1 ;  /* 0x0000000100027802 */ /* 0x000fe20000000f00 */
[----:B------:R-:W-:Y:S01]  /*1a080*/  IMAD.MOV.U32 R44, RZ, RZ, R5 ;  /* 0x000000ffff2c7224 */ /* 0x000fe200078e0005 */
[----:B------:R-:W-:Y:S01]  /*1a090*/  MOV R3, 0x1a0c0 ;  /* 0x0001a0c000037802 */ /* 0x000fe20000000f00 */
[----:B------:R-:W-:Y:S02]  /*1a0a0*/  IMAD.MOV.U32 R45, RZ, RZ, 0x1c1f ;  /* 0x00001c1fff2d7424 */ /* 0x000fe400078e00ff */
[----:B-1----:R-:W-:Y:S05]  /*1a0b0*/  CALL.REL.NOINC `($__internal_11_$__cuda_sm70_shflsync_idx_p) ;  /* 0x000011b000007944 */ /* 0x002fea0003c00000 */
[----:B------:R-:W-:Y:S01]  /*1a0c0*/  MOV R4, R45 ;  /* 0x0000002d00047202 */ /* 0x000fe20000000f00 */
[----:B------:R-:W-:-:S05]  /*1a0d0*/  BRA `(.L_x_861) ;  /* 0xffff754000007947 */ /* 0x000fca000383ffff */
.L_x_767:
[----:B------:R-:W-:Y:S02]  /*1a0e0*/  MOV R0, 0x2 ;  /* 0x0000000200007802 */ /* 0x000fe40000000f00 */
[----:B------:R-:W-:Y:S02]  /*1a0f0*/  MOV R2, 0x1a110 ;  /* 0x0001a11000027802 */ /* 0x000fe40000000f00 */
[----:B-12---:R-:W-:Y:S05]  /*1a100*/  CALL.REL.NOINC `($__internal_10_$__cuda_sm70_shflsync_bfly_p) ;  /* 0x0000110000007944 */ /* 0x006fea0003c00000 */
[----:B------:R-:W-:-:S05]  /*1a110*/  BRA `(.L_x_862) ;  /* 0xffff7fa000007947 */ /* 0x000fca000383ffff */
.L_x_768:
        /* <DEDUP_REMOVED lines=14> */
.L_x_770:
[----:B------:R-:W-:Y:S01]  /*1a200*/  IMAD.MOV.U32 R4, RZ, RZ, R227 ;  /* 0x000000ffff047224 */ /* 0x000fe200078e00e3 */
[----:B------:R-:W-:-:S02]  /*1a210*/  MOV R0, 0x2 ;  /* 0x0000000200007802 */ /* 0x000fc40000000f00 */
[----:B------:R-:W-:Y:S02]  /*1a220*/  MOV R2, 0x1a240 ;  /* 0x0001a24000027802 */ /* 0x000fe40000000f00 */
[----:B------:R-:W-:Y:S05]  /*1a230*/  CALL.REL.NOINC `($__internal_10_$__cuda_sm70_shflsync_bfly_p) ;  /* 0x00000fd000007944 */ /* 0x000fea0003c00000 */
[----:B------:R-:W-:Y:S05]  /*1a240*/  BRA `(.L_x_864) ;  /* 0xffff97f000007947 */ /* 0x000fea000383ffff */
.L_x_771:
[----:B------:R-:W-:Y:S01]  /*1a250*/  IMAD.MOV.U32 R4, RZ, RZ, R6 ;  /* 0x000000ffff047224 */ /* 0x000fe200078e0006 */
[----:B------:R-:W-:Y:S02]  /*1a260*/  MOV R0, 0x1 ;  /* 0x0000000100007802 */ /* 0x000fe40000000f00 */
[----:B------:R-:W-:Y:S02]  /*1a270*/  MOV R2, 0x1a290 ;  /* 0x0001a29000027802 */ /* 0x000fe40000000f00 */
[----:B-1----:R-:W-:Y:S05]  /*1a280*/  CALL.REL.NOINC `($__internal_10_$__cuda_sm70_shflsync_bfly_p) ;  /* 0x00000f8000007944 */ /* 0x002fea0003c00000 */
[----:B------:R-:W-:Y:S01]  /*1a290*/  FADD.FTZ R6, R6, R0 ;  /* 0x0000000006067221 */ /* 0x000fe20000010000 */
[----:B------:R-:W-:Y:S02]  /*1a2a0*/  MOV R4, R228 ;  /* 0x000000e400047202 */ /* 0x000fe40000000f00 */
[----:B------:R-:W-:Y:S02]  /*1a2b0*/  MOV R0, 0x2 ;  /* 0x0000000200007802 */ /* 0x000fe40000000f00 */
[----:B------:R-:W-:Y:S02]  /*1a2c0*/  MOV R2, 0x1a2e0 ;  /* 0x0001a2e000027802 */ /* 0x000fe40000000f00 */
[----:B------:R-:W-:Y:S05]  /*1a2d0*/  CALL.REL.NOINC `($__internal_10_$__cuda_sm70_shflsync_bfly_p) ;  /* 0x00000f3000007944 */ /* 0x000fea0003c00000 */
[----:B------:R-:W-:Y:S01]  /*1a2e0*/  FADD.FTZ R4, R228, R0 ;  /* 0x00000000e4047221 */ /* 0x000fe20000010000 */
[----:B------:R-:W-:Y:S02]  /*1a2f0*/  MOV R0, 0x1 ;  /* 0x0000000100007802 */ /* 0x000fe40000000f00 */
[----:B------:R-:W-:-:S02]  /*1a300*/  MOV R2, 0x1a320 ;  /* 0x0001a32000027802 */ /* 0x000fc40000000f00 */
[----:B------:R-:W-:Y:S05]  /*1a310*/  CALL.REL.NOINC `($__internal_10_$__cuda_sm70_shflsync_bfly_p) ;  /* 0x00000ef000007944 */ /* 0x000fea0003c00000 */
[----:B------:R-:W-:Y:S01]  /*1a320*/  MOV R3, R0 ;  /* 0x0000000000037202 */ /* 0x000fe20000000f00 */
[----:B------:R-:W-:Y:S05]  /*1a330*/  BRA `(.L_x_865) ;  /* 0xffff977000007947 */ /* 0x000fea000383ffff */
.L_x_778:
[----:B--234-:R-:W-:Y:S01]  /*1a340*/  IMAD.MOV.U32 R44, RZ, RZ, R7 ;  /* 0x000000ffff2c7224 */ /* 0x01cfe200078e0007 */
[----:B------:R-:W-:Y:S01]  /*1a350*/  MOV R2, RZ ;  /* 0x000000ff00027202 */ /* 0x000fe20000000f00 */
[----:B------:R-:W-:Y:S01]  /*1a360*/  IMAD.MOV.U32 R45, RZ, RZ, 0x181f ;  /* 0x0000181fff2d7424 */ /* 0x000fe200078e00ff */
[----:B------:R-:W-:-:S02]  /*1a370*/  MOV R3, 0x1a390 ;  /* 0x0001a39000037802 */ /* 0x000fc40000000f00 */
[----:B-1----:R-:W-:Y:S05]  /*1a380*/  CALL.REL.NOINC `($__internal_11_$__cuda_sm70_shflsync_idx_p) ;  /* 0x00000ee000007944 */ /* 0x002fea0003c00000 */
[----:B------:R-:W-:Y:S01]  /*1a390*/  MOV R10, R45 ;  /* 0x0000002d000a7202 */ /* 0x000fe20000000f00 */
[----:B------:R-:W-:Y:S05]  /*1a3a0*/  BRA `(.L_x_866) ;  /* 0xffffaa9000007947 */ /* 0x000fea000383ffff */
.L_x_779:
[----:B------:R-:W-:Y:S01]  /*1a3b0*/  IMAD.MOV.U32 R44, RZ, RZ, R8 ;  /* 0x000000ffff2c7224 */ /* 0x000fe200078e0008 */
[----:B------:R-:W-:Y:S01]  /*1a3c0*/  MOV R2, RZ ;  /* 0x000000ff00027202 */ /* 0x000fe20000000f00 */
[----:B------:R-:W-:Y:S01]  /*1a3d0*/  IMAD.MOV.U32 R45, RZ, RZ, 0x181f ;  /* 0x0000181fff2d7424 */ /* 0x000fe200078e00ff */
[----:B------:R-:W-:-:S02]  /*1a3e0*/  MOV R3, 0x1a400 ;  /* 0x0001a40000037802 */ /* 0x000fc40000000f00 */
[----:B-123--:R-:W-:Y:S05]  /*1a3f0*/  CALL.REL.NOINC `($__internal_11_$__cuda_sm70_shflsync_idx_p) ;  /* 0x00000e7000007944 */ /* 0x00efea0003c00000 */
[----:B------:R-:W-:Y:S01]  /*1a400*/  MOV R0, R45 ;  /* 0x0000002d00007202 */ /* 0x000fe20000000f00 */
[----:B------:R-:W-:Y:S05]  /*1a410*/  BRA `(.L_x_867) ;  /* 0xffffaa4000007947 */ /* 0x000fea000383ffff */
.L_x_782:
[----:B------:R-:W-:Y:S01]  /*1a420*/  IMAD.MOV.U32 R44, RZ, RZ, R7 ;  /* 0x000000ffff2c7224 */ /* 0x000fe200078e0007 */
[----:B--2---:R-:W-:Y:S01]  /*1a430*/  MOV R2, 0x1 ;  /* 0x0000000100027802 */ /* 0x004fe20000000f00 */
[----:B------:R-:W-:Y:S01]  /*1a440*/  IMAD.MOV.U32 R45, RZ, RZ, 0x181f ;  /* 0x0000181fff2d7424 */ /* 0x000fe200078e00ff */
[----:B------:R-:W-:-:S02]  /*1a450*/  MOV R3, 0x1a470 ;  /* 0x0001a47000037802 */ /* 0x000fc40000000f00 */
[----:B-1-34-:R-:W-:Y:S05]  /*1a460*/  CALL.REL.NOINC `($__internal_11_$__cuda_sm70_shflsync_idx_p) ;  /* 0x00000e0000007944 */ /* 0x01afea0003c00000 */
        /* <DEDUP_REMOVED lines=8> */
.L_x_785:
[----:B------:R-:W-:Y:S01]  /*1a4f0*/  IMAD.MOV.U32 R44, RZ, RZ, R7 ;  /* 0x000000ffff2c7224 */ /* 0x000fe200078e0007 */
[----:B-1----:R-:W-:Y:S01]  /*1a500*/  MOV R2, 0x2 ;  /* 0x0000000200027802 */ /* 0x002fe20000000f00 */
[----:B------:R-:W-:Y:S01]  /*1a510*/  IMAD.MOV.U32 R45, RZ, RZ, 0x181f ;  /* 0x0000181fff2d7424 */ /* 0x000fe200078e00ff */
[----:B------:R-:W-:Y:S02]  /*1a520*/  MOV R3, 0x1a540 ;  /* 0x0001a54000037802 */ /* 0x000fe40000000f00 */
[----:B--234-:R-:W-:Y:S05]  /*1a530*/  CALL.REL.NOINC `($__internal_11_$__cuda_sm70_shflsync_idx_p) ;  /* 0x00000d3000007944 */ /* 0x01cfea0003c00000 */
[----:B------:R-:W-:Y:S01]  /*1a540*/  MOV R10, R45 ;  /* 0x0000002d000a7202 */ /* 0x000fe20000000f00 */
[----:B------:R-:W-:Y:S05]  /*1a550*/  BRA `(.L_x_869) ;  /* 0xffffab3000007947 */ /* 0x000fea000383ffff */
.L_x_786:
[----:B------:R-:W-:Y:S01]  /*1a560*/  IMAD.MOV.U32 R44, RZ, RZ, R8 ;  /* 0x000000ffff2c7224 */ /* 0x000fe200078e0008 */
[----:B-1----:R-:W-:Y:S01]  /*1a570*/  MOV R2, 0x2 ;  /* 0x0000000200027802 */ /* 0x002fe20000000f00 */
[----:B------:R-:W-:Y:S01]  /*1a580*/  IMAD.MOV.U32 R45, RZ, RZ, 0x181f ;  /* 0x0000181fff2d7424 */ /* 0x000fe200078e00ff */
[----:B------:R-:W-:Y:S02]  /*1a590*/  MOV R3, 0x1a5b0 ;  /* 0x0001a5b000037802 */ /* 0x000fe40000000f00 */
[----:B--234-:R-:W-:Y:S05]  /*1a5a0*/  CALL.REL.NOINC `($__internal_11_$__cuda_sm70_shflsync_idx_p) ;  /* 0x00000cc000007944 */ /* 0x01cfea0003c00000 */
[----:B------:R-:W-:Y:S01]  /*1a5b0*/  MOV R0, R45 ;  /* 0x0000002d00007202 */ /* 0x000fe20000000f00 */
[----:B------:R-:W-:Y:S05]  /*1a5c0*/  BRA `(.L_x_870) ;  /* 0xffffaae000007947 */ /* 0x000fea000383ffff */
.L_x_789:
[----:B------:R-:W-:Y:S01]  /*1a5d0*/  IMAD.MOV.U32 R44, RZ, RZ, R7 ;  /* 0x000000ffff2c7224 */ /* 0x000fe200078e0007 */
[----:B-1----:R-:W-:Y:S01]  /*1a5e0*/  MOV R2, 0x3 ;  /* 0x0000000300027802 */ /* 0x002fe20000000f00 */
[----:B------:R-:W-:Y:S01]  /*1a5f0*/  IMAD.MOV.U32 R45, RZ, RZ, 0x181f ;  /* 0x0000181fff2d7424 */ /* 0x000fe200078e00ff */
[----:B------:R-:W-:-:S02]  /*1a600*/  MOV R3, 0x1a620 ;  /* 0x0001a62000037802 */ /* 0x000fc40000000f00 */
[----:B--234-:R-:W-:Y:S05]  /*1a610*/  CALL.REL.NOINC `($__internal_11_$__cuda_sm70_shflsync_idx_p) ;  /* 0x00000c5000007944 */ /* 0x01cfea0003c00000 */
        /* <DEDUP_REMOVED lines=8> */
.L_x_791:
[----:B------:R-:W-:Y:S01]  /*1a6a0*/  IMAD.MOV.U32 R44, RZ, RZ, R5 ;  /* 0x000000ffff2c7224 */ /* 0x000fe200078e0005 */
[----:B------:R-:W-:Y:S01]  /*1a6b0*/  MOV R2, RZ ;  /* 0x000000ff00027202 */ /* 0x000fe20000000f00 */
[----:B------:R-:W-:Y:S01]  /*1a6c0*/  IMAD.MOV.U32 R45, RZ, RZ, 0x1c1f ;  /* 0x00001c1fff2d7424 */ /* 0x000fe200078e00ff */
[----:B------:R-:W-:Y:S02]  /*1a6d0*/  MOV R3, 0x1a6f0 ;  /* 0x0001a6f000037802 */ /* 0x000fe40000000f00 */
[----:B------:R-:W-:Y:S05]  /*1a6e0*/  CALL.REL.NOINC `($__internal_11_$__cuda_sm70_shflsync_idx_p) ;  /* 0x00000b8000007944 */ /* 0x000fea0003c00000 */
[----:B------:R-:W-:Y:S01]  /*1a6f0*/  MOV R4, R45 ;  /* 0x0000002d00047202 */ /* 0x000fe20000000f00 */
[----:B------:R-:W-:Y:S05]  /*1a700*/  BRA `(.L_x_872) ;  /* 0xffffadc000007947 */ /* 0x000fea000383ffff */
.L_x_792:
[----:B------:R-:W-:Y:S01]  /*1a710*/  IMAD.MOV.U32 R44, RZ, RZ, R12 ;  /* 0x000000ffff2c7224 */ /* 0x000fe200078e000c */
[----:B------:R-:W-:Y:S01]  /*1a720*/  MOV R2, RZ ;  /* 0x000000ff00027202 */ /* 0x000fe20000000f00 */
[----:B------:R-:W-:Y:S01]  /*1a730*/  IMAD.MOV.U32 R45, RZ, RZ, 0x1c1f ;  /* 0x00001c1fff2d7424 */ /* 0x000fe200078e00ff */
[----:B------:R-:W-:Y:S02]  /*1a740*/  MOV R3, 0x1a760 ;  /* 0x0001a76000037802 */ /* 0x000fe40000000f00 */
[----:B-12---:R-:W-:Y:S05]  /*1a750*/  CALL.REL.NOINC `($__internal_11_$__cuda_sm70_shflsync_idx_p) ;  /* 0x00000b1000007944 */ /* 0x006fea0003c00000 */
[----:B------:R-:W-:Y:S01]  /*1a760*/  MOV R0, R45 ;  /* 0x0000002d00007202 */ /* 0x000fe20000000f00 */
[----:B------:R-:W-:Y:S05]  /*1a770*/  BRA `(.L_x_873) ;  /* 0xffffad7000007947 */ /* 0x000fea000383ffff */
.L_x_795:
[----:B------:R-:W-:Y:S01]  /*1a780*/  IMAD.MOV.U32 R44, RZ, RZ, R5 ;  /* 0x000000ffff2c7224 */ /* 0x000fe200078e0005 */
[----:B----4-:R-:W-:Y:S01]  /*1a790*/  MOV R2, 0x1 ;  /* 0x0000000100027802 */ /* 0x010fe20000000f00 */
[----:B------:R-:W-:Y:S01]  /*1a7a0*/  IMAD.MOV.U32 R45, RZ, RZ, 0x1c1f ;  /* 0x00001c1fff2d7424 */ /* 0x000fe200078e00ff */
[----:B------:R-:W-:-:S02]  /*1a7b0*/  MOV R3, 0x1a7d0 ;  /* 0x0001a7d000037802 */ /* 0x000fc40000000f00 */
[----:B-123--:R-:W-:Y:S05]  /*1a7c0*/  CALL.REL.NOINC `($__internal_11_$__cuda_sm70_shflsync_idx_p) ;  /* 0x00000aa000007944 */ /* 0x00efea0003c00000 */
        /* <DEDUP_REMOVED lines=8> */
.L_x_799:
[----:B------:R-:W-:Y:S01]  /*1a850*/  IMAD.MOV.U32 R44, RZ, RZ, R7 ;  /* 0x000000ffff2c7224 */ /* 0x000fe200078e0007 */
[----:B------:R-:W-:Y:S01]  /*1a860*/  MOV R2, RZ ;  /* 0x000000ff00027202 */ /* 0x000fe20000000f00 */
[----:B------:R-:W-:Y:S01]  /*1a870*/  IMAD.MOV.U32 R45, RZ, RZ, 0x181f ;  /* 0x0000181fff2d7424 */ /* 0x000fe200078e00ff */
[----:B------:R-:W-:Y:S02]  /*1a880*/  MOV R3, 0x1a8a0 ;  /* 0x0001a8a000037802 */ /* 0x000fe40000000f00 */
[----:B------:R-:W-:Y:S05]  /*1a890*/  CALL.REL.NOINC `($__internal_11_$__cuda_sm70_shflsync_idx_p) ;  /* 0x000009d000007944 */ /* 0x000fea0003c00000 */
[----:B------:R-:W-:Y:S01]  /*1a8a0*/  MOV R9, R45 ;  /* 0x0000002d00097202 */ /* 0x000fe20000000f00 */
[----:B------:R-:W-:Y:S05]  /*1a8b0*/  BRA `(.L_x_875) ;  /* 0xffffc19000007947 */ /* 0x000fea000383ffff */
.L_x_800:
[----:B------:R-:W-:Y:S01]  /*1a8c0*/  IMAD.MOV.U32 R44, RZ, RZ, R10 ;  /* 0x000000ffff2c7224 */ /* 0x000fe200078e000a */
[----:B------:R-:W-:Y:S01]  /*1a8d0*/  MOV R2, RZ ;  /* 0x000000ff00027202 */ /* 0x000fe20000000f00 */
[----:B------:R-:W-:Y:S01]  /*1a8e0*/  IMAD.MOV.U32 R45, RZ, RZ, 0x181f ;  /* 0x0000181fff2d7424 */ /* 0x000fe200078e00ff */
[----:B------:R-:W-:Y:S02]  /*1a8f0*/  MOV R3, 0x1a910 ;  /* 0x0001a91000037802 */ /* 0x000fe40000000f00 */
[----:B-12---:R-:W-:Y:S05]  /*1a900*/  CALL.REL.NOINC `($__internal_11_$__cuda_sm70_shflsync_idx_p) ;  /* 0x0000096000007944 */ /* 0x006fea0003c00000 */
[----:B------:R-:W-:Y:S01]  /*1a910*/  MOV R0, R45 ;  /* 0x0000002d00007202 */ /* 0x000fe20000000f00 */
[----:B------:R-:W-:Y:S05]  /*1a920*/  BRA `(.L_x_876) ;  /* 0xffffc14000007947 */ /* 0x000fea000383ffff */
.L_x_803:
        /* <DEDUP_REMOVED lines=13> */
.L_x_806:
[----:B------:R-:W-:Y:S01]  /*1aa00*/  IMAD.MOV.U32 R44, RZ, RZ, R7 ;  /* 0x000000ffff2c7224 */ /* 0x000fe200078e0007 */
[----:B-1----:R-:W-:Y:S01]  /*1aa10*/  MOV R2, 0x2 ;  /* 0x0000000200027802 */ /* 0x002fe20000000f00 */
[----:B------:R-:W-:Y:S01]  /*1aa20*/  IMAD.MOV.U32 R45, RZ, RZ, 0x181f ;  /* 0x0000181fff2d7424 */ /* 0x000fe200078e00ff */
[----:B------:R-:W-:Y:S02]  /*1aa30*/  MOV R3, 0x1aa50 ;  /* 0x0001aa5000037802 */ /* 0x000fe40000000f00 */
[----:B--234-:R-:W-:Y:S05]  /*1aa40*/  CALL.REL.NOINC `($__internal_11_$__cuda_sm70_shflsync_idx_p) ;  /* 0x0000082000007944 */ /* 0x01cfea0003c00000 */
[----:B------:R-:W-:Y:S01]  /*1aa50*/  MOV R9, R45 ;  /* 0x0000002d00097202 */ /* 0x000fe20000000f00 */
[----:B------:R-:W-:Y:S05]  /*1aa60*/  BRA `(.L_x_878) ;  /* 0xffffc24000007947 */ /* 0x000fea000383ffff */
.L_x_807:
[----:B------:R-:W-:Y:S01]  /*1aa70*/  IMAD.MOV.U32 R44, RZ, RZ, R10 ;  /* 0x000000ffff2c7224 */ /* 0x000fe200078e000a */
[----:B------:R-:W-:Y:S01]  /*1aa80*/  MOV R2, 0x2 ;  /* 0x0000000200027802 */ /* 0x000fe20000000f00 */
[----:B------:R-:W-:Y:S01]  /*1aa90*/  IMAD.MOV.U32 R45, RZ, RZ, 0x181f ;  /* 0x0000181fff2d7424 */ /* 0x000fe200078e00ff */
[----:B------:R-:W-:Y:S02]  /*1aaa0*/  MOV R3, 0x1aac0 ;  /* 0x0001aac000037802 */ /* 0x000fe40000000f00 */
[----:B-1234-:R-:W-:Y:S05]  /*1aab0*/  CALL.REL.NOINC `($__internal_11_$__cuda_sm70_shflsync_idx_p) ;  /* 0x000007b000007944 */ /* 0x01efea0003c00000 */
[----:B------:R-:W-:Y:S01]  /*1aac0*/  MOV R0, R45 ;  /* 0x0000002d00007202 */ /* 0x000fe20000000f00 */
[----:B------:R-:W-:Y:S05]  /*1aad0*/  BRA `(.L_x_879) ;  /* 0xffffc1f000007947 */ /* 0x000fea000383ffff */
.L_x_810:
        /* <DEDUP_REMOVED lines=13> */
.L_x_812:
[----:B------:R-:W-:Y:S01]  /*1abb0*/  IMAD.MOV.U32 R44, RZ, RZ, R62 ;  /* 0x000000ffff2c7224 */ /* 0x000fe200078e003e */
[----:B------:R-:W-:Y:S01]  /*1abc0*/  MOV R2, RZ ;  /* 0x000000ff00027202 */ /* 0x000fe20000000f00 */
[----:B------:R-:W-:Y:S01]  /*1abd0*/  IMAD.MOV.U32 R45, RZ, RZ, 0x1f ;  /* 0x0000001fff2d7424 */ /* 0x000fe200078e00ff */
[----:B------:R-:W-:Y:S02]  /*1abe0*/  MOV R3, 0x1ac00 ;  /* 0x0001ac0000037802 */ /* 0x000fe40000000f00 */
[----:B-1----:R-:W-:Y:S05]  /*1abf0*/  CALL.REL.NOINC `($__internal_11_$__cuda_sm70_shflsync_idx_p) ;  /* 0x0000067000007944 */ /* 0x002fea0003c00000 */
[----:B------:R-:W-:Y:S01]  /*1ac00*/  MOV R9, R45 ;  /* 0x0000002d00097202 */ /* 0x000fe20000000f00 */
[----:B------:R-:W-:Y:S05]  /*1ac10*/  BRA `(.L_x_881) ;  /* 0xffffc38000007947 */ /* 0x000fea000383ffff */
.L_x_813:
[----:B------:R-:W-:Y:S01]  /*1ac20*/  IMAD.MOV.U32 R44, RZ, RZ, R62 ;  /* 0x000000ffff2c7224 */ /* 0x000fe200078e003e */
[----:B------:R-:W-:Y:S01]  /*1ac30*/  MOV R2, 0x1 ;  /* 0x0000000100027802 */ /* 0x000fe20000000f00 */
[----:B------:R-:W-:Y:S01]  /*1ac40*/  IMAD.MOV.U32 R45, RZ, RZ, 0x1f ;  /* 0x0000001fff2d7424 */ /* 0x000fe200078e00ff */
[----:B------:R-:W-:Y:S02]  /*1ac50*/  MOV R3, 0x1ac70 ;  /* 0x0001ac7000037802 */ /* 0x000fe40000000f00 */
[----:B-123--:R-:W-:Y:S05]  /*1ac60*/  CALL.REL.NOINC `($__internal_11_$__cuda_sm70_shflsync_idx_p) ;  /* 0x0000060000007944 */ /* 0x00efea0003c00000 */
[----:B------:R-:W-:Y:S01]  /*1ac70*/  MOV R8, R45 ;  /* 0x0000002d00087202 */ /* 0x000fe20000000f00 */
[----:B------:R-:W-:Y:S05]  /*1ac80*/  BRA `(.L_x_882) ;  /* 0xffffc33000007947 */ /* 0x000fea000383ffff */
.L_x_814:
[----:B------:R-:W-:Y:S02]  /*1ac90*/  MOV R2, 0x1 ;  /* 0x0000000100027802 */ /* 0x000fe40000000f00 */
[----:B------:R-:W-:-:S02]  /*1aca0*/  MOV R3, 0x1acc0 ;  /* 0x0001acc000037802 */ /* 0x000fc40000000f00 */
[----:B--234-:R-:W-:Y:S05]  /*1acb0*/  CALL.REL.NOINC `($__internal_12_$__cuda_sm70_shflsync_up_p) ;  /* 0x0000061000007944 */ /* 0x01cfea0003c00000 */
[----:B------:R-:W-:Y:S05]  /*1acc0*/  BRA `(.L_x_883) ;  /* 0xffffc41000007947 */ /* 0x000fea000383ffff */
.L_x_815:
[----:B------:R-:W-:Y:S02]  /*1acd0*/  MOV R2, 0x2 ;  /* 0x0000000200027802 */ /* 0x000fe40000000f00 */
[----:B------:R-:W-:-:S02]  /*1ace0*/  MOV R3, 0x1ad00 ;  /* 0x0001ad0000037802 */ /* 0x000fc40000000f00 */
[----:B--23--:R-:W-:Y:S05]  /*1acf0*/  CALL.REL.NOINC `($__internal_12_$__cuda_sm70_shflsync_up_p) ;  /* 0x000005d000007944 */ /* 0x00cfea0003c00000 */
        /* <DEDUP_REMOVED lines=24> */
.L_x_819:
[----:B------:R-:W-:Y:S02]  /*1ae80*/  MOV R2, 0x1 ;  /* 0x0000000100027802 */ /* 0x000fe40000000f00 */
[----:B------:R-:W-:Y:S02]  /*1ae90*/  MOV R3, 0x1aeb0 ;  /* 0x0001aeb000037802 */ /* 0x000fe40000000f00 */
[----:B------:R-:W-:Y:S05]  /*1aea0*/  CALL.REL.NOINC `($__internal_12_$__cuda_sm70_shflsync_up_p) ;  /* 0x0000042000007944 */ /* 0x000fea0003c00000 */
[----:B------:R-:W-:Y:S01]  /*1aeb0*/  MOV R2, R4 ;  /* 0x0000000400027202 */ /* 0x000fe20000000f00 */
[----:B------:R-:W-:Y:S05]  /*1aec0*/  BRA `(.L_x_885) ;  /* 0xffffc46000007947 */ /* 0x000fea000383ffff */
.L_x_820:
[----:B------:R-:W-:Y:S02]  /*1aed0*/  MOV R2, 0x2 ;  /* 0x0000000200027802 */ /* 0x000fe40000000f00 */
[----:B------:R-:W-:Y:S02]  /*1aee0*/  MOV R3, 0x1af00 ;  /* 0x0001af0000037802 */ /* 0x000fe40000000f00 */
        /* <DEDUP_REMOVED lines=25> */
.L_x_822:
[----:B------:R-:W-:Y:S02]  /*1b080*/  SEL R0, RZ, 0x1, P0 ;  /* 0x00000001ff007807 */ /* 0x000fe40000000000 */
[----:B------:R-:W-:Y:S02]  /*1b090*/  MOV R2, 0x1b0b0 ;  /* 0x0001b0b000027802 */ /* 0x000fe40000000f00 */
[----:B-1----:R-:W-:Y:S05]  /*1b0a0*/  CALL.REL.NOINC `($__internal_13_$__cuda_sm70_votesync_ballot) ;  /* 0x0000029000007944 */ /* 0x002fea0003c00000 */
[----:B------:R-:W-:Y:S01]  /*1b0b0*/  MOV R5, R0 ;  /* 0x0000000000057202 */ /* 0x000fe20000000f00 */
[----:B------:R-:W-:Y:S05]  /*1b0c0*/  BRA `(.L_x_887) ;  /* 0xffffc3f000007947 */ /* 0x000fea000383ffff */
.L_x_823:
[----:B------:R-:W-:Y:S01]  /*1b0d0*/  IMAD.MOV.U32 R44, RZ, RZ, R6 ;  /* 0x000000ffff2c7224 */ /* 0x000fe200078e0006 */
[----:B------:R-:W-:Y:S01]  /*1b0e0*/  MOV R2, R0 ;  /* 0x0000000000027202 */ /* 0x000fe20000000f00 */
[----:B------:R-:W-:Y:S01]  /*1b0f0*/  IMAD.MOV.U32 R45, RZ, RZ, 0x1f ;  /* 0x0000001fff2d7424 */ /* 0x000fe200078e00ff */
[----:B------:R-:W-:Y:S02]  /*1b100*/  MOV R3, 0x1b120 ;  /* 0x0001b12000037802 */ /* 0x000fe40000000f00 */
[----:B-1----:R-:W-:Y:S05]  /*1b110*/  CALL.REL.NOINC `($__internal_11_$__cuda_sm70_shflsync_idx_p) ;  /* 0x0000015000007944 */ /* 0x002fea0003c00000 */
[----:B------:R-:W-:Y:S01]  /*1b120*/  IMAD.MOV.U32 R10, RZ, RZ, R45 ;  /* 0x000000ffff0a7224 */ /* 0x000fe200078e002d */
[----:B------:R-:W-:Y:S01]  /*1b130*/  MOV R2, R0 ;  /* 0x0000000000027202 */ /* 0x000fe20000000f00 */
[----:B------:R-:W-:Y:S01]  /*1b140*/  IMAD.MOV.U32 R44, RZ, RZ, R7 ;  /* 0x000000ffff2c7224 */ /* 0x000fe200078e0007 */
[----:B------:R-:W-:-:S02]  /*1b150*/  MOV R45, 0x1f ;  /* 0x0000001f002d7802 */ /* 0x000fc40000000f00 */
[----:B------:R-:W-:Y:S02]  /*1b160*/  MOV R3, 0x1b180 ;  /* 0x0001b18000037802 */ /* 0x000fe40000000f00 */
[----:B------:R-:W-:Y:S05]  /*1b170*/  CALL.REL.NOINC `($__internal_11_$__cuda_sm70_shflsync_idx_p) ;  /* 0x000000f000007944 */ /* 0x000fea0003c00000 */
[----:B------:R-:W-:Y:S01]  /*1b180*/  MOV R7, R45 ;  /* 0x0000002d00077202 */ /* 0x000fe20000000f00 */
[----:B------:R-:W-:Y:S05]  /*1b190*/  BRA `(.L_x_888) ;  /* 0xffffc37000007947 */ /* 0x000fea000383ffff */
.L_x_826:
[----:B------:R-:W-:Y:S01]  /*1b1a0*/  IMAD.MOV.U32 R44, RZ, RZ, R4 ;  /* 0x000000ffff2c7224 */ /* 0x000fe200078e0004 */
[----:B------:R-:W-:Y:S01]  /*1b1b0*/  MOV R2, R0 ;  /* 0x0000000000027202 */ /* 0x000fe20000000f00 */
[----:B------:R-:W-:Y:S01]  /*1b1c0*/  IMAD.MOV.U32 R45, RZ, RZ, 0x1f ;  /* 0x0000001fff2d7424 */ /* 0x000fe200078e00ff */
[----:B------:R-:W-:Y:S02]  /*1b1d0*/  MOV R3, 0x1b1f0 ;  /* 0x0001b1f000037802 */ /* 0x000fe40000000f00 */
[----:B-1-34-:R-:W-:Y:S05]  /*1b1e0*/  CALL.REL.NOINC `($__internal_11_$__cuda_sm70_shflsync_idx_p) ;  /* 0x0000008000007944 */ /* 0x01afea0003c00000 */
[----:B------:R-:W-:Y:S01]  /*1b1f0*/  MOV R11, R45 ;  /* 0x0000002d000b7202 */ /* 0x000fe20000000f00 */
[----:B------:R-:W-:Y:S05]  /*1b200*/  BRA `(.L_x_825) ;  /* 0xffffc36000007947 */ /* 0x000fea000383ffff */
        .weak           $__internal_10_$__cuda_sm70_shflsync_bfly_p
        .type           $__internal_10_$__cuda_sm70_shflsync_bfly_p,@function
        .size           $__internal_10_$__cuda_sm70_shflsync_bfly_p,($__internal_11_$__cuda_sm70_shflsync_idx_p - $__internal_10_$__cuda_sm70_shflsync_bfly_p)
$__internal_10_$__cuda_sm70_shflsync_bfly_p:
[----:B------:R-:W-:Y:S02]  /*1b210*/  MOV R35, 0xffffffff ;  /* 0xffffffff00237802 */ /* 0x000fe40000000f00 */
[----:B------:R-:W-:Y:S02]  /*1b220*/  MOV R3, 0x1f ;  /* 0x0000001f00037802 */ /* 0x000fe40000000f00 */
[----:B------:R-:W-:Y:S04]  /*1b230*/  WARPSYNC R35 ;  /* 0x0000002300007348 */ /* 0x000fe80003800000 */
[----:B------:R1:W2:Y:S02]  /*1b240*/  SHFL.BFLY PT, R0, R4, R0, R3 ;  /* 0x0c00000004007389 */ /* 0x0002a400000e0003 */
[----:B-1----:R-:W-:-:S04]  /*1b250*/  MOV R3, 0x0 ;  /* 0x0000000000037802 */ /* 0x002fc80000000f00 */
[----:B--2---:R-:W-:Y:S05]  /*1b260*/  RET.REL.NODEC R2 `(_ZN7cutlass13device_kernelIN5flash19enable_sm80_to_sm89INS1_16FlashAttnFwdSm80INS1_25CollectiveMainloopFwdSm80ILi8ELi1ELb1EN4cute5tupleIJNS5_1CILi128EEENS7_ILi96EEES8_EEELi128ENS_6half_tEfNS_4arch4Sm80ELb0ELb1ELb1ELb1ELb1ELb0ELb1ELb1EEENS1_21CollectiveEpilogueFwdINS6_IJS8_S8_S9_EEENS6_IJNS7_ILi1EEESH_SH_EEESB_SD_Li256ELb1ELb1ELb1ELb0EEENS1_36VarlenDynamicPersistentTileSchedulerILi128ELi96ELi256ELi256ELb1ELb1ELb0ELb1ELb0ELb1EEEEEEEEEvNT_6ParamsE) ;  /* 0xfffe4d9002007950 */ /* 0x004fea0003c3ffff */
        .weak           $__internal_11_$__cuda_sm70_shflsync_idx_p
        .type           $__internal_11_$__cuda_sm70_shflsync_idx_p,@function
        .size           $__internal_11_$__cuda_sm70_shflsync_idx_p,($__internal_12_$__cuda_sm70_shflsync_up_p - $__internal_11_$__cuda_sm70_shflsync_idx_p)
$__internal_11_$__cuda_sm70_shflsync_idx_p:
[----:B------:R-:W-:-:S04]  /*1b270*/  MOV R212, 0xffffffff ;  /* 0xffffffff00d47802 */ /* 0x000fc80000000f00 */
[----:B------:R-:W-:Y:S04]  /*1b280*/  WARPSYNC R212 ;  /* 0x000000d400007348 */ /* 0x000fe80003800000 */
[----:B------:R1:W2:Y:S02]  /*1b290*/  SHFL.IDX PT, R45, R44, R2, R45 ;  /* 0x000000022c2d7389 */ /* 0x0002a400000e002d */
[----:B-1----:R-:W-:Y:S02]  /*1b2a0*/  MOV R2, R3 ;  /* 0x0000000300027202 */ /* 0x002fe40000000f00 */
[----:B------:R-:W-:-:S04]  /*1b2b0*/  MOV R3, 0x0 ;  /* 0x0000000000037802 */ /* 0x000fc80000000f00 */
[----:B--2---:R-:W-:Y:S05]  /*1b2c0*/  RET.REL.NODEC R2 `(_ZN7cutlass13device_kernelIN5flash19enable_sm80_to_sm89INS1_16FlashAttnFwdSm80INS1_25CollectiveMainloopFwdSm80ILi8ELi1ELb1EN4cute5tupleIJNS5_1CILi128EEENS7_ILi96EEES8_EEELi128ENS_6half_tEfNS_4arch4Sm80ELb0ELb1ELb1ELb1ELb1ELb0ELb1ELb1EEENS1_21CollectiveEpilogueFwdINS6_IJS8_S8_S9_EEENS6_IJNS7_ILi1EEESH_SH_EEESB_SD_Li256ELb1ELb1ELb1ELb0EEENS1_36VarlenDynamicPersistentTileSchedulerILi128ELi96ELi256ELi256ELb1ELb1ELb0ELb1ELb0ELb1EEEEEEEEEvNT_6ParamsE) ;  /* 0xfffe4d3002007950 */ /* 0x004fea0003c3ffff */
        .weak           $__internal_12_$__cuda_sm70_shflsync_up_p
        .type           $__internal_12_$__cuda_sm70_shflsync_up_p,@function
        .size           $__internal_12_$__cuda_sm70_shflsync_up_p,($__internal_13_$__cuda_sm70_votesync_ballot - $__internal_12_$__cuda_sm70_shflsync_up_p)
$__internal_12_$__cuda_sm70_shflsync_up_p:
[----:B------:R-:W-:Y:S02]  /*1b2d0*/  IMAD.MOV.U32 R4, RZ, RZ, RZ ;  /* 0x000000ffff047224 */ /* 0x000fe400078e00ff */
[----:B------:R-:W-:-:S04]  /*1b2e0*/  IMAD.MOV.U32 R10, RZ, RZ, -0x1 ;  /* 0xffffffffff0a7424 */ /* 0x000fc800078e00ff */
[----:B------:R-:W-:Y:S04]  /*1b2f0*/  WARPSYNC R10 ;  /* 0x0000000a00007348 */ /* 0x000fe80003800000 */
[----:B------:R1:W2:Y:S02]  /*1b300*/  SHFL.UP PT, R4, R0, R2, R4 ;  /* 0x0400000200047389 */ /* 0x0002a400000e0004 */
[----:B-1----:R-:W-:Y:S02]  /*1b310*/  MOV R2, R3 ;  /* 0x0000000300027202 */ /* 0x002fe40000000f00 */
[----:B------:R-:W-:-:S04]  /*1b320*/  MOV R3, 0x0 ;  /* 0x0000000000037802 */ /* 0x000fc80000000f00 */
[----:B--2---:R-:W-:Y:S05]  /*1b330*/  RET.REL.NODEC R2 `(_ZN7cutlass13device_kernelIN5flash19enable_sm80_to_sm89INS1_16FlashAttnFwdSm80INS1_25CollectiveMainloopFwdSm80ILi8ELi1ELb1EN4cute5tupleIJNS5_1CILi128EEENS7_ILi96EEES8_EEELi128ENS_6half_tEfNS_4arch4Sm80ELb0ELb1ELb1ELb1ELb1ELb0ELb1ELb1EEENS1_21CollectiveEpilogueFwdINS6_IJS8_S8_S9_EEENS6_IJNS7_ILi1EEESH_SH_EEESB_SD_Li256ELb1ELb1ELb1ELb0EEENS1_36VarlenDynamicPersistentTileSchedulerILi128ELi96ELi256ELi256ELb1ELb1ELb0ELb1ELb0ELb1EEEEEEEEEvNT_6ParamsE) ;  /* 0xfffe4cc002007950 */ /* 0x004fea0003c3ffff */
        .weak           $__internal_13_$__cuda_sm70_votesync_ballot
        .type           $__internal_13_$__cuda_sm70_votesync_ballot,@function
        .size           $__internal_13_$__cuda_sm70_votesync_ballot,(.L_x_1801 - $__internal_13_$__cuda_sm70_votesync_ballot)
$__internal_13_$__cuda_sm70_votesync_ballot:
[----:B------:R-:W-:Y:S01]  /*1b340*/  ISETP.NE.U32.AND P0, PT, R0, 0x1, PT ;  /* 0x000000010000780c */ /* 0x000fe20003f05070 */
[----:B------:R-:W-:-:S04]  /*1b350*/  IMAD.MOV.U32 R3, RZ, RZ, -0x1 ;  /* 0xffffffffff037424 */ /* 0x000fc800078e00ff */
[----:B------:R-:W-:Y:S08]  /*1b360*/  WARPSYNC R3 ;  /* 0x0000000300007348 */ /* 0x000ff00003800000 */
[----:B------:R-:W-:-:S04]  /*1b370*/  VOTE.ANY R0, PT, !P0 ;  /* 0x0000000000007806 */ /* 0x000fc800040e0100 */
[----:B------:R-:W-:Y:S01]  /*1b380*/  LOP3.LUT R0, R0, R3, RZ, 0xc0, !PT ;  /* 0x0000000300007212 */ /* 0x000fe200078ec0ff */
[----:B------:R-:W-:-:S04]  /*1b390*/  IMAD.MOV.U32 R3, RZ, RZ, 0x0 ;  /* 0x00000000ff037424 */ /* 0x000fc800078e00ff */
[----:B------:R-:W-:Y:S05]  /*1b3a0*/  RET.REL.NODEC R2 `(_ZN7cutlass13device_kernelIN5flash19enable_sm80_to_sm89INS1_16FlashAttnFwdSm80INS1_25CollectiveMainloopFwdSm80ILi8ELi1ELb1EN4cute5tupleIJNS5_1CILi128EEENS7_ILi96EEES8_EEELi128ENS_6half_tEfNS_4arch4Sm80ELb0ELb1ELb1ELb1ELb1ELb0ELb1ELb1EEENS1_21CollectiveEpilogueFwdINS6_IJS8_S8_S9_EEENS6_IJNS7_ILi1EEESH_SH_EEESB_SD_Li256ELb1ELb1ELb1ELb0EEENS1_36VarlenDynamicPersistentTileSchedulerILi128ELi96ELi256ELi256ELb1ELb1ELb0ELb1ELb0ELb1EEEEEEEEEvNT_6ParamsE) ;  /* 0xfffe4c5002007950 */ /* 0x000fea0003c3ffff */
.L_x_889:
        /* <DEDUP_REMOVED lines=13> */
.L_x_1801:


//--------------------- .text._ZN7cutlass13device_kernelIN5flash19enable_sm80_to_sm89INS1_16FlashAttnFwdSm80INS1_25CollectiveMainloopFwdSm80ILi8ELi1ELb1EN4cute5tupleIJNS5_1CILi128EEENS7_ILi96EEES8_EEELi128ENS_6half_tEfNS_4arch4Sm80ELb0ELb1ELb1ELb1ELb1ELb1ELb1ELb1EEENS1_21CollectiveEpilogueFwdINS6_IJS8_S8_S9_EEENS6_IJNS7_ILi1EEESH_SH_EEESB_SD_Li256ELb1ELb1ELb1ELb0EEENS1_36VarlenDynamicPersistentTileSchedulerILi128ELi96ELi256ELi256ELb1ELb1ELb0ELb1ELb0ELb1EEEEEEEEEvNT_6ParamsE --------------------------
	.section	.text._ZN7cutlass13device_kernelIN5flash19enable_sm80_to_sm89INS1_16FlashAttnFwdSm80INS1_25CollectiveMainloopFwdSm80ILi8ELi1ELb1EN4cute5tupleIJNS5_1CILi128EEENS7_ILi96EEES8_EEELi128ENS_6half_tEfNS_4arch4Sm80ELb0ELb1ELb1ELb1ELb1ELb1ELb1ELb1EEENS1_21CollectiveEpilogueFwdINS6_IJS8_S8_S9_EEENS6_IJNS7_ILi1EEESH_SH_EEESB_SD_Li256ELb1ELb1ELb1ELb0EEENS1_36VarlenDynamicPersistentTileSchedulerILi128ELi96ELi256ELi256ELb1ELb1ELb0ELb1ELb0ELb1EEEEEEEEEvNT_6ParamsE,"ax",@progbits
	.sectioninfo	@"SHI_REGISTERS=255"
	.align	128
.text._ZN7cutlass13device_kernelIN5flash19enable_sm80_to_sm89INS1_16FlashAttnFwdSm80INS1_25CollectiveMainloopFwdSm80ILi8ELi1ELb1EN4cute5tupleIJNS5_1CILi128EEENS7_ILi96EEES8_EEELi128ENS_6half_tEfNS_4arch4Sm80ELb0ELb1ELb1ELb1ELb1ELb1ELb1ELb1EEENS1_21CollectiveEpilogueFwdINS6_IJS8_S8_S9_EEENS6_IJNS7_ILi1EEESH_SH_EEESB_SD_Li256ELb1ELb1ELb1ELb0EEENS1_36VarlenDynamicPersistentTileSchedulerILi128ELi96ELi256ELi256ELb1ELb1ELb0ELb1ELb0ELb1EEEEEEEEEvNT_6ParamsE:
        .type           _ZN7cutlass13device_kernelIN5flash19enable_sm80_to_sm89INS1_16FlashAttnFwdSm80INS1_25CollectiveMainloopFwdSm80ILi8ELi1ELb1EN4cute5tupleIJNS5_1CILi128EEENS7_ILi96EEES8_EEELi128ENS_6half_tEfNS_4arch4Sm80ELb0ELb1ELb1ELb1ELb1ELb1ELb1ELb1EEENS1_21CollectiveEpilogueFwdINS6_IJS8_S8_S9_EEENS6_IJNS7_ILi1EEESH_SH_EEESB_SD_Li256ELb1ELb1ELb1ELb0EEENS1_36VarlenDynamicPersistentTileSchedulerILi128ELi96ELi256ELi256ELb1ELb1ELb0ELb1ELb0ELb1EEEEEEEEEvNT_6ParamsE,@function
        .size           _ZN7cutlass13device_kernelIN5flash19enable_sm80_to_sm89INS1_16FlashAttnFwdSm80INS1_25CollectiveMainloopFwdSm80ILi8ELi1ELb1EN4cute5tupleIJNS5_1CILi128EEENS7_ILi96EEES8_EEELi128ENS_6half_tEfNS_4arch4Sm80ELb0ELb1ELb1ELb1ELb1ELb1ELb1ELb1EEENS1_21CollectiveEpilogueFwdINS6_IJS8_S8_S9_EEENS6_IJNS7_ILi1EEESH_SH_EEESB_SD_Li256ELb1ELb1ELb1ELb0EEENS1_36VarlenDynamicPersistentTileSchedulerILi128ELi96ELi256ELi256ELb1ELb1ELb0ELb1ELb0ELb1EEEEEEEEEvNT_6ParamsE,(.L_x_1806 - _ZN7cutlass13device_kernelIN5flash19enable_sm80_to_sm89INS1_16FlashAttnFwdSm80INS1_25CollectiveMainloopFwdSm80ILi8ELi1ELb1EN4cute5tupleIJNS5_1CILi128EEENS7_ILi96EEES8_EEELi128ENS_6half_tEfNS_4arch4Sm80ELb0ELb1ELb1ELb1ELb1ELb1ELb1ELb1EEENS1_21CollectiveEpilogueFwdINS6_IJS8_S8_S9_EEENS6_IJNS7_ILi1EEESH_SH_EEESB_SD_Li256ELb1ELb1ELb1ELb0EEENS1_36VarlenDynamicPersistentTileSchedulerILi128ELi96ELi256ELi256ELb1ELb1ELb0ELb1ELb0ELb1EEEEEEEEEvNT_6ParamsE)
        .other          _ZN7cutlass13device_kernelIN5flash19enable_sm80_to_sm89INS1_16FlashAttnFwdSm80INS1_25CollectiveMainloopFwdSm80ILi8ELi1ELb1EN4cute5tupleIJNS5_1CILi128EEENS7_ILi96EEES8_EEELi128ENS_6half_tEfNS_4arch4Sm80ELb0ELb1ELb1ELb1ELb1ELb1ELb1ELb1EEENS1_21CollectiveEpilogueFwdINS6_IJS8_S8_S9_EEENS6_IJNS7_ILi1EEESH_SH_EEESB_SD_Li256ELb1ELb1ELb1ELb0EEENS1_36VarlenDynamicPersistentTileSchedulerILi128ELi96ELi256ELi256ELb1ELb1ELb0ELb1ELb0ELb1EEEEEEEEEvNT_6ParamsE,@"STO_CUDA_ENTRY STV_DEFAULT"
_ZN7cutlass13device_kernelIN5flash19enable_sm80_to_sm89INS1_16FlashAttnFwdSm80INS1_25CollectiveMainloopFwdSm80ILi8ELi1ELb1EN4cute5tupleIJNS5_1CILi128EEENS7_ILi96EEES8_EEELi128ENS_6half_tEfNS_4arch4Sm80ELb0ELb1ELb1ELb1ELb1ELb1ELb1ELb1EEENS1_21CollectiveEpilogueFwdINS6_IJS8_S8_S9_EEENS6_IJNS7_ILi1EEESH_SH_EEESB_SD_Li256ELb1ELb1ELb1ELb0EEENS1_36VarlenDynamicPersistentTileSchedulerILi128ELi96ELi256ELi256ELb1ELb1ELb0ELb1ELb0ELb1EEEEEEEEEvNT_6ParamsE:
[----:B------:R-:W-:-:S03]  /*0000*/  MOV R1, c[0x0][0x28] ;  /* 0x00000a0000017a02 */ /* 0x000fc60000000f00 */
[----:B------:R-:W1:Y:S01]  /*0010*/  S2R R2, SR_TID.X ;  /* 0x0000000000027919 */ /* 0x000e620000002100 */
[----:B------:R-:W-:Y:S01]  /*0020*/  IADD3 R1, R1, -0x70, RZ ;  /* 0xffffff9001017810 */ /* 0x000fe20007ffe0ff */
[----:B------:R-:W-:Y:S01]  /*0030*/  ULDC.64 UR8, c[0x0][0x118] ;  /* 0x0000460000087ab9 */ /* 0x000fe20000000a00 */
[----:B-1----:R-:W-:-:S05]  /*0040*/  SHF.R.U32.HI R0, RZ, 0x5, R2 ;  /* 0x00000005ff007819 */ /* 0x002fca0000011602 */
[----:B------:R-:W1:Y:S02]  /*0050*/  SHFL.IDX PT, R3, R0, RZ, 0x1f ;  /* 0x00001fff00037589 */ /* 0x000e6400000e0000 */
[----:B-1----:R-:W-:Y:S02]  /*0060*/  ISETP.NE.AND P0, PT, R3, RZ, PT ;  /* 0x000000ff0300720c */ /* 0x002fe40003f05270 */
[----:B------:R-:W-:Y:S11]  /*0070*/  STL [R1+0x5c], R3 ;  /* 0x00005c0301007387 */ /* 0x000ff60000100800 */
[----:B------:R-:W-:Y:S06]  /*0080*/  @P0 BAR.SYNC.DEFER_BLOCKING 0x5, 0x100 ;  /* 0x0144000000000b1d */ /* 0x000fec0000010000 */
[----:B------:R-:W1:Y:S04]  /*0090*/  @P0 LDS.128 R4, [0xe100] ;  /* 0x00e10000ff040984 */ /* 0x000e680000000c00 */
[----:B-1----:R1:W-:Y:S04]  /*00a0*/  @P0 STL.64 [R1+0x18], R4 ;  /* 0x0000180401000387 */ /* 0x0023e80000100a00 */
[----:B------:R1:W-:Y:S04]  /*00b0*/  @P0 STL.64 [R1+0x20], R6 ;  /* 0x0000200601000387 */ /* 0x0003e80000100a00 */
[----:B------:R-:W-:Y:S06]  /*00c0*/  @P0 BAR.ARV 0x4, 0x100 ;  /* 0x0104000000000b1d */ /* 0x000fec0000002000 */
[----:B------:R-:W-:Y:S05]  /*00d0*/  @P0 BRA `(.L_x_890) ;  /* 0x00000fd000000947 */ /* 0x000fea0003800000 */
[----:B------:R-:W-:Y:S01]  /*00e0*/  LOP3.LUT R13, R2, 0x1f, RZ, 0xc0, !PT ;  /* 0x0000001f020d7812 */ /* 0x000fe200078ec0ff */
[----:B------:R-:W-:-:S03]  /*00f0*/  CS2R R8, SRZ ;  /* 0x0000000000087805 */ /* 0x000fc6000001ff00 */
[----:B------:R-:W-:-:S04]  /*0100*/  ISETP.NE.AND P6, PT, R13, 0x1f, PT ;  /* 0x0000001f0d00780c */ /* 0x000fc80003fc5270 */
[----:B------:R-:W-:-:S13]  /*0110*/  ISETP.GE.OR P0, PT, R13, c[0x0][0x53c], !P6 ;  /* 0x00014f000d007a0c */ /* 0x000fda0007706670 */
[----:B-1----:R-:W-:Y:S02]  /*0120*/  @!P0 IMAD.MOV.U32 R4, RZ, RZ, 0x4 ;  /* 0x00000004ff048424 */ /* 0x002fe400078e00ff */
[----:B------:R-:W-:Y:S02]  /*0130*/  @!P0 IMAD.MOV.U32 R2, RZ, RZ, 0x4 ;  /* 0x00000004ff028424 */ /* 0x000fe400078e00ff */
[----:B------:R-:W-:-:S04]  /*0140*/  @!P0 IMAD.WIDE.U32 R4, R13, R4, c[0x0][0x580] ;  /* 0x000160000d048625 */ /* 0x000fc800078e0004 */
[C---:B------:R-:W-:Y:S01]  /*0150*/  @!P0 IMAD.WIDE.U32 R2, R13.reuse, R2, c[0x0][0x578] ;  /* 0x00015e000d028625 */ /* 0x040fe200078e0002 */
[----:B------:R-:W2:Y:S04]  /*0160*/  @!P0 LDG.E R9, [R4.64] ;  /* 0x0000000804098981 */ /* 0x000ea8000c1e1900 */
[----:B------:R-:W2:Y:S01]  /*0170*/  @!P0 LDG.E R8, [R2.64] ;  /* 0x0000000802088981 */ /* 0x000ea2000c1e1900 */
[C---:B------:R-:W-:Y:S01]  /*0180*/  ISETP.NE.AND P5, PT, R13.reuse, RZ, PT ;  /* 0x000000ff0d00720c */ /* 0x040fe20003fa5270 */
[----:B------:R-:W1:Y:S01]  /*0190*/  S2UR UR4, SR_CTAID.X ;  /* 0x00000000000479c3 */ /* 0x000e620000002500 */
[C---:B------:R-:W-:Y:S01]  /*01a0*/  ISETP.GE.U32.AND P4, PT, R13.reuse, 0x2, PT ;  /* 0x000000020d00780c */ /* 0x040fe20003f86070 */
[----:B------:R-:W-:Y:S01]  /*01b0*/  IMAD.MOV.U32 R6, RZ, RZ, RZ ;  /* 0x000000ffff067224 */ /* 0x000fe200078e00ff */
        /* <DEDUP_REMOVED lines=26> */
.L_x_895:
        /* <DEDUP_REMOVED lines=16> */
.L_x_1141:
        /* <DEDUP_REMOVED lines=16> */
.L_x_1142:
[----:B--2---:R-:W-:-:S05]  /*0560*/  IMAD R0, R0, c[0x0][0x538], RZ ;  /* 0x00014e0000007a24 */ /* 0x004fca00078e02ff */
[----:B------:R-:W-:-:S04]  /*0570*/  IADD3 R7, R0, R7, RZ ;  /* 0x0000000700077210 */ /* 0x000fc80007ffe0ff */
[----:B------:R-:W-:-:S13]  /*0580*/  ISETP.GT.AND P0, PT, R7, UR4, PT ;  /* 0x0000000407007c0c */ /* 0x000fda000bf04270 */
[----:B-1----:R-:W-:Y:S05]  /*0590*/  @!P0 BRA `(.L_x_895) ;  /* 0xfffffdc000008947 */ /* 0x002fea000383ffff */
.L_x_891:
[----:B------:R-:W-:-:S05]  /*05a0*/  IADD3 R7, -R0, R7, RZ ;  /* 0x0000000700077210 */ /* 0x000fca0007ffe1ff */
[----:B------:R-:W-:-:S05]  /*05b0*/  IMAD R0, R4, c[0x0][0x538], R7 ;  /* 0x00014e0004007a24 */ /* 0x000fca00078e0207 */
[----:B------:R-:W-:Y:S01]  /*05c0*/  ISETP.GT.AND P0, PT, R0, UR4, PT ;  /* 0x0000000400007c0c */ /* 0x000fe2000bf04270 */
[----:B------:R-:W-:-:S12]  /*05d0*/  BRA.DIV ~URZ, `(.L_x_896) ;  /* 0x00022a027f007947 */ /* 0x000fd8000b800000 */
[----:B------:R-:W-:-:S04]  /*05e0*/  VOTE.ANY R14, PT, !P0 ;  /* 0x00000000000e7806 */ /* 0x000fc800040e0100 */
.L_x_1143:
[----:B------:R-:W1:Y:S02]  /*05f0*/  POPC R0, R14 ;  /* 0x0000000e00007309 */ /* 0x000e640000000000 */
[----:B-1----:R-:W-:-:S05]  /*0600*/  IADD3 R2, R0, R6, RZ ;  /* 0x0000000600027210 */ /* 0x002fca0007ffe0ff */
[----:B------:R1:W-:Y:S01]  /*0610*/  STL [R1+0x24], R2 ;  /* 0x0000240201007387 */ /* 0x0003e20000100800 */
[----:B------:R-:W-:Y:S05]  /*0620*/  BRA.DIV ~URZ, `(.L_x_897) ;  /* 0x000229f27f007947 */ /* 0x000fea000b800000 */
[----:B------:R2:W3:Y:S01]  /*0630*/  SHFL.IDX PT, R12, R9, R0, 0x1f ;  /* 0x00001f00090c7589 */ /* 0x0004e200000e0000 */
[----:B------:R-:W-:-:S03]  /*0640*/  MOV R5, RZ ;  /* 0x000000ff00057202 */ /* 0x000fc60000000f00 */
[----:B------:R2:W4:Y:S04]  /*0650*/  SHFL.IDX PT, R9, R8, R0, 0x1f ;  /* 0x00001f0008097589 */ /* 0x00052800000e0000 */
.L_x_1144:
[----:B------:R-:W-:Y:S01]  /*0660*/  ISETP.NE.AND P0, PT, R14, RZ, PT ;  /* 0x000000ff0e00720c */ /* 0x000fe20003f05270 */
[----:B------:R-:W-:-:S12]  /*0670*/  BSSY B0, `(.L_x_898) ;  /* 0x0000005000007945 */ /* 0x000fd80003800000 */
[----:B------:R-:W-:Y:S05]  /*0680*/  @!P0 BRA `(.L_x_899) ;  /* 0x0000003000008947 */ /* 0x000fea0003800000 */
[----:B--2---:R-:W-:Y:S01]  /*0690*/  IADD3 R0, R0, -0x1, RZ ;  /* 0xffffffff00007810 */ /* 0x004fe20007ffe0ff */
[----:B------:R-:W-:Y:S05]  /*06a0*/  BRA.DIV ~URZ, `(.L_x_900) ;  /* 0x00022a527f007947 */ /* 0x000fea000b800000 */
[----:B------:R2:W1:Y:S02]  /*06b0*/  SHFL.IDX PT, R5, R4, R0, 0x1f ;  /* 0x00001f0004057589 */ /* 0x00046400000e0000 */
.L_x_899:
[----:B------:R-:W-:Y:S05]  /*06c0*/  BSYNC B0 ;  /* 0x0000000000007941 */ /* 0x000fea0003800000 */
.L_x_898:
[----:B-12---:R-:W-:Y:S01]  /*06d0*/  IMAD R0, R5, c[0x0][0x538], R7 ;  /* 0x00014e0005007a24 */ /* 0x006fe200078e0207 */
[----:B----4-:R-:W-:Y:S01]  /*06e0*/  ISETP.NE.AND P0, PT, R9, 0x1, PT ;  /* 0x000000010900780c */ /* 0x010fe20003f05270 */
[----:B------:R-:W-:Y:S03]  /*06f0*/  BSSY B0, `(.L_x_901) ;  /* 0x0000089000007945 */ /* 0x000fe60003800000 */
[----:B------:R1:W-:Y:S01]  /*0700*/  STL [R1+0x18], R0 ;  /* 0x0000180001007387 */ /* 0x0003e20000100800 */
[----:B------:R-:W-:-:S08]  /*0710*/  IADD3 R11, -R0, UR4, RZ ;  /* 0x00000004000b7c10 */ /* 0x000fd0000fffe1ff */
[----:B------:R-:W-:Y:S05]  /*0720*/  @!P0 BRA `(.L_x_902) ;  /* 0x000003f000008947 */ /* 0x000fea0003800000 */
[-C--:B-1-3--:R-:W-:Y:S02]  /*0730*/  IABS R0, R12.reuse ;  /* 0x0000000c00007213 */ /* 0x08afe40000000000 */
        /* <DEDUP_REMOVED lines=59> */
[----:B------:R-:W-:-:S05]  /*0af0*/  IMAD R2, R3, 0x10000, R2 ;  /* 0x0001000003027824 */ /* 0x000fca00078e0202 */
[----:B------:R1:W-:Y:S01]  /*0b00*/  STL [R1+0x20], R2 ;  /* 0x0000200201007387 */ /* 0x0003e20000100800 */
[----:B------:R-:W-:Y:S05]  /*0b10*/  BRA `(.L_x_903) ;  /* 0x0000046000007947 */ /* 0x000fea0003800000 */
.L_x_902:
[----:B------:R-:W2:Y:S01]  /*0b20*/  LDL R3, [R1+0x24] ;  /* 0x0000240001037983 */ /* 0x000ea20000100800 */
[----:B------:R-:W-:-:S04]  /*0b30*/  IMAD.MOV.U32 R2, RZ, RZ, 0x4 ;  /* 0x00000004ff027424 */ /* 0x000fc800078e00ff */
[----:B--2---:R-:W-:-:S05]  /*0b40*/  IMAD.WIDE R2, R3, R2, c[0x0][0x590] ;  /* 0x0001640003027625 */ /* 0x004fca00078e0202 */
[----:B------:R-:W2:Y:S02]  /*0b50*/  LDG.E R7, [R2.64] ;  /* 0x0000000802077981 */ /* 0x000ea4000c1e1900 */
[----:B--23--:R-:W-:-:S05]  /*0b60*/  IMAD R9, R7, R12, RZ ;  /* 0x0000000c07097224 */ /* 0x00cfca00078e02ff */
[-C--:B-1----:R-:W-:Y:S02]  /*0b70*/  IABS R0, R9.reuse ;  /* 0x0000000900007213 */ /* 0x082fe40000000000 */
        /* <DEDUP_REMOVED lines=62> */
[----:B------:R-:W-:-:S05]  /*0f60*/  IMAD R2, R0, R2, R3 ;  /* 0x0000000200027224 */ /* 0x000fca00078e0203 */
[----:B------:R1:W-:Y:S02]  /*0f70*/  STL [R1+0x20], R2 ;  /* 0x0000200201007387 */ /* 0x0003e40000100800 */
.L_x_903:
[----:B------:R-:W-:Y:S05]  /*0f80*/  BSYNC B0 ;  /* 0x0000000000007941 */ /* 0x000fea0003800000 */
.L_x_901:
[----:B------:R-:W-:-:S04]  /*0f90*/  LOP3.LUT R0, RZ, R0, RZ, 0x33, !PT ;  /* 0x00000000ff007212 */ /* 0x000fc800078e33ff */
[----:B------:R-:W-:-:S05]  /*0fa0*/  IADD3 R0, R0, R12, RZ ;  /* 0x0000000c00007210 */ /* 0x000fca0007ffe0ff */
[----:B------:R2:W-:Y:S01]  /*0fb0*/  STL [R1+0x1c], R0 ;  /* 0x00001c0001007387 */ /* 0x0005e20000100800 */
[----:B------:R-:W-:Y:S05]  /*0fc0*/  BRA `(.L_x_904) ;  /* 0x0000006000007947 */ /* 0x000fea0003800000 */
.L_x_892:
[----:B------:R-:W-:Y:S01]  /*0fd0*/  MOV R0, UR4 ;  /* 0x0000000400007c02 */ /* 0x000fe20008000f00 */
[----:B------:R-:W-:Y:S04]  /*0fe0*/  STL [R1+0x1c], RZ ;  /* 0x00001cff01007387 */ /* 0x000fe80000100800 */
[----:B------:R-:W-:Y:S04]  /*0ff0*/  STL [R1+0x20], RZ ;  /* 0x000020ff01007387 */ /* 0x000fe80000100800 */
[----:B------:R1:W-:Y:S02]  /*1000*/  STL [R1+0x18], R0 ;  /* 0x0000180001007387 */ /* 0x0003e40000100800 */
[----:B-1----:R-:W-:-:S05]  /*1010*/  MOV R0, c[0x0][0x53c] ;  /* 0x00014f0000007a02 */ /* 0x002fca0000000f00 */
[----:B------:R1:W-:Y:S02]  /*1020*/  STL [R1+0x24], R0 ;  /* 0x0000240001007387 */ /* 0x0003e40000100800 */
.L_x_904:
[----:B------:R-:W3:Y:S04]  /*1030*/  LDL R4, [R1+0x18] ;  /* 0x0000180001047983 */ /* 0x000ee80000100800 */
[----:B------:R-:W3:Y:S04]  /*1040*/  LDL R5, [R1+0x1c] ;  /* 0x00001c0001057983 */ /* 0x000ee80000100800 */
[----:B------:R-:W3:Y:S04]  /*1050*/  LDL R6, [R1+0x20] ;  /* 0x0000200001067983 */ /* 0x000ee80000100800 */
[----:B------:R-:W3:Y:S01]  /*1060*/  LDL R7, [R1+0x24] ;  /* 0x0000240001077983 */ /* 0x000ee20000100800 */
[----:B------:R-:W-:Y:S01]  /*1070*/  ISETP.NE.AND P0, PT, R13, RZ, PT ;  /* 0x000000ff0d00720c */ /* 0x000fe20003f05270 */
[----:B------:R-:W-:-:S12]  /*1080*/  WARPSYNC 0xffffffff ;  /* 0xffffffff00007948 */ /* 0x000fd80003800000 */
[----:B---3--:R3:W-:Y:S04]  /*1090*/  @!P0 STS.128 [0xe100], R4 ;  /* 0x00e10004ff008388 */ /* 0x0087e80000000c00 */
[----:B------:R-:W-:Y:S06]  /*10a0*/  BAR.ARV 0x5, 0x100 ;  /* 0x0144000000007b1d */ /* 0x000fec0000002000 */
.L_x_890:
[----:B-12---:R-:W2:Y:S02]  /*10b0*/  LDL R0, [R1+0x24] ;  /* 0x0000240001007983 */ /* 0x006ea40000100800 */
[----:B--2---:R-:W-:-:S13]  /*10c0*/  ISETP.GE.AND P0, PT, R0, c[0x0][0x53c], PT ;  /* 0x00014f0000007a0c */ /* 0x004fda0003f06270 */
[----:B------:R-:W-:Y:S05]  /*10d0*/  @P0 EXIT ;  /* 0x000000000000094d */ /* 0x000fea0003800000 */
[----:B------:R-:W1:Y:S01]  /*10e0*/  S2R R17, SR_TID.X ;  /* 0x0000000000117919 */ /* 0x000e620000002100 */
[----:B------:R-:W-:Y:S01]  /*10f0*/  IMAD.MOV.U32 R18, RZ, RZ, 0x20 ;  /* 0x00000020ff127424 */ /* 0x000fe200078e00ff */
[----:B------:R-:W-:Y:S02]  /*1100*/  ULDC UR4, c[0x0][0x2ac] ;  /* 0x0000ab0000047ab9 */ /* 0x000fe40000000800 */
[----:B------:R-:W-:Y:S02]  /*1110*/  ULDC UR6, c[0x0][0x1d0] ;  /* 0x0000740000067ab9 */ /* 0x000fe40000000800 */
[----:B------:R-:W-:Y:S01]  /*1120*/  UIMAD UR6, UR4, UR6, URZ ;  /* 0x00000006040672a4 */ /* 0x000fe2000f8e023f */
[----:B-1----:R-:W-:-:S04]  /*1130*/  SHF.R.S32.HI R14, RZ, 0x1f, R17 ;  /* 0x0000001fff0e7819 */ /* 0x002fc80000011411 */
[CC--:B------:R-:W-:Y:S02]  /*1140*/  LEA.HI R2, R14.reuse, R17.reuse, RZ, 0x4 ;  /* 0x000000110e027211 */ /* 0x0c0fe400078f20ff */
[----:B---3--:R-:W-:Y:S02]  /*1150*/  LEA.HI R7, R14, R17, RZ, 0x2 ;  /* 0x000000110e077211 */ /* 0x008fe400078f10ff */
        /* <DEDUP_REMOVED lines=46> */
[----:B------:R-:W-:Y:S02]  /*1440*/  LEA.HI R13, R4, R21, RZ, 0x2 ;  /* 0x00000015040d7211 */ /* 0x000fe400078f10ff */
[----:B------:R-:W-:Y:S01]  /*1450*/  LOP3.LUT R0, R3, 0x1c0, RZ, 0xc0, !PT ;  /* 0x000001c003007812 */ /* 0x000fe200078ec0ff */
[----:B------:R-:W-:Y:S01]  /*1460*/  IMAD.IADD R2, R7, 0x1, R2 ;  /* 0x0000000107027824 */ /* 0x000fe200078e0202 */
[----:B------:R-:W-:Y:S02]  /*1470*/  SHF.R.S32.HI R4, RZ, 0x2, R13 ;  /* 0x00000002ff047819 */ /* 0x000fe4000001140d */
[----:B------:R-:W-:Y:S01]  /*1480*/  LOP3.LUT R3, R0, 0x8, R5, 0xf8, !PT ;  /* 0x0000000800037812 */ /* 0x000fe200078ef805 */
[----:B------:R-:W-:Y:S01]  /*1490*/  IMAD.SHL.U32 R20, R2, 0x2, RZ ;  /* 0x0000000202147824 */ /* 0x000fe200078e00ff */
[----:B------:R-:W-:Y:S01]  /*14a0*/  SHF.R.U32.HI R0, RZ, 0x3, R0 ;  /* 0x00000003ff007819 */ /* 0x000fe20000011600 */
[----:B------:R-:W-:Y:S01]  /*14b0*/  IMAD.SHL.U32 R2, R12, 0x40, RZ ;  /* 0x000000400c027824 */ /* 0x000fe200078e00ff */
[----:B------:R-:W-:Y:S01]  /*14c0*/  R2P PR, R6, 0x6 ;  /* 0x0000000606007804 */ /* 0x000fe20000000000 */
[----:B------:R-:W-:Y:S01]  /*14d0*/  IMAD R25, R10, 0x10, R4 ;  /* 0x000000100a197824 */ /* 0x000fe200078e0204 */
[----:B------:R-:W-:Y:S01]  /*14e0*/  LOP3.LUT R0, R3, R0, RZ, 0x3c, !PT ;  /* 0x0000000003007212 */ /* 0x000fe200078e3cff */
[----:B------:R-:W-:Y:S01]  /*14f0*/  IMAD R5, R11, 0x200, R8 ;  /* 0x000002000b057824 */ /* 0x000fe200078e0208 */
[----:B------:R-:W-:-:S02]  /*1500*/  LOP3.LUT R6, R6, 0x1, RZ, 0xc0, !PT ;  /* 0x0000000106067812 */ /* 0x000fc400078ec0ff */
[----:B------:R-:W-:Y:S01]  /*1510*/  LOP3.LUT R4, R0, 0xfffffe00, R2, 0xf8, !PT ;  /* 0xfffffe0000047812 */ /* 0x000fe200078ef802 */
[----:B------:R-:W-:Y:S01]  /*1520*/  STL [R1+0x68], R25 ;  /* 0x0000681901007387 */ /* 0x000fe20000100800 */
[----:B------:R-:W-:Y:S01]  /*1530*/  LEA.HI R0, R14, R17, RZ, 0x6 ;  /* 0x000000110e007211 */ /* 0x000fe200078f30ff */
[----:B------:R-:W-:Y:S01]  /*1540*/  IMAD.MOV.U32 R17, RZ, RZ, 0x40 ;  /* 0x00000040ff117424 */ /* 0x000fe200078e00ff */
[----:B------:R-:W-:Y:S01]  /*1550*/  ISETP.NE.U32.AND P0, PT, R6, 0x1, PT ;  /* 0x000000010600780c */ /* 0x000fe20003f05070 */
[----:B------:R-:W-:Y:S01]  /*1560*/  STL [R1+0x30], R20 ;  /* 0x0000301401007387 */ /* 0x000fe20000100800 */
[----:B------:R-:W-:Y:S01]  /*1570*/  SHF.R.S32.HI R101, RZ, 0x3, R101 ;  /* 0x00000003ff657819 */ /* 0x000fe20000011465 */
[----:B------:R-:W-:Y:S01]  /*1580*/  IMAD.SHL.U32 R0, R0, 0x8, RZ ;  /* 0x0000000800007824 */ /* 0x000fe200078e00ff */
[----:B------:R-:W-:Y:S02]  /*1590*/  IADD3 R3, R20, 0x80, RZ ;  /* 0x0000008014037810 */ /* 0x000fe40007ffe0ff */
[----:B------:R-:W-:-:S02]  /*15a0*/  IADD3 R22, R101, 0x20, RZ ;  /* 0x0000002065167810 */ /* 0x000fc40007ffe0ff */
[----:B------:R-:W-:Y:S01]  /*15b0*/  LOP3.LUT R7, R0, 0xfffffe00, RZ, 0xc0, !PT ;  /* 0xfffffe0000077812 */ /* 0x000fe200078ec0ff */
[C---:B------:R-:W-:Y:S01]  /*15c0*/  IMAD.SHL.U32 R0, R101.reuse, 0x40, RZ ;  /* 0x0000004065007824 */ /* 0x040fe200078e00ff */
[C---:B------:R-:W-:Y:S01]  /*15d0*/  IADD3 R23, R101.reuse, 0x40, RZ ;  /* 0x0000004065177810 */ /* 0x040fe20007ffe0ff */
[----:B------:R-:W-:Y:S01]  /*15e0*/  IMAD.SHL.U32 R6, R22, 0x40, RZ ;  /* 0x0000004016067824 */ /* 0x000fe200078e00ff */
[----:B------:R-:W-:Y:S02]  /*15f0*/  IADD3 R12, R101, 0x60, RZ ;  /* 0x00000060650c7810 */ /* 0x000fe40007ffe0ff */
[C---:B------:R-:W-:Y:S02]  /*1600*/  LOP3.LUT P4, RZ, R9.reuse, 0x2, RZ, 0xc0, !PT ;  /* 0x0000000209ff7812 */ /* 0x040fe4000788c0ff */
[----:B------:R-:W-:Y:S02]  /*1610*/  LOP3.LUT P3, RZ, R9, 0x4, RZ, 0xc0, !PT ;  /* 0x0000000409ff7812 */ /* 0x000fe4000786c0ff */
[----:B------:R-:W-:-:S02]  /*1620*/  SHF.R.S32.HI R9, RZ, 0x1f, R22 ;  /* 0x0000001fff097819 */ /* 0x000fc40000011416 */
[----:B------:R-:W-:Y:S02]  /*1630*/  IADD3 R19, R20, 0x70, RZ ;  /* 0x0000007014137810 */ /* 0x000fe40007ffe0ff */
[----:B------:R-:W-:Y:S02]  /*1640*/  SHF.R.S32.HI R8, RZ, 0x1f, R23 ;  /* 0x0000001fff087819 */ /* 0x000fe40000011417 */
[----:B------:R-:W-:Y:S01]  /*1650*/  @P0 IADD3 R19, R3, 0x10, RZ ;  /* 0x0000001003130810 */ /* 0x000fe20007ffe0ff */
[----:B------:R-:W-:Y:S01]  /*1660*/  IMAD.SHL.U32 R3, R23, 0x40, RZ ;  /* 0x0000004017037824 */ /* 0x000fe200078e00ff */
[--C-:B------:R-:W-:Y:S01]  /*1670*/  SHF.R.S32.HI R2, RZ, 0x1f, R101.reuse ;  /* 0x0000001fff027819 */ /* 0x100fe20000011465 */
[----:B------:R-:W-:Y:S01]  /*1680*/  IMAD.SHL.U32 R2, R12, 0x40, RZ ;  /* 0x000000400c027824 */ /* 0x000fe200078e00ff */
[----:B------:R-:W-:Y:S01]  /*1690*/  SHF.R.S32.HI R10, RZ, 0x1f, R12 ;  /* 0x0000001fff0a7819 */ /* 0x000fe2000001140c */
[----:B------:R-:W-:Y:S01]  /*16a0*/  STL [R1+0x34], R19 ;  /* 0x0000341301007387 */ /* 0x000fe20000100800 */
[----:B------:R-:W-:Y:S01]  /*16b0*/  LOP3.LUT R11, R0, 0x1c0, RZ, 0xc0, !PT ;  /* 0x000001c0000b7812 */ /* 0x000fe200078ec0ff */
[----:B------:R-:W-:Y:S01]  /*16c0*/  IMAD R0, R102, 0x20, R101 ;  /* 0x0000002066007824 */ /* 0x000fe200078e0265 */
[----:B------:R-:W-:-:S02]  /*16d0*/  LEA.HI R9, R9, R22, RZ, 0x3 ;  /* 0x0000001609097211 */ /* 0x000fc400078f18ff */
[----:B------:R-:W-:Y:S02]  /*16e0*/  LOP3.LUT R22, R6, 0x1c0, RZ, 0xc0, !PT ;  /* 0x000001c006167812 */ /* 0x000fe400078ec0ff */
[----:B------:R-:W-:Y:S02]  /*16f0*/  LEA.HI R8, R8, R23, RZ, 0x3 ;  /* 0x0000001708087211 */ /* 0x000fe400078f18ff */
[----:B------:R-:W-:Y:S02]  /*1700*/  LEA.HI R6, R10, R12, RZ, 0x3 ;  /* 0x0000000c0a067211 */ /* 0x000fe400078f18ff */
[----:B------:R-:W-:Y:S02]  /*1710*/  LOP3.LUT R10, R11, 0x38, R76, 0xf8, !PT ;  /* 0x000000380b0a7812 */ /* 0x000fe400078ef84c */
[----:B------:R-:W-:Y:S01]  /*1720*/  SHF.R.U32.HI R23, RZ, 0x3, R11 ;  /* 0x00000003ff177819 */ /* 0x000fe2000001160b */
[----:B------:R-:W-:Y:S01]  /*1730*/  IMAD.SHL.U32 R6, R6, 0x40, RZ ;  /* 0x0000004006067824 */ /* 0x000fe200078e00ff */
[----:B------:R-:W-:Y:S01]  /*1740*/  LOP3.LUT R14, R3, 0x1c0, RZ, 0xc0, !PT ;  /* 0x000001c0030e7812 */ /* 0x000fe200078ec0ff */
[----:B------:R-:W-:Y:S01]  /*1750*/  IMAD.SHL.U32 R3, R8, 0x40, RZ ;  /* 0x0000004008037824 */ /* 0x000fe200078e00ff */
[----:B------:R-:W-:Y:S01]  /*1760*/  LOP3.LUT R12, R2, 0x1c0, RZ, 0xc0, !PT ;  /* 0x000001c0020c7812 */ /* 0x000fe200078ec0ff */
[----:B------:R-:W-:Y:S01]  /*1770*/  IMAD.SHL.U32 R2, R9, 0x40, RZ ;  /* 0x0000004009027824 */ /* 0x000fe200078e00ff */
[----:B------:R-:W-:-:S02]  /*1780*/  LOP3.LUT R11, R13, 0x7ffffffc, RZ, 0xc0, !PT ;  /* 0x7ffffffc0d0b7812 */ /* 0x000fc400078ec0ff */
[----:B------:R-:W-:Y:S02]  /*1790*/  LOP3.LUT R26, R10, R23, RZ, 0x3c, !PT ;  /* 0x000000170a1a7212 */ /* 0x000fe400078e3cff */
[----:B------:R-:W-:Y:S01]  /*17a0*/  LOP3.LUT R9, R22, 0x38, R76, 0xf8, !PT ;  /* 0x0000003816097812 */ /* 0x000fe200078ef84c */
[----:B------:R-:W-:Y:S01]  /*17b0*/  IMAD.IADD R11, R21, 0x1, -R11 ;  /* 0x00000001150b7824 */ /* 0x000fe200078e0a0b */
[----:B------:R-:W-:Y:S01]  /*17c0*/  SHF.R.U32.HI R24, RZ, 0x3, R22 ;  /* 0x00000003ff187819 */ /* 0x000fe20000011616 */
[----:B------:R1:W-:Y:S01]  /*17d0*/  STL [R1+0x60], R26 ;  /* 0x0000601a01007387 */ /* 0x0003e20000100800 */
[----:B------:R-:W-:Y:S01]  /*17e0*/  LOP3.LUT R10, R14, 0x38, R76, 0xf8, !PT ;  /* 0x000000380e0a7812 */ /* 0x000fe200078ef84c */
[----:B------:R-:W-:Y:S01]  /*17f0*/  IMAD.SHL.U32 R245, R11, 0x2, RZ ;  /* 0x000000020bf57824 */ /* 0x000fe200078e00ff */
[----:B------:R-:W-:Y:S02]  /*1800*/  SHF.R.U32.HI R23, RZ, 0x3, R14 ;  /* 0x00000003ff177819 */ /* 0x000fe4000001160e */
[----:B------:R-:W-:-:S02]  /*1810*/  LOP3.LUT R14, R12, 0x38, R76, 0xf8, !PT ;  /* 0x000000380c0e7812 */ /* 0x000fc400078ef84c */
[----:B------:R-:W-:Y:S02]  /*1820*/  SHF.R.U32.HI R22, RZ, 0x3, R12 ;  /* 0x00000003ff167819 */ /* 0x000fe4000001160c */
[----:B------:R-:W-:Y:S02]  /*1830*/  IADD3 R100, R78, 0x20, RZ ;  /* 0x000000204e647810 */ /* 0x000fe40007ffe0ff */
[----:B------:R-:W-:Y:S02]  /*1840*/  LOP3.LUT R12, R2, 0xfffffe00, RZ, 0xc0, !PT ;  /* 0xfffffe00020c7812 */ /* 0x000fe400078ec0ff */
[----:B------:R-:W-:Y:S01]  /*1850*/  LOP3.LUT R13, R3, 0xfffffe00, RZ, 0xc0, !PT ;  /* 0xfffffe00030d7812 */ /* 0x000fe200078ec0ff */
[----:B------:R-:W-:Y:S01]  /*1860*/  IMAD R3, R16, 0x8, R25 ;  /* 0x0000000810037824 */ /* 0x000fe200078e0219 */
[----:B------:R-:W-:Y:S02]  /*1870*/  LOP3.LUT R21, R6, 0xfffffe00, RZ, 0xc0, !PT ;  /* 0xfffffe0006157812 */ /* 0x000fe400078ec0ff */
[----:B------:R-:W-:-:S02]  /*1880*/  SHF.R.S32.HI R8, RZ, 0x1f, R100 ;  /* 0x0000001fff087819 */ /* 0x000fc40000011464 */
[----:B------:R-:W-:Y:S02]  /*1890*/  LOP3.LUT R11, R12, R9, R24, 0xf6, !PT ;  /* 0x000000090c0b7212 */ /* 0x000fe400078ef618 */
[----:B------:R-:W-:Y:S01]  /*18a0*/  LOP3.LUT R10, R13, R10, R23, 0xf6, !PT ;  /* 0x0000000a0d0a7212 */ /* 0x000fe200078ef617 */
[----:B------:R2:W-:Y:S01]  /*18b0*/  STL [R1+0x2c], R8 ;  /* 0x00002c0801007387 */ /* 0x0005e20000100800 */
[----:B------:R-:W-:Y:S02]  /*18c0*/  LOP3.LUT R9, R21, R14, R22, 0xf6, !PT ;  /* 0x0000000e15097212 */ /* 0x000fe400078ef616 */
[----:B------:R-:W-:Y:S01]  /*18d0*/  LEA R11, R11, 0x100, 0x1 ;  /* 0x000001000b0b7811 */ /* 0x000fe200078e08ff */
[----:B------:R-:W-:Y:S01]  /*18e0*/  STL [R1+0x64], R21 ;  /* 0x0000641501007387 */ /* 0x000fe20000100800 */
[----:B------:R-:W-:Y:S02]  /*18f0*/  LEA R188, R5, 0x8100, 0x1 ;  /* 0x0000810005bc7811 */ /* 0x000fe400078e08ff */
[----:B------:R-:W-:Y:S01]  /*1900*/  LEA R10, R10, 0x100, 0x1 ;  /* 0x000001000a0a7811 */ /* 0x000fe200078e08ff */
[----:B------:R3:W-:Y:S01]  /*1910*/  STL [R1+0x14], R3 ;  /* 0x0000140301007387 */ /* 0x0007e20000100800 */
[----:B------:R-:W-:-:S02]  /*1920*/  LOP3.LUT R2, R26, R7, RZ, 0xfc, !PT ;  /* 0x000000071a027212 */ /* 0x000fc400078efcff */
[----:B------:R-:W-:Y:S01]  /*1930*/  LEA R5, R9, 0x100, 0x1 ;  /* 0x0000010009057811 */ /* 0x000fe200078e08ff */
[----:B------:R4:W-:Y:S01]  /*1940*/  STL [R1+0x58], R11 ;  /* 0x0000580b01007387 */ /* 0x0009e20000100800 */
[C---:B------:R-:W-:Y:S01]  /*1950*/  IADD3 R28, R245.reuse, 0x8, RZ ;  /* 0x00000008f51c7810 */ /* 0x040fe20007ffe0ff */
[----:B------:R-:W-:Y:S01]  /*1960*/  IMAD.SHL.U32 R241, R2, 0x2, RZ ;  /* 0x0000000202f17824 */ /* 0x000fe200078e00ff */
[C---:B-1----:R-:W-:Y:S01]  /*1970*/  IADD3 R26, R245.reuse, 0x18, RZ ;  /* 0x00000018f51a7810 */ /* 0x042fe20007ffe0ff */
[----:B------:R1:W-:Y:S01]  /*1980*/  STL [R1+0x54], R10 ;  /* 0x0000540a01007387 */ /* 0x0003e20000100800 */
[----:B------:R-:W-:Y:S02]  /*1990*/  SEL R6, R18, 0xffffffe0, !P1 ;  /* 0xffffffe012067807 */ /* 0x000fe40004800000 */
[C---:B------:R-:W-:Y:S01]  /*19a0*/  IADD3 R23, R245.reuse, 0x30, RZ ;  /* 0x00000030f5177810 */ /* 0x040fe20007ffe0ff */
[----:B------:R5:W-:Y:S01]  /*19b0*/  STL [R1+0x50], R5 ;  /* 0x0000500501007387 */ /* 0x000be20000100800 */
[----:B------:R-:W-:-:S02]  /*19c0*/  IADD3 R14, R245, 0x60, RZ ;  /* 0x00000060f50e7810 */ /* 0x000fc40007ffe0ff */
[----:B------:R-:W-:Y:S02]  /*19d0*/  SHF.R.S32.HI R9, RZ, 0x1f, R28 ;  /* 0x0000001fff097819 */ /* 0x000fe4000001141c */
[----:B------:R-:W-:Y:S02]  /*19e0*/  SHF.R.S32.HI R9, RZ, 0x1f, R26 ;  /* 0x0000001fff097819 */ /* 0x000fe4000001141a */
[----:B------:R-:W-:Y:S02]  /*19f0*/  SHF.R.S32.HI R9, RZ, 0x1f, R23 ;  /* 0x0000001fff097819 */ /* 0x000fe40000011417 */
[----:B--2---:R-:W-:Y:S02]  /*1a00*/  SEL R8, R17, 0xffffffc0, !P2 ;  /* 0xffffffc011087807 */ /* 0x004fe40005000000 */
[----:B------:R-:W-:Y:S02]  /*1a10*/  LEA R189, R4, 0x100, 0x1 ;  /* 0x0000010004bd7811 */ /* 0x000fe400078e08ff */
[----:B---3--:R-:W-:-:S02]  /*1a20*/  SEL R3, R18, 0xffffffe0, !P4 ;  /* 0xffffffe012037807 */ /* 0x008fc40006000000 */
[C---:B------:R-:W-:Y:S02]  /*1a30*/  IADD3 R18, R245.reuse, 0x48, RZ ;  /* 0x00000048f5127810 */ /* 0x040fe40007ffe0ff */
[----:B----4-:R-:W-:Y:S01]  /*1a40*/  IADD3 R11, R245, 0x68, RZ ;  /* 0x00000068f50b7810 */ /* 0x010fe20007ffe0ff */
[----:B------:R-:W-:Y:S01]  /*1a50*/  IMAD.IADD R190, R3, 0x1, R189 ;  /* 0x0000000103be7824 */ /* 0x000fe200078e02bd */
[----:B------:R-:W-:Y:S02]  /*1a60*/  SHF.R.S32.HI R9, RZ, 0x1f, R18 ;  /* 0x0000001fff097819 */ /* 0x000fe40000011412 */
[----:B------:R-:W-:Y:S01]  /*1a70*/  SHF.R.S32.HI R9, RZ, 0x1f, R14 ;  /* 0x0000001fff097819 */ /* 0x000fe2000001140e */
[----:B------:R-:W-:Y:S01]  /*1a80*/  IMAD.IADD R9, R20, 0x1, R6 ;  /* 0x0000000114097824 */ /* 0x000fe200078e0206 */
[C---:B-1----:R-:W-:Y:S01]  /*1a90*/  IADD3 R10, R245.reuse, 0x70, RZ ;  /* 0x00000070f50a7810 */ /* 0x042fe20007ffe0ff */
[----:B------:R-:W-:Y:S01]  /*1aa0*/  IMAD.IADD R6, R6, 0x1, R19 ;  /* 0x0000000106067824 */ /* 0x000fe200078e0213 */
[----:B-----5:R-:W-:-:S02]  /*1ab0*/  IADD3 R5, R245, 0x78, RZ ;  /* 0x00000078f5057810 */ /* 0x020fc40007ffe0ff */
[----:B------:R-:W-:Y:S01]  /*1ac0*/  SHF.R.S32.HI R11, RZ, 0x1f, R11 ;  /* 0x0000001fff0b7819 */ /* 0x000fe2000001140b */
[----:B------:R1:W-:Y:S01]  /*1ad0*/  STL [R1+0x3c], R9 ;  /* 0x00003c0901007387 */ /* 0x0003e20000100800 */
[----:B------:R-:W-:Y:S01]  /*1ae0*/  SHF.R.S32.HI R11, RZ, 0x1f, R5 ;  /* 0x0000001fff0b7819 */ /* 0x000fe20000011405 */
[----:B------:R-:W-:Y:S01]  /*1af0*/  IMAD.IADD R5, R4, 0x1, R15 ;  /* 0x0000000104057824 */ /* 0x000fe200078e020f */
[----:B------:R-:W-:Y:S01]  /*1b00*/  SHF.R.S32.HI R10, RZ, 0x1f, R10 ;  /* 0x0000001fff0a7819 */ /* 0x000fe2000001140a */
[--C-:B------:R-:W-:Y:S01]  /*1b10*/  IMAD.IADD R10, R20, 0x1, R8.reuse ;  /* 0x00000001140a7824 */ /* 0x100fe200078e0208 */
[----:B------:R-:W-:Y:S01]  /*1b20*/  SEL R2, R17, 0xffffffc0, !P3 ;  /* 0xffffffc011027807 */ /* 0x000fe20005800000 */
[----:B------:R-:W-:Y:S01]  /*1b30*/  IMAD.IADD R4, R6, 0x1, R8 ;  /* 0x0000000106047824 */ /* 0x000fe200078e0208 */
[----:B------:R-:W-:Y:S01]  /*1b40*/  LEA R205, R5, 0x100, 0x1 ;  /* 0x0000010005cd7811 */ /* 0x000fe200078e08ff */
[----:B------:R-:W-:Y:S01]  /*1b50*/  IMAD.IADD R5, R8, 0x1, R19 ;  /* 0x0000000108057824 */ /* 0x000fe200078e0213 */
[----:B------:R2:W-:Y:S01]  /*1b60*/  STL [R1+0x4c], R10 ;  /* 0x00004c0a01007387 */ /* 0x0005e20000100800 */
[----:B------:R-:W-:Y:S01]  /*1b70*/  IADD3 R211, R76, 0x40, RZ ;  /* 0x000000404cd37810 */ /* 0x000fe20007ffe0ff */
[C---:B------:R-:W-:Y:S01]  /*1b80*/  IMAD.IADD R192, R2.reuse, 0x1, R189 ;  /* 0x0000000102c07824 */ /* 0x040fe200078e02bd */
[----:B------:R-:W-:Y:S01]  /*1b90*/  IADD3 R27, R245, 0x10, RZ ;  /* 0x00000010f51b7810 */ /* 0x000fe20007ffe0ff */
[----:B------:R-:W-:Y:S01]  /*1ba0*/  IMAD.IADD R206, R205, 0x1, R3 ;  /* 0x00000001cdce7824 */ /* 0x000fe200078e0203 */
[----:B------:R-:W-:Y:S01]  /*1bb0*/  IADD3 R25, R245, 0x20, RZ ;  /* 0x00000020f5197810 */ /* 0x000fe20007ffe0ff */
[----:B------:R-:W-:Y:S01]  /*1bc0*/  IMAD.IADD R208, R205, 0x1, R2 ;  /* 0x00000001cdd07824 */ /* 0x000fe200078e0202 */
[C---:B------:R-:W-:Y:S01]  /*1bd0*/  IADD3 R24, R245.reuse, 0x28, RZ ;  /* 0x00000028f5187810 */ /* 0x040fe20007ffe0ff */
[----:B------:R-:W-:Y:S01]  /*1be0*/  IMAD.IADD R191, R2, 0x1, R190 ;  /* 0x0000000102bf7824 */ /* 0x000fe200078e02be */
[C---:B------:R-:W-:Y:S01]  /*1bf0*/  IADD3 R22, R245.reuse, 0x38, RZ ;  /* 0x00000038f5167810 */ /* 0x040fe20007ffe0ff */
[----:B------:R-:W-:Y:S01]  /*1c00*/  IMAD.IADD R207, R206, 0x1, R2 ;  /* 0x00000001cecf7824 */ /* 0x000fe200078e0202 */
[----:B------:R-:W-:-:S02]  /*1c10*/  IADD3 R21, R245, 0x40, RZ ;  /* 0x00000040f5157810 */ /* 0x000fc40007ffe0ff */
[C---:B------:R-:W-:Y:S02]  /*1c20*/  IADD3 R17, R245.reuse, 0x50, RZ ;  /* 0x00000050f5117810 */ /* 0x040fe40007ffe0ff */
[----:B------:R-:W-:Y:S01]  /*1c30*/  IADD3 R16, R245, 0x58, RZ ;  /* 0x00000058f5107810 */ /* 0x000fe20007ffe0ff */
[----:B-1----:R-:W-:Y:S01]  /*1c40*/  IMAD.IADD R9, R8, 0x1, R9 ;  /* 0x0000000108097824 */ /* 0x002fe200078e0209 */
[----:B------:R-:W-:Y:S02]  /*1c50*/  SHF.R.S32.HI R77, RZ, 0x1f, R76 ;  /* 0x0000001fff4d7819 */ /* 0x000fe4000001144c */
[----:B------:R-:W-:Y:S02]  /*1c60*/  SHF.R.S32.HI R79, RZ, 0x1f, R78 ;  /* 0x0000001fff4f7819 */ /* 0x000fe4000001144e */
[----:B------:R2:W-:Y:S01]  /*1c70*/  STL [R1+0x48], R9 ;  /* 0x0000480901007387 */ /* 0x0005e20000100800 */
[----:B------:R-:W-:Y:S02]  /*1c80*/  SHF.R.S32.HI R238, RZ, 0x1f, R211 ;  /* 0x0000001fffee7819 */ /* 0x000fe400000114d3 */
[----:B------:R-:W-:Y:S01]  /*1c90*/  SHF.R.S32.HI R27, RZ, 0x1f, R27 ;  /* 0x0000001fff1b7819 */ /* 0x000fe2000001141b */
[----:B------:R2:W-:Y:S01]  /*1ca0*/  STL [R1+0x38], R6 ;  /* 0x0000380601007387 */ /* 0x0005e20000100800 */
[----:B------:R-:W-:-:S02]  /*1cb0*/  SHF.R.S32.HI R25, RZ, 0x1f, R25 ;  /* 0x0000001fff197819 */ /* 0x000fc40000011419 */
[----:B------:R-:W-:Y:S01]  /*1cc0*/  SHF.R.S32.HI R24, RZ, 0x1f, R24 ;  /* 0x0000001fff187819 */ /* 0x000fe20000011418 */
[----:B------:R2:W-:Y:S01]  /*1cd0*/  STL [R1+0x44], R5 ;  /* 0x0000440501007387 */ /* 0x0005e20000100800 */
[----:B------:R-:W-:Y:S02]  /*1ce0*/  SHF.R.S32.HI R22, RZ, 0x1f, R22 ;  /* 0x0000001fff167819 */ /* 0x000fe40000011416 */
[----:B------:R-:W-:Y:S01]  /*1cf0*/  SHF.R.S32.HI R21, RZ, 0x1f, R21 ;  /* 0x0000001fff157819 */ /* 0x000fe20000011415 */
[----:B------:R2:W-:Y:S01]  /*1d00*/  STL [R1+0x40], R4 ;  /* 0x0000400401007387 */ /* 0x0005e20000100800 */
[----:B------:R-:W-:Y:S02]  /*1d10*/  SHF.R.S32.HI R17, RZ, 0x1f, R17 ;  /* 0x0000001fff117819 */ /* 0x000fe40000011411 */
[----:B------:R-:W-:Y:S02]  /*1d20*/  SHF.R.S32.HI R16, RZ, 0x1f, R16 ;  /* 0x0000001fff107819 */ /* 0x000fe40000011410 */
.L_x_1140:
[----:B------:R-:W3:Y:S01]  /*1d30*/  LDL R27, [R1+0x24] ;  /* 0x00002400011b7983 */ /* 0x000ee20000100800 */
[----:B------:R-:W-:Y:S01]  /*1d40*/  ISETP.NE.U32.AND P0, PT, RZ, c[0x0][0x370], PT ;  /* 0x0000dc00ff007a0c */ /* 0x000fe20003f05070 */
[----:B------:R-:W-:Y:S01]  /*1d50*/  IMAD.MOV.U32 R20, RZ, RZ, 0x4 ;  /* 0x00000004ff147424 */ /* 0x000fe200078e00ff */
[----:B------:R-:W-:Y:S01]  /*1d60*/  ISETP.NE.U32.AND P1, PT, RZ, c[0x0][0x360], PT ;  /* 0x0000d800ff007a0c */ /* 0x000fe20003f25070 */
[----:B------:R-:W-:Y:S01]  /*1d70*/  IMAD.MOV.U32 R16, RZ, RZ, RZ ;  /* 0x000000ffff107224 */ /* 0x000fe200078e00ff */
[----:B------:R-:W-:Y:S01]  /*1d80*/  ISETP.NE.AND.EX P2, PT, RZ, c[0x0][0x374], PT, P0 ;  /* 0x0000dd00ff007a0c */ /* 0x000fe20003f45300 */
[----:B------:R-:W-:Y:S01]  /*1d90*/  IMAD.MOV.U32 R143, RZ, RZ, RZ ;  /* 0x000000ffff8f7224 */ /* 0x000fe200078e00ff */
[----:B------:R-:W-:Y:S01]  /*1da0*/  ISETP.NE.AND.EX P0, PT, RZ, c[0x0][0x364], PT, P1 ;  /* 0x0000d900ff007a0c */ /* 0x000fe20003f05310 */
[----:B------:R-:W-:Y:S01]  /*1db0*/  CS2R R18, SRZ ;  /* 0x0000000000127805 */ /* 0x000fe2000001ff00 */
[----:B------:R-:W-:-:S02]  /*1dc0*/  ISETP.NE.U32.AND P1, PT, RZ, c[0x0][0x348], PT ;  /* 0x0000d200ff007a0c */ /* 0x000fc40003f25070 */
[----:B------:R-:W-:Y:S02]  /*1dd0*/  ISETP.NE.U32.AND P3, PT, RZ, c[0x0][0x350], PT ;  /* 0x0000d400ff007a0c */ /* 0x000fe40003f65070 */
[----:B------:R-:W-:Y:S02]  /*1de0*/  ISETP.NE.U32.AND P4, PT, RZ, c[0x0][0x358], PT ;  /* 0x0000d600ff007a0c */ /* 0x000fe40003f85070 */
[----:B------:R-:W-:Y:S02]  /*1df0*/  ISETP.NE.AND.EX P1, PT, RZ, c[0x0][0x34c], PT, P1 ;  /* 0x0000d300ff007a0c */ /* 0x000fe40003f25310 */
[----:B------:R-:W-:Y:S02]  /*1e00*/  ISETP.NE.AND.EX P3, PT, RZ, c[0x0][0x354], PT, P3 ;  /* 0x0000d500ff007a0c */ /* 0x000fe40003f65330 */
[----:B------:R-:W-:Y:S01]  /*1e10*/  ISETP.NE.AND.EX P4, PT, RZ, c[0x0][0x35c], PT, P4 ;  /* 0x0000d700ff007a0c */ /* 0x000fe20003f85340 */
[----:B---3--:R-:W-:-:S04]  /*1e20*/  @P2 IMAD.WIDE R14, R27, R20, c[0x0][0x370] ;  /* 0x0000dc001b0e2625 */ /* 0x008fc800078e0214 */
[CC--:B--2---:R-:W-:Y:S01]  /*1e30*/  @P0 IMAD.WIDE R10, R27.reuse, R20.reuse, c[0x0][0x360] ;  /* 0x0000d8001b0a0625 */ /* 0x0c4fe200078e0214 */
[----:B------:R-:W2:Y:S03]  /*1e40*/  @P2 LDG.E R16, [R14.64] ;  /* 0x000000080e102981 */ /* 0x000ea6000c1e1900 */
[CC--:B------:R-:W-:Y:S01]  /*1e50*/  IMAD.WIDE R8, R27.reuse, R20.reuse, c[0x0][0x348] ;  /* 0x0000d2001b087625 */ /* 0x0c0fe200078e0214 */
[----:B------:R1:W5:Y:S03]  /*1e60*/  @P0 LDG.E R243, [R10.64] ;  /* 0x000000080af30981 */ /* 0x000366000c1e1900 */
[CC--:B------:R-:W-:Y:S01]  /*1e70*/  IMAD.WIDE R4, R27.reuse, R20.reuse, c[0x0][0x350] ;  /* 0x0000d4001b047625 */ /* 0x0c0fe200078e0214 */
[----:B------:R1:W5:Y:S03]  /*1e80*/  @P1 LDG.E R143, [R8.64] ;  /* 0x00000008088f1981 */ /* 0x000366000c1e1900 */
[----:B------:R-:W-:Y:S01]  /*1e90*/  IMAD.WIDE R2, R27, R20, c[0x0][0x358] ;  /* 0x0000d6001b027625 */ /* 0x000fe200078e0214 */
[----:B------:R1:W5:Y:S04]  /*1ea0*/  @P3 LDG.E R19, [R4.64] ;  /* 0x0000000804133981 */ /* 0x000368000c1e1900 */
[----:B------:R1:W5:Y:S01]  /*1eb0*/  @P4 LDG.E R18, [R2.64] ;  /* 0x0000000802124981 */ /* 0x000362000c1e1900 */
[----:B------:R-:W-:Y:S03]  /*1ec0*/  YIELD ;  /* 0x0000000000007946 */ /* 0x000fe60003800000 */
[----:B--2---:R1:W-:Y:S01]  /*1ed0*/  STL [R1+0x10], R16 ;  /* 0x0000101001007387 */ /* 0x0043e20000100800 */
[----:B------:R-:W-:Y:S05]  /*1ee0*/  @P0 BRA `(.L_x_905) ;  /* 0x0000005000000947 */ /* 0x000fea0003800000 */
[----:B-----5:R-:W-:Y:S01]  /*1ef0*/  MOV R243, c[0x0][0x168] ;  /* 0x00005a0000f37a02 */ /* 0x020fe20000000f00 */
[----:B------:R-:W-:Y:S05]  /*1f00*/  @!P1 BRA `(.L_x_905) ;  /* 0x0000003000009947 */ /* 0x000fea0003800000 */
[----:B-1----:R-:W2:Y:S04]  /*1f10*/  LDG.E R10, [R8.64] ;  /* 0x00000008080a7981 */ /* 0x002ea8000c1e1900 */
[----:B------:R-:W2:Y:S02]  /*1f20*/  LDG.E R6, [R8.64+0x4] ;  /* 0x0000040808067981 */ /* 0x000ea4000c1e1900 */
[----:B--2---:R-:W-:-:S02]  /*1f30*/  IADD3 R243, -R10, R6, RZ ;  /* 0x000000060af37210 */ /* 0x004fc40007ffe1ff */
.L_x_905:
[----:B------:R-:W-:-:S04]  /*1f40*/  ISETP.NE.U32.AND P0, PT, RZ, c[0x0][0x368], PT ;  /* 0x0000da00ff007a0c */ /* 0x000fc80003f05070 */
[----:B------:R-:W-:-:S13]  /*1f50*/  ISETP.NE.AND.EX P0, PT, RZ, c[0x0][0x36c], PT, P0 ;  /* 0x0000db00ff007a0c */ /* 0x000fda0003f05300 */
[----:B------:R-:W-:Y:S05]  /*1f60*/  @!P0 BRA `(.L_x_906) ;  /* 0x0000003000008947 */ /* 0x000fea0003800000 */
[----:B-1----:R-:W-:-:S05]  /*1f70*/  IMAD.WIDE R4, R27, R20, c[0x0][0x368] ;  /* 0x0000da001b047625 */ /* 0x002fca00078e0214 */
[----:B------:R1:W5:Y:S01]  /*1f80*/  LDG.E R17, [R4.64] ;  /* 0x0000000804117981 */ /* 0x000362000c1e1900 */
[----:B------:R-:W-:Y:S05]  /*1f90*/  BRA `(.L_x_907) ;  /* 0x0000005000007947 */ /* 0x000fea0003800000 */
.L_x_906:
[----:B------:R-:W-:Y:S01]  /*1fa0*/  MOV R17, UR6 ;  /* 0x0000000600117c02 */ /* 0x000fe20008000f00 */
[----:B------:R-:W-:Y:S05]  /*1fb0*/  @!P3 BRA `(.L_x_907) ;  /* 0x000000300000b947 */ /* 0x000fea0003800000 */
[----:B------:R2:W3:Y:S04]  /*1fc0*/  LDG.E R6, [R4.64] ;  /* 0x0000000804067981 */ /* 0x0004e8000c1e1900 */
[----:B-12---:R-:W3:Y:S02]  /*1fd0*/  LDG.E R4, [R4.64+0x4] ;  /* 0x0000040804047981 */ /* 0x006ee4000c1e1900 */
[----:B---3--:R-:W-:Y:S02]  /*1fe0*/  IADD3 R17, -R6, R4, RZ ;  /* 0x0000000406117210 */ /* 0x008fe40007ffe1ff */
.L_x_907:
[----:B------:R-:W2:Y:S04]  /*1ff0*/  LDL.LU R6, [R1+0x1c] ;  /* 0x00001c0001067983 */ /* 0x000ea80000300800 */
[----:B-1----:R1:W3:Y:S04]  /*2000*/  @P4 LDG.E R5, [R2.64] ;  /* 0x0000000802054981 */ /* 0x0022e8000c1e1900 */
[----:B------:R1:W3:Y:S01]  /*2010*/  @P4 LDG.E R4, [R2.64+0x4] ;  /* 0x0000040802044981 */ /* 0x0002e2000c1e1900 */
[----:B------:R-:W-:Y:S01]  /*2020*/  ISETP.NE.U32.AND P0, PT, RZ, c[0x0][0x378], PT ;  /* 0x0000de00ff007a0c */ /* 0x000fe20003f05070 */
[----:B-----5:R-:W-:-:S03]  /*2030*/  IMAD.MOV.U32 R132, RZ, RZ, R17 ;  /* 0x000000ffff847224 */ /* 0x020fc600078e0011 */
[----:B------:R-:W-:Y:S01]  /*2040*/  ISETP.NE.AND.EX P0, PT, RZ, c[0x0][0x37c], PT, P0 ;  /* 0x0000df00ff007a0c */ /* 0x000fe20003f05300 */
[----:B------:R-:W-:-:S05]  /*2050*/  IMAD.MOV.U32 R8, RZ, RZ, c[0x0][0x2c4] ;  /* 0x0000b100ff087624 */ /* 0x000fca00078e00ff */
[----:B------:R-:W-:Y:S01]  /*2060*/  ISETP.NE.AND P2, PT, R8, 0x1, PT ;  /* 0x000000010800780c */ /* 0x000fe20003f45270 */
[----:B------:R-:W-:Y:S02]  /*2070*/  IMAD.IADD R16, R17, 0x1, -R16 ;  /* 0x0000000111107824 */ /* 0x000fe400078e0a10 */
[----:B------:R-:W-:-:S04]  /*2080*/  IMAD.MOV.U32 R8, RZ, RZ, c[0x0][0x32c] ;  /* 0x0000cb00ff087624 */ /* 0x000fc800078e00ff */
[----:B-1----:R-:W-:-:S05]  /*2090*/  @P0 IMAD.WIDE R2, R27, R20, c[0x0][0x378] ;  /* 0x0000de001b020625 */ /* 0x002fca00078e0214 */
[----:B------:R1:W5:Y:S01]  /*20a0*/  @P0 LDG.E R132, [R2.64] ;  /* 0x0000000802840981 */ /* 0x000362000c1e1900 */
[----:B------:R-:W-:Y:S02]  /*20b0*/  ISETP.GE.AND P1, PT, R8, 0x1, PT ;  /* 0x000000010800780c */ /* 0x000fe40003f26270 */
[----:B------:R-:W-:-:S04]  /*20c0*/  LOP3.LUT R209, R209, 0xffefffff, RZ, 0xc0, !PT ;  /* 0xffefffffd1d17812 */ /* 0x000fc800078ec0ff */
[----:B------:R-:W-:-:S04]  /*20d0*/  @P2 LOP3.LUT R209, R209, 0x100000, RZ, 0xfc, !PT ;  /* 0x00100000d1d12812 */ /* 0x000fc800078efcff */
[----:B------:R-:W-:-:S04]  /*20e0*/  LOP3.LUT R209, R209, 0xffdfffff, RZ, 0xc0, !PT ;  /* 0xffdfffffd1d17812 */ /* 0x000fc800078ec0ff */
[----:B------:R-:W-:Y:S01]  /*20f0*/  @P1 LOP3.LUT R209, R209, 0x200000, RZ, 0xfc, !PT ;  /* 0x00200000d1d11812 */ /* 0x000fe200078efcff */
[----:B-1----:R-:W-:Y:S02]  /*2100*/  IMAD.MOV.U32 R2, RZ, RZ, c[0x0][0x228] ;  /* 0x00008a00ff027624 */ /* 0x002fe400078e00ff */
[----:B--2---:R-:W-:-:S05]  /*2110*/  IMAD.SHL.U32 R9, R6, 0x80, RZ ;  /* 0x0000008006097824 */ /* 0x004fca00078e00ff */
[----:B------:R-:W-:Y:S01]  /*2120*/  IADD3 R3, R9, 0x7f, RZ ;  /* 0x0000007f09037810 */ /* 0x000fe20007ffe0ff */
[----:B------:R1:W-:Y:S01]  /*2130*/  STL [R1+0xc], R9 ;  /* 0x00000c0901007387 */ /* 0x0003e20000100800 */
[----:B---3--:R-:W-:-:S03]  /*2140*/  @P4 IMAD.IADD R2, R4, 0x1, -R5 ;  /* 0x0000000104024824 */ /* 0x008fc600078e0a05 */
[----:B------:R-:W-:-:S04]  /*2150*/  @P2 IMAD.HI.U32 R5, R3, c[0x0][0x2c8], RZ ;  /* 0x0000b20003052a27 */ /* 0x000fc800078e00ff */
[----:B------:R-:W-:Y:S01]  /*2160*/  IMAD.IADD R244, R16, 0x1, R2 ;  /* 0x0000000110f47824 */ /* 0x000fe200078e0202 */
[----:B------:R-:W-:-:S04]  /*2170*/  @P2 SHF.R.U32.HI R3, RZ, c[0x0][0x2cc], R5 ;  /* 0x0000b300ff032a19 */ /* 0x000fc80000011605 */
[C---:B------:R-:W-:Y:S02]  /*2180*/  IADD3 R4, R244.reuse, 0x5f, RZ ;  /* 0x0000005ff4047810 */ /* 0x040fe40007ffe0ff */
[----:B------:R-:W-:-:S03]  /*2190*/  IADD3 R5, R244, 0x1, -R243 ;  /* 0x00000001f4057810 */ /* 0x000fc60007ffe8f3 */
[----:B------:R-:W-:-:S04]  /*21a0*/  IMAD.HI R4, R4, 0x2aaaaaab, RZ ;  /* 0x2aaaaaab04047827 */ /* 0x000fc800078e02ff */
[----:B------:R-:W-:Y:S01]  /*21b0*/  IMAD.IADD R3, R5, 0x1, R3 ;  /* 0x0000000105037824 */ /* 0x000fe200078e0203 */
[----:B------:R-:W-:-:S04]  /*21c0*/  SHF.R.U32.HI R6, RZ, 0x1f, R4 ;  /* 0x0000001fff067819 */ /* 0x000fc80000011604 */
[----:B------:R-:W-:Y:S02]  /*21d0*/  LEA.HI.SX32 R144, R4, R6, 0x1c ;  /* 0x0000000604907211 */ /* 0x000fe400078fe2ff */
[----:B------:R-:W-:Y:S01]  /*21e0*/  IADD3 R5, R3, c[0x0][0x328], RZ ;  /* 0x0000ca0003057a10 */ /* 0x000fe20007ffe0ff */
[----:B------:R-:W-:Y:S05]  /*21f0*/  @!P1 BRA `(.L_x_908) ;  /* 0x0000010000009947 */ /* 0x000fea0003800000 */
[C---:B-1----:R-:W-:Y:S01]  /*2200*/  ISETP.GT.AND P0, PT, R3.reuse, RZ, PT ;  /* 0x000000ff0300720c */ /* 0x042fe20003f04270 */
        /* <DEDUP_REMOVED lines=9> */
.L_x_910:
[----:B------:R-:W-:-:S13]  /*22a0*/  ISETP.NE.AND P0, PT, R8, 0x1, PT ;  /* 0x000000010800780c */ /* 0x000fda0003f05270 */
[----:B------:R-:W-:-:S05]  /*22b0*/  @P0 IMAD.HI.U32 R3, R4, c[0x0][0x330], RZ ;  /* 0x0000cc0004030a27 */ /* 0x000fca00078e00ff */
[----:B------:R-:W-:Y:S02]  /*22c0*/  @P0 SHF.R.U32.HI R4, RZ, c[0x0][0x334], R3 ;  /* 0x0000cd00ff040a19 */ /* 0x000fe40000011603 */
.L_x_911:
[----:B------:R-:W-:Y:S05]  /*22d0*/  BSYNC B0 ;  /* 0x0000000000007941 */ /* 0x000fea0003800000 */
.L_x_909:
[----:B------:R-:W-:-:S05]  /*22e0*/  IMAD R3, R4, R8, c[0x0][0x32c] ;  /* 0x0000cb0004037624 */ /* 0x000fca00078e0208 */
[----:B------:R-:W-:-:S04]  /*22f0*/  IMNMX R5, R5, R3, PT ;  /* 0x0000000305057217 */ /* 0x000fc80003800200 */
.L_x_908:
[----:B-1----:R-:W-:Y:S01]  /*2300*/  IADD3 R5, R5, 0x5f, RZ ;  /* 0x0000005f05057810 */ /* 0x002fe20007ffe0ff */
[----:B------:R-:W-:-:S04]  /*2310*/  @P2 IMAD.HI.U32 R4, R9, c[0x0][0x2c8], RZ ;  /* 0x0000b20009042a27 */ /* 0x000fc800078e00ff */
[----:B------:R-:W-:-:S04]  /*2320*/  IMAD.HI R5, R5, 0x2aaaaaab, RZ ;  /* 0x2aaaaaab05057827 */ /* 0x000fc800078e02ff */
[----:B------:R-:W-:Y:S01]  /*2330*/  IMAD.MOV.U32 R3, RZ, RZ, R9 ;  /* 0x000000ffff037224 */ /* 0x000fe200078e0009 */
[----:B------:R-:W-:Y:S01]  /*2340*/  @P2 SHF.R.U32.HI R3, RZ, c[0x0][0x2cc], R4 ;  /* 0x0000b300ff032a19 */ /* 0x000fe20000011604 */
[----:B------:R-:W-:Y:S01]  /*2350*/  IMAD.IADD R154, R244, 0x1, -R243 ;  /* 0x00000001f49a7824 */ /* 0x000fe200078e0af3 */
[----:B------:R-:W-:-:S03]  /*2360*/  SHF.R.U32.HI R4, RZ, 0x1f, R5 ;  /* 0x0000001fff047819 */ /* 0x000fc60000011605 */
[----:B------:R-:W-:Y:S01]  /*2370*/  IMAD.IADD R3, R154, 0x1, R3 ;  /* 0x000000019a037824 */ /* 0x000fe200078e0203 */
[----:B------:R-:W-:-:S04]  /*2380*/  LEA.HI.SX32 R5, R5, R4, 0x1c ;  /* 0x0000000405057211 */ /* 0x000fc800078fe2ff */
[----:B------:R-:W-:Y:S02]  /*2390*/  IADD3 R4, R3, -c[0x0][0x324], RZ ;  /* 0x8000c90003047a10 */ /* 0x000fe40007ffe0ff */
        /* <DEDUP_REMOVED lines=11> */
.L_x_914:
[----:B------:R-:W-:-:S13]  /*2450*/  ISETP.NE.AND P0, PT, R8, 0x1, PT ;  /* 0x000000010800780c */ /* 0x000fda0003f05270 */
[----:B------:R-:W-:-:S05]  /*2460*/  @P0 IMAD.HI.U32 R5, R3, c[0x0][0x330], RZ ;  /* 0x0000cc0003050a27 */ /* 0x000fca00078e00ff */
[----:B------:R-:W-:Y:S02]  /*2470*/  @P0 SHF.R.U32.HI R3, RZ, c[0x0][0x334], R5 ;  /* 0x0000cd00ff030a19 */ /* 0x000fe40000011605 */
.L_x_915:
[----:B------:R-:W-:Y:S05]  /*2480*/  BSYNC B0 ;  /* 0x0000000000007941 */ /* 0x000fea0003800000 */
.L_x_913:
[----:B------:R-:W-:-:S05]  /*2490*/  IMAD R3, R3, c[0x0][0x32c], RZ ;  /* 0x0000cb0003037a24 */ /* 0x000fca00078e02ff */
[----:B------:R-:W-:-:S04]  /*24a0*/  IMNMX R4, R4, R3, !PT ;  /* 0x0000000304047217 */ /* 0x000fc80007800200 */
.L_x_912:
[----:B------:R-:W2:Y:S01]  /*24b0*/  LDL R21, [R1+0x20] ;  /* 0x0000200001157983 */ /* 0x000ea20000100800 */
[----:B------:R-:W-:Y:S01]  /*24c0*/  IMAD.HI R3, R4, 0x2aaaaaab, RZ ;  /* 0x2aaaaaab04037827 */ /* 0x000fe200078e02ff */
[----:B------:R-:W-:Y:S04]  /*24d0*/  BSSY B0, `(.L_x_916) ;  /* 0x000002f000007945 */ /* 0x000fe80003800000 */
[----:B------:R-:W-:-:S04]  /*24e0*/  SHF.R.U32.HI R4, RZ, 0x1f, R3 ;  /* 0x0000001fff047819 */ /* 0x000fc80000011603 */
[----:B------:R-:W-:Y:S02]  /*24f0*/  LEA.HI.SX32 R3, R3, R4, 0x1c ;  /* 0x0000000403037211 */ /* 0x000fe400078fe2ff */
[C---:B--2---:R-:W-:Y:S02]  /*2500*/  LOP3.LUT R5, R21.reuse, 0xff000000, RZ, 0xc0, !PT ;  /* 0xff00000015057812 */ /* 0x044fe400078ec0ff */
[----:B------:R-:W-:Y:S02]  /*2510*/  LOP3.LUT R6, R21, 0xff0000, RZ, 0xc0, !PT ;  /* 0x00ff000015067812 */ /* 0x000fe400078ec0ff */
[----:B------:R-:W-:-:S04]  /*2520*/  SHF.R.U32.HI R5, RZ, 0x8, R5 ;  /* 0x00000008ff057819 */ /* 0x000fc80000011605 */
[----:B------:R-:W-:Y:S02]  /*2530*/  LEA.HI R4, R6, R5, RZ, 0x10 ;  /* 0x0000000506047211 */ /* 0x000fe400078f80ff */
[----:B------:R-:W-:Y:S01]  /*2540*/  IMNMX R6, RZ, R3, !PT ;  /* 0x00000003ff067217 */ /* 0x000fe20007800200 */
[----:B------:R-:W-:Y:S01]  /*2550*/  IMAD.MOV.U32 R3, RZ, RZ, RZ ;  /* 0x000000ffff037224 */ /* 0x000fe200078e00ff */
[----:B------:R-:W-:Y:S02]  /*2560*/  SHF.R.U32.HI R9, RZ, 0x10, R4 ;  /* 0x00000010ff097819 */ /* 0x000fe40000011604 */
[----:B------:R-:W-:Y:S02]  /*2570*/  LOP3.LUT R22, R4, 0xff, RZ, 0xc0, !PT ;  /* 0x000000ff04167812 */ /* 0x000fe400078ec0ff */
[----:B------:R-:W-:Y:S01]  /*2580*/  ISETP.GT.AND P0, PT, R10, R6, PT ;  /* 0x000000060a00720c */ /* 0x000fe20003f04270 */
[----:B------:R1:W-:Y:S01]  /*2590*/  STL [R1+0x1c], R9 ;  /* 0x00001c0901007387 */ /* 0x0003e20000100800 */
[----:B------:R-:W-:-:S03]  /*25a0*/  ISETP.NE.AND P1, PT, R9, RZ, PT ;  /* 0x000000ff0900720c */ /* 0x000fc60003f25270 */
[----:B------:R1:W-:Y:S01]  /*25b0*/  STL [R1+0x28], R22 ;  /* 0x0000281601007387 */ /* 0x0003e20000100800 */
[----:B------:R-:W-:-:S07]  /*25c0*/  SEL R131, R9, c[0x0][0x338], P1 ;  /* 0x0000ce0009837a07 */ /* 0x000fce0000800000 */
[----:B------:R-:W-:Y:S05]  /*25d0*/  @!P0 BRA `(.L_x_917) ;  /* 0x000001e000008947 */ /* 0x000fea0003800000 */
[----:B------:R-:W-:Y:S02]  /*25e0*/  IABS R3, R131 ;  /* 0x0000008300037213 */ /* 0x000fe40000000000 */
[----:B------:R-:W-:-:S03]  /*25f0*/  IADD3 R5, R131, -0x1, R10 ;  /* 0xffffffff83057810 */ /* 0x000fc60007ffe00a */
[----:B------:R-:W-:Y:S02]  /*2600*/  IMAD.MOV.U32 R4, RZ, RZ, R3 ;  /* 0x000000ffff047224 */ /* 0x000fe400078e0003 */
[----:B------:R-:W-:Y:S02]  /*2610*/  IMAD.IADD R11, R5, 0x1, -R6 ;  /* 0x00000001050b7824 */ /* 0x000fe400078e0a06 */
[----:B------:R-:W2:Y:S03]  /*2620*/  I2F.RP R3, R4 ;  /* 0x0000000400037306 */ /* 0x000ea60000209400 */
[----:B------:R-:W-:-:S05]  /*2630*/  IABS R15, R11 ;  /* 0x0000000b000f7213 */ /* 0x000fca0000000000 */
[----:B--2---:R-:W2:Y:S02]  /*2640*/  MUFU.RCP R3, R3 ;  /* 0x0000000300037308 */ /* 0x004ea40000001000 */
[----:B--2---:R-:W-:-:S06]  /*2650*/  IADD3 R3, R3, 0xffffffe, RZ ;  /* 0x0ffffffe03037810 */ /* 0x004fcc0007ffe0ff */
[----:B-1----:R-:W1:Y:S02]  /*2660*/  F2I.FTZ.U32.TRUNC.NTZ R9, R3 ;  /* 0x0000000300097305 */ /* 0x002e64000021f000 */
[----:B-1----:R-:W-:-:S04]  /*2670*/  IMAD.MOV R3, RZ, RZ, -R9 ;  /* 0x000000ffff037224 */ /* 0x002fc800078e0a09 */
[----:B------:R-:W-:Y:S01]  /*2680*/  IMAD.MOV.U32 R8, RZ, RZ, R3 ;  /* 0x000000ffff087224 */ /* 0x000fe200078e0003 */
[----:B------:R-:W-:-:S03]  /*2690*/  IABS R3, R131 ;  /* 0x0000008300037213 */ /* 0x000fc60000000000 */
[----:B------:R-:W-:Y:S01]  /*26a0*/  IMAD R5, R8, R4, RZ ;  /* 0x0000000408057224 */ /* 0x000fe200078e02ff */
[----:B------:R-:W-:Y:S01]  /*26b0*/  MOV R8, RZ ;  /* 0x000000ff00087202 */ /* 0x000fe20000000f00 */
[----:B------:R-:W-:-:S04]  /*26c0*/  IMAD.MOV R14, RZ, RZ, -R3 ;  /* 0x000000ffff0e7224 */ /* 0x000fc800078e0a03 */
[----:B------:R-:W-:-:S04]  /*26d0*/  IMAD.HI.U32 R3, R9, R5, R8 ;  /* 0x0000000509037227 */ /* 0x000fc800078e0008 */
[----:B------:R-:W-:Y:S02]  /*26e0*/  IMAD.MOV.U32 R5, RZ, RZ, R15 ;  /* 0x000000ffff057224 */ /* 0x000fe400078e000f */
        /* <DEDUP_REMOVED lines=9> */
[----:B------:R-:W-:-:S07]  /*2780*/  ISETP.GE.AND P1, PT, R4, RZ, PT ;  /* 0x000000ff0400720c */ /* 0x000fce0003f26270 */
[----:B------:R-:W-:-:S06]  /*2790*/  @P2 IADD3 R3, R3, 0x1, RZ ;  /* 0x0000000103032810 */ /* 0x000fcc0007ffe0ff */
[----:B------:R-:W-:Y:S01]  /*27a0*/  @!P1 IMAD.MOV R3, RZ, RZ, -R3 ;  /* 0x000000ffff039224 */ /* 0x000fe200078e0a03 */
[----:B------:R-:W-:Y:S02]  /*27b0*/  @!P0 LOP3.LUT R3, RZ, R131, RZ, 0x33, !PT ;  /* 0x00000083ff038212 */ /* 0x000fe400078e33ff */
.L_x_917:
[----:B------:R-:W-:Y:S05]  /*27c0*/  BSYNC B0 ;  /* 0x0000000000007941 */ /* 0x000fea0003800000 */
.L_x_916:
[----:B------:R-:W2:Y:S01]  /*27d0*/  LDL R8, [R1+0x60] ;  /* 0x0000600001087983 */ /* 0x000ea20000100800 */
[----:B------:R-:W-:-:S04]  /*27e0*/  IMAD R6, R22, R3, R6 ;  /* 0x0000000316067224 */ /* 0x000fc800078e0206 */
[----:B------:R-:W-:-:S05]  /*27f0*/  IMAD.IADD R3, R6, 0x1, R3 ;  /* 0x0000000106037824 */ /* 0x000fca00078e0203 */
[----:B------:R-:W-:Y:S01]  /*2800*/  IMNMX R5, R10, R3, PT ;  /* 0x000000030a057217 */ /* 0x000fe20003800200 */
[----:B------:R-:W-:-:S04]  /*2810*/  IMAD R3, R6, 0x60, -R16 ;  /* 0x0000006006037824 */ /* 0x000fc800078e0a10 */
[----:B------:R-:W-:Y:S01]  /*2820*/  IMAD R5, R5, 0x60, -R16 ;  /* 0x0000006005057824 */ /* 0x000fe200078e0a10 */
[----:B------:R-:W-:-:S04]  /*2830*/  IMNMX R4, RZ, R3, !PT ;  /* 0x00000003ff047217 */ /* 0x000fc80007800200 */
[----:B------:R-:W-:-:S04]  /*2840*/  IMNMX R3, R5, R2, PT ;  /* 0x0000000205037217 */ /* 0x000fc80003800200 */
[----:B------:R-:W-:Y:S01]  /*2850*/  ISETP.GT.AND P0, PT, R3, R4, PT ;  /* 0x000000040300720c */ /* 0x000fe20003f04270 */
[----:B------:R-:W-:-:S05]  /*2860*/  IMAD.WIDE.U32 R4, R4, -0x55555555, RZ ;  /* 0xaaaaaaab04047825 */ /* 0x000fca00078e00ff */
[----:B------:R-:W-:-:S07]  /*2870*/  SHF.R.U32.HI R121, RZ, 0x6, R5 ;  /* 0x00000006ff797819 */ /* 0x000fce0000011605 */
[----:B------:R-:W-:-:S05]  /*2880*/  @P0 IADD3 R3, R3, 0x5f, RZ ;  /* 0x0000005f03030810 */ /* 0x000fca0007ffe0ff */
[----:B------:R-:W-:-:S04]  /*2890*/  @P0 IMAD.HI R4, R3, 0x2aaaaaab, RZ ;  /* 0x2aaaaaab03040827 */ /* 0x000fc800078e02ff */
[----:B------:R-:W-:Y:S01]  /*28a0*/  IMAD.MOV.U32 R3, RZ, RZ, R121 ;  /* 0x000000ffff037224 */ /* 0x000fe200078e0079 */
[----:B------:R-:W-:-:S04]  /*28b0*/  @P0 SHF.R.U32.HI R5, RZ, 0x1f, R4 ;  /* 0x0000001fff050819 */ /* 0x000fc80000011604 */
[----:B------:R-:W-:-:S04]  /*28c0*/  @P0 LEA.HI.SX32 R3, R4, R5, 0x1c ;  /* 0x0000000504030211 */ /* 0x000fc800078fe2ff */
[----:B------:R-:W-:Y:S01]  /*28d0*/  ISETP.GT.AND P0, PT, R3, R121, PT ;  /* 0x000000790300720c */ /* 0x000fe20003f04270 */
[----:B--2---:R-:W-:-:S04]  /*28e0*/  IMAD.IADD R4, R7, 0x1, R8 ;  /* 0x0000000107047824 */ /* 0x004fc800078e0208 */
[----:B------:R-:W-:-:S08]  /*28f0*/  IMAD.SHL.U32 R210, R4, 0x2, RZ ;  /* 0x0000000204d27824 */ /* 0x000fd000078e00ff */
[----:B------:R-:W-:Y:S05]  /*2900*/  @!P0 BRA `(.L_x_918) ;  /* 0x000055f000008947 */ /* 0x000fea0003800000 */
[----:B------:R-:W-:Y:S02]  /*2910*/  ISETP.NE.U32.AND P0, PT, RZ, c[0x0][0x340], PT ;  /* 0x0000d000ff007a0c */ /* 0x000fe40003f05070 */
[----:B------:R-:W-:Y:S02]  /*2920*/  SHF.R.S32.HI R11, RZ, 0x1f, R101 ;  /* 0x0000001fff0b7819 */ /* 0x000fe40000011465 */
[----:B------:R-:W-:-:S13]  /*2930*/  ISETP.NE.AND.EX P2, PT, RZ, c[0x0][0x344], PT, P0 ;  /* 0x0000d100ff007a0c */ /* 0x000fda0003f45300 */
[----:B------:R-:W-:-:S05]  /*2940*/  @P2 IMAD.WIDE R4, R27, R20, c[0x0][0x340] ;  /* 0x0000d0001b042625 */ /* 0x000fca00078e0214 */
[----:B------:R2:W3:Y:S01]  /*2950*/  @P2 LDG.E R23, [R4.64] ;  /* 0x0000000804172981 */ /* 0x0004e2000c1e1900 */
[----:B------:R-:W-:Y:S01]  /*2960*/  IADD3 R108, P0, R101, R18, RZ ;  /* 0x00000012656c7210 */ /* 0x000fe20007f1e0ff */
[----:B------:R-:W-:Y:S01]  /*2970*/  IMAD.MOV.U32 R136, RZ, RZ, 0x60 ;  /* 0x00000060ff887424 */ /* 0x000fe200078e00ff */
[----:B------:R-:W-:Y:S01]  /*2980*/  LOP3.LUT R26, R21, 0xffff, RZ, 0xc0, !PT ;  /* 0x0000ffff151a7812 */ /* 0x000fe200078ec0ff */
[----:B------:R-:W-:Y:S01]  /*2990*/  IMAD.MOV.U32 R10, RZ, RZ, c[0x0][0x238] ;  /* 0x00008e00ff0a7624 */ /* 0x000fe200078e00ff */
[----:B------:R-:W-:Y:S01]  /*29a0*/  LEA.HI.X.SX32 R109, R18, R11, 0x1, P0 ;  /* 0x0000000b126d7211 */ /* 0x000fe200000f0eff */
[C---:B------:R-:W-:Y:S01]  /*29b0*/  IMAD R145, R136.reuse, c[0x0][0x23c], RZ ;  /* 0x00008f0088917a24 */ /* 0x040fe200078e02ff */
[----:B-1----:R-:W-:Y:S01]  /*29c0*/  SHF.R.S32.HI R22, RZ, 0x1f, R27 ;  /* 0x0000001fff167819 */ /* 0x002fe2000001141b */
[----:B------:R-:W-:Y:S01]  /*29d0*/  IMAD.WIDE.U32 R134, R136, c[0x0][0x238], RZ ;  /* 0x00008e0088867a25 */ /* 0x000fe200078e00ff */
[----:B------:R-:W-:Y:S02]  /*29e0*/  IADD3 R35, R3, -0x1, RZ ;  /* 0xffffffff03237810 */ /* 0x000fe40007ffe0ff */
[----:B------:R-:W-:Y:S01]  /*29f0*/  SEL R25, R22, RZ, !P4 ;  /* 0x000000ff16197207 */ /* 0x000fe20006000000 */
[----:B------:R-:W-:Y:S01]  /*2a00*/  IMAD R6, R109, c[0x0][0x238], RZ ;  /* 0x00008e006d067a24 */ /* 0x000fe200078e02ff */
[----:B------:R-:W-:Y:S01]  /*2a10*/  IADD3 R120, -R101, R2, RZ ;  /* 0x0000000265787210 */ /* 0x000fe20007ffe1ff */
[----:B------:R-:W-:Y:S01]  /*2a20*/  IMAD.IADD R145, R135, 0x1, R145 ;  /* 0x0000000187917824 */ /* 0x000fe200078e0291 */
[----:B------:R-:W-:Y:S01]  /*2a30*/  SEL R24, R27, RZ, !P4 ;  /* 0x000000ff1b187207 */ /* 0x000fe20006000000 */
[----:B------:R-:W-:Y:S01]  /*2a40*/  IMAD R6, R108, c[0x0][0x23c], R6 ;  /* 0x00008f006c067a24 */ /* 0x000fe200078e0206 */
[----:B------:R-:W-:Y:S01]  /*2a50*/  ISETP.GE.AND P5, PT, R76, c[0x0][0x1d4], PT ;  /* 0x000075004c007a0c */ /* 0x000fe20003fa6270 */
[----:B------:R-:W-:Y:S01]  /*2a60*/  IMAD R3, R25, c[0x0][0x248], RZ ;  /* 0x0000920019037a24 */ /* 0x000fe200078e02ff */
[----:B------:R-:W-:Y:S01]  /*2a70*/  ISETP.GE.AND P3, PT, R211, c[0x0][0x1d4], PT ;  /* 0x00007500d3007a0c */ /* 0x000fe20003f66270 */
[----:B------:R-:W-:Y:S01]  /*2a80*/  IMAD.WIDE.U32 R14, R101, c[0x0][0x290], R78 ;  /* 0x0000a400650e7a25 */ /* 0x000fe200078e004e */
[----:B------:R-:W-:-:S02]  /*2a90*/  MOV R142, 0x5 ;  /* 0x00000005008e7802 */ /* 0x000fc40000000f00 */
[----:B------:R-:W-:Y:S01]  /*2aa0*/  SHF.L.U32 R151, R10, 0x5, RZ ;  /* 0x000000050a977819 */ /* 0x000fe200000006ff */
[----:B------:R-:W-:Y:S01]  /*2ab0*/  IMAD R8, R24, c[0x0][0x24c], R3 ;  /* 0x0000930018087a24 */ /* 0x000fe200078e0203 */
[----:B------:R-:W-:Y:S01]  /*2ac0*/  SHF.L.U64.HI R148, R10, R142, c[0x0][0x23c] ;  /* 0x00008f000a947619 */ /* 0x000fe2000001028e */
[----:B--2---:R-:W-:Y:S01]  /*2ad0*/  IMAD.WIDE.U32 R4, R108, c[0x0][0x238], R76 ;  /* 0x00008e006c047a25 */ /* 0x004fe200078e004c */
[----:B------:R-:W-:Y:S02]  /*2ae0*/  IADD3 R128, R17, R19, RZ ;  /* 0x0000001311807210 */ /* 0x000fe40007ffe0ff */
[----:B------:R-:W-:Y:S01]  /*2af0*/  MOV R150, c[0x0][0x290] ;  /* 0x0000a40000967a02 */ /* 0x000fe20000000f00 */
[----:B------:R-:W-:Y:S01]  /*2b00*/  IMAD R3, R145, R35, RZ ;  /* 0x0000002391037224 */ /* 0x000fe200078e02ff */
[----:B------:R-:W-:Y:S01]  /*2b10*/  IADD3 R5, R5, R6, RZ ;  /* 0x0000000605057210 */ /* 0x000fe20007ffe0ff */
[----:B------:R-:W-:Y:S01]  /*2b20*/  IMAD R6, R35, -0x60, R120 ;  /* 0xffffffa023067824 */ /* 0x000fe200078e0278 */
[----:B------:R-:W-:Y:S01]  /*2b30*/  P2R R130, PR, RZ, 0x20 ;  /* 0x00000020ff827803 */ /* 0x000fe20000000000 */
[----:B------:R-:W-:Y:S01]  /*2b40*/  IMAD.WIDE.U32 R20, R101, c[0x0][0x290], R76 ;  /* 0x0000a40065147a25 */ /* 0x000fe200078e004c */
[----:B------:R-:W-:-:S02]  /*2b50*/  P2R R129, PR, RZ, 0x8 ;  /* 0x00000008ff817803 */ /* 0x000fc40000000000 */
[----:B------:R-:W-:Y:S01]  /*2b60*/  ISETP.GE.AND P0, PT, R6, 0x1, PT ;  /* 0x000000010600780c */ /* 0x000fe20003f06270 */
[----:B------:R-:W-:Y:S01]  /*2b70*/  IMAD.WIDE.U32 R4, R26, c[0x0][0x240], R4 ;  /* 0x000090001a047a25 */ /* 0x000fe200078e0004 */
[----:B------:R-:W-:-:S03]  /*2b80*/  SHF.L.U32 R153, R150, 0x5, RZ ;  /* 0x0000000596997819 */ /* 0x000fc600000006ff */
[----:B------:R-:W-:Y:S02]  /*2b90*/  IMAD R5, R26, c[0x0][0x244], R5 ;  /* 0x000091001a057a24 */ /* 0x000fe400078e0205 */
[----:B------:R-:W-:Y:S02]  /*2ba0*/  IMAD.MOV.U32 R133, RZ, RZ, c[0x0][0x280] ;  /* 0x0000a000ff857624 */ /* 0x000fe400078e00ff */
[----:B------:R-:W-:Y:S01]  /*2bb0*/  IMAD.WIDE.U32 R112, R24, c[0x0][0x248], R4 ;  /* 0x0000920018707a25 */ /* 0x000fe200078e0004 */
[----:B------:R-:W-:Y:S02]  /*2bc0*/  SHF.R.S32.HI R4, RZ, 0x1f, R35 ;  /* 0x0000001fff047819 */ /* 0x000fe40000011423 */
[----:B------:R-:W-:Y:S01]  /*2bd0*/  SHF.L.U64.HI R141, R133, R142, c[0x0][0x284] ;  /* 0x0000a100858d7619 */ /* 0x000fe2000001028e */
[----:B------:R-:W-:Y:S01]  /*2be0*/  IMAD.MOV.U32 R110, RZ, RZ, R112 ;  /* 0x000000ffff6e7224 */ /* 0x000fe200078e0070 */
[----:B------:R-:W-:Y:S01]  /*2bf0*/  IADD3 R111, R113, R8, RZ ;  /* 0x00000008716f7210 */ /* 0x000fe20007ffe0ff */
[----:B------:R-:W-:Y:S01]  /*2c00*/  IMAD R3, R4, R134, R3 ;  /* 0x0000008604037224 */ /* 0x000fe200078e0203 */
[----:B------:R-:W-:Y:S01]  /*2c10*/  SHF.L.U64.HI R142, R150, R142, c[0x0][0x294] ;  /* 0x0000a500968e7619 */ /* 0x000fe2000001028e */
[----:B------:R-:W-:-:S02]  /*2c20*/  IMAD R146, R136, c[0x0][0x284], RZ ;  /* 0x0000a10088927a24 */ /* 0x000fc400078e02ff */
[----:B------:R-:W-:-:S04]  /*2c30*/  IMAD.WIDE.U32 R8, R35, R134, R110 ;  /* 0x0000008623087225 */ /* 0x000fc800078e006e */
[C---:B------:R-:W-:Y:S01]  /*2c40*/  IMAD R147, R136.reuse, c[0x0][0x294], RZ ;  /* 0x0000a50088937a24 */ /* 0x040fe200078e02ff */
[----:B------:R-:W-:Y:S01]  /*2c50*/  IADD3 R3, R9, R3, RZ ;  /* 0x0000000309037210 */ /* 0x000fe20007ffe0ff */
[----:B------:R-:W-:Y:S01]  /*2c60*/  IMAD.WIDE.U32 R138, R136, c[0x0][0x280], RZ ;  /* 0x0000a000888a7a25 */ /* 0x000fe200078e00ff */
[----:B------:R-:W-:-:S03]  /*2c70*/  @P0 LEA R4, P1, R8, c[0x0][0x220], 0x1 ;  /* 0x0000880008040a11 */ /* 0x000fc600078208ff */
[----:B------:R-:W-:Y:S01]  /*2c80*/  IMAD.WIDE.U32 R136, R136, c[0x0][0x290], RZ ;  /* 0x0000a40088887a25 */ /* 0x000fe200078e00ff */
[----:B------:R-:W-:Y:S02]  /*2c90*/  @P0 LEA.HI.X R5, R8, c[0x0][0x224], R3, 0x1, P1 ;  /* 0x0000890008050a11 */ /* 0x000fe400008f0c03 */
[----:B------:R-:W-:Y:S01]  /*2ca0*/  ISETP.GE.AND P1, PT, R6, 0x21, PT ;  /* 0x000000210600780c */ /* 0x000fe20003f26270 */
[C---:B------:R-:W-:Y:S01]  /*2cb0*/  IMAD.WIDE.U32 R118, R26.reuse, c[0x0][0x1e8], RZ ;  /* 0x00007a001a767a25 */ /* 0x040fe200078e00ff */
[----:B------:R-:W-:Y:S01]  /*2cc0*/  IADD3 R146, R139, R146, RZ ;  /* 0x000000928b927210 */ /* 0x000fe20007ffe0ff */
[----:B------:R-:W-:Y:S01]  /*2cd0*/  @!PT LDS RZ, [RZ] ;  /* 0x00000000fffff984 */ /* 0x000fe20000000800 */
[----:B------:R-:W-:Y:S01]  /*2ce0*/  @!PT LDS RZ, [RZ] ;  /* 0x00000000fffff984 */ /* 0x000fe20000000800 */
[----:B------:R-:W-:Y:S01]  /*2cf0*/  @!PT LDS RZ, [RZ] ;  /* 0x00000000fffff984 */ /* 0x000fe20000000800 */
[----:B------:R1:W-:Y:S02]  /*2d00*/  @P0 LDGSTS.E.BYPASS.LTC128B.128 [R210+0x8100], [R4.64], !P5 ;  /* 0x0810000004d20fae */ /* 0x0003e4000e901d48 */
[----:B------:R-:W-:Y:S02]  /*2d10*/  IMAD.WIDE.U32 R116, R26, c[0x0][0x210], RZ ;  /* 0x000084001a747a25 */ /* 0x000fe400078e00ff */
[----:B------:R1:W-:Y:S02]  /*2d20*/  @P0 LDGSTS.E.BYPASS.LTC128B.128 [R210+0xb100], [R4.64+0x80], !P3 ;  /* 0x0b10008004d20fae */ /* 0x0003e4000d901d48 */
[----:B------:R-:W-:-:S02]  /*2d30*/  IMAD.SHL.U32 R152, R133, 0x20, RZ ;  /* 0x0000002085987824 */ /* 0x000fc400078e00ff */
[----:B------:R-:W-:Y:S02]  /*2d40*/  IMAD.IADD R147, R137, 0x1, R147 ;  /* 0x0000000189937824 */ /* 0x000fe400078e0293 */
[C---:B------:R-:W-:Y:S02]  /*2d50*/  IMAD R127, R26.reuse, c[0x0][0x1ec], R119 ;  /* 0x00007b001a7f7a24 */ /* 0x040fe400078e0277 */
[----:B------:R-:W-:Y:S01]  /*2d60*/  IMAD R126, R26, c[0x0][0x214], R117 ;  /* 0x000085001a7e7a24 */ /* 0x000fe200078e0275 */
[----:B-1----:R-:W-:-:S05]  /*2d70*/  @P1 IADD3 R5, P0, R151, R8, RZ ;  /* 0x0000000897051210 */ /* 0x002fca0007f1e0ff */
[----:B------:R-:W-:Y:S01]  /*2d80*/  @P1 IMAD.X R9, R3, 0x1, R148, P0 ;  /* 0x0000000103091824 */ /* 0x000fe200000e0694 */
[----:B------:R-:W-:-:S04]  /*2d90*/  @P1 LEA R4, P0, R5, c[0x0][0x220], 0x1 ;  /* 0x0000880005041a11 */ /* 0x000fc800078008ff */
[----:B------:R-:W-:Y:S01]  /*2da0*/  @P1 LEA.HI.X R5, R5, c[0x0][0x224], R9, 0x1, P0 ;  /* 0x0000890005051a11 */ /* 0x000fe200000f0c09 */
[C---:B------:R-:W-:Y:S01]  /*2db0*/  IMAD R9, R11.reuse, c[0x0][0x290], RZ ;  /* 0x0000a4000b097a24 */ /* 0x040fe200078e02ff */
[----:B------:R-:W-:Y:S01]  /*2dc0*/  ISETP.GT.AND P0, PT, R6, 0x40, PT ;  /* 0x000000400600780c */ /* 0x000fe20003f04270 */
[----:B------:R-:W-:Y:S02]  /*2dd0*/  IMAD R6, R11, c[0x0][0x280], RZ ;  /* 0x0000a0000b067a24 */ /* 0x000fe400078e02ff */
[----:B------:R1:W-:Y:S01]  /*2de0*/  @P1 LDGSTS.E.BYPASS.LTC128B.128 [R241+0x9100], [R4.64], !P5 ;  /* 0x0910000004f11fae */ /* 0x0003e2000e901d48 */
[C---:B------:R-:W-:Y:S02]  /*2df0*/  IMAD R9, R101.reuse, c[0x0][0x294], R9 ;  /* 0x0000a50065097a24 */ /* 0x040fe400078e0209 */
[----:B------:R-:W-:Y:S01]  /*2e00*/  IMAD R6, R101, c[0x0][0x284], R6 ;  /* 0x0000a10065067a24 */ /* 0x000fe200078e0206 */
[----:B------:R1:W-:Y:S02]  /*2e10*/  @P1 LDGSTS.E.BYPASS.LTC128B.128 [R241+0xc100], [R4.64+0x80], !P3 ;  /* 0x0c10008004f11fae */ /* 0x0003e4000d901d48 */
[----:B------:R-:W-:-:S04]  /*2e20*/  IADD3 R17, R15, R9, RZ ;  /* 0x000000090f117210 */ /* 0x000fc80007ffe0ff */
[----:B------:R-:W-:Y:S02]  /*2e30*/  @P0 LEA R16, P1, R10, R8, 0x6 ;  /* 0x000000080a100211 */ /* 0x000fe400078230ff */
[----:B------:R-:W-:-:S04]  /*2e40*/  @P0 MOV R8, c[0x0][0x23c] ;  /* 0x00008f0000080a02 */ /* 0x000fc80000000f00 */
[----:B------:R-:W-:Y:S01]  /*2e50*/  @P0 LEA.HI.X R3, R10, R3, R8, 0x6, P1 ;  /* 0x000000030a030211 */ /* 0x000fe200008f3408 */
[----:B------:R-:W-:Y:S01]  /*2e60*/  IMAD.WIDE.U32 R10, R101, c[0x0][0x280], R76 ;  /* 0x0000a000650a7a25 */ /* 0x000fe200078e004c */
[----:B------:R-:W-:-:S04]  /*2e70*/  @P0 LEA R8, P1, R16, c[0x0][0x220], 0x1 ;  /* 0x0000880010080a11 */ /* 0x000fc800078208ff */
[----:B------:R-:W-:Y:S01]  /*2e80*/  IADD3 R15, R6, R11, RZ ;  /* 0x0000000b060f7210 */ /* 0x000fe20007ffe0ff */
[----:B------:R-:W-:Y:S01]  /*2e90*/  IMAD.IADD R11, R9, 0x1, R21 ;  /* 0x00000001090b7824 */ /* 0x000fe200078e0215 */
[----:B------:R-:W-:Y:S02]  /*2ea0*/  @P0 LEA.HI.X R9, R16, c[0x0][0x224], R3, 0x1, P1 ;  /* 0x0000890010090a11 */ /* 0x000fe400008f0c03 */
[----:B------:R-:W-:Y:S01]  /*2eb0*/  MOV R16, R14 ;  /* 0x0000000e00107202 */ /* 0x000fe20000000f00 */
[----:B------:R-:W-:Y:S01]  /*2ec0*/  IMAD.MOV.U32 R14, RZ, RZ, R10 ;  /* 0x000000ffff0e7224 */ /* 0x000fe200078e000a */
[----:B------:R-:W-:Y:S01]  /*2ed0*/  MOV R10, R20 ;  /* 0x00000014000a7202 */ /* 0x000fe20000000f00 */
[----:B------:R2:W-:Y:S01]  /*2ee0*/  @P0 LDGSTS.E.BYPASS.LTC128B.128 [R241+0xa100], [R8.64], !P5 ;  /* 0x0a10000008f10fae */ /* 0x0005e2000e901d48 */
[----:B------:R-:W-:Y:S01]  /*2ef0*/  MOV R3, c[0x0][0x27c] ;  /* 0x00009f0000037a02 */ /* 0x000fe20000000f00 */
[----:B-1----:R-:W-:Y:S02]  /*2f00*/  IMAD.WIDE.U32 R4, R101, c[0x0][0x280], R78 ;  /* 0x0000a00065047a25 */ /* 0x002fe400078e004e */
[----:B------:R2:W-:Y:S01]  /*2f10*/  @P0 LDGSTS.E.BYPASS.LTC128B.128 [R241+0xd100], [R8.64+0x80], !P3 ;  /* 0x0d10008008f10fae */ /* 0x0005e2000d901d48 */
[----:B------:R-:W-:Y:S01]  /*2f20*/  SHF.L.U32 R66, R3, 0x1, RZ ;  /* 0x0000000103427819 */ /* 0x000fe200000006ff */
[----:B------:R-:W-:Y:S01]  /*2f30*/  IMAD.IADD R19, R5, 0x1, R6 ;  /* 0x0000000105137824 */ /* 0x000fe200078e0206 */
[----:B-----5:R-:W-:Y:S01]  /*2f40*/  SHF.R.S32.HI R6, RZ, 0x1f, R132 ;  /* 0x0000001fff067819 */ /* 0x020fe20000011484 */
[C---:B------:R-:W-:Y:S01]  /*2f50*/  IMAD.WIDE.U32 R92, R132.reuse, c[0x0][0x280], R14 ;  /* 0x0000a000845c7a25 */ /* 0x040fe200078e000e */
[----:B------:R-:W-:Y:S01]  /*2f60*/  MOV R18, R4 ;  /* 0x0000000400127202 */ /* 0x000fe20000000f00 */
[----:B------:R-:W0:Y:S01]  /*2f70*/  LDGDEPBAR ;  /* 0x00000000000079af */ /* 0x000e220000000000 */
[----:B------:R-:W-:Y:S01]  /*2f80*/  WARPSYNC 0xffffffff ;  /* 0xffffffff00007948 */ /* 0x000fe20003800000 */
[----:B------:R-:W-:-:S04]  /*2f90*/  IMAD.WIDE.U32 R90, R132, c[0x0][0x290], R10 ;  /* 0x0000a400845a7a25 */ /* 0x000fc800078e000a */
[----:B------:R-:W-:-:S04]  /*2fa0*/  IMAD.WIDE.U32 R96, R132, c[0x0][0x280], R18 ;  /* 0x0000a00084607a25 */ /* 0x000fc800078e0012 */
[----:B------:R-:W-:-:S04]  /*2fb0*/  IMAD.WIDE.U32 R94, R132, c[0x0][0x290], R16 ;  /* 0x0000a400845e7a25 */ /* 0x000fc800078e0010 */
[C---:B--2---:R-:W-:Y:S02]  /*2fc0*/  IMAD R9, R6.reuse, c[0x0][0x280], RZ ;  /* 0x0000a00006097a24 */ /* 0x044fe400078e02ff */
[----:B------:R-:W-:Y:S02]  /*2fd0*/  IMAD R8, R6, c[0x0][0x290], RZ ;  /* 0x0000a40006087a24 */ /* 0x000fe400078e02ff */
[C---:B------:R-:W-:Y:S02]  /*2fe0*/  IMAD R6, R132.reuse, c[0x0][0x284], R9 ;  /* 0x0000a10084067a24 */ /* 0x040fe400078e0209 */
[----:B------:R-:W-:-:S03]  /*2ff0*/  IMAD R3, R132, c[0x0][0x294], R8 ;  /* 0x0000a50084037a24 */ /* 0x000fc600078e0208 */
[----:B------:R-:W-:Y:S01]  /*3000*/  IADD3 R107, R97, R6, RZ ;  /* 0x00000006616b7210 */ /* 0x000fe20007ffe0ff */
[----:B------:R-:W-:Y:S01]  /*3010*/  IMAD.IADD R106, R95, 0x1, R3 ;  /* 0x000000015f6a7824 */ /* 0x000fe200078e0203 */
[----:B------:R-:W-:Y:S02]  /*3020*/  IADD3 R105, R6, R93, RZ ;  /* 0x0000005d06697210 */ /* 0x000fe40007ffe0ff */
[----:B------:R-:W-:Y:S02]  /*3030*/  IADD3 R104, R3, R91, RZ ;  /* 0x0000005b03687210 */ /* 0x000fe40007ffe0ff */
[----:B---3--:R-:W-:Y:S02]  /*3040*/  @P2 SHF.R.S32.HI R5, RZ, 0x1f, R23 ;  /* 0x0000001fff052819 */ /* 0x008fe40000011417 */
[----:B------:R-:W-:Y:S02]  /*3050*/  @!P2 MOV R5, R22 ;  /* 0x000000160005a202 */ /* 0x000fe40000000f00 */
[----:B------:R-:W-:Y:S01]  /*3060*/  @P2 MOV R4, R23 ;  /* 0x0000001700042202 */ /* 0x000fe20000000f00 */
[----:B------:R-:W-:-:S02]  /*3070*/  @!P2 IMAD.MOV.U32 R4, RZ, RZ, R27 ;  /* 0x000000ffff04a224 */ /* 0x000fc400078e001b */
[----:B------:R-:W-:Y:S02]  /*3080*/  IMAD R5, R5, c[0x0][0x2b0], RZ ;  /* 0x0000ac0005057a24 */ /* 0x000fe400078e02ff */
[----:B------:R-:W-:-:S04]  /*3090*/  IMAD.WIDE.U32 R114, R4, c[0x0][0x2b0], RZ ;  /* 0x0000ac0004727a25 */ /* 0x000fc800078e00ff */
[----:B------:R-:W-:-:S05]  /*30a0*/  IMAD R5, R4, c[0x0][0x2b4], R5 ;  /* 0x0000ad0004057a24 */ /* 0x000fca00078e0205 */
[----:B------:R-:W-:Y:S02]  /*30b0*/  IADD3 R125, R115, R5, RZ ;  /* 0x00000005737d7210 */ /* 0x000fe40007ffe0ff */
[----:B------:R-:W-:Y:S01]  /*30c0*/  ISETP.GE.AND P2, PT, R76, c[0x0][0x27c], PT ;  /* 0x00009f004c007a0c */ /* 0x000fe20003f46270 */
[C---:B------:R-:W-:Y:S01]  /*30d0*/  IMAD.SHL.U32 R20, R101.reuse, 0x40, RZ ;  /* 0x0000004065147824 */ /* 0x040fe200078e00ff */
[----:B------:R-:W-:Y:S01]  /*30e0*/  IADD3 R21, R101, 0x40, RZ ;  /* 0x0000004065157810 */ /* 0x000fe20007ffe0ff */
[----:B------:R-:W-:Y:S01]  /*30f0*/  IMAD R8, R25, c[0x0][0x268], RZ ;  /* 0x00009a0019087a24 */ /* 0x000fe200078e02ff */
[----:B------:R-:W-:Y:S01]  /*3100*/  SEL R3, RZ, c[0x0][0x27c], !P2 ;  /* 0x00009f00ff037a07 */ /* 0x000fe20005000000 */
[----:B------:R-:W-:Y:S01]  /*3110*/  IMAD.WIDE.U32 R4, R26, c[0x0][0x260], R76 ;  /* 0x000098001a047a25 */ /* 0x000fe200078e004c */
[----:B------:R-:W-:Y:S01]  /*3120*/  LOP3.LUT R20, R20, 0x1c0, RZ, 0xc0, !PT ;  /* 0x000001c014147812 */ /* 0x000fe200078ec0ff */
[----:B------:R-:W-:Y:S01]  /*3130*/  BAR.SYNC.DEFER_BLOCKING 0x0 ;  /* 0x0000000000007b1d */ /* 0x000fe20000010000 */
[----:B------:R-:W-:Y:S01]  /*3140*/  IADD3 R23, R101, 0x20, RZ ;  /* 0x0000002065177810 */ /* 0x000fe20007ffe0ff */
[C---:B------:R-:W-:Y:S01]  /*3150*/  IMAD.IADD R3, R76.reuse, 0x1, R3 ;  /* 0x000000014c037824 */ /* 0x040fe200078e0203 */
[----:B------:R-:W-:Y:S01]  /*3160*/  ISETP.GE.AND P5, PT, R76, c[0x0][0x1d4], PT ;  /* 0x000075004c007a0c */ /* 0x000fe20003fa6270 */
[----:B------:R-:W-:-:S02]  /*3170*/  IMAD.SHL.U32 R21, R21, 0x40, RZ ;  /* 0x0000004015157824 */ /* 0x000fc400078e00ff */
[----:B------:R-:W-:Y:S01]  /*3180*/  IMAD R14, R24, c[0x0][0x26c], R8 ;  /* 0x00009b00180e7a24 */ /* 0x000fe200078e0208 */
[----:B------:R-:W-:Y:S01]  /*3190*/  SHF.R.S32.HI R6, RZ, 0x1f, R3 ;  /* 0x0000001fff067819 */ /* 0x000fe20000011403 */
[----:B------:R-:W-:Y:S01]  /*31a0*/  IMAD.SHL.U32 R23, R23, 0x40, RZ ;  /* 0x0000004017177824 */ /* 0x000fe200078e00ff */
[----:B------:R-:W-:Y:S01]  /*31b0*/  LOP3.LUT R21, R21, 0x1c0, RZ, 0xc0, !PT ;  /* 0x000001c015157812 */ /* 0x000fe200078ec0ff */
[----:B------:R-:W-:Y:S01]  /*31c0*/  IMAD R5, R26, c[0x0][0x264], R5 ;  /* 0x000099001a057a24 */ /* 0x000fe200078e0205 */
[CC--:B------:R-:W-:Y:S01]  /*31d0*/  LEA.HI R9, R6.reuse, R3.reuse, RZ, 0x6 ;  /* 0x0000000306097211 */ /* 0x0c0fe200078f30ff */
[----:B------:R-:W-:Y:S01]  /*31e0*/  IMAD.MOV.U32 R140, RZ, RZ, 0x6 ;  /* 0x00000006ff8c7424 */ /* 0x000fe200078e00ff */
[----:B------:R-:W-:Y:S01]  /*31f0*/  LEA.HI R3, R6, R3, RZ, 0x3 ;  /* 0x0000000306037211 */ /* 0x000fe200078f18ff */
[----:B------:R-:W-:Y:S01]  /*3200*/  IMAD.WIDE.U32 R88, R24, c[0x0][0x268], R4 ;  /* 0x00009a0018587a25 */ /* 0x000fe200078e0004 */
[----:B------:R-:W-:Y:S01]  /*3210*/  LOP3.LUT R23, R23, 0x1c0, RZ, 0xc0, !PT ;  /* 0x000001c017177812 */ /* 0x000fe200078ec0ff */
[----:B------:R-:W-:Y:S01]  /*3220*/  ULDC.U8 UR5, c[0x0][0x298] ;  /* 0x0000a60000057ab9 */ /* 0x000fe20000000000 */
[--C-:B------:R-:W-:Y:S01]  /*3230*/  LOP3.LUT R6, R20, 0x38, R3.reuse, 0xf8, !PT ;  /* 0x0000003814067812 */ /* 0x100fe200078ef803 */
[----:B------:R-:W-:Y:S01]  /*3240*/  IMAD.SHL.U32 R20, R101, 0x40, RZ ;  /* 0x0000004065147824 */ /* 0x000fe200078e00ff */
[----:B------:R-:W-:Y:S01]  /*3250*/  LOP3.LUT R8, R21, 0x38, R3, 0xf8, !PT ;  /* 0x0000003815087812 */ /* 0x000fe200078ef803 */
[----:B------:R-:W-:Y:S01]  /*3260*/  IMAD.MOV.U32 R156, RZ, RZ, c[0x0][0x2b8] ;  /* 0x0000ae00ff9c7624 */ /* 0x000fe200078e00ff */
[----:B------:R-:W-:Y:S01]  /*3270*/  IADD3 R21, R101, 0x20, RZ ;  /* 0x0000002065157810 */ /* 0x000fe20007ffe0ff */
[----:B------:R-:W-:Y:S01]  /*3280*/  IMAD.MOV.U32 R155, RZ, RZ, c[0x0][0x27c] ;  /* 0x00009f00ff9b7624 */ /* 0x000fe200078e00ff */
[----:B------:R-:W-:Y:S01]  /*3290*/  LOP3.LUT R20, R20, 0x1c0, RZ, 0xc0, !PT ;  /* 0x000001c014147812 */ /* 0x000fe200078ec0ff */
[----:B------:R-:W-:Y:S01]  /*32a0*/  IMAD.SHL.U32 R149, R133, 0x40, RZ ;  /* 0x0000004085957824 */ /* 0x000fe200078e00ff */
[----:B------:R-:W-:Y:S01]  /*32b0*/  SHF.R.S32.HI R4, RZ, 0x6, R9 ;  /* 0x00000006ff047819 */ /* 0x000fe20000011409 */
[----:B------:R-:W-:Y:S01]  /*32c0*/  IMAD.SHL.U32 R21, R21, 0x40, RZ ;  /* 0x0000004015157824 */ /* 0x000fe200078e00ff */
[----:B------:R-:W-:Y:S01]  /*32d0*/  SHF.R.U32.HI R20, RZ, 0x3, R20 ;  /* 0x00000003ff147819 */ /* 0x000fe20000011614 */
[----:B------:R-:W-:Y:S01]  /*32e0*/  IMAD.IADD R99, R89, 0x1, R14 ;  /* 0x0000000159637824 */ /* 0x000fe200078e020e */
[----:B------:R-:W-:Y:S01]  /*32f0*/  LOP3.LUT R5, R23, 0x38, R3, 0xf8, !PT ;  /* 0x0000003817057812 */ /* 0x000fe200078ef803 */
[----:B------:R-:W-:Y:S01]  /*3300*/  IMAD R11, R4, 0x1800, R7 ;  /* 0x00001800040b7824 */ /* 0x000fe200078e0207 */
[----:B------:R-:W-:Y:S01]  /*3310*/  LOP3.LUT R10, R6, R20, RZ, 0x3c, !PT ;  /* 0x00000014060a7212 */ /* 0x000fe200078e3cff */
[----:B------:R-:W-:Y:S01]  /*3320*/  IMAD R9, R4, 0x1800, R12 ;  /* 0x0000180004097824 */ /* 0x000fe200078e020c */
[----:B------:R-:W-:-:S02]  /*3330*/  IADD3 R20, R101, 0x40, RZ ;  /* 0x0000004065147810 */ /* 0x000fc40007ffe0ff */
[----:B------:R-:W-:Y:S01]  /*3340*/  LOP3.LUT R21, R21, 0x1c0, RZ, 0xc0, !PT ;  /* 0x000001c015157812 */ /* 0x000fe200078ec0ff */
[----:B------:R-:W-:Y:S01]  /*3350*/  IMAD.IADD R10, R11, 0x1, R10 ;  /* 0x000000010b0a7824 */ /* 0x000fe200078e020a */
[----:B------:R-:W-:Y:S01]  /*3360*/  LOP3.LUT R86, R3, 0xfffffff8, RZ, 0xc0, !PT ;  /* 0xfffffff803567812 */ /* 0x000fe200078ec0ff */
[----:B------:R-:W-:Y:S01]  /*3370*/  IMAD.SHL.U32 R20, R20, 0x40, RZ ;  /* 0x0000004014147824 */ /* 0x000fe200078e00ff */
[----:B------:R-:W-:Y:S01]  /*3380*/  SHF.R.U32.HI R21, RZ, 0x3, R21 ;  /* 0x00000003ff157819 */ /* 0x000fe20000011615 */
[----:B------:R-:W-:Y:S01]  /*3390*/  IMAD.SHL.U32 R124, R10, 0x2, RZ ;  /* 0x000000020a7c7824 */ /* 0x000fe200078e00ff */
[----:B------:R-:W-:Y:S02]  /*33a0*/  SHF.L.U64.HI R133, R133, R140, c[0x0][0x284] ;  /* 0x0000a10085857619 */ /* 0x000fe4000001028c */
[----:B------:R-:W-:Y:S02]  /*33b0*/  LOP3.LUT R20, R20, 0x1c0, RZ, 0xc0, !PT ;  /* 0x000001c014147812 */ /* 0x000fe400078ec0ff */
[----:B------:R-:W-:Y:S01]  /*33c0*/  LOP3.LUT R6, R5, R21, RZ, 0x3c, !PT ;  /* 0x0000001505067212 */ /* 0x000fe200078e3cff */
[----:B------:R-:W-:Y:S01]  /*33d0*/  IMAD R5, R4, 0x1800, R13 ;  /* 0x0000180004057824 */ /* 0x000fe200078e020d */
[----:B------:R-:W-:-:S02]  /*33e0*/  SHF.R.U32.HI R20, RZ, 0x3, R20 ;  /* 0x00000003ff147819 */ /* 0x000fc40000011614 */
[----:B------:R-:W-:Y:S01]  /*33f0*/  SHF.L.U64.HI R140, R150, R140, c[0x0][0x294] ;  /* 0x0000a500968c7619 */ /* 0x000fe2000001028c */
[----:B------:R-:W-:Y:S01]  /*3400*/  IMAD.IADD R6, R9, 0x1, R6 ;  /* 0x0000000109067824 */ /* 0x000fe200078e0206 */
[----:B------:R-:W-:Y:S01]  /*3410*/  LOP3.LUT R4, R8, R20, RZ, 0x3c, !PT ;  /* 0x0000001408047212 */ /* 0x000fe200078e3cff */
[----:B------:R-:W-:Y:S01]  /*3420*/  IMAD.SHL.U32 R150, R150, 0x40, RZ ;  /* 0x0000004096967824 */ /* 0x000fe200078e00ff */
[----:B------:R-:W-:Y:S01]  /*3430*/  SHF.R.S32.HI R64, RZ, 0x3, R3 ;  /* 0x00000003ff407819 */ /* 0x000fe20000011403 */
[----:B------:R-:W-:Y:S01]  /*3440*/  IMAD.SHL.U32 R123, R6, 0x2, RZ ;  /* 0x00000002067b7824 */ /* 0x000fe200078e00ff */
[----:B------:R-:W-:Y:S01]  /*3450*/  SHF.R.S32.HI R103, RZ, 0x1f, R86 ;  /* 0x0000001fff677819 */ /* 0x000fe20000011456 */
[----:B------:R-:W-:Y:S01]  /*3460*/  IMAD.IADD R4, R5, 0x1, R4 ;  /* 0x0000000105047824 */ /* 0x000fe200078e0204 */
[----:B------:R-:W-:Y:S02]  /*3470*/  ISETP.NE.AND P1, PT, R156, 0x1, PT ;  /* 0x000000019c00780c */ /* 0x000fe40003f25270 */
[----:B------:R-:W-:Y:S01]  /*3480*/  ISETP.GE.AND P0, PT, R155, 0x1, PT ;  /* 0x000000019b00780c */ /* 0x000fe20003f06270 */
[----:B------:R-:W-:-:S02]  /*3490*/  IMAD.SHL.U32 R122, R4, 0x2, RZ ;  /* 0x00000002047a7824 */ /* 0x000fc400078e00ff */
.L_x_953:
[----:B------:R-:W-:Y:S01]  /*34a0*/  IMAD R3, R35, 0x60, R0 ;  /* 0x0000006023037824 */ /* 0x000fe200078e0200 */
[----:B------:R-:W-:Y:S01]  /*34b0*/  ISETP.NE.AND P1, PT, R156, 0x1, PT ;  /* 0x000000019c00780c */ /* 0x000fe20003f25270 */
[----:B------:R-:W-:Y:S01]  /*34c0*/  IMAD.MOV.U32 R84, RZ, RZ, RZ ;  /* 0x000000ffff547224 */ /* 0x000fe200078e00ff */
[----:B------:R-:W-:Y:S04]  /*34d0*/  DEPBAR.LE SB0, 0x0 ;  /* 0x000080000000791a */ /* 0x000fe80000000000 */
[----:B-1----:R-:W-:Y:S01]  /*34e0*/  IMAD.IADD R4, R128, 0x1, R3 ;  /* 0x0000000180047824 */ /* 0x002fe200078e0203 */
[----:B------:R-:W-:Y:S01]  /*34f0*/  ISETP.GE.AND P0, PT, R3, R2, PT ;  /* 0x000000020300720c */ /* 0x000fe20003f06270 */
[----:B------:R-:W-:Y:S01]  /*3500*/  WARPSYNC 0xffffffff ;  /* 0xffffffff00007948 */ /* 0x000fe20003800000 */
[----:B------:R-:W-:Y:S01]  /*3510*/  ISETP.GE.AND P3, PT, R155, 0x1, PT ;  /* 0x000000019b00780c */ /* 0x000fe20003f66270 */
[--C-:B------:R-:W-:Y:S01]  /*3520*/  IMAD.MOV.U32 R3, RZ, RZ, R4.reuse ;  /* 0x000000ffff037224 */ /* 0x100fe200078e0004 */
[----:B------:R-:W-:Y:S01]  /*3530*/  ISETP.GT.OR P0, PT, R0, 0x5f, P0 ;  /* 0x0000005f0000780c */ /* 0x000fe20000704670 */
[----:B------:R-:W-:Y:S01]  /*3540*/  BSSY B2, `(.L_x_919) ;  /* 0x000040f000027945 */ /* 0x000fe20003800000 */
[----:B------:R-:W-:Y:S05]  /*3550*/  @P1 IMAD.HI.U32 R5, R4, c[0x0][0x2bc], RZ ;  /* 0x0000af0004051a27 */ /* 0x000fea00078e00ff */
[----:B------:R-:W-:Y:S06]  /*3560*/  @P1 SHF.R.U32.HI R3, RZ, c[0x0][0x2c0], R5 ;  /* 0x0000b000ff031a19 */ /* 0x000fec0000011605 */
[C---:B------:R-:W-:Y:S04]  /*3570*/  @!P0 IADD3 R5, P1, R3.reuse, R114, RZ ;  /* 0x0000007203058210 */ /* 0x040fe80007f3e0ff */
[----:B------:R-:W-:Y:S01]  /*3580*/  @!P0 LEA.HI.X.SX32 R6, R3, R125, 0x1, P1 ;  /* 0x0000007d03068211 */ /* 0x000fe200008f0eff */
[----:B------:R-:W-:Y:S01]  /*3590*/  IMAD.MOV R3, RZ, RZ, -R3 ;  /* 0x000000ffff037224 */ /* 0x000fe200078e0a03 */
[----:B------:R-:W-:Y:S03]  /*35a0*/  @!P0 LEA R8, P1, R5, c[0x0][0x2a0], 0x2 ;  /* 0x0000a80005088a11 */ /* 0x000fe600078210ff */
[----:B------:R-:W-:Y:S01]  /*35b0*/  IMAD R85, R3, c[0x0][0x2b8], R4 ;  /* 0x0000ae0003557a24 */ /* 0x000fe200078e0204 */
[----:B------:R-:W-:Y:S03]  /*35c0*/  @!P0 LEA.HI.X R9, R5, c[0x0][0x2a4], R6, 0x2, P1 ;  /* 0x0000a90005098a11 */ /* 0x000fe600008f1406 */
[----:B------:R-:W-:Y:S01]  /*35d0*/  IMAD.WIDE.U32 R4, R85, c[0x0][0x1e0], RZ ;  /* 0x0000780055047a25 */ /* 0x000fe200078e00ff */
[----:B------:R-:W-:Y:S01]  /*35e0*/  SHF.R.S32.HI R87, RZ, 0x1f, R85 ;  /* 0x0000001fff577819 */ /* 0x000fe20000011455 */
[----:B--2---:R-:W2:Y:S04]  /*35f0*/  @!P0 LDG.E R84, [R8.64] ;  /* 0x0000000808548981 */ /* 0x004ea8000c1e1900 */
[----:B------:R-:W-:Y:S01]  /*3600*/  IMAD R3, R87, c[0x0][0x1e0], RZ ;  /* 0x0000780057037a24 */ /* 0x000fe200078e02ff */
[----:B------:R-:W-:Y:S03]  /*3610*/  BAR.SYNC.DEFER_BLOCKING 0x0 ;  /* 0x0000000000007b1d */ /* 0x000fe60000010000 */
[----:B------:R-:W-:Y:S04]  /*3620*/  IMAD R3, R85, c[0x0][0x1e4], R3 ;  /* 0x0000790055037a24 */ /* 0x000fe800078e0203 */
[----:B------:R-:W-:Y:S01]  /*3630*/  IMAD.IADD R5, R5, 0x1, R3 ;  /* 0x0000000105057824 */ /* 0x000fe200078e0203 */
[----:B--2---:R-:W-:Y:S03]  /*3640*/  SHF.R.S32.HI R98, RZ, 0x1f, R84 ;  /* 0x0000001fff627819 */ /* 0x004fe60000011454 */
[----:B------:R-:W-:Y:S04]  /*3650*/  IMAD.WIDE.U32 R4, R84, c[0x0][0x1f0], R4 ;  /* 0x00007c0054047a25 */ /* 0x000fe800078e0004 */
[----:B------:R-:W-:Y:S01]  /*3660*/  IMAD R6, R98, c[0x0][0x1f0], RZ ;  /* 0x00007c0062067a24 */ /* 0x000fe200078e02ff */
[----:B------:R-:W-:Y:S03]  /*3670*/  IADD3 R3, P0, R118, R4, RZ ;  /* 0x0000000476037210 */ /* 0x000fe60007f1e0ff */
[----:B------:R-:W-:Y:S05]  /*3680*/  IMAD R6, R84, c[0x0][0x1f4], R6 ;  /* 0x00007d0054067a24 */ /* 0x000fea00078e0206 */
[----:B------:R-:W-:Y:S02]  /*3690*/  IADD3.X R4, R127, R5, R6, P0, !PT ;  /* 0x000000057f047210 */ /* 0x000fe400007fe406 */
[C---:B------:R-:W-:Y:S04]  /*36a0*/  LEA R81, P0, R3.reuse, c[0x0][0x1c8], 0x1 ;  /* 0x0000720003517a11 */ /* 0x040fe800078008ff */
[----:B------:R-:W-:Y:S01]  /*36b0*/  LEA.HI.X R80, R3, c[0x0][0x1cc], R4, 0x1, P0 ;  /* 0x0000730003507a11 */ /* 0x000fe200000f0c04 */
[----:B------:R-:W-:-:S05]  /*36c0*/  @!P3 BRA `(.L_x_920) ;  /* 0x00003c400000b947 */ /* 0x000fca0003800000 */
[-C--:B------:R-:W-:Y:S01]  /*36d0*/  IMAD R6, R146, R35.reuse, RZ ;  /* 0x0000002392067224 */ /* 0x080fe200078e02ff */
[----:B------:R-:W-:Y:S01]  /*36e0*/  ISETP.NE.AND P0, PT, RZ, UR5, PT ;  /* 0x00000005ff007c0c */ /* 0x000fe2000bf05270 */
[-C--:B------:R-:W-:Y:S01]  /*36f0*/  IMAD R5, R147, R35.reuse, RZ ;  /* 0x0000002393057224 */ /* 0x080fe200078e02ff */
[----:B------:R-:W-:Y:S01]  /*3700*/  SHF.R.S32.HI R4, RZ, 0x1f, R35 ;  /* 0x0000001fff047819 */ /* 0x000fe20000011423 */
[----:B------:R-:W-:Y:S02]  /*3710*/  IMAD R3, R35, -0x60, R2 ;  /* 0xffffffa023037824 */ /* 0x000fe400078e0202 */
[-C--:B------:R-:W-:Y:S03]  /*3720*/  IMAD.WIDE.U32 R62, R138, R35.reuse, RZ ;  /* 0x000000238a3e7225 */ /* 0x080fe600078e00ff */
[----:B------:R-:W-:Y:S01]  /*3730*/  IMNMX R67, R3, 0x60, PT ;  /* 0x0000006003437817 */ /* 0x000fe20003800200 */
[C---:B------:R-:W-:Y:S02]  /*3740*/  IMAD R6, R4.reuse, R138, R6 ;  /* 0x0000008a04067224 */ /* 0x040fe400078e0206 */
[----:B------:R-:W-:Y:S02]  /*3750*/  IMAD R5, R4, R136, R5 ;  /* 0x0000008804057224 */ /* 0x000fe400078e0205 */
[----:B------:R-:W-:Y:S01]  /*3760*/  IMAD.WIDE.U32 R60, R136, R35, RZ ;  /* 0x00000023883c7225 */ /* 0x000fe200078e00ff */
[----:B------:R-:W-:Y:S04]  /*3770*/  IADD3 R36, R63, R6, RZ ;  /* 0x000000063f247210 */ /* 0x000fe80007ffe0ff */
        /* <DEDUP_REMOVED lines=30> */
.L_x_923:
[----:B------:R-:W-:Y:S05]  /*3960*/  BSYNC B0 ;  /* 0x0000000000007941 */ /* 0x000fea0003800000 */
.L_x_922:
[----:B------:R-:W-:Y:S01]  /*3970*/  IADD3 R16, R101, 0x20, RZ ;  /* 0x0000002065107810 */ /* 0x000fe20007ffe0ff */
[----:B-1---5:R-:W-:Y:S01]  /*3980*/  IMAD.MOV.U32 R11, RZ, RZ, R40 ;  /* 0x000000ffff0b7224 */ /* 0x022fe200078e0028 */
[----:B------:R-:W-:Y:S01]  /*3990*/  BSSY B0, `(.L_x_924) ;  /* 0x0000026000007945 */ /* 0x000fe20003800000 */
[----:B------:R-:W-:Y:S01]  /*39a0*/  IMAD.MOV.U32 R10, RZ, RZ, R41 ;  /* 0x000000ffff0a7224 */ /* 0x000fe200078e0029 */
[----:B------:R-:W-:Y:S01]  /*39b0*/  ISETP.GE.AND P6, PT, R16, R67, PT ;  /* 0x000000431000720c */ /* 0x000fe20003fc6270 */
[----:B------:R-:W-:Y:S01]  /*39c0*/  IMAD.MOV.U32 R6, RZ, RZ, R32 ;  /* 0x000000ffff067224 */ /* 0x000fe200078e0020 */
[----:B------:R-:W-:Y:S01]  /*39d0*/  CS2R R42, SRZ ;  /* 0x00000000002a7805 */ /* 0x000fe2000001ff00 */
[----:B------:R-:W-:Y:S01]  /*39e0*/  IMAD.MOV.U32 R3, RZ, RZ, R33 ;  /* 0x000000ffff037224 */ /* 0x000fe200078e0021 */
[----:B------:R-:W-:Y:S01]  /*39f0*/  PRMT R39, R11, 0x5410, R10 ;  /* 0x000054100b277816 */ /* 0x000fe2000000000a */
[----:B------:R-:W-:Y:S01]  /*3a00*/  IMAD.MOV.U32 R10, RZ, RZ, R9 ;  /* 0x000000ffff0a7224 */ /* 0x000fe200078e0009 */
[----:B------:R-:W-:Y:S01]  /*3a10*/  PRMT R34, R6, 0x7610, R34 ;  /* 0x0000761006227816 */ /* 0x000fe20000000022 */
        /* <DEDUP_REMOVED lines=29> */
.L_x_925:
[----:B------:R-:W-:Y:S05]  /*3bf0*/  BSYNC B0 ;  /* 0x0000000000007941 */ /* 0x000fea0003800000 */
.L_x_924:
[----:B-1----:R-:W-:Y:S01]  /*3c00*/  IADD3 R16, R101, 0x40, RZ ;  /* 0x0000004065107810 */ /* 0x002fe20007ffe0ff */
[----:B-----5:R-:W-:Y:S01]  /*3c10*/  IMAD.MOV.U32 R11, RZ, RZ, R44 ;  /* 0x000000ffff0b7224 */ /* 0x020fe200078e002c */
        /* <DEDUP_REMOVED lines=8> */
[----:B------:R-:W-:Y:S01]  /*3ca0*/  MOV R11, R20 ;  /* 0x00000014000b7202 */ /* 0x000fe20000000f00 */
[----:B------:R-:W-:Y:S01]  /*3cb0*/  CS2R R46, SRZ ;  /* 0x00000000002e7805 */ /* 0x000fe2000001ff00 */
[----:B------:R-:W-:Y:S01]  /*3cc0*/  PRMT R50, R6, 0x5410, R3 ;  /* 0x0000541006327816 */ /* 0x000fe20000000003 */
[----:B------:R-:W-:Y:S01]  /*3cd0*/  IMAD.MOV.U32 R6, RZ, RZ, R14 ;  /* 0x000000ffff067224 */ /* 0x000fe200078e000e */
        /* <DEDUP_REMOVED lines=8> */
[----:B------:R-:W-:Y:S02]  /*3d60*/  CS2R R24, SRZ ;  /* 0x0000000000187805 */ /* 0x000fe4000001ff00 */
[----:B------:R-:W-:Y:S02]  /*3d70*/  IADD3.X R10, R107, R133, R36, P1, P0 ;  /* 0x000000856b0a7210 */ /* 0x000fe40000fe0424 */
        /* <DEDUP_REMOVED lines=14> */
.L_x_927:
[----:B------:R-:W-:Y:S05]  /*3e60*/  BSYNC B0 ;  /* 0x0000000000007941 */ /* 0x000fea0003800000 */
.L_x_926:
[----:B-----5:R-:W-:Y:S01]  /*3e70*/  MOV R6, R46 ;  /* 0x0000002e00067202 */ /* 0x020fe20000000f00 */
[----:B------:R2:W3:Y:S01]  /*3e80*/  SHFL.IDX PT, R57, R80, RZ, 0x181f ;  /* 0x00181fff50397589 */ /* 0x0004e200000e0000 */
[----:B-1----:R-:W-:Y:S01]  /*3e90*/  IMAD.MOV.U32 R11, RZ, RZ, R48 ;  /* 0x000000ffff0b7224 */ /* 0x002fe200078e0030 */
[----:B------:R-:W-:Y:S01]  /*3ea0*/  BSSY B1, `(.L_x_928) ;  /* 0x000007f000017945 */ /* 0x000fe20003800000 */
[----:B------:R-:W-:Y:S02]  /*3eb0*/  IMAD.MOV.U32 R10, RZ, RZ, R49 ;  /* 0x000000ffff0a7224 */ /* 0x000fe400078e0031 */
[----:B------:R-:W-:Y:S01]  /*3ec0*/  IMAD.MOV.U32 R3, RZ, RZ, R47 ;  /* 0x000000ffff037224 */ /* 0x000fe200078e002f */
[----:B------:R2:W1:Y:S02]  /*3ed0*/  SHFL.IDX PT, R56, R81, RZ, 0x181f ;  /* 0x00181fff51387589 */ /* 0x00046400000e0000 */
[----:B------:R-:W-:Y:S01]  /*3ee0*/  PRMT R53, R11, 0x5410, R10 ;  /* 0x000054100b357816 */ /* 0x000fe2000000000a */
[----:B------:R-:W-:Y:S01]  /*3ef0*/  IMAD.MOV.U32 R11, RZ, RZ, R24 ;  /* 0x000000ffff0b7224 */ /* 0x000fe200078e0018 */
[----:B------:R-:W-:Y:S01]  /*3f00*/  PRMT R52, R6, 0x5410, R3 ;  /* 0x0000541006347816 */ /* 0x000fe20000000003 */
[----:B------:R-:W-:Y:S01]  /*3f10*/  IMAD.MOV.U32 R6, RZ, RZ, R22 ;  /* 0x000000ffff067224 */ /* 0x000fe200078e0016 */
[----:B------:R-:W-:Y:S02]  /*3f20*/  MOV R10, R25 ;  /* 0x00000019000a7202 */ /* 0x000fe40000000f00 */
        /* <DEDUP_REMOVED lines=12> */
[--C-:B------:R-:W-:Y:S02]  /*3ff0*/  @!P0 SHF.R.U64 R10, R4, 0x10, R5.reuse ;  /* 0x00000010040a8819 */ /* 0x100fe40000001205 */
[----:B------:R-:W-:Y:S02]  /*4000*/  @!P0 SHF.R.U32.HI R11, RZ, 0x10, R5 ;  /* 0x00000010ff0b8819 */ /* 0x000fe40000011605 */
[--C-:B------:R-:W-:Y:S02]  /*4010*/  @!P0 SHF.R.U64 R36, R32, 0x10, R33.reuse ;  /* 0x0000001020248819 */ /* 0x100fe40000001221 */
[----:B------:R-:W-:Y:S01]  /*4020*/  @!P0 SHF.R.U32.HI R38, RZ, 0x10, R33 ;  /* 0x00000010ff268819 */ /* 0x000fe20000011621 */
[----:B------:R-:W-:Y:S02]  /*4030*/  @!P0 HADD2.F32 R33, -RZ, R34.H0_H0 ;  /* 0x20000022ff218230 */ /* 0x000fe40000004100 */
[----:B------:R-:W-:Y:S02]  /*4040*/  @!P0 HADD2.F32 R36, -RZ, R36.H0_H0 ;  /* 0x20000024ff248230 */ /* 0x000fe40000004100 */
[----:B------:R-:W-:Y:S01]  /*4050*/  @!P0 HADD2.F32 R38, -RZ, R38.H0_H0 ;  /* 0x20000026ff268230 */ /* 0x000fe20000004100 */
[----:B-1----:R-:W-:Y:S02]  /*4060*/  @!P0 MOV R6, R16 ;  /* 0x0000001000068202 */ /* 0x002fe40000000f00 */
[----:B------:R-:W-:Y:S03]  /*4070*/  @!P0 MOV R5, R17 ;  /* 0x0000001100058202 */ /* 0x000fe60000000f00 */
[--C-:B------:R-:W-:Y:S02]  /*4080*/  @!P0 HADD2.F32 R32, -RZ, R6.reuse.H1_H1 ;  /* 0x30000006ff208230 */ /* 0x100fe40000004100 */
[----:B------:R-:W-:Y:S02]  /*4090*/  @!P0 HADD2.F32 R4, -RZ, R6.H0_H0 ;  /* 0x20000006ff048230 */ /* 0x000fe40000004100 */
[----:B------:R-:W-:Y:S01]  /*40a0*/  @!P0 HADD2.F32 R6, -RZ, R10.H0_H0 ;  /* 0x2000000aff068230 */ /* 0x000fe20000004100 */
[-C--:B------:R-:W-:Y:S01]  /*40b0*/  @!P0 FMUL.FTZ R58, R32, R3.reuse ;  /* 0x00000003203a8220 */ /* 0x080fe20000410000 */
[--C-:B------:R-:W-:Y:S01]  /*40c0*/  @!P0 HADD2.F32 R34, -RZ, R5.reuse.H1_H1 ;  /* 0x30000005ff228230 */ /* 0x100fe20000004100 */
[C---:B------:R-:W-:Y:S01]  /*40d0*/  @!P0 FMUL.FTZ R3, R4.reuse, R3 ;  /* 0x0000000304038220 */ /* 0x040fe20000410000 */
[----:B------:R-:W-:Y:S01]  /*40e0*/  @!P0 HADD2.F32 R5, -RZ, R5.H0_H0 ;  /* 0x20000005ff058230 */ /* 0x000fe20000004100 */
[----:B------:R-:W-:Y:S01]  /*40f0*/  @!P0 FFMA.FTZ R60, R4, R33, -R58 ;  /* 0x00000021043c8223 */ /* 0x000fe2000001083a */
[----:B------:R-:W-:Y:S01]  /*4100*/  @!P0 MOV R10, R18 ;  /* 0x00000012000a8202 */ /* 0x000fe20000000f00 */
[-C--:B------:R-:W-:Y:S02]  /*4110*/  @!P0 FMUL.FTZ R58, R34, R6.reuse ;  /* 0x00000006223a8220 */ /* 0x080fe40000410000 */
[C---:B------:R-:W-:Y:S01]  /*4120*/  @!P0 FMUL.FTZ R4, R5.reuse, R6 ;  /* 0x0000000605048220 */ /* 0x040fe20000410000 */
[----:B------:R-:W-:Y:S01]  /*4130*/  @!P0 MOV R6, R19 ;  /* 0x0000001300068202 */ /* 0x000fe20000000f00 */
[----:B------:R-:W-:Y:S01]  /*4140*/  @!P0 FFMA.FTZ R3, R32, R33, R3 ;  /* 0x0000002120038223 */ /* 0x000fe20000010003 */
[----:B------:R-:W-:Y:S01]  /*4150*/  @!P0 HADD2.F32 R32, -RZ, R10.H1_H1 ;  /* 0x3000000aff208230 */ /* 0x000fe20000004100 */
[-C--:B------:R-:W-:Y:S01]  /*4160*/  @!P0 FFMA.FTZ R59, R5, R36.reuse, -R58 ;  /* 0x00000024053b8223 */ /* 0x080fe2000001083a */
[----:B------:R-:W-:Y:S01]  /*4170*/  @!P0 HADD2.F32 R5, -RZ, R26.H1_H1 ;  /* 0x3000001aff058230 */ /* 0x000fe20000004100 */
[----:B------:R-:W-:Y:S01]  /*4180*/  @!P0 FFMA.FTZ R4, R34, R36, R4 ;  /* 0x0000002422048223 */ /* 0x000fe20000010004 */
[----:B------:R-:W-:Y:S02]  /*4190*/  @!P0 HADD2.F32 R26, -RZ, R11.H0_H0 ;  /* 0x2000000bff1a8230 */ /* 0x000fe40000004100 */
        /* <DEDUP_REMOVED lines=21> */
.L_x_931:
[----:B------:R-:W-:Y:S05]  /*42f0*/  BSYNC B0 ;  /* 0x0000000000007941 */ /* 0x000fea0003800000 */
.L_x_930:
        /* <DEDUP_REMOVED lines=10> */
[----:B------:R-:W-:Y:S01]  /*43a0*/  @!P0 HADD2.F32 R10, -RZ, R39.H0_H0 ;  /* 0x20000027ff0a8230 */ /* 0x000fe20000004100 */
        /* <DEDUP_REMOVED lines=28> */
[----:B------:R-:W-:Y:S01]  /*4570*/  @!P0 HADD2.F32 R32, -RZ, R39.H1_H1 ;  /* 0x30000027ff208230 */ /* 0x000fe20000004100 */
[----:B------:R-:W-:Y:S01]  /*4580*/  @!P0 MOV R17, R4 ;  /* 0x0000000400118202 */ /* 0x000fe20000000f00 */
[----:B------:R-:W-:Y:S01]  /*4590*/  @!P0 HADD2.F32 R33, -RZ, R6.H1_H1 ;  /* 0x30000006ff218230 */ /* 0x000fe20000004100 */
[-C--:B------:R-:W-:Y:S02]  /*45a0*/  @!P0 FMUL.FTZ R6, R27, R5.reuse ;  /* 0x000000051b068220 */ /* 0x080fe40000410000 */
        /* <DEDUP_REMOVED lines=14> */
.L_x_929:
[----:B------:R-:W-:Y:S05]  /*4690*/  BSYNC B1 ;  /* 0x0000000000017941 */ /* 0x000fea0003800000 */
.L_x_928:
[----:B------:R4:W2:Y:S01]  /*46a0*/  SHFL.IDX PT, R34, R80, 0x1, 0x181f ;  /* 0x00381f0050227f89 */ /* 0x0008a200000e0000 */
[----:B------:R-:W-:Y:S03]  /*46b0*/  BSSY B1, `(.L_x_932) ;  /* 0x0000075000017945 */ /* 0x000fe60003800000 */
[----:B------:R4:W3:Y:S01]  /*46c0*/  SHFL.IDX PT, R33, R81, 0x1, 0x181f ;  /* 0x00381f0051217f89 */ /* 0x0008e200000e0000 */
[----:B------:R-:W-:-:S05]  /*46d0*/  @P6 BRA `(.L_x_933) ;  /* 0x0000072000006947 */ /* 0x000fca0003800000 */
[----:B------:R-:W-:Y:S01]  /*46e0*/  BSSY B0, `(.L_x_934) ;  /* 0x0000038000007945 */ /* 0x000fe20003800000 */
[----:B------:R-:W-:-:S05]  /*46f0*/  @P5 BRA `(.L_x_935) ;  /* 0x0000036000005947 */ /* 0x000fca0003800000 */
[C---:B-1-3--:R-:W-:Y:S01]  /*4700*/  LEA R36, P0, R76.reuse, R33, 0x1 ;  /* 0x000000214c247211 */ /* 0x04afe200078008ff */
[----:B------:R-:W1:Y:S03]  /*4710*/  LDS.128 R8, [R210+0x9100] ;  /* 0x00910000d2087984 */ /* 0x000e660000000c00 */
[----:B--2---:R-:W-:Y:S02]  /*4720*/  LEA.HI.X R37, R76, R34, R77, 0x1, P0 ;  /* 0x000000224c257211 */ /* 0x004fe400000f0c4d */
[----:B------:R-:W-:Y:S11]  /*4730*/  ISETP.GE.AND P0, PT, R78, c[0x0][0x27c], PT ;  /* 0x00009f004e007a0c */ /* 0x000ff60003f06270 */
[----:B------:R-:W-:Y:S02]  /*4740*/  @!UPT UIADD3 URZ, URZ, URZ, URZ ;  /* 0x0000003f3f3ff290 */ /* 0x000fe4000fffe03f */
[----:B------:R-:W-:Y:S01]  /*4750*/  @!P0 HADD2.F32 R3, -RZ, R28.H0_H0 ;  /* 0x2000001cff038230 */ /* 0x000fe20000004100 */
[----:B------:R-:W-:Y:S01]  /*4760*/  @!P0 SHF.R.U64 R6, R14, 0x10, R15 ;  /* 0x000000100e068819 */ /* 0x000fe2000000120f */
[--C-:B------:R-:W-:Y:S01]  /*4770*/  @!P0 HADD2.F32 R16, -RZ, R50.reuse.H0_H0 ;  /* 0x20000032ff108230 */ /* 0x100fe20000004100 */
[----:B------:R-:W-:Y:S01]  /*4780*/  @!P0 SHF.R.U64 R18, R42, 0x10, R43 ;  /* 0x000000102a128819 */ /* 0x000fe2000000122b */
[----:B------:R-:W-:Y:S01]  /*4790*/  @!P0 HADD2.F32 R26, -RZ, R50.H1_H1 ;  /* 0x30000032ff1a8230 */ /* 0x000fe20000004100 */
[----:B------:R-:W-:Y:S01]  /*47a0*/  @!P0 SHF.R.U32.HI R15, RZ, 0x10, R15 ;  /* 0x00000010ff0f8819 */ /* 0x000fe2000001160f */
[----:B------:R-:W-:Y:S01]  /*47b0*/  @!P0 HADD2.F32 R6, -RZ, R6.H0_H0 ;  /* 0x20000006ff068230 */ /* 0x000fe20000004100 */
[----:B------:R-:W-:Y:S01]  /*47c0*/  @!P0 SHF.R.U32.HI R32, RZ, 0x10, R43 ;  /* 0x00000010ff208819 */ /* 0x000fe2000001162b */
        /* <DEDUP_REMOVED lines=41> */
.L_x_935:
[----:B------:R-:W-:Y:S05]  /*4a60*/  BSYNC B0 ;  /* 0x0000000000007941 */ /* 0x000fea0003800000 */
.L_x_934:
[----:B------:R-:W-:Y:S11]  /*4a70*/  ISETP.GE.AND P0, PT, R211, c[0x0][0x1d4], PT ;  /* 0x00007500d3007a0c */ /* 0x000ff60003f06270 */
[----:B------:R-:W-:Y:S02]  /*4a80*/  @!UPT UIADD3 URZ, URZ, URZ, URZ ;  /* 0x0000003f3f3ff290 */ /* 0x000fe4000fffe03f */
[----:B------:R-:W-:-:S05]  /*4a90*/  @P0 BRA `(.L_x_933) ;  /* 0x0000036000000947 */ /* 0x000fca0003800000 */
[C---:B---3--:R-:W-:Y:S01]  /*4aa0*/  LEA R32, P0, R211.reuse, R33, 0x1 ;  /* 0x00000021d3207211 */ /* 0x048fe200078008ff */
[----:B-1----:R-:W1:Y:S03]  /*4ab0*/  LDS.128 R8, [R210+0xc100] ;  /* 0x00c10000d2087984 */ /* 0x002e660000000c00 */
        /* <DEDUP_REMOVED lines=52> */
.L_x_933:
[----:B------:R-:W-:Y:S05]  /*4e00*/  BSYNC B1 ;  /* 0x0000000000017941 */ /* 0x000fea0003800000 */
.L_x_932:
[----:B------:R4:W3:Y:S04]  /*4e10*/  SHFL.IDX PT, R29, R80, 0x2, 0x181f ;  /* 0x00581f00501d7f89 */ /* 0x0008e800000e0000 */
[----:B------:R4:W2:Y:S01]  /*4e20*/  SHFL.IDX PT, R28, R81, 0x2, 0x181f ;  /* 0x00581f00511c7f89 */ /* 0x0008a200000e0000 */
[----:B------:R-:W-:-:S05]  /*4e30*/  @P3 BRA `(.L_x_936) ;  /* 0x000027f000003947 */ /* 0x000fca0003800000 */
[----:B------:R-:W-:Y:S01]  /*4e40*/  BSSY B0, `(.L_x_937) ;  /* 0x0000038000007945 */ /* 0x000fe20003800000 */
[----:B------:R-:W-:-:S05]  /*4e50*/  @P5 BRA `(.L_x_938) ;  /* 0x0000036000005947 */ /* 0x000fca0003800000 */
[C---:B--2---:R-:W-:Y:S01]  /*4e60*/  LEA R26, P0, R76.reuse, R28, 0x1 ;  /* 0x0000001c4c1a7211 */ /* 0x044fe200078008ff */
[----:B-1----:R-:W1:Y:S03]  /*4e70*/  LDS.128 R8, [R210+0xa100] ;  /* 0x00a10000d2087984 */ /* 0x002e660000000c00 */
[----:B---3--:R-:W-:Y:S02]  /*4e80*/  LEA.HI.X R27, R76, R29, R77, 0x1, P0 ;  /* 0x0000001d4c1b7211 */ /* 0x008fe400000f0c4d */
        /* <DEDUP_REMOVED lines=51> */
.L_x_938:
[----:B------:R-:W-:Y:S05]  /*51c0*/  BSYNC B0 ;  /* 0x0000000000007941 */ /* 0x000fea0003800000 */
.L_x_937:
[----:B------:R-:W-:Y:S11]  /*51d0*/  ISETP.GE.AND P0, PT, R211, c[0x0][0x1d4], PT ;  /* 0x00007500d3007a0c */ /* 0x000ff60003f06270 */
[----:B------:R-:W-:Y:S02]  /*51e0*/  @!UPT UIADD3 URZ, URZ, URZ, URZ ;  /* 0x0000003f3f3ff290 */ /* 0x000fe4000fffe03f */
[----:B------:R-:W-:-:S05]  /*51f0*/  @P0 BRA `(.L_x_936) ;  /* 0x0000243000000947 */ /* 0x000fca0003800000 */
[C---:B-12---:R-:W-:Y:S01]  /*5200*/  LEA R26, P0, R211.reuse, R28, 0x1 ;  /* 0x0000001cd31a7211 */ /* 0x046fe200078008ff */
[----:B------:R-:W1:Y:S03]  /*5210*/  LDS.128 R8, [R210+0xd100] ;  /* 0x00d10000d2087984 */ /* 0x000e660000000c00 */
        /* <DEDUP_REMOVED lines=53> */
.L_x_921:
[C---:B------:R-:W-:Y:S01]  /*5570*/  IADD3 R158, R101.reuse, 0x20, RZ ;  /* 0x00000020659e7810 */ /* 0x040fe20007ffe0ff */
[----:B------:R-:W-:Y:S01]  /*5580*/  CS2R R18, SRZ ;  /* 0x0000000000127805 */ /* 0x000fe2000001ff00 */
[----:B------:R-:W-:Y:S01]  /*5590*/  IADD3 R157, R101, 0x40, RZ ;  /* 0x00000040659d7810 */ /* 0x000fe20007ffe0ff */
[----:B------:R-:W-:Y:S01]  /*55a0*/  CS2R R58, SRZ ;  /* 0x00000000003a7805 */ /* 0x000fe2000001ff00 */
[-C--:B------:R-:W-:Y:S01]  /*55b0*/  ISETP.GE.AND P1, PT, R158, R67.reuse, PT ;  /* 0x000000439e00720c */ /* 0x080fe20003f26270 */
[----:B------:R-:W-:Y:S01]  /*55c0*/  CS2R R56, SRZ ;  /* 0x0000000000387805 */ /* 0x000fe2000001ff00 */
[----:B------:R-:W-:Y:S01]  /*55d0*/  IADD3 R65, -R66, c[0x0][0x1d4], RZ ;  /* 0x0000750042417a10 */ /* 0x000fe20007ffe1ff */
[----:B------:R-:W-:Y:S01]  /*55e0*/  CS2R R30, SRZ ;  /* 0x00000000001e7805 */ /* 0x000fe2000001ff00 */
[----:B------:R-:W-:Y:S01]  /*55f0*/  ISETP.GE.OR P1, PT, R76, c[0x0][0x27c], P1 ;  /* 0x00009f004c007a0c */ /* 0x000fe20000f26670 */
[----:B------:R-:W-:Y:S01]  /*5600*/  CS2R R28, SRZ ;  /* 0x00000000001c7805 */ /* 0x000fe2000001ff00 */
[----:B------:R-:W-:Y:S01]  /*5610*/  CS2R R54, SRZ ;  /* 0x0000000000367805 */ /* 0x000fe2000001ff00 */
[----:B------:R-:W-:Y:S01]  /*5620*/  CS2R R52, SRZ ;  /* 0x0000000000347805 */ /* 0x000fe2000001ff00 */
[----:B------:R1:W2:Y:S01]  /*5630*/  SHFL.IDX PT, R69, R80, RZ, 0x181f ;  /* 0x00181fff50457589 */ /* 0x0002a200000e0000 */
[----:B------:R-:W-:Y:S06]  /*5640*/  BSSY B0, `(.L_x_939) ;  /* 0x00000c7000007945 */ /* 0x000fec0003800000 */
[----:B------:R1:W3:Y:S02]  /*5650*/  SHFL.IDX PT, R68, R81, RZ, 0x181f ;  /* 0x00181fff51447589 */ /* 0x0002e400000e0000 */
[----:B------:R-:W-:Y:S04]  /*5660*/  @!P1 IADD3 R3, P3, P0, R92, R62, R152 ;  /* 0x0000003e5c039210 */ /* 0x000fe8000787e098 */
[----:B------:R-:W-:Y:S02]  /*5670*/  @!P1 IADD3.X R4, R105, R36, R141, P3, P0 ;  /* 0x0000002469049210 */ /* 0x000fe40001fe048d */
[----:B------:R-:W-:Y:S04]  /*5680*/  @!P1 IADD3 R5, P3, P0, R90, R60, R153 ;  /* 0x0000003c5a059210 */ /* 0x000fe8000787e099 */
[----:B------:R-:W-:Y:S02]  /*5690*/  @!P1 IADD3.X R10, R104, R38, R142, P3, P0 ;  /* 0x00000026680a9210 */ /* 0x000fe40001fe048e */
[----:B------:R-:W-:Y:S04]  /*56a0*/  ISETP.GE.AND P0, PT, R157, R67, PT ;  /* 0x000000439d00720c */ /* 0x000fe80003f06270 */
[----:B------:R-:W-:Y:S11]  /*56b0*/  ISETP.GE.OR P0, PT, R76, c[0x0][0x27c], P0 ;  /* 0x00009f004c007a0c */ /* 0x000ff60000706670 */
[----:B------:R-:W-:Y:S02]  /*56c0*/  @!UPT UIADD3 URZ, URZ, URZ, URZ ;  /* 0x0000003f3f3ff290 */ /* 0x000fe4000fffe03f */
[----:B------:R-:W-:Y:S04]  /*56d0*/  @!P0 IADD3 R6, P4, P3, R92, R149, R62 ;  /* 0x000000955c068210 */ /* 0x000fe80007b9e03e */
[----:B------:R-:W-:Y:S02]  /*56e0*/  @!P0 IADD3.X R15, R105, R133, R36, P4, P3 ;  /* 0x00000085690f8210 */ /* 0x000fe400027e6424 */
[----:B------:R-:W-:Y:S04]  /*56f0*/  @!P0 IADD3 R11, P4, P3, R90, R150, R60 ;  /* 0x000000965a0b8210 */ /* 0x000fe80007b9e03c */
[----:B------:R-:W-:Y:S02]  /*5700*/  @!P0 IADD3.X R16, R104, R140, R38, P4, P3 ;  /* 0x0000008c68108210 */ /* 0x000fe400027e6426 */
        /* <DEDUP_REMOVED lines=10> */
[----:B------:R-:W-:Y:S04]  /*57b0*/  CS2R R16, SRZ ;  /* 0x0000000000107805 */ /* 0x000fe8000001ff00 */
[----:B------:R1:W3:Y:S01]  /*57c0*/  @!P0 LDG.E.128 R28, [R10.64] ;  /* 0x000000080a1c8981 */ /* 0x0002e2000c1e1d00 */
[-C--:B------:R-:W-:Y:S04]  /*57d0*/  ISETP.GE.AND P0, PT, R101, R67.reuse, PT ;  /* 0x000000436500720c */ /* 0x080fe80003f06270 */
[----:B------:R-:W-:Y:S01]  /*57e0*/  ISETP.GE.OR P0, PT, R76, c[0x0][0x27c], P0 ;  /* 0x00009f004c007a0c */ /* 0x000fe20000706670 */
[----:B----4-:R-:W-:Y:S01]  /*57f0*/  CS2R R8, SRZ ;  /* 0x0000000000087805 */ /* 0x010fe2000001ff00 */
[----:B------:R4:W3:Y:S11]  /*5800*/  @!P1 LDG.E.128 R16, [R4.64] ;  /* 0x0000000804109981 */ /* 0x0008f6000c1e1d00 */
[----:B------:R-:W-:Y:S01]  /*5810*/  @!P0 IADD3 R3, P1, R92, R62, RZ ;  /* 0x0000003e5c038210 */ /* 0x000fe20007f3e0ff */
[----:B-1----:R-:W-:Y:S04]  /*5820*/  CS2R R10, SRZ ;  /* 0x00000000000a7805 */ /* 0x002fe8000001ff00 */
[----:B----4-:R-:W-:Y:S01]  /*5830*/  @!P0 IMAD.X R4, R36, 0x1, R105, P1 ;  /* 0x0000000124048824 */ /* 0x010fe200008e0669 */
[C---:B------:R-:W-:Y:S01]  /*5840*/  @!P0 LEA R14, P1, R3.reuse, c[0x0][0x270], 0x1 ;  /* 0x00009c00030e8a11 */ /* 0x040fe200078208ff */
[----:B------:R-:W-:Y:S03]  /*5850*/  CS2R R36, SRZ ;  /* 0x0000000000247805 */ /* 0x000fe6000001ff00 */
[----:B------:R-:W-:Y:S02]  /*5860*/  @!P0 LEA.HI.X R15, R3, c[0x0][0x274], R4, 0x1, P1 ;  /* 0x00009d00030f8a11 */ /* 0x000fe400008f0c04 */
[----:B------:R-:W-:Y:S05]  /*5870*/  @!P0 IADD3 R3, P1, R90, R60, RZ ;  /* 0x0000003c5a038210 */ /* 0x000fea0007f3e0ff */
[----:B------:R-:W-:Y:S01]  /*5880*/  @!P0 IMAD.X R5, R38, 0x1, R104, P1 ;  /* 0x0000000126058824 */ /* 0x000fe200008e0668 */
[C---:B------:R-:W-:Y:S01]  /*5890*/  @!P0 LEA R4, P1, R3.reuse, c[0x0][0x288], 0x1 ;  /* 0x0000a20003048a11 */ /* 0x040fe200078208ff */
[----:B------:R-:W-:Y:S03]  /*58a0*/  CS2R R38, SRZ ;  /* 0x0000000000267805 */ /* 0x000fe6000001ff00 */
[----:B------:R-:W-:Y:S02]  /*58b0*/  @!P0 LEA.HI.X R5, R3, c[0x0][0x28c], R5, 0x1, P1 ;  /* 0x0000a30003058a11 */ /* 0x000fe400008f0c05 */
[----:B------:R-:W-:Y:S01]  /*58c0*/  ISETP.GE.AND P1, PT, R76, c[0x0][0x27c], PT ;  /* 0x00009f004c007a0c */ /* 0x000fe20003f26270 */
[----:B------:R1:W5:Y:S07]  /*58d0*/  @!P0 LDG.E.128 R36, [R14.64] ;  /* 0x000000080e248981 */ /* 0x00036e000c1e1d00 */
[----:B------:R4:W5:Y:S01]  /*58e0*/  @!P0 LDG.E.128 R8, [R4.64] ;  /* 0x0000000804088981 */ /* 0x000962000c1e1d00 */
[----:B------:R-:W-:Y:S01]  /*58f0*/  ISETP.GE.OR P0, PT, R101, R67, P5 ;  /* 0x000000436500720c */ /* 0x000fe20002f06670 */
[----:B--2---:R-:W-:Y:S02]  /*5900*/  IMAD.MOV.U32 R6, RZ, RZ, R54 ;  /* 0x000000ffff067224 */ /* 0x004fe400078e0036 */
[----:B----4-:R-:W-:Y:S02]  /*5910*/  IMAD.MOV.U32 R5, RZ, RZ, R55 ;  /* 0x000000ffff057224 */ /* 0x010fe400078e0037 */
        /* <DEDUP_REMOVED lines=23> */
[C---:B-1----:R-:W-:Y:S01]  /*5a90*/  IMAD.SHL.U32 R20, R101.reuse, 0x40, RZ ;  /* 0x0000004065147824 */ /* 0x042fe200078e00ff */
[----:B------:R-:W-:Y:S01]  /*5aa0*/  SEL R3, R66, R65, !P2 ;  /* 0x0000004142037207 */ /* 0x000fe20005000000 */
[----:B-----5:R-:W-:Y:S01]  /*5ab0*/  IMAD.MOV.U32 R5, RZ, RZ, R8 ;  /* 0x000000ffff057224 */ /* 0x020fe200078e0008 */
[----:B------:R-:W-:Y:S01]  /*5ac0*/  SHF.L.U32 R24, R101, 0x6, RZ ;  /* 0x0000000665187819 */ /* 0x000fe200000006ff */
[----:B------:R-:W-:Y:S01]  /*5ad0*/  IMAD.MOV.U32 R40, RZ, RZ, R36 ;  /* 0x000000ffff287224 */ /* 0x000fe200078e0024 */
[----:B------:R-:W-:Y:S01]  /*5ae0*/  SHF.R.S32.HI R4, RZ, 0x1f, R3 ;  /* 0x0000001fff047819 */ /* 0x000fe20000011403 */
[----:B------:R-:W-:Y:S01]  /*5af0*/  IMAD.MOV.U32 R15, RZ, RZ, R10 ;  /* 0x000000ffff0f7224 */ /* 0x000fe200078e000a */
[----:B------:R-:W-:Y:S01]  /*5b00*/  LOP3.LUT R20, R20, 0x1c0, RZ, 0xc0, !PT ;  /* 0x000001c014147812 */ /* 0x000fe200078ec0ff */
[----:B------:R-:W-:Y:S01]  /*5b10*/  IMAD.MOV.U32 R44, RZ, RZ, R38 ;  /* 0x000000ffff2c7224 */ /* 0x000fe200078e0026 */
[----:B------:R-:W-:Y:S01]  /*5b20*/  LEA.HI R3, R4, R3, RZ, 0x4 ;  /* 0x0000000304037211 */ /* 0x000fe200078f20ff */
[----:B------:R-:W-:Y:S01]  /*5b30*/  @!P1 HADD2.F32 R5, -RZ, R5.H0_H0 ;  /* 0x20000005ff059230 */ /* 0x000fe20000004100 */
[----:B------:R-:W-:Y:S02]  /*5b40*/  LOP3.LUT R24, R24, 0x1c0, RZ, 0xc0, !PT ;  /* 0x000001c018187812 */ /* 0x000fe400078ec0ff */
[----:B------:R-:W-:Y:S02]  /*5b50*/  LEA.HI.SX32 R3, R3, R64, 0x1c ;  /* 0x0000004003037211 */ /* 0x000fe400078fe2ff */
[----:B------:R-:W-:Y:S02]  /*5b60*/  SHF.R.U32.HI R24, RZ, 0x3, R24 ;  /* 0x00000003ff187819 */ /* 0x000fe40000011618 */
[----:B------:R-:W-:Y:S02]  /*5b70*/  SHF.R.S32.HI R4, RZ, 0x1f, R3 ;  /* 0x0000001fff047819 */ /* 0x000fe40000011403 */
[----:B------:R-:W-:Y:S02]  /*5b80*/  SHF.L.U32 R6, R3, 0x3, RZ ;  /* 0x0000000303067819 */ /* 0x000fe400000006ff */
[----:B------:R-:W-:Y:S02]  /*5b90*/  LEA.HI R4, R4, R3, RZ, 0x3 ;  /* 0x0000000304047211 */ /* 0x000fe400078f18ff */
[----:B------:R-:W-:Y:S02]  /*5ba0*/  LEA R72, P0, R86, R68, 0x1 ;  /* 0x0000004456487211 */ /* 0x000fe400078008ff */
[----:B------:R-:W-:Y:S02]  /*5bb0*/  SHF.R.S32.HI R3, RZ, 0x3, R4 ;  /* 0x00000003ff037819 */ /* 0x000fe40000011404 */
[----:B------:R-:W-:Y:S02]  /*5bc0*/  LOP3.LUT R4, R20, 0x38, R6, 0xf8, !PT ;  /* 0x0000003814047812 */ /* 0x000fe400078ef806 */
[----:B------:R-:W1:Y:S01]  /*5bd0*/  LDS.128 R20, [R124+0x8100] ;  /* 0x008100007c147984 */ /* 0x000e620000000c00 */
[----:B------:R-:W-:Y:S01]  /*5be0*/  IMAD R3, R3, 0x1800, R7 ;  /* 0x0000180003037824 */ /* 0x000fe200078e0207 */
[----:B------:R-:W-:Y:S02]  /*5bf0*/  LOP3.LUT R4, R4, R24, RZ, 0x3c, !PT ;  /* 0x0000001804047212 */ /* 0x000fe400078e3cff */
[----:B------:R-:W-:Y:S02]  /*5c00*/  LEA.HI.X R73, R86, R69, R103, 0x1, P0 ;  /* 0x0000004556497211 */ /* 0x000fe400000f0c67 */
[----:B------:R-:W-:Y:S01]  /*5c10*/  ISETP.GE.AND P0, PT, R6, c[0x0][0x1d4], PT ;  /* 0x0000750006007a0c */ /* 0x000fe20003f06270 */
[----:B------:R-:W-:Y:S01]  /*5c20*/  IMAD.IADD R3, R3, 0x1, R4 ;  /* 0x0000000103037824 */ /* 0x000fe200078e0204 */
[--C-:B------:R-:W-:Y:S02]  /*5c30*/  @!P1 SHF.R.U64 R24, R10, 0x10, R11.reuse ;  /* 0x000000100a189819 */ /* 0x100fe4000000120b */
[----:B------:R-:W-:Y:S02]  /*5c40*/  MOV R25, R11 ;  /* 0x0000000b00197202 */ /* 0x000fe40000000f00 */
[----:B------:R-:W-:Y:S02]  /*5c50*/  SHF.L.U32 R3, R3, 0x1, RZ ;  /* 0x0000000103037819 */ /* 0x000fe400000006ff */
[----:B------:R-:W-:Y:S01]  /*5c60*/  @!P1 SHF.R.U32.HI R26, RZ, 0x10, R11 ;  /* 0x00000010ff1a9819 */ /* 0x000fe2000001160b */
[----:B------:R-:W-:Y:S01]  /*5c70*/  @!P1 HADD2.F32 R11, -RZ, R40.H0_H0 ;  /* 0x20000028ff0b9230 */ /* 0x000fe20000004100 */
[----:B------:R-:W-:Y:S01]  /*5c80*/  MOV R42, R37 ;  /* 0x00000025002a7202 */ /* 0x000fe20000000f00 */
[----:B------:R1:W2:Y:S01]  /*5c90*/  LDS.128 R48, [R3+0x8100] ;  /* 0x0081000003307984 */ /* 0x0002a20000000c00 */
[----:B------:R-:W-:Y:S01]  /*5ca0*/  @!P1 SHF.R.U32.HI R47, RZ, 0x10, R39 ;  /* 0x00000010ff2f9819 */ /* 0x000fe20000011627 */
[----:B------:R-:W-:Y:S01]  /*5cb0*/  @!P0 IMAD.WIDE R68, R6, 0x2, R68 ;  /* 0x0000000206448825 */ /* 0x000fe200078e0244 */
[----:B------:R-:W-:Y:S02]  /*5cc0*/  @!P1 SHF.R.U64 R4, R8, 0x10, R9 ;  /* 0x0000001008049819 */ /* 0x000fe40000001209 */
[----:B------:R-:W-:Y:S02]  /*5cd0*/  @!P1 SHF.R.U64 R41, R36, 0x10, R37 ;  /* 0x0000001024299819 */ /* 0x000fe40000001225 */
[----:B------:R-:W-:Y:S01]  /*5ce0*/  @!P1 SHF.R.U64 R45, R38, 0x10, R39 ;  /* 0x00000010262d9819 */ /* 0x000fe20000001227 */
[----:B------:R-:W-:Y:S01]  /*5cf0*/  @!P1 HADD2.F32 R4, -RZ, R4.H0_H0 ;  /* 0x20000004ff049230 */ /* 0x000fe20000004100 */
[----:B------:R-:W-:Y:S01]  /*5d00*/  @!P1 SHF.R.U32.HI R43, RZ, 0x10, R37 ;  /* 0x00000010ff2b9819 */ /* 0x000fe20000011625 */
[----:B------:R-:W-:Y:S01]  /*5d10*/  @!P1 HADD2.F32 R37, -RZ, R41.H0_H0 ;  /* 0x20000029ff259230 */ /* 0x000fe20000004100 */
[----:B------:R-:W-:Y:S01]  /*5d20*/  MOV R14, R9 ;  /* 0x00000009000e7202 */ /* 0x000fe20000000f00 */
[----:B------:R-:W-:Y:S01]  /*5d30*/  @!P1 HADD2.F32 R41, -RZ, R44.H0_H0 ;  /* 0x2000002cff299230 */ /* 0x000fe20000004100 */
[----:B------:R-:W-:Y:S02]  /*5d40*/  @!P1 SHF.R.U32.HI R9, RZ, 0x10, R9 ;  /* 0x00000010ff099819 */ /* 0x000fe40000011609 */
[----:B------:R-:W-:Y:S01]  /*5d50*/  MOV R46, R39 ;  /* 0x00000027002e7202 */ /* 0x000fe20000000f00 */
[----:B------:R-:W-:Y:S02]  /*5d60*/  @!P1 HADD2.F32 R39, -RZ, R43.H0_H0 ;  /* 0x2000002bff279230 */ /* 0x000fe40000004100 */
[----:B------:R-:W-:Y:S02]  /*5d70*/  @!P1 HADD2.F32 R43, -RZ, R45.H0_H0 ;  /* 0x2000002dff2b9230 */ /* 0x000fe40000004100 */
[----:B------:R-:W-:Y:S01]  /*5d80*/  @!P1 HADD2.F32 R45, -RZ, R47.H0_H0 ;  /* 0x2000002fff2d9230 */ /* 0x000fe20000004100 */
[----:B-1----:R-:W-:Y:S05]  /*5d90*/  @!P1 IMAD.MOV.U32 R3, RZ, RZ, R20 ;  /* 0x000000ffff039224 */ /* 0x002fea00078e0014 */
[--C-:B------:R-:W-:Y:S01]  /*5da0*/  @!P1 HADD2.F32 R8, -RZ, R3.reuse.H0_H0 ;  /* 0x20000003ff089230 */ /* 0x100fe20000004100 */
[----:B--2---:R-:W-:Y:S05]  /*5db0*/  @!P1 MOV R6, R48 ;  /* 0x0000003000069202 */ /* 0x004fea0000000f00 */
[--C-:B------:R-:W-:Y:S02]  /*5dc0*/  @!P1 HADD2.F32 R10, -RZ, R6.reuse.H0_H0 ;  /* 0x20000006ff0a9230 */ /* 0x100fe40000004100 */
[----:B------:R-:W-:Y:S02]  /*5dd0*/  @!P1 HADD2.F32 R36, -RZ, R6.H1_H1 ;  /* 0x30000006ff249230 */ /* 0x000fe40000004100 */
[----:B------:R-:W-:Y:S01]  /*5de0*/  @!P1 HADD2.F32 R6, -RZ, R3.H1_H1 ;  /* 0x30000003ff069230 */ /* 0x000fe20000004100 */
[-C--:B------:R-:W-:Y:S02]  /*5df0*/  @!P1 FMUL.FTZ R3, R8, R5.reuse ;  /* 0x0000000508039220 */ /* 0x080fe40000410000 */
[----:B------:R-:W-:Y:S02]  /*5e00*/  @!P1 FMUL.FTZ R38, R10, R5 ;  /* 0x000000050a269220 */ /* 0x000fe40000410000 */
[-C--:B------:R-:W-:Y:S02]  /*5e10*/  @!P1 FMUL.FTZ R5, R36, R4.reuse ;  /* 0x0000000424059220 */ /* 0x080fe40000410000 */
[-C--:B------:R-:W-:Y:S02]  /*5e20*/  @!P1 FFMA.FTZ R3, R10, R11.reuse, R3 ;  /* 0x0000000b0a039223 */ /* 0x080fe40000010003 */
[----:B------:R-:W-:Y:S01]  /*5e30*/  @!P1 FFMA.FTZ R83, R8, R11, -R38 ;  /* 0x0000000b08539223 */ /* 0x000fe20000010826 */
[----:B------:R-:W-:Y:S01]  /*5e40*/  @!P1 HADD2.F32 R8, -RZ, R9.H0_H0 ;  /* 0x20000009ff089230 */ /* 0x000fe20000004100 */
[----:B------:R-:W-:Y:S02]  /*5e50*/  @!P1 IMAD.MOV.U32 R11, RZ, RZ, R49 ;  /* 0x000000ffff0b9224 */ /* 0x000fe400078e0031 */
[C---:B------:R-:W-:Y:S02]  /*5e60*/  @!P1 FMUL.FTZ R4, R6.reuse, R4 ;  /* 0x0000000406049220 */ /* 0x040fe40000410000 */
[----:B------:R-:W-:Y:S01]  /*5e70*/  @!P1 FFMA.FTZ R82, R6, R37, -R5 ;  /* 0x0000002506529223 */ /* 0x000fe20000010805 */
[----:B------:R-:W-:Y:S01]  /*5e80*/  @!P1 MOV R6, R21 ;  /* 0x0000001500069202 */ /* 0x000fe20000000f00 */
[----:B------:R-:W-:Y:S01]  /*5e90*/  @!P1 FFMA.FTZ R4, R36, R37, R4 ;  /* 0x0000002524049223 */ /* 0x000fe20000010004 */
[--C-:B------:R-:W-:Y:S02]  /*5ea0*/  @!P1 HADD2.F32 R36, -RZ, R11.reuse.H0_H0 ;  /* 0x2000000bff249230 */ /* 0x100fe40000004100 */
[----:B------:R-:W-:Y:S01]  /*5eb0*/  @!P1 HADD2.F32 R38, -RZ, R11.H1_H1 ;  /* 0x3000000bff269230 */ /* 0x000fe20000004100 */
[----:B------:R-:W-:Y:S01]  /*5ec0*/  @!P1 IMAD.MOV.U32 R11, RZ, RZ, R50 ;  /* 0x000000ffff0b9224 */ /* 0x000fe200078e0032 */
[----:B------:R-:W-:Y:S02]  /*5ed0*/  @!P1 HADD2.F32 R5, -RZ, R14.H0_H0 ;  /* 0x2000000eff059230 */ /* 0x000fe40000004100 */
[----:B------:R-:W-:Y:S01]  /*5ee0*/  @!P1 HADD2.F32 R37, -RZ, R42.H0_H0 ;  /* 0x2000002aff259230 */ /* 0x000fe20000004100 */
[-C--:B------:R-:W-:Y:S01]  /*5ef0*/  @!P1 FMUL.FTZ R14, R38, R8.reuse ;  /* 0x00000008260e9220 */ /* 0x080fe20000410000 */
[--C-:B------:R-:W-:Y:S02]  /*5f00*/  @!P1 HADD2.F32 R9, -RZ, R6.reuse.H1_H1 ;  /* 0x30000006ff099230 */ /* 0x100fe40000004100 */
[----:B------:R-:W-:Y:S01]  /*5f10*/  @!P1 HADD2.F32 R10, -RZ, R6.H0_H0 ;  /* 0x20000006ff0a9230 */ /* 0x000fe20000004100 */
[----:B------:R-:W-:Y:S01]  /*5f20*/  @!P1 FMUL.FTZ R6, R36, R5 ;  /* 0x0000000524069220 */ /* 0x000fe20000410000 */
[--C-:B------:R-:W-:Y:S01]  /*5f30*/  @!P1 HADD2.F32 R40, -RZ, R11.reuse.H0_H0 ;  /* 0x2000000bff289230 */ /* 0x100fe20000004100 */
[C---:B------:R-:W-:Y:S01]  /*5f40*/  @!P1 FFMA.FTZ R74, R9.reuse, R39, -R14 ;  /* 0x00000027094a9223 */ /* 0x040fe2000001080e */
[----:B------:R-:W-:Y:S01]  /*5f50*/  @!P1 HADD2.F32 R42, -RZ, R11.H1_H1 ;  /* 0x3000000bff2a9230 */ /* 0x000fe20000004100 */
[C---:B------:R-:W-:Y:S02]  /*5f60*/  @!P1 FFMA.FTZ R75, R10.reuse, R37, -R6 ;  /* 0x000000250a4b9223 */ /* 0x040fe40000010806 */
[----:B------:R-:W-:Y:S01]  /*5f70*/  @!P1 FMUL.FTZ R6, R9, R8 ;  /* 0x0000000809069220 */ /* 0x000fe20000410000 */
[----:B------:R-:W-:Y:S01]  /*5f80*/  @!P1 MOV R9, R22 ;  /* 0x0000001600099202 */ /* 0x000fe20000000f00 */
[----:B------:R-:W-:Y:S01]  /*5f90*/  @!P1 FMUL.FTZ R5, R10, R5 ;  /* 0x000000050a059220 */ /* 0x000fe20000410000 */
[----:B------:R-:W-:Y:S01]  /*5fa0*/  @!P1 HADD2.F32 R8, -RZ, R15.H0_H0 ;  /* 0x2000000fff089230 */ /* 0x000fe20000004100 */
[----:B------:R-:W-:Y:S01]  /*5fb0*/  @!P1 IMAD.MOV.U32 R15, RZ, RZ, R51 ;  /* 0x000000ffff0f9224 */ /* 0x000fe200078e0033 */
[----:B------:R-:W-:Y:S01]  /*5fc0*/  @!P1 HADD2.F32 R10, -RZ, R24.H0_H0 ;  /* 0x20000018ff0a9230 */ /* 0x000fe20000004100 */
[----:B------:R-:W-:Y:S01]  /*5fd0*/  @!P1 FFMA.FTZ R5, R36, R37, R5 ;  /* 0x0000002524059223 */ /* 0x000fe20000010005 */
[--C-:B------:R-:W-:Y:S01]  /*5fe0*/  @!P1 HADD2.F32 R11, -RZ, R9.reuse.H1_H1 ;  /* 0x30000009ff0b9230 */ /* 0x100fe20000004100 */
[----:B------:R-:W-:Y:S01]  /*5ff0*/  @!P1 FFMA.FTZ R6, R38, R39, R6 ;  /* 0x0000002726069223 */ /* 0x000fe20000010006 */
[----:B------:R-:W-:Y:S01]  /*6000*/  @!P1 HADD2.F32 R14, -RZ, R9.H0_H0 ;  /* 0x20000009ff0e9230 */ /* 0x000fe20000004100 */
[----:B------:R-:W-:Y:S01]  /*6010*/  @!P1 FMUL.FTZ R9, R40, R8 ;  /* 0x0000000828099220 */ /* 0x000fe20000410000 */
[----:B------:R-:W-:Y:S01]  /*6020*/  @!P1 HADD2.F32 R44, -RZ, R15.H1_H1 ;  /* 0x3000000fff2c9230 */ /* 0x000fe20000004100 */
[-C--:B------:R-:W-:Y:S01]  /*6030*/  @!P1 FMUL.FTZ R24, R42, R10.reuse ;  /* 0x0000000a2a189220 */ /* 0x080fe20000410000 */
[----:B------:R-:W-:Y:S01]  /*6040*/  @!P1 F2FP.PACK_AB R5, R6, R5 ;  /* 0x000000050605923e */ /* 0x000fe200000000ff */
[C---:B------:R-:W-:Y:S02]  /*6050*/  @!P1 FFMA.FTZ R71, R14.reuse, R41, -R9 ;  /* 0x000000290e479223 */ /* 0x040fe40000010809 */
[C---:B------:R-:W-:Y:S01]  /*6060*/  @!P1 FMUL.FTZ R9, R11.reuse, R10 ;  /* 0x0000000a0b099220 */ /* 0x040fe20000410000 */
[----:B------:R-:W-:Y:S01]  /*6070*/  @!P1 HADD2.F32 R10, -RZ, R25.H0_H0 ;  /* 0x20000019ff0a9230 */ /* 0x000fe20000004100 */
[----:B------:R-:W-:Y:S01]  /*6080*/  @!P1 FFMA.FTZ R70, R11, R43, -R24 ;  /* 0x0000002b0b469223 */ /* 0x000fe20000010818 */
[----:B------:R-:W-:Y:S01]  /*6090*/  @!P1 MOV R11, R23 ;  /* 0x00000017000b9202 */ /* 0x000fe20000000f00 */
[----:B------:R-:W-:Y:S01]  /*60a0*/  @!P1 FMUL.FTZ R8, R14, R8 ;  /* 0x000000080e089220 */ /* 0x000fe20000410000 */
[----:B------:R-:W-:Y:S01]  /*60b0*/  @!P1 HADD2.F32 R14, -RZ, R26.H0_H0 ;  /* 0x2000001aff0e9230 */ /* 0x000fe20000004100 */
[----:B------:R-:W-:Y:S01]  /*60c0*/  @!P1 IMAD.MOV.U32 R49, RZ, RZ, R5 ;  /* 0x000000ffff319224 */ /* 0x000fe200078e0005 */
[----:B------:R-:W-:Y:S01]  /*60d0*/  @!P1 F2FP.PACK_AB R36, R70, R71 ;  /* 0x000000474624923e */ /* 0x000fe200000000ff */
[----:B------:R-:W-:Y:S01]  /*60e0*/  @!P1 FFMA.FTZ R8, R40, R41, R8 ;  /* 0x0000002928089223 */ /* 0x000fe20000010008 */
[----:B------:R-:W-:Y:S01]  /*60f0*/  @!P1 HADD2.F32 R25, -RZ, R15.H0_H0 ;  /* 0x2000000fff199230 */ /* 0x000fe20000004100 */
[----:B------:R-:W-:Y:S01]  /*6100*/  @!P1 FFMA.FTZ R9, R42, R43, R9 ;  /* 0x0000002b2a099223 */ /* 0x000fe20000010009 */
[--C-:B------:R-:W-:Y:S01]  /*6110*/  @!P1 HADD2.F32 R24, -RZ, R11.reuse.H0_H0 ;  /* 0x2000000bff189230 */ /* 0x100fe20000004100 */
[----:B------:R-:W-:Y:S01]  /*6120*/  @!P1 IMAD.MOV.U32 R22, RZ, RZ, R36 ;  /* 0x000000ffff169224 */ /* 0x000fe200078e0024 */
[----:B------:R-:W-:Y:S01]  /*6130*/  @!P1 HADD2.F32 R15, -RZ, R11.H1_H1 ;  /* 0x3000000bff0f9230 */ /* 0x000fe20000004100 */
[----:B------:R-:W-:Y:S01]  /*6140*/  @!P1 FMUL.FTZ R11, R25, R10 ;  /* 0x0000000a190b9220 */ /* 0x000fe20000410000 */
[----:B------:R-:W-:Y:S01]  /*6150*/  @!P1 HADD2.F32 R26, -RZ, R46.H0_H0 ;  /* 0x2000002eff1a9230 */ /* 0x000fe20000004100 */
[----:B------:R-:W-:Y:S02]  /*6160*/  @!P1 FMUL.FTZ R46, R44, R14 ;  /* 0x0000000e2c2e9220 */ /* 0x000fe40000410000 */
[C---:B------:R-:W-:Y:S02]  /*6170*/  @!P1 FMUL.FTZ R10, R24.reuse, R10 ;  /* 0x0000000a180a9220 */ /* 0x040fe40000410000 */
[----:B------:R-:W-:Y:S01]  /*6180*/  @!P1 FFMA.FTZ R47, R24, R26, -R11 ;  /* 0x0000001a182f9223 */ /* 0x000fe2000001080b */
[----:B------:R-:W-:Y:S01]  /*6190*/  @!P1 F2FP.PACK_AB R24, R74, R75 ;  /* 0x0000004b4a18923e */ /* 0x000fe200000000ff */
[C---:B------:R-:W-:Y:S02]  /*61a0*/  @!P1 FMUL.FTZ R11, R15.reuse, R14 ;  /* 0x0000000e0f0b9220 */ /* 0x040fe40000410000 */
[----:B------:R-:W-:Y:S01]  /*61b0*/  @!P1 FFMA.FTZ R14, R15, R45, -R46 ;  /* 0x0000002d0f0e9223 */ /* 0x000fe2000001082e */
[----:B------:R-:W-:Y:S01]  /*61c0*/  @!P1 F2FP.PACK_AB R15, R82, R83 ;  /* 0x00000053520f923e */ /* 0x000fe200000000ff */
[----:B------:R-:W-:Y:S01]  /*61d0*/  @!P1 FFMA.FTZ R10, R25, R26, R10 ;  /* 0x0000001a190a9223 */ /* 0x000fe2000001000a */
[----:B------:R-:W-:Y:S01]  /*61e0*/  @!P1 MOV R21, R24 ;  /* 0x0000001800159202 */ /* 0x000fe20000000f00 */
[----:B------:R-:W-:Y:S01]  /*61f0*/  @!P1 FFMA.FTZ R11, R44, R45, R11 ;  /* 0x0000002d2c0b9223 */ /* 0x000fe2000001000b */
[----:B------:R-:W-:Y:S01]  /*6200*/  @!P1 F2FP.PACK_AB R37, R14, R47 ;  /* 0x0000002f0e25923e */ /* 0x000fe200000000ff */
[----:B------:R-:W-:Y:S01]  /*6210*/  @!P1 IMAD.MOV.U32 R20, RZ, RZ, R15 ;  /* 0x000000ffff149224 */ /* 0x000fe200078e000f */
[----:B------:R-:W-:Y:S02]  /*6220*/  @!P1 F2FP.PACK_AB R14, R4, R3 ;  /* 0x00000003040e923e */ /* 0x000fe400000000ff */
[----:B------:R-:W-:Y:S02]  /*6230*/  @!P1 MOV R23, R37 ;  /* 0x0000002500179202 */ /* 0x000fe40000000f00 */
[----:B------:R-:W-:Y:S02]  /*6240*/  @!P1 F2FP.PACK_AB R4, R9, R8 ;  /* 0x000000080904923e */ /* 0x000fe400000000ff */
[----:B------:R-:W-:Y:S01]  /*6250*/  @!P1 F2FP.PACK_AB R3, R11, R10 ;  /* 0x0000000a0b03923e */ /* 0x000fe200000000ff */
[----:B------:R1:W-:Y:S01]  /*6260*/  ST.E.128 [R72.64], R20 ;  /* 0x0000001448007985 */ /* 0x0003e2000c101d08 */
[----:B------:R-:W-:Y:S02]  /*6270*/  @!P1 MOV R48, R14 ;  /* 0x0000000e00309202 */ /* 0x000fe40000000f00 */
[----:B------:R-:W-:Y:S02]  /*6280*/  @!P1 MOV R50, R4 ;  /* 0x0000000400329202 */ /* 0x000fe40000000f00 */
[----:B------:R-:W-:Y:S05]  /*6290*/  @!P1 MOV R51, R3 ;  /* 0x0000000300339202 */ /* 0x000fea0000000f00 */
[----:B------:R1:W-:Y:S02]  /*62a0*/  @!P0 ST.E.128 [R68.64], R48 ;  /* 0x0000003044008985 */ /* 0x0003e4000c101d08 */
.L_x_940:
[----:B-1----:R-:W-:Y:S05]  /*62b0*/  BSYNC B0 ;  /* 0x0000000000007941 */ /* 0x002fea0003800000 */
.L_x_939:
[----:B-----5:R1:W2:Y:S01]  /*62c0*/  SHFL.IDX PT, R37, R80, 0x1, 0x181f ;  /* 0x00381f0050257f89 */ /* 0x0202a200000e0000 */
[----:B------:R-:W-:Y:S01]  /*62d0*/  ISETP.GE.OR P0, PT, R158, R67, P5 ;  /* 0x000000439e00720c */ /* 0x000fe20002f06670 */
[----:B------:R-:W-:Y:S02]  /*62e0*/  BSSY B0, `(.L_x_941) ;  /* 0x000007f000007945 */ /* 0x000fe40003800000 */
[----:B------:R1:W3:Y:S10]  /*62f0*/  SHFL.IDX PT, R36, R81, 0x1, 0x181f ;  /* 0x00381f0051247f89 */ /* 0x0002f400000e0000 */
[----:B------:R-:W-:-:S05]  /*6300*/  @P0 BRA `(.L_x_942) ;  /* 0x000007c000000947 */ /* 0x000fca0003800000 */
[----:B------:R-:W-:Y:S01]  /*6310*/  SEL R3, R66, R65, !P2 ;  /* 0x0000004142037207 */ /* 0x000fe20005000000 */
[----:B------:R-:W-:Y:S01]  /*6320*/  LDS.128 R20, [R123+0x8100] ;  /* 0x008100007b147984 */ /* 0x000fe20000000c00 */
[C---:B------:R-:W-:Y:S01]  /*6330*/  IADD3 R6, R101.reuse, 0x20, RZ ;  /* 0x0000002065067810 */ /* 0x040fe20007ffe0ff */
[----:B------:R-:W-:Y:S01]  /*6340*/  @!P1 HADD2.F32 R15, -RZ, R60.H0_H0 ;  /* 0x2000003cff0f9230 */ /* 0x000fe20000004100 */
[----:B------:R-:W-:Y:S01]  /*6350*/  SHF.R.S32.HI R4, RZ, 0x1f, R3 ;  /* 0x0000001fff047819 */ /* 0x000fe20000011403 */
[----:B------:R-:W-:Y:S01]  /*6360*/  @!P1 HADD2.F32 R26, -RZ, R61.H1_H1 ;  /* 0x3000003dff1a9230 */ /* 0x000fe20000004100 */
        /* <DEDUP_REMOVED lines=14> */
[----:B---3--:R-:W-:Y:S02]  /*6450*/  LEA R48, P0, R86, R36, 0x1 ;  /* 0x0000002456307211 */ /* 0x008fe400078008ff */
[----:B------:R-:W-:Y:S02]  /*6460*/  LOP3.LUT R4, R4, R6, RZ, 0x3c, !PT ;  /* 0x0000000604047212 */ /* 0x000fe400078e3cff */
[----:B--2---:R-:W-:Y:S02]  /*6470*/  LEA.HI.X R49, R86, R37, R103, 0x1, P0 ;  /* 0x0000002556317211 */ /* 0x004fe400000f0c67 */
[----:B------:R-:W-:Y:S02]  /*6480*/  IADD3 R3, R3, R4, RZ ;  /* 0x0000000403037210 */ /* 0x000fe40007ffe0ff */
[----:B------:R-:W-:Y:S02]  /*6490*/  ISETP.GE.AND P0, PT, R5, c[0x0][0x1d4], PT ;  /* 0x0000750005007a0c */ /* 0x000fe40003f06270 */
[----:B------:R-:W-:Y:S01]  /*64a0*/  @!P1 SHF.R.U32.HI R25, RZ, 0x10, R55 ;  /* 0x00000010ff199819 */ /* 0x000fe20000011637 */
[----:B------:R-:W-:Y:S01]  /*64b0*/  IMAD.SHL.U32 R3, R3, 0x2, RZ ;  /* 0x0000000203037824 */ /* 0x000fe200078e00ff */
[----:B------:R-:W-:Y:S02]  /*64c0*/  @!P1 SHF.R.U64 R4, R16, 0x10, R17 ;  /* 0x0000001010049819 */ /* 0x000fe40000001211 */
[----:B------:R-:W-:Y:S01]  /*64d0*/  @!P1 SHF.R.U64 R44, R54, 0x10, R55 ;  /* 0x00000010362c9819 */ /* 0x000fe20000001237 */
[----:B------:R-:W-:Y:S01]  /*64e0*/  @!P1 HADD2.F32 R39, -RZ, R25.H0_H0 ;  /* 0x20000019ff279230 */ /* 0x000fe20000004100 */
[----:B------:R-:W2:Y:S01]  /*64f0*/  LDS.128 R40, [R3+0x8100] ;  /* 0x0081000003287984 */ /* 0x000ea20000000c00 */
[----:B------:R-:W-:Y:S01]  /*6500*/  @!P1 SHF.R.U32.HI R9, RZ, 0x10, R17 ;  /* 0x00000010ff099819 */ /* 0x000fe20000011611 */
[----:B------:R-:W-:Y:S01]  /*6510*/  @!P1 HADD2.F32 R4, -RZ, R4.H0_H0 ;  /* 0x20000004ff049230 */ /* 0x000fe20000004100 */
[----:B------:R-:W-:Y:S02]  /*6520*/  @!P1 SHF.R.U64 R17, R52, 0x10, R53 ;  /* 0x0000001034119819 */ /* 0x000fe40000001235 */
[----:B------:R-:W-:Y:S01]  /*6530*/  @!P0 IMAD.WIDE R54, R5, 0x2, R36 ;  /* 0x0000000205368825 */ /* 0x000fe200078e0224 */
[----:B------:R-:W-:Y:S01]  /*6540*/  @!P1 SHF.R.U64 R14, R18, 0x10, R19 ;  /* 0x00000010120e9819 */ /* 0x000fe20000001213 */
[----:B------:R-:W-:Y:S01]  /*6550*/  @!P1 HADD2.F32 R37, -RZ, R61.H0_H0 ;  /* 0x2000003dff259230 */ /* 0x000fe20000004100 */
[----:B------:R-:W-:Y:S01]  /*6560*/  @!P1 SHF.R.U32.HI R24, RZ, 0x10, R53 ;  /* 0x00000010ff189819 */ /* 0x000fe20000011635 */
[----:B------:R-:W-:Y:S01]  /*6570*/  @!P1 HADD2.F32 R17, -RZ, R17.H0_H0 ;  /* 0x20000011ff119230 */ /* 0x000fe20000004100 */
[----:B------:R-:W-:Y:S01]  /*6580*/  @!P1 SHF.R.U32.HI R11, RZ, 0x10, R19 ;  /* 0x00000010ff0b9819 */ /* 0x000fe20000011613 */
[----:B------:R-:W-:Y:S02]  /*6590*/  @!P1 HADD2.F32 R14, -RZ, R14.H0_H0 ;  /* 0x2000000eff0e9230 */ /* 0x000fe40000004100 */
[----:B------:R-:W-:Y:S02]  /*65a0*/  @!P1 HADD2.F32 R24, -RZ, R24.H0_H0 ;  /* 0x20000018ff189230 */ /* 0x000fe40000004100 */
[----:B------:R-:W-:Y:S02]  /*65b0*/  @!P1 HADD2.F32 R5, -RZ, R27.H0_H0 ;  /* 0x2000001bff059230 */ /* 0x000fe40000004100 */
[----:B------:R-:W-:Y:S01]  /*65c0*/  @!P1 HADD2.F32 R11, -RZ, R11.H0_H0 ;  /* 0x2000000bff0b9230 */ /* 0x000fe20000004100 */
[----:B--2---:R-:W-:Y:S01]  /*65d0*/  @!P1 IMAD.MOV.U32 R6, RZ, RZ, R40 ;  /* 0x000000ffff069224 */ /* 0x004fe200078e0028 */
[----:B------:R-:W-:Y:S04]  /*65e0*/  @!P1 MOV R3, R20 ;  /* 0x0000001400039202 */ /* 0x000fe80000000f00 */
[--C-:B------:R-:W-:Y:S02]  /*65f0*/  @!P1 HADD2.F32 R10, -RZ, R6.reuse.H0_H0 ;  /* 0x20000006ff0a9230 */ /* 0x100fe40000004100 */
[--C-:B------:R-:W-:Y:S02]  /*6600*/  @!P1 HADD2.F32 R8, -RZ, R3.reuse.H0_H0 ;  /* 0x20000003ff089230 */ /* 0x100fe40000004100 */
[----:B------:R-:W-:Y:S01]  /*6610*/  @!P1 HADD2.F32 R16, -RZ, R6.H1_H1 ;  /* 0x30000006ff109230 */ /* 0x000fe20000004100 */
[-C--:B------:R-:W-:Y:S01]  /*6620*/  @!P1 FMUL.FTZ R18, R10, R5.reuse ;  /* 0x000000050a129220 */ /* 0x080fe20000410000 */
[----:B------:R-:W-:Y:S01]  /*6630*/  @!P1 HADD2.F32 R6, -RZ, R3.H1_H1 ;  /* 0x30000003ff069230 */ /* 0x000fe20000004100 */
[----:B------:R-:W-:Y:S02]  /*6640*/  @!P1 FMUL.FTZ R3, R8, R5 ;  /* 0x0000000508039220 */ /* 0x000fe40000410000 */
[-C--:B------:R-:W-:Y:S02]  /*6650*/  @!P1 FMUL.FTZ R5, R16, R4.reuse ;  /* 0x0000000410059220 */ /* 0x080fe40000410000 */
        /* <DEDUP_REMOVED lines=13> */
[----:B------:R-:W-:Y:S01]  /*6730*/  @!P1 FMUL.FTZ R16, R19, R8 ;  /* 0x0000000813109220 */ /* 0x000fe20000410000 */
        /* <DEDUP_REMOVED lines=8> */
[C---:B------:R-:W-:Y:S02]  /*67c0*/  @!P1 FMUL.FTZ R6, R9.reuse, R8 ;  /* 0x0000000809069220 */ /* 0x040fe40000410000 */
        /* <DEDUP_REMOVED lines=12> */
[--C-:B------:R-:W-:Y:S01]  /*6890*/  @!P1 HADD2.F32 R25, -RZ, R15.reuse.H0_H0 ;  /* 0x2000000fff199230 */ /* 0x100fe20000004100 */
[----:B------:R-:W-:Y:S01]  /*68a0*/  @!P1 FFMA.FTZ R46, R8, R39, -R16 ;  /* 0x00000027082e9223 */ /* 0x000fe20000010810 */
[----:B------:R-:W-:Y:S01]  /*68b0*/  @!P1 HADD2.F32 R8, -RZ, R32.H1_H1 ;  /* 0x30000020ff089230 */ /* 0x000fe20000004100 */
[----:B------:R-:W-:Y:S01]  /*68c0*/  @!P1 FFMA.FTZ R6, R19, R24, R6 ;  /* 0x0000001813069223 */ /* 0x000fe20000010006 */
[----:B------:R-:W-:Y:S02]  /*68d0*/  @!P1 HADD2.F32 R27, -RZ, R15.H1_H1 ;  /* 0x3000000fff1b9230 */ /* 0x000fe40000004100 */
[--C-:B------:R-:W-:Y:S01]  /*68e0*/  @!P1 HADD2.F32 R16, -RZ, R9.reuse.H0_H0 ;  /* 0x20000009ff109230 */ /* 0x100fe20000004100 */
[----:B------:R-:W-:Y:S01]  /*68f0*/  @!P1 F2FP.PACK_AB R18, R46, R47 ;  /* 0x0000002f2e12923e */ /* 0x000fe200000000ff */
[----:B------:R-:W-:Y:S01]  /*6900*/  @!P1 HADD2.F32 R15, -RZ, R9.H1_H1 ;  /* 0x30000009ff0f9230 */ /* 0x000fe20000004100 */
[----:B------:R-:W-:Y:S01]  /*6910*/  @!P1 FMUL.FTZ R9, R25, R8 ;  /* 0x0000000819099220 */ /* 0x000fe20000410000 */
[----:B------:R-:W-:Y:S01]  /*6920*/  @!P1 HADD2.F32 R32, -RZ, R44.H0_H0 ;  /* 0x2000002cff209230 */ /* 0x000fe20000004100 */
[----:B------:R-:W-:Y:S01]  /*6930*/  @!P1 FMUL.FTZ R44, R27, R14 ;  /* 0x0000000e1b2c9220 */ /* 0x000fe20000410000 */
[----:B------:R-:W-:Y:S01]  /*6940*/  @!P1 F2FP.PACK_AB R5, R6, R5 ;  /* 0x000000050605923e */ /* 0x000fe200000000ff */
        /* <DEDUP_REMOVED lines=24> */
.L_x_942:
[----:B------:R-:W-:Y:S05]  /*6ad0*/  BSYNC B0 ;  /* 0x0000000000007941 */ /* 0x000fea0003800000 */
.L_x_941:
[----:B--2---:R2:W4:Y:S01]  /*6ae0*/  SHFL.IDX PT, R41, R80, 0x2, 0x181f ;  /* 0x00581f0050297f89 */ /* 0x00452200000e0000 */
[----:B------:R-:W-:Y:S03]  /*6af0*/  ISETP.GE.OR P0, PT, R157, R67, P5 ;  /* 0x000000439d00720c */ /* 0x000fe60002f06670 */
[----:B------:R2:W1:Y:S10]  /*6b00*/  SHFL.IDX PT, R40, R81, 0x2, 0x181f ;  /* 0x00581f0051287f89 */ /* 0x00047400000e0000 */
        /* <DEDUP_REMOVED lines=21> */
[----:B-1----:R-:W-:Y:S02]  /*6c60*/  LEA R48, P0, R86, R40, 0x1 ;  /* 0x0000002856307211 */ /* 0x002fe400078008ff */
[----:B------:R-:W-:Y:S01]  /*6c70*/  LOP3.LUT R4, R4, R5, RZ, 0x3c, !PT ;  /* 0x0000000504047212 */ /* 0x000fe200078e3cff */
[----:B------:R-:W-:Y:S01]  /*6c80*/  @!P1 HADD2.F32 R5, -RZ, R33.H0_H0 ;  /* 0x20000021ff059230 */ /* 0x000fe20000004100 */
[----:B----4-:R-:W-:Y:S02]  /*6c90*/  LEA.HI.X R49, R86, R41, R103, 0x1, P0 ;  /* 0x0000002956317211 */ /* 0x010fe400000f0c67 */
[----:B------:R-:W-:Y:S02]  /*6ca0*/  IADD3 R3, R3, R4, RZ ;  /* 0x0000000403037210 */ /* 0x000fe40007ffe0ff */
[--C-:B------:R-:W-:Y:S02]  /*6cb0*/  @!P1 SHF.R.U32.HI R9, RZ, 0x10, R29.reuse ;  /* 0x00000010ff099819 */ /* 0x100fe4000001161d */
[----:B------:R-:W-:Y:S01]  /*6cc0*/  @!P1 SHF.R.U64 R4, R28, 0x10, R29 ;  /* 0x000000101c049819 */ /* 0x000fe2000000121d */
[----:B------:R-:W-:Y:S01]  /*6cd0*/  IMAD.SHL.U32 R3, R3, 0x2, RZ ;  /* 0x0000000203037824 */ /* 0x000fe200078e00ff */
[--C-:B------:R-:W-:Y:S02]  /*6ce0*/  @!P1 SHF.R.U64 R17, R56, 0x10, R57.reuse ;  /* 0x0000001038119819 */ /* 0x100fe40000001239 */
[----:B------:R-:W-:Y:S01]  /*6cf0*/  @!P1 SHF.R.U32.HI R24, RZ, 0x10, R57 ;  /* 0x00000010ff189819 */ /* 0x000fe20000011639 */
[----:B------:R-:W-:Y:S01]  /*6d00*/  @!P1 HADD2.F32 R4, -RZ, R4.H0_H0 ;  /* 0x20000004ff049230 */ /* 0x000fe20000004100 */
[----:B---3--:R-:W1:Y:S01]  /*6d10*/  LDS.128 R36, [R3+0x8100] ;  /* 0x0081000003247984 */ /* 0x008e620000000c00 */
[----:B------:R-:W-:Y:S01]  /*6d20*/  @!P1 HADD2.F32 R17, -RZ, R17.H0_H0 ;  /* 0x20000011ff119230 */ /* 0x000fe20000004100 */
[----:B------:R-:W-:Y:S01]  /*6d30*/  @!P1 SHF.R.U64 R14, R30, 0x10, R31 ;  /* 0x000000101e0e9819 */ /* 0x000fe2000000121f */
[----:B------:R-:W-:Y:S01]  /*6d40*/  @!P1 HADD2.F32 R24, -RZ, R24.H0_H0 ;  /* 0x20000018ff189230 */ /* 0x000fe20000004100 */
[--C-:B------:R-:W-:Y:S01]  /*6d50*/  @!P1 SHF.R.U32.HI R25, RZ, 0x10, R59.reuse ;  /* 0x00000010ff199819 */ /* 0x100fe2000001163b */
[----:B------:R-:W-:Y:S01]  /*6d60*/  @!P1 HADD2.F32 R30, -RZ, R63.H0_H0 ;  /* 0x2000003fff1e9230 */ /* 0x000fe20000004100 */
[----:B------:R-:W-:Y:S01]  /*6d70*/  @!P1 SHF.R.U64 R28, R58, 0x10, R59 ;  /* 0x000000103a1c9819 */ /* 0x000fe2000000123b */
[----:B------:R-:W-:Y:S01]  /*6d80*/  @!P1 HADD2.F32 R14, -RZ, R14.H0_H0 ;  /* 0x2000000eff0e9230 */ /* 0x000fe20000004100 */
[----:B------:R-:W-:Y:S01]  /*6d90*/  @!P1 SHF.R.U32.HI R11, RZ, 0x10, R31 ;  /* 0x00000010ff0b9819 */ /* 0x000fe2000001161f */
[----:B------:R-:W-:Y:S01]  /*6da0*/  @!P1 HADD2.F32 R32, -RZ, R25.H0_H0 ;  /* 0x20000019ff209230 */ /* 0x000fe20000004100 */
[----:B------:R-:W-:Y:S01]  /*6db0*/  ISETP.GE.AND P0, PT, R42, c[0x0][0x1d4], PT ;  /* 0x000075002a007a0c */ /* 0x000fe20003f06270 */
        /* <DEDUP_REMOVED lines=19> */
[----:B------:R-:W-:Y:S01]  /*6ef0*/  @!P1 HADD2.F32 R5, -RZ, R33.H1_H1 ;  /* 0x30000021ff059230 */ /* 0x000fe20000004100 */
[----:B------:R-:W-:Y:S01]  /*6f00*/  @!P1 FFMA.FTZ R4, R16, R17, R4 ;  /* 0x0000001110049223 */ /* 0x000fe20000010004 */
[--C-:B------:R-:W-:Y:S02]  /*6f10*/  @!P1 HADD2.F32 R17, -RZ, R15.reuse.H0_H0 ;  /* 0x2000000fff119230 */ /* 0x100fe40000004100 */
[--C-:B------:R-:W-:Y:S02]  /*6f20*/  @!P1 HADD2.F32 R10, -RZ, R6.reuse.H0_H0 ;  /* 0x20000006ff0a9230 */ /* 0x100fe40000004100 */
[----:B------:R-:W-:Y:S01]  /*6f30*/  @!P1 HADD2.F32 R19, -RZ, R15.H1_H1 ;  /* 0x3000000fff139230 */ /* 0x000fe20000004100 */
[----:B------:R-:W-:Y:S01]  /*6f40*/  @!P1 MOV R15, R39 ;  /* 0x00000027000f9202 */ /* 0x000fe20000000f00 */
[----:B------:R-:W-:Y:S01]  /*6f50*/  @!P1 HADD2.F32 R9, -RZ, R6.H1_H1 ;  /* 0x30000006ff099230 */ /* 0x000fe20000004100 */
[-C--:B------:R-:W-:Y:S02]  /*6f60*/  @!P1 FMUL.FTZ R6, R17, R5.reuse ;  /* 0x0000000511069220 */ /* 0x080fe40000410000 */
[----:B------:R-:W-:Y:S01]  /*6f70*/  @!P1 FMUL.FTZ R16, R19, R8 ;  /* 0x0000000813109220 */ /* 0x000fe20000410000 */
[--C-:B------:R-:W-:Y:S01]  /*6f80*/  @!P1 HADD2.F32 R29, -RZ, R15.reuse.H0_H0 ;  /* 0x2000000fff1d9230 */ /* 0x100fe20000004100 */
[C---:B------:R-:W-:Y:S01]  /*6f90*/  @!P1 FFMA.FTZ R46, R10.reuse, R18, -R6 ;  /* 0x000000120a2e9223 */ /* 0x040fe20000010806 */
[----:B------:R-:W-:Y:S01]  /*6fa0*/  @!P1 HADD2.F32 R31, -RZ, R15.H1_H1 ;  /* 0x3000000fff1f9230 */ /* 0x000fe20000004100 */
[C---:B------:R-:W-:Y:S02]  /*6fb0*/  @!P1 FMUL.FTZ R6, R9.reuse, R8 ;  /* 0x0000000809069220 */ /* 0x040fe40000410000 */
[----:B------:R-:W-:Y:S02]  /*6fc0*/  @!P1 IMAD.MOV.U32 R8, RZ, RZ, R23 ;  /* 0x000000ffff089224 */ /* 0x000fe400078e0017 */
[----:B------:R-:W-:Y:S01]  /*6fd0*/  @!P1 FMUL.FTZ R5, R10, R5 ;  /* 0x000000050a059220 */ /* 0x000fe20000410000 */
[----:B------:R-:W-:Y:S01]  /*6fe0*/  @!P1 HADD2.F32 R10, -RZ, R34.H0_H0 ;  /* 0x20000022ff0a9230 */ /* 0x000fe20000004100 */
[----:B------:R-:W-:Y:S01]  /*6ff0*/  @!P1 FFMA.FTZ R45, R9, R24, -R16 ;  /* 0x00000018092d9223 */ /* 0x000fe20000010810 */
[--C-:B------:R-:W-:Y:S01]  /*7000*/  @!P1 HADD2.F32 R9, -RZ, R8.reuse.H0_H0 ;  /* 0x20000008ff099230 */ /* 0x100fe20000004100 */
[-C--:B------:R-:W-:Y:S01]  /*7010*/  @!P1 FMUL.FTZ R16, R31, R11.reuse ;  /* 0x0000000b1f109220 */ /* 0x080fe20000410000 */
[----:B------:R-:W-:Y:S01]  /*7020*/  @!P1 HADD2.F32 R8, -RZ, R8.H1_H1 ;  /* 0x30000008ff089230 */ /* 0x000fe20000004100 */
[-C--:B------:R-:W-:Y:S02]  /*7030*/  @!P1 FMUL.FTZ R15, R29, R10.reuse ;  /* 0x0000000a1d0f9220 */ /* 0x080fe40000410000 */
[C---:B------:R-:W-:Y:S02]  /*7040*/  @!P1 FMUL.FTZ R10, R9.reuse, R10 ;  /* 0x0000000a090a9220 */ /* 0x040fe40000410000 */
[----:B------:R-:W-:Y:S01]  /*7050*/  @!P1 FFMA.FTZ R44, R9, R30, -R15 ;  /* 0x0000001e092c9223 */ /* 0x000fe2000001080f */
[----:B------:R-:W-:Y:S01]  /*7060*/  @!P1 MOV R15, R38 ;  /* 0x00000026000f9202 */ /* 0x000fe20000000f00 */
[----:B------:R-:W-:Y:S02]  /*7070*/  @!P1 IMAD.MOV.U32 R9, RZ, RZ, R22 ;  /* 0x000000ffff099224 */ /* 0x000fe400078e0016 */
[C---:B------:R-:W-:Y:S02]  /*7080*/  @!P1 FMUL.FTZ R11, R8.reuse, R11 ;  /* 0x0000000b080b9220 */ /* 0x040fe40000410000 */
[----:B------:R-:W-:Y:S01]  /*7090*/  @!P1 FFMA.FTZ R43, R8, R32, -R16 ;  /* 0x00000020082b9223 */ /* 0x000fe20000010810 */
[----:B------:R-:W-:Y:S01]  /*70a0*/  @!P1 HADD2.F32 R8, -RZ, R34.H1_H1 ;  /* 0x30000022ff089230 */ /* 0x000fe20000004100 */
[----:B------:R-:W-:Y:S01]  /*70b0*/  @!P1 FFMA.FTZ R5, R17, R18, R5 ;  /* 0x0000001211059223 */ /* 0x000fe20000010005 */
[--C-:B------:R-:W-:Y:S01]  /*70c0*/  @!P1 HADD2.F32 R25, -RZ, R15.reuse.H0_H0 ;  /* 0x2000000fff199230 */ /* 0x100fe20000004100 */
[----:B------:R-:W-:Y:S01]  /*70d0*/  @!P1 FFMA.FTZ R6, R19, R24, R6 ;  /* 0x0000001813069223 */ /* 0x000fe20000010006 */
[----:B------:R-:W-:Y:S01]  /*70e0*/  @!P1 HADD2.F32 R27, -RZ, R15.H1_H1 ;  /* 0x3000000fff1b9230 */ /* 0x000fe20000004100 */
[----:B------:R-:W-:Y:S01]  /*70f0*/  @!P1 F2FP.PACK_AB R18, R45, R46 ;  /* 0x0000002e2d12923e */ /* 0x000fe200000000ff */
[--C-:B------:R-:W-:Y:S01]  /*7100*/  @!P1 HADD2.F32 R16, -RZ, R9.reuse.H0_H0 ;  /* 0x20000009ff109230 */ /* 0x100fe20000004100 */
[----:B------:R-:W-:Y:S01]  /*7110*/  @!P1 F2FP.PACK_AB R17, R47, R50 ;  /* 0x000000322f11923e */ /* 0x000fe200000000ff */
[----:B------:R-:W-:Y:S01]  /*7120*/  @!P1 HADD2.F32 R15, -RZ, R9.H1_H1 ;  /* 0x30000009ff0f9230 */ /* 0x000fe20000004100 */
[----:B------:R-:W-:Y:S01]  /*7130*/  @!P1 FMUL.FTZ R9, R25, R8 ;  /* 0x0000000819099220 */ /* 0x000fe20000410000 */
[----:B------:R-:W-:Y:S01]  /*7140*/  @!P1 F2FP.PACK_AB R5, R6, R5 ;  /* 0x000000050605923e */ /* 0x000fe200000000ff */
[----:B------:R-:W-:Y:S01]  /*7150*/  @!P1 FMUL.FTZ R33, R27, R14 ;  /* 0x0000000e1b219220 */ /* 0x000fe20000410000 */
[----:B------:R-:W-:Y:S01]  /*7160*/  @!P1 MOV R20, R17 ;  /* 0x0000001100149202 */ /* 0x000fe20000000f00 */
[C---:B------:R-:W-:Y:S02]  /*7170*/  @!P1 FFMA.FTZ R34, R16.reuse, R26, -R9 ;  /* 0x0000001a10229223 */ /* 0x040fe40000010809 */
[----:B------:R-:W-:Y:S02]  /*7180*/  @!P1 FFMA.FTZ R33, R15, R28, -R33 ;  /* 0x0000001c0f219223 */ /* 0x000fe40000010821 */
[----:B------:R-:W-:Y:S01]  /*7190*/  @!P1 FMUL.FTZ R8, R16, R8 ;  /* 0x0000000810089220 */ /* 0x000fe20000410000 */
[----:B------:R-:W-:Y:S01]  /*71a0*/  @!P1 F2FP.PACK_AB R16, R43, R44 ;  /* 0x0000002c2b10923e */ /* 0x000fe200000000ff */
[----:B------:R-:W-:Y:S01]  /*71b0*/  @!P1 FMUL.FTZ R9, R15, R14 ;  /* 0x0000000e0f099220 */ /* 0x000fe20000410000 */
[----:B------:R-:W-:Y:S01]  /*71c0*/  @!P1 F2FP.PACK_AB R15, R33, R34 ;  /* 0x00000022210f923e */ /* 0x000fe200000000ff */
[----:B------:R-:W-:Y:S01]  /*71d0*/  @!P1 IMAD.MOV.U32 R21, RZ, RZ, R18 ;  /* 0x000000ffff159224 */ /* 0x000fe200078e0012 */
[----:B------:R-:W-:Y:S01]  /*71e0*/  @!P1 F2FP.PACK_AB R14, R4, R3 ;  /* 0x00000003040e923e */ /* 0x000fe200000000ff */
[----:B------:R-:W-:Y:S01]  /*71f0*/  @!P1 IMAD.MOV.U32 R23, RZ, RZ, R16 ;  /* 0x000000ffff179224 */ /* 0x000fe200078e0010 */
[----:B------:R-:W-:Y:S01]  /*7200*/  @!P1 MOV R22, R15 ;  /* 0x0000000f00169202 */ /* 0x000fe20000000f00 */
[----:B------:R-:W-:Y:S01]  /*7210*/  @!P1 FFMA.FTZ R8, R25, R26, R8 ;  /* 0x0000001a19089223 */ /* 0x000fe20000010008 */
[----:B------:R-:W-:Y:S01]  /*7220*/  @!P1 MOV R36, R14 ;  /* 0x0000000e00249202 */ /* 0x000fe20000000f00 */
[----:B------:R-:W-:Y:S02]  /*7230*/  @!P1 FFMA.FTZ R9, R27, R28, R9 ;  /* 0x0000001c1b099223 */ /* 0x000fe40000010009 */
[----:B------:R1:W-:Y:S01]  /*7240*/  ST.E.128 [R48.64], R20 ;  /* 0x0000001430007985 */ /* 0x0003e2000c101d08 */
        /* <DEDUP_REMOVED lines=12> */
.L_x_920:
        /* <DEDUP_REMOVED lines=19> */
.L_x_944:
[----:B-12---:R-:W-:Y:S05]  /*7440*/  BSYNC B0 ;  /* 0x0000000000007941 */ /* 0x006fea0003800000 */
.L_x_943:
        /* <DEDUP_REMOVED lines=15> */
.L_x_946:
[----:B------:R-:W-:Y:S05]  /*7540*/  BSYNC B0 ;  /* 0x0000000000007941 */ /* 0x000fea0003800000 */
.L_x_945:
[----:B--2---:R2:W4:Y:S01]  /*7550*/  SHFL.IDX PT, R5, R80, 0x2, 0x181f ;  /* 0x00581f0050057f89 */ /* 0x00452200000e0000 */
[----:B------:R-:W-:Y:S03]  /*7560*/  ISETP.GE.AND P0, PT, R3, 0x41, PT ;  /* 0x000000410300780c */ /* 0x000fe60003f06270 */
        /* <DEDUP_REMOVED lines=12> */
.L_x_936:
[----:B------:R-:W-:Y:S05]  /*7630*/  BSYNC B2 ;  /* 0x0000000000027941 */ /* 0x000fea0003800000 */
.L_x_919:
[----:B-1----:R-:W-:Y:S01]  /*7640*/  IMAD R17, R35, -0x60, RZ ;  /* 0xffffffa023117824 */ /* 0x002fe200078e02ff */
[----:B------:R-:W-:Y:S01]  /*7650*/  ISETP.NE.AND P6, PT, R129, RZ, PT ;  /* 0x000000ff8100720c */ /* 0x000fe20003fc5270 */
[----:B---3--:R-:W-:Y:S01]  /*7660*/  IMAD.WIDE R8, R35, 0x60, R108 ;  /* 0x0000006023087825 */ /* 0x008fe200078e026c */
[----:B------:R-:W-:Y:S03]  /*7670*/  BSSY B0, `(.L_x_947) ;  /* 0x000004a000007945 */ /* 0x000fe60003800000 */
[----:B------:R-:W-:Y:S02]  /*7680*/  IMAD.IADD R3, R120, 0x1, R17 ;  /* 0x0000000178037824 */ /* 0x000fe400078e0211 */
[----:B------:R-:W-:Y:S02]  /*7690*/  IMAD R4, R87, c[0x0][0x208], RZ ;  /* 0x0000820057047a24 */ /* 0x000fe400078e02ff */
[----:B------:R-:W-:Y:S01]  /*76a0*/  IMAD R10, R98, c[0x0][0x218], RZ ;  /* 0x00008600620a7a24 */ /* 0x000fe200078e02ff */
[----:B------:R-:W-:Y:S01]  /*76b0*/  ISETP.GE.AND P1, PT, R3, 0x21, PT ;  /* 0x000000210300780c */ /* 0x000fe20003f26270 */
[C---:B------:R-:W-:Y:S02]  /*76c0*/  IMAD R6, R85.reuse, c[0x0][0x20c], R4 ;  /* 0x0000830055067a24 */ /* 0x040fe400078e0204 */
[----:B----4-:R-:W-:Y:S04]  /*76d0*/  IMAD.WIDE.U32 R4, R85, c[0x0][0x208], RZ ;  /* 0x0000820055047a25 */ /* 0x010fe800078e00ff */
[----:B------:R-:W-:Y:S01]  /*76e0*/  IMAD R10, R84, c[0x0][0x21c], R10 ;  /* 0x00008700540a7a24 */ /* 0x000fe200078e020a */
[----:B------:R-:W-:Y:S05]  /*76f0*/  IADD3 R5, R5, R6, RZ ;  /* 0x0000000605057210 */ /* 0x000fea0007ffe0ff */
[----:B------:R-:W-:Y:S01]  /*7700*/  @P1 IADD3 R11, P0, R8, 0x20, RZ ;  /* 0x00000020080b1810 */ /* 0x000fe20007f1e0ff */
[----:B------:R-:W-:Y:S03]  /*7710*/  IMAD.WIDE.U32 R4, R84, c[0x0][0x218], R4 ;  /* 0x0000860054047a25 */ /* 0x000fe600078e0004 */
[----:B------:R-:W-:Y:S02]  /*7720*/  @P1 IADD3.X R18, RZ, R9, RZ, P0, !PT ;  /* 0x00000009ff121210 */ /* 0x000fe400007fe4ff */
[C---:B------:R-:W-:Y:S11]  /*7730*/  ISETP.GE.AND P0, PT, R3.reuse, 0x41, PT ;  /* 0x000000410300780c */ /* 0x040ff60003f06270 */
[----:B------:R-:W-:Y:S02]  /*7740*/  @!UPT UIADD3 URZ, URZ, URZ, URZ ;  /* 0x0000003f3f3ff290 */ /* 0x000fe4000fffe03f */
[----:B------:R-:W-:Y:S05]  /*7750*/  @P0 IADD3 R16, P3, R8, 0x40, RZ ;  /* 0x0000004008100810 */ /* 0x000fea0007f7e0ff */
[----:B------:R-:W-:Y:S01]  /*7760*/  @P0 IMAD.X R19, RZ, RZ, R9, P3 ;  /* 0x000000ffff130224 */ /* 0x000fe200018e0609 */
[----:B------:R-:W-:Y:S04]  /*7770*/  IADD3 R6, P3, R116, R4, RZ ;  /* 0x0000000474067210 */ /* 0x000fe80007f7e0ff */
[----:B------:R-:W-:Y:S02]  /*7780*/  IADD3.X R10, R126, R5, R10, P3, !PT ;  /* 0x000000057e0a7210 */ /* 0x000fe40001ffe40a */
[----:B------:R-:W-:Y:S11]  /*7790*/  ISETP.GE.AND P3, PT, R3, 0x1, PT ;  /* 0x000000010300780c */ /* 0x000ff60003f66270 */
[----:B------:R-:W-:Y:S02]  /*77a0*/  @!UPT UIADD3 URZ, URZ, URZ, URZ ;  /* 0x0000003f3f3ff290 */ /* 0x000fe4000fffe03f */
[----:B------:R-:W-:Y:S01]  /*77b0*/  @P3 MOV R5, R99 ;  /* 0x0000006300053202 */ /* 0x000fe20000000f00 */
        /* <DEDUP_REMOVED lines=9> */
[----:B------:R-:W-:Y:S02]  /*7850*/  @P1 MOV R4, R88 ;  /* 0x0000005800041202 */ /* 0x000fe40000000f00 */
[C---:B------:R-:W-:Y:S01]  /*7860*/  LEA R20, P4, R6.reuse, c[0x0][0x1f8], 0x1 ;  /* 0x00007e0006147a11 */ /* 0x040fe200078808ff */
[C---:B------:R-:W-:Y:S02]  /*7870*/  @P1 IMAD R3, R11.reuse, c[0x0][0x25c], R3 ;  /* 0x000097000b031a24 */ /* 0x040fe400078e0203 */
[----:B------:R-:W-:Y:S01]  /*7880*/  @P1 IMAD.WIDE.U32 R4, R11, c[0x0][0x258], R4 ;  /* 0x000096000b041a25 */ /* 0x000fe200078e0004 */
[----:B------:R-:W-:Y:S04]  /*7890*/  LEA.HI.X R6, R6, c[0x0][0x1fc], R10, 0x1, P4 ;  /* 0x00007f0006067a11 */ /* 0x000fe800020f0c0a */
[C---:B------:R-:W-:Y:S02]  /*78a0*/  @P1 LEA R10, P4, R4.reuse, c[0x0][0x250], 0x1 ;  /* 0x00009400040a1a11 */ /* 0x040fe400078808ff */
[----:B------:R-:W-:Y:S02]  /*78b0*/  @P1 IADD3 R3, R5, R3, RZ ;  /* 0x0000000305031210 */ /* 0x000fe40007ffe0ff */
[----:B------:R-:W-:Y:S02]  /*78c0*/  @P0 MOV R5, R99 ;  /* 0x0000006300050202 */ /* 0x000fe40000000f00 */
[----:B------:R-:W-:Y:S01]  /*78d0*/  @P1 LEA.HI.X R11, R4, c[0x0][0x254], R3, 0x1, P4 ;  /* 0x00009500040b1a11 */ /* 0x000fe200020f0c03 */
[----:B------:R-:W-:Y:S02]  /*78e0*/  @P0 IMAD.MOV.U32 R4, RZ, RZ, R88 ;  /* 0x000000ffff040224 */ /* 0x000fe400078e0058 */
[----:B------:R-:W-:Y:S02]  /*78f0*/  @P0 IMAD R3, R19, c[0x0][0x258], RZ ;  /* 0x0000960013030a24 */ /* 0x000fe400078e02ff */
[C---:B------:R-:W-:Y:S04]  /*7900*/  @P0 IMAD.WIDE.U32 R4, R16.reuse, c[0x0][0x258], R4 ;  /* 0x0000960010040a25 */ /* 0x040fe800078e0004 */
[----:B------:R-:W-:Y:S01]  /*7910*/  @P0 IMAD R3, R16, c[0x0][0x25c], R3 ;  /* 0x0000970010030a24 */ /* 0x000fe200078e0203 */
[C---:B------:R-:W-:Y:S03]  /*7920*/  @P0 LEA R8, P4, R4.reuse, c[0x0][0x250], 0x1 ;  /* 0x0000940004080a11 */ /* 0x040fe600078808ff */
[----:B------:R-:W-:Y:S02]  /*7930*/  @P0 IMAD.IADD R3, R5, 0x1, R3 ;  /* 0x0000000105030824 */ /* 0x000fe400078e0203 */
[----:B------:R1:W3:Y:S03]  /*7940*/  SHFL.IDX PT, R5, R6, RZ, 0x181f ;  /* 0x00181fff06057589 */ /* 0x0002e600000e0000 */
[----:B------:R-:W-:Y:S02]  /*7950*/  @P0 LEA.HI.X R9, R4, c[0x0][0x254], R3, 0x1, P4 ;  /* 0x0000950004090a11 */ /* 0x000fe400020f0c03 */
[----:B------:R1:W4:Y:S01]  /*7960*/  SHFL.IDX PT, R4, R20, RZ, 0x181f ;  /* 0x00181fff14047589 */ /* 0x00032200000e0000 */
[----:B------:R-:W-:Y:S02]  /*7970*/  ISETP.NE.AND P4, PT, R130, RZ, PT ;  /* 0x000000ff8200720c */ /* 0x000fe40003f85270 */
[----:B------:R-:W-:Y:S04]  /*7980*/  IADD3 R3, R17, R2, RZ ;  /* 0x0000000211037210 */ /* 0x000fe80007ffe0ff */
[----:B------:R-:W-:Y:S05]  /*7990*/  IMNMX R3, R3, 0x60, PT ;  /* 0x0000006003037817 */ /* 0x000fea0003800200 */
[----:B------:R-:W-:Y:S02]  /*79a0*/  IMAD.IADD R3, R3, 0x1, -R101 ;  /* 0x0000000103037824 */ /* 0x000fe400078e0a65 */
[----:B------:R-:W-:Y:S01]  /*79b0*/  @!PT LDS RZ, [RZ] ;  /* 0x00000000fffff984 */ /* 0x000fe20000000800 */
[----:B------:R1:W-:Y:S05]  /*79c0*/  @P3 LDGSTS.E.BYPASS.LTC128B.128 [R210+0x100], [R14.64], !P4 ;  /* 0x001000000ed23fae */ /* 0x0003ea000e101d48 */
[----:B------:R1:W-:Y:S05]  /*79d0*/  @P3 LDGSTS.E.BYPASS.LTC128B.128 [R210+0x3100], [R14.64+0x80], !P6 ;  /* 0x031000800ed23fae */ /* 0x0003ea000f101d48 */
[----:B------:R1:W-:Y:S05]  /*79e0*/  @P1 LDGSTS.E.BYPASS.LTC128B.128 [R241+0x1100], [R10.64], !P4 ;  /* 0x011000000af11fae */ /* 0x0003ea000e101d48 */
[----:B------:R1:W-:Y:S05]  /*79f0*/  @P1 LDGSTS.E.BYPASS.LTC128B.128 [R241+0x4100], [R10.64+0x80], !P6 ;  /* 0x041000800af11fae */ /* 0x0003ea000f101d48 */
[----:B------:R1:W-:Y:S05]  /*7a00*/  @P0 LDGSTS.E.BYPASS.LTC128B.128 [R241+0x2100], [R8.64], !P4 ;  /* 0x0210000008f10fae */ /* 0x0003ea000e101d48 */
[----:B------:R1:W-:Y:S01]  /*7a10*/  @P0 LDGSTS.E.BYPASS.LTC128B.128 [R241+0x5100], [R8.64+0x80], !P6 ;  /* 0x0510008008f10fae */ /* 0x0003e2000f101d48 */
[----:B------:R-:W-:Y:S04]  /*7a20*/  ISETP.GE.AND P0, PT, R3, 0x1, PT ;  /* 0x000000010300780c */ /* 0x000fe80003f06270 */
[----:B------:R-:W0:Y:S01]  /*7a30*/  LDGDEPBAR ;  /* 0x00000000000079af */ /* 0x000e220000000000 */
[----:B------:R-:W-:Y:S04]  /*7a40*/  DEPBAR.LE SB0, 0x0 ;  /* 0x000080000000791a */ /* 0x000fe80000000000 */
[----:B------:R-:W-:Y:S06]  /*7a50*/  BAR.SYNC.DEFER_BLOCKING 0x0 ;  /* 0x0000000000007b1d */ /* 0x000fec0000010000 */
[----:B------:R-:W-:-:S05]  /*7a60*/  @!P0 BRA `(.L_x_948) ;  /* 0x000000a000008947 */ /* 0x000fca0003800000 */
[----:B-1-34-:R-:W1:Y:S01]  /*7a70*/  @!P5 LDS.128 R16, [R210+0x100] ;  /* 0x00010000d210d984 */ /* 0x01ae620000000c00 */
[CC--:B------:R-:W-:Y:S04]  /*7a80*/  @!P5 LEA R8, P0, R76.reuse, R4.reuse, 0x1 ;  /* 0x000000044c08d211 */ /* 0x0c0fe800078008ff */
        /* <DEDUP_REMOVED lines=8> */
.L_x_948:
[----:B-1-34-:R-:W-:Y:S05]  /*7b10*/  BSYNC B0 ;  /* 0x0000000000007941 */ /* 0x01afea0003800000 */
.L_x_947:
[----:B------:R1:W3:Y:S01]  /*7b20*/  SHFL.IDX PT, R5, R6, 0x1, 0x181f ;  /* 0x00381f0006057f89 */ /* 0x0002e200000e0000 */
[----:B------:R-:W-:Y:S01]  /*7b30*/  ISETP.GE.AND P0, PT, R3, 0x21, PT ;  /* 0x000000210300780c */ /* 0x000fe20003f06270 */
[----:B------:R-:W-:Y:S02]  /*7b40*/  BSSY B0, `(.L_x_949) ;  /* 0x000000d000007945 */ /* 0x000fe40003800000 */
[----:B------:R1:W4:Y:S10]  /*7b50*/  SHFL.IDX PT, R4, R20, 0x1, 0x181f ;  /* 0x00381f0014047f89 */ /* 0x00033400000e0000 */
[----:B------:R-:W-:-:S05]  /*7b60*/  @!P0 BRA `(.L_x_950) ;  /* 0x000000a000008947 */ /* 0x000fca0003800000 */
[----:B------:R-:W5:Y:S01]  /*7b70*/  @!P5 LDS.128 R16, [R210+0x1100] ;  /* 0x00110000d210d984 */ /* 0x000f620000000c00 */
[CC--:B----4-:R-:W-:Y:S04]  /*7b80*/  @!P5 LEA R8, P0, R76.reuse, R4.reuse, 0x1 ;  /* 0x000000044c08d211 */ /* 0x0d0fe800078008ff */
[-C--:B---3--:R-:W-:Y:S02]  /*7b90*/  @!P5 LEA.HI.X R9, R76, R5.reuse, R77, 0x1, P0 ;  /* 0x000000054c09d211 */ /* 0x088fe400000f0c4d */
[C---:B------:R-:W-:Y:S11]  /*7ba0*/  ISETP.GE.AND P0, PT, R211.reuse, c[0x0][0x1d4], PT ;  /* 0x00007500d3007a0c */ /* 0x040ff60003f06270 */
[----:B------:R-:W-:Y:S02]  /*7bb0*/  @!UPT UIADD3 URZ, URZ, URZ, URZ ;  /* 0x0000003f3f3ff290 */ /* 0x000fe4000fffe03f */
[C---:B------:R-:W-:Y:S04]  /*7bc0*/  @!P0 LEA R4, P1, R211.reuse, R4, 0x1 ;  /* 0x00000004d3048211 */ /* 0x040fe800078208ff */
[----:B------:R-:W-:Y:S01]  /*7bd0*/  @!P0 LEA.HI.X R5, R211, R5, R238, 0x1, P1 ;  /* 0x00000005d3058211 */ /* 0x000fe200008f0cee */
[----:B-----5:R-:W-:Y:S04]  /*7be0*/  @!P5 ST.E.128 [R8.64], R16 ;  /* 0x000000100800d985 */ /* 0x020fe8000c101d08 */
[----:B------:R-:W3:Y:S04]  /*7bf0*/  @!P0 LDS.128 R8, [R210+0x4100] ;  /* 0x00410000d2088984 */ /* 0x000ee80000000c00 */
[----:B---3--:R3:W-:Y:S02]  /*7c00*/  @!P0 ST.E.128 [R4.64], R8 ;  /* 0x0000000804008985 */ /* 0x0087e4000c101d08 */
.L_x_950:
[----:B------:R-:W-:Y:S05]  /*7c10*/  BSYNC B0 ;  /* 0x0000000000007941 */ /* 0x000fea0003800000 */
.L_x_949:
[----:B---3--:R3:W1:Y:S01]  /*7c20*/  SHFL.IDX PT, R5, R6, 0x2, 0x181f ;  /* 0x00581f0006057f89 */ /* 0x00866200000e0000 */
[----:B------:R-:W-:Y:S01]  /*7c30*/  ISETP.GE.AND P0, PT, R3, 0x41, PT ;  /* 0x000000410300780c */ /* 0x000fe20003f06270 */
[----:B------:R-:W-:Y:S02]  /*7c40*/  BSSY B0, `(.L_x_951) ;  /* 0x000000d000007945 */ /* 0x000fe40003800000 */
[----:B----4-:R3:W4:Y:S10]  /*7c50*/  SHFL.IDX PT, R4, R20, 0x2, 0x181f ;  /* 0x00581f0014047f89 */ /* 0x01073400000e0000 */
[----:B------:R-:W-:-:S05]  /*7c60*/  @!P0 BRA `(.L_x_952) ;  /* 0x000000a000008947 */ /* 0x000fca0003800000 */
[----:B------:R-:W5:Y:S01]  /*7c70*/  @!P5 LDS.128 R16, [R210+0x2100] ;  /* 0x00210000d210d984 */ /* 0x000f620000000c00 */
[CC--:B----4-:R-:W-:Y:S04]  /*7c80*/  @!P5 LEA R8, P0, R76.reuse, R4.reuse, 0x1 ;  /* 0x000000044c08d211 */ /* 0x0d0fe800078008ff */
[-C--:B-1----:R-:W-:Y:S02]  /*7c90*/  @!P5 LEA.HI.X R9, R76, R5.reuse, R77, 0x1, P0 ;  /* 0x000000054c09d211 */ /* 0x082fe400000f0c4d */
[C---:B------:R-:W-:Y:S11]  /*7ca0*/  ISETP.GE.AND P0, PT, R211.reuse, c[0x0][0x1d4], PT ;  /* 0x00007500d3007a0c */ /* 0x040ff60003f06270 */
[----:B------:R-:W-:Y:S02]  /*7cb0*/  @!UPT UIADD3 URZ, URZ, URZ, URZ ;  /* 0x0000003f3f3ff290 */ /* 0x000fe4000fffe03f */
[C---:B------:R-:W-:Y:S04]  /*7cc0*/  @!P0 LEA R4, P1, R211.reuse, R4, 0x1 ;  /* 0x00000004d3048211 */ /* 0x040fe800078208ff */
[----:B------:R-:W-:Y:S01]  /*7cd0*/  @!P0 LEA.HI.X R5, R211, R5, R238, 0x1, P1 ;  /* 0x00000005d3058211 */ /* 0x000fe200008f0cee */
[----:B-----5:R-:W-:Y:S04]  /*7ce0*/  @!P5 ST.E.128 [R8.64], R16 ;  /* 0x000000100800d985 */ /* 0x020fe8000c101d08 */
[----:B------:R-:W1:Y:S04]  /*7cf0*/  @!P0 LDS.128 R8, [R210+0x5100] ;  /* 0x00510000d2088984 */ /* 0x000e680000000c00 */
[----:B-1----:R1:W-:Y:S02]  /*7d00*/  @!P0 ST.E.128 [R4.64], R8 ;  /* 0x0000000804008985 */ /* 0x0023e4000c101d08 */
.L_x_952:
[----:B------:R-:W-:Y:S05]  /*7d10*/  BSYNC B0 ;  /* 0x0000000000007941 */ /* 0x000fea0003800000 */
.L_x_951:
[C---:B------:R-:W-:Y:S02]  /*7d20*/  ISETP.GT.AND P0, PT, R35.reuse, R121, PT ;  /* 0x000000792300720c */ /* 0x040fe40003f04270 */
[----:B------:R-:W-:Y:S11]  /*7d30*/  IADD3 R35, R35, -0x1, RZ ;  /* 0xffffffff23237810 */ /* 0x000ff60007ffe0ff */
[----:B-1-3--:R-:W-:Y:S01]  /*7d40*/  @P0 SHF.R.S32.HI R6, RZ, 0x1f, R35 ;  /* 0x0000001fff060819 */ /* 0x00afe20000011423 */
[----:B----4-:R-:W-:Y:S02]  /*7d50*/  @P0 IMAD.MOV.U32 R4, RZ, RZ, R112 ;  /* 0x000000ffff040224 */ /* 0x010fe400078e0070 */
[----:B------:R-:W-:Y:S02]  /*7d60*/  @P0 IMAD.MOV.U32 R5, RZ, RZ, R111 ;  /* 0x000000ffff050224 */ /* 0x000fe400078e006f */
[----:B------:R-:W-:Y:S02]  /*7d70*/  @P0 IMAD R3, R145, R35, RZ ;  /* 0x0000002391030224 */ /* 0x000fe400078e02ff */
[-C--:B------:R-:W-:Y:S04]  /*7d80*/  @P0 IMAD.WIDE.U32 R4, R35, R134.reuse, R4 ;  /* 0x0000008623040225 */ /* 0x080fe800078e0004 */
[----:B------:R-:W-:Y:S01]  /*7d90*/  @P0 IMAD R3, R6, R134, R3 ;  /* 0x0000008606030224 */ /* 0x000fe200078e0203 */
[C---:B------:R-:W-:Y:S02]  /*7da0*/  @P0 LEA R8, P1, R4.reuse, c[0x0][0x220], 0x1 ;  /* 0x0000880004080a11 */ /* 0x040fe400078208ff */
[----:B------:R-:W-:Y:S01]  /*7db0*/  @P0 SHF.L.U64.HI R6, R151, 0x1, R148 ;  /* 0x0000000197060819 */ /* 0x000fe20000010294 */
[----:B------:R-:W-:Y:S05]  /*7dc0*/  @P0 IMAD.IADD R3, R5, 0x1, R3 ;  /* 0x0000000105030824 */ /* 0x000fea00078e0203 */
[----:B------:R-:W-:Y:S02]  /*7dd0*/  @P0 LEA.HI.X R9, R4, c[0x0][0x224], R3, 0x1, P1 ;  /* 0x0000890004090a11 */ /* 0x000fe400008f0c03 */
[----:B------:R-:W-:Y:S03]  /*7de0*/  @P0 SHF.L.U32 R3, R151, 0x1, RZ ;  /* 0x0000000197030819 */ /* 0x000fe600000006ff */
[----:B------:R-:W-:Y:S01]  /*7df0*/  @!PT LDS RZ, [RZ] ;  /* 0x00000000fffff984 */ /* 0x000fe20000000800 */
[----:B------:R-:W-:Y:S01]  /*7e00*/  @!PT LDS RZ, [RZ] ;  /* 0x00000000fffff984 */ /* 0x000fe20000000800 */
[----:B------:R-:W-:Y:S01]  /*7e10*/  @!PT LDS RZ, [RZ] ;  /* 0x00000000fffff984 */ /* 0x000fe20000000800 */
[----:B------:R1:W-:Y:S01]  /*7e20*/  @P0 LDGSTS.E.BYPASS.LTC128B.128 [R210+0x8100], [R8.64], !P4 ;  /* 0x0810000008d20fae */ /* 0x0003e2000e101d48 */
[----:B------:R-:W-:Y:S03]  /*7e30*/  @P0 IADD3 R4, P1, R3, R8, RZ ;  /* 0x0000000803040210 */ /* 0x000fe60007f3e0ff */
[----:B------:R1:W-:Y:S02]  /*7e40*/  @P0 LDGSTS.E.BYPASS.LTC128B.128 [R210+0xb100], [R8.64+0x80], !P6 ;  /* 0x0b10008008d20fae */ /* 0x0003e4000f101d48 */
[----:B------:R-:W-:Y:S01]  /*7e50*/  @P0 IMAD.X R5, R6, 0x1, R9, P1 ;  /* 0x0000000106050824 */ /* 0x000fe200008e0609 */
[----:B------:R-:W-:Y:S04]  /*7e60*/  @P0 IADD3 R10, P1, R4, R3, RZ ;  /* 0x00000003040a0210 */ /* 0x000fe80007f3e0ff */
[----:B------:R1:W-:Y:S01]  /*7e70*/  @P0 LDGSTS.E.BYPASS.LTC128B.128 [R210+0x9100], [R4.64], !P4 ;  /* 0x0910000004d20fae */ /* 0x0003e2000e101d48 */
[----:B------:R-:W-:Y:S03]  /*7e80*/  @P0 IADD3.X R11, R5, R6, RZ, P1, !PT ;  /* 0x00000006050b0210 */ /* 0x000fe60000ffe4ff */
[----:B------:R1:W-:Y:S04]  /*7e90*/  @P0 LDGSTS.E.BYPASS.LTC128B.128 [R210+0xc100], [R4.64+0x80], !P6 ;  /* 0x0c10008004d20fae */ /* 0x0003e8000f101d48 */
[----:B------:R1:W-:Y:S04]  /*7ea0*/  @P0 LDGSTS.E.BYPASS.LTC128B.128 [R210+0xa100], [R10.64], !P4 ;  /* 0x0a1000000ad20fae */ /* 0x0003e8000e101d48 */
[----:B------:R1:W-:Y:S04]  /*7eb0*/  @P0 LDGSTS.E.BYPASS.LTC128B.128 [R210+0xd100], [R10.64+0x80], !P6 ;  /* 0x0d1000800ad20fae */ /* 0x0003e8000f101d48 */
[----:B------:R-:W0:Y:S01]  /*7ec0*/  LDGDEPBAR ;  /* 0x00000000000079af */ /* 0x000e220000000000 */
[----:B------:R-:W-:-:S05]  /*7ed0*/  @P0 BRA `(.L_x_953) ;  /* 0xffffb5c000000947 */ /* 0x000fca000383ffff */
[----:B------:R-:W-:Y:S01]  /*7ee0*/  WARPSYNC 0xffffffff ;  /* 0xffffffff00007948 */ /* 0x000fe20003800000 */
[----:B------:R-:W-:Y:S06]  /*7ef0*/  BAR.SYNC.DEFER_BLOCKING 0x0 ;  /* 0x0000000000007b1d */ /* 0x000fec0000010000 */
.L_x_918:
[----:B------:R-:W3:Y:S01]  /*7f00*/  LDL R71, [R1+0xc] ;  /* 0x00000c0001477983 */ /* 0x000ee20000100800 */
[----:B------:R-:W-:-:S05]  /*7f10*/  IMAD.MOV.U32 R74, RZ, RZ, c[0x0][0x2c4] ;  /* 0x0000b100ff4a7624 */ /* 0x000fca00078e00ff */
[----:B------:R-:W-:Y:S01]  /*7f20*/  ISETP.NE.AND P3, PT, R74, 0x1, PT ;  /* 0x000000014a00780c */ /* 0x000fe20003f65270 */
[----:B-1----:R-:W-:-:S05]  /*7f30*/  IMAD.MOV.U32 R5, RZ, RZ, c[0x0][0x32c] ;  /* 0x0000cb00ff057624 */ /* 0x002fca00078e00ff */
[----:B------:R-:W-:Y:S02]  /*7f40*/  ISETP.GE.AND P1, PT, R5, 0x1, PT ;  /* 0x000000010500780c */ /* 0x000fe40003f26270 */
[----:B------:R-:W-:Y:S02]  /*7f50*/  IADD3 R3, R244, 0x1, -R243 ;  /* 0x00000001f4037810 */ /* 0x000fe40007ffe8f3 */
[----:B---3--:R-:W-:-:S05]  /*7f60*/  IADD3 R2, R71, 0x7f, RZ ;  /* 0x0000007f47027810 */ /* 0x008fca0007ffe0ff */
[----:B------:R-:W-:-:S05]  /*7f70*/  @P3 IMAD.HI.U32 R4, R2, c[0x0][0x2c8], RZ ;  /* 0x0000b20002043a27 */ /* 0x000fca00078e00ff */
[----:B------:R-:W-:-:S05]  /*7f80*/  @P3 SHF.R.U32.HI R2, RZ, c[0x0][0x2cc], R4 ;  /* 0x0000b300ff023a19 */ /* 0x000fca0000011604 */
[----:B------:R-:W-:-:S05]  /*7f90*/  IMAD.IADD R2, R3, 0x1, R2 ;  /* 0x0000000103027824 */ /* 0x000fca00078e0202 */
[----:B------:R-:W-:Y:S01]  /*7fa0*/  IADD3 R4, R2, c[0x0][0x328], RZ ;  /* 0x0000ca0002047a10 */ /* 0x000fe20007ffe0ff */
[----:B------:R-:W-:Y:S05]  /*7fb0*/  @!P1 BRA `(.L_x_954) ;  /* 0x0000011000009947 */ /* 0x000fea0003800000 */
[C---:B------:R-:W-:Y:S01]  /*7fc0*/  ISETP.GT.AND P0, PT, R2.reuse, RZ, PT ;  /* 0x000000ff0200720c */ /* 0x040fe20003f04270 */
[----:B------:R-:W-:Y:S01]  /*7fd0*/  BSSY B0, `(.L_x_955) ;  /* 0x000000d000007945 */ /* 0x000fe20003800000 */
[----:B------:R-:W-:Y:S01]  /*7fe0*/  IADD3 R3, R2, -0x1, RZ ;  /* 0xffffffff02037810 */ /* 0x000fe20007ffe0ff */
[----:B------:R-:W-:-:S10]  /*7ff0*/  IMAD.MOV.U32 R5, RZ, RZ, c[0x0][0x32c] ;  /* 0x0000cb00ff057624 */ /* 0x000fd400078e00ff */
[----:B------:R-:W-:Y:S05]  /*8000*/  @P0 BRA `(.L_x_956) ;  /* 0x0000006000000947 */ /* 0x000fea0003800000 */
[----:B------:R-:W-:Y:S01]  /*8010*/  ISETP.NE.AND P0, PT, R5, 0x1, PT ;  /* 0x000000010500780c */ /* 0x000fe20003f05270 */
[----:B------:R-:W-:-:S12]  /*8020*/  IMAD.MOV R2, RZ, RZ, -R2 ;  /* 0x000000ffff027224 */ /* 0x000fd800078e0a02 */
[----:B------:R-:W-:-:S05]  /*8030*/  @P0 IMAD.HI.U32 R3, R2, c[0x0][0x330], RZ ;  /* 0x0000cc0002030a27 */ /* 0x000fca00078e00ff */
[----:B------:R-:W-:-:S04]  /*8040*/  @P0 SHF.R.U32.HI R2, RZ, c[0x0][0x334], R3 ;  /* 0x0000cd00ff020a19 */ /* 0x000fc80000011603 */
[----:B------:R-:W-:Y:S01]  /*8050*/  LOP3.LUT R3, RZ, R2, RZ, 0x33, !PT ;  /* 0x00000002ff037212 */ /* 0x000fe200078e33ff */
[----:B------:R-:W-:Y:S05]  /*8060*/  BRA `(.L_x_957) ;  /* 0x0000003000007947 */ /* 0x000fea0003800000 */
.L_x_956:
[----:B------:R-:W-:-:S13]  /*8070*/  ISETP.NE.AND P0, PT, R5, 0x1, PT ;  /* 0x000000010500780c */ /* 0x000fda0003f05270 */
[----:B------:R-:W-:-:S05]  /*8080*/  @P0 IMAD.HI.U32 R2, R3, c[0x0][0x330], RZ ;  /* 0x0000cc0003020a27 */ /* 0x000fca00078e00ff */
[----:B------:R-:W-:Y:S02]  /*8090*/  @P0 SHF.R.U32.HI R3, RZ, c[0x0][0x334], R2 ;  /* 0x0000cd00ff030a19 */ /* 0x000fe40000011602 */
.L_x_957:
[----:B------:R-:W-:Y:S05]  /*80a0*/  BSYNC B0 ;  /* 0x0000000000007941 */ /* 0x000fea0003800000 */
.L_x_955:
[----:B------:R-:W-:-:S05]  /*80b0*/  IMAD R3, R3, R5, c[0x0][0x32c] ;  /* 0x0000cb0003037624 */ /* 0x000fca00078e0205 */
[----:B------:R-:W-:-:S04]  /*80c0*/  IMNMX R4, R4, R3, PT ;  /* 0x0000000304047217 */ /* 0x000fc80003800200 */
.L_x_954:
[----:B------:R-:W-:Y:S01]  /*80d0*/  IADD3 R4, R4, 0x5f, RZ ;  /* 0x0000005f04047810 */ /* 0x000fe20007ffe0ff */
[----:B------:R-:W-:-:S04]  /*80e0*/  @P3 IMAD.HI.U32 R3, R71, c[0x0][0x2c8], RZ ;  /* 0x0000b20047033a27 */ /* 0x000fc800078e00ff */
[----:B------:R-:W-:-:S04]  /*80f0*/  IMAD.HI R4, R4, 0x2aaaaaab, RZ ;  /* 0x2aaaaaab04047827 */ /* 0x000fc800078e02ff */
[----:B------:R-:W-:Y:S01]  /*8100*/  IMAD.MOV.U32 R2, RZ, RZ, R71 ;  /* 0x000000ffff027224 */ /* 0x000fe200078e0047 */
[----:B------:R-:W-:Y:S02]  /*8110*/  @P3 SHF.R.U32.HI R2, RZ, c[0x0][0x2cc], R3 ;  /* 0x0000b300ff023a19 */ /* 0x000fe40000011603 */
        /* <DEDUP_REMOVED lines=16> */
.L_x_960:
[----:B------:R-:W-:-:S04]  /*8220*/  MOV R4, c[0x0][0x32c] ;  /* 0x0000cb0000047a02 */ /* 0x000fc80000000f00 */
[----:B------:R-:W-:-:S13]  /*8230*/  ISETP.NE.AND P0, PT, R4, 0x1, PT ;  /* 0x000000010400780c */ /* 0x000fda0003f05270 */
[----:B------:R-:W-:-:S05]  /*8240*/  @P0 IMAD.HI.U32 R4, R2, c[0x0][0x330], RZ ;  /* 0x0000cc0002040a27 */ /* 0x000fca00078e00ff */
[----:B------:R-:W-:Y:S02]  /*8250*/  @P0 SHF.R.U32.HI R2, RZ, c[0x0][0x334], R4 ;  /* 0x0000cd00ff020a19 */ /* 0x000fe40000011604 */
.L_x_961:
[----:B------:R-:W-:Y:S05]  /*8260*/  BSYNC B0 ;  /* 0x0000000000007941 */ /* 0x000fea0003800000 */
.L_x_959:
[----:B------:R-:W-:-:S05]  /*8270*/  IMAD R2, R2, c[0x0][0x32c], RZ ;  /* 0x0000cb0002027a24 */ /* 0x000fca00078e02ff */
[----:B------:R-:W-:-:S05]  /*8280*/  IMNMX R3, R3, R2, !PT ;  /* 0x0000000203037217 */ /* 0x000fca0007800200 */
.L_x_958:
[----:B------:R-:W-:Y:S01]  /*8290*/  IMAD.HI R3, R3, 0x2aaaaaab, RZ ;  /* 0x2aaaaaab03037827 */ /* 0x000fe200078e02ff */
[----:B------:R-:W-:Y:S04]  /*82a0*/  BSSY B0, `(.L_x_962) ;  /* 0x0000024000007945 */ /* 0x000fe80003800000 */
[----:B------:R-:W-:-:S04]  /*82b0*/  SHF.R.U32.HI R2, RZ, 0x1f, R3 ;  /* 0x0000001fff027819 */ /* 0x000fc80000011603 */
[----:B------:R-:W-:Y:S01]  /*82c0*/  LEA.HI.SX32 R3, R3, R2, 0x1c ;  /* 0x0000000203037211 */ /* 0x000fe200078fe2ff */
[----:B------:R-:W-:-:S03]  /*82d0*/  IMAD.MOV.U32 R2, RZ, RZ, RZ ;  /* 0x000000ffff027224 */ /* 0x000fc600078e00ff */
[----:B------:R-:W-:-:S04]  /*82e0*/  IMNMX R6, RZ, R3, !PT ;  /* 0x00000003ff067217 */ /* 0x000fc80007800200 */
[----:B------:R-:W-:-:S13]  /*82f0*/  ISETP.GT.AND P0, PT, R8, R6, PT ;  /* 0x000000060800720c */ /* 0x000fda0003f04270 */
[----:B------:R-:W-:Y:S05]  /*8300*/  @!P0 BRA `(.L_x_963) ;  /* 0x000001d000008947 */ /* 0x000fea0003800000 */
[----:B------:R-:W-:Y:S02]  /*8310*/  IABS R3, R131 ;  /* 0x0000008300037213 */ /* 0x000fe40000000000 */
[----:B------:R-:W-:Y:S02]  /*8320*/  IADD3 R4, R131, -0x1, R8 ;  /* 0xffffffff83047810 */ /* 0x000fe40007ffe008 */
[----:B------:R-:W1:Y:S03]  /*8330*/  I2F.RP R2, R3 ;  /* 0x0000000300027306 */ /* 0x000e660000209400 */
[----:B------:R-:W-:Y:S02]  /*8340*/  IMAD.IADD R9, R4, 0x1, -R6 ;  /* 0x0000000104097824 */ /* 0x000fe400078e0a06 */
[----:B------:R-:W-:-:S03]  /*8350*/  IMAD.MOV.U32 R4, RZ, RZ, RZ ;  /* 0x000000ffff047224 */ /* 0x000fc600078e00ff */
        /* <DEDUP_REMOVED lines=24> */
.L_x_963:
[----:B------:R-:W-:Y:S05]  /*84e0*/  BSYNC B0 ;  /* 0x0000000000007941 */ /* 0x000fea0003800000 */
.L_x_962:
[----:B------:R-:W3:Y:S01]  /*84f0*/  LDL R3, [R1+0x28] ;  /* 0x0000280001037983 */ /* 0x000ee20000100800 */
        /* <DEDUP_REMOVED lines=13> */
[----:B--2---:R-:W-:Y:S01]  /*85d0*/  CS2R R80, SRZ ;  /* 0x0000000000507805 */ /* 0x004fe2000001ff00 */
        /* <DEDUP_REMOVED lines=19> */
[----:B---3--:R-:W-:-:S04]  /*8710*/  IMAD R242, R3, R2, R6 ;  /* 0x0000000203f27224 */ /* 0x008fc800078e0206 */
[--C-:B------:R-:W-:Y:S01]  /*8720*/  IMAD.IADD R3, R242, 0x1, R2.reuse ;  /* 0x00000001f2037824 */ /* 0x100fe200078e0202 */
[----:B------:R-:W-:-:S04]  /*8730*/  PRMT R2, RZ, 0x7610, R2 ;  /* 0x00007610ff027816 */ /* 0x000fc80000000002 */
[----:B------:R-:W-:-:S04]  /*8740*/  IMNMX R212, R8, R3, PT ;  /* 0x0000000308d47217 */ /* 0x000fc80003800200 */
[----:B------:R-:W-:-:S13]  /*8750*/  ISETP.GT.AND P0, PT, R212, R242, PT ;  /* 0x000000f2d400720c */ /* 0x000fda0003f04270 */
[----:B------:R-:W-:Y:S05]  /*8760*/  @!P0 BRA `(.L_x_964) ;  /* 0x0001666000008947 */ /* 0x000fea0003800000 */
[----:B------:R-:W2:Y:S01]  /*8770*/  LDL R10, [R1+0x24] ;  /* 0x00002400010a7983 */ /* 0x000ea20000100800 */
[----:B------:R-:W-:-:S03]  /*8780*/  ISETP.NE.U32.AND P0, PT, RZ, c[0x0][0x340], PT ;  /* 0x0000d000ff007a0c */ /* 0x000fc60003f05070 */
[----:B------:R-:W3:Y:S01]  /*8790*/  LDL R9, [R1+0x20] ;  /* 0x0000200001097983 */ /* 0x000ee20000100800 */
[----:B------:R-:W-:-:S13]  /*87a0*/  ISETP.NE.AND.EX P0, PT, RZ, c[0x0][0x344], PT, P0 ;  /* 0x0000d100ff007a0c */ /* 0x000fda0003f05300 */
[----:B------:R-:W-:-:S04]  /*87b0*/  @P0 IMAD.MOV.U32 R2, RZ, RZ, 0x4 ;  /* 0x00000004ff020424 */ /* 0x000fc800078e00ff */
[----:B--2---:R-:W-:-:S06]  /*87c0*/  @P0 IMAD.WIDE R2, R10, R2, c[0x0][0x340] ;  /* 0x0000d0000a020625 */ /* 0x004fcc00078e0202 */
[----:B------:R1:W5:Y:S01]  /*87d0*/  @P0 LDG.E R2, [R2.64] ;  /* 0x0000000802020981 */ /* 0x000362000c1e1900 */
[----:B------:R-:W-:Y:S01]  /*87e0*/  ISETP.NE.U32.AND P1, PT, RZ, c[0x0][0x348], PT ;  /* 0x0000d200ff007a0c */ /* 0x000fe20003f25070 */
[----:B------:R-:W-:Y:S01]  /*87f0*/  IMAD.WIDE.U32 R4, R143, c[0x0][0x178], RZ ;  /* 0x00005e008f047a25 */ /* 0x000fe200078e00ff */
[----:B------:R-:W-:Y:S02]  /*8800*/  SHF.R.S32.HI R6, RZ, 0x1f, R10 ;  /* 0x0000001fff067819 */ /* 0x000fe4000001140a */
[----:B------:R-:W-:Y:S01]  /*8810*/  ISETP.NE.AND.EX P1, PT, RZ, c[0x0][0x34c], PT, P1 ;  /* 0x0000d300ff007a0c */ /* 0x000fe20003f25310 */
[----:B------:R-:W-:Y:S01]  /*8820*/  WARPSYNC 0xffffffff ;  /* 0xffffffff00007948 */ /* 0x000fe20003800000 */
[----:B---3--:R-:W-:Y:S02]  /*8830*/  LOP3.LUT R81, R9, 0xffff, RZ, 0xc0, !PT ;  /* 0x0000ffff09517812 */ /* 0x008fe400078ec0ff */
[----:B------:R-:W-:Y:S02]  /*8840*/  SEL R11, R6, RZ, !P1 ;  /* 0x000000ff060b7207 */ /* 0x000fe40004800000 */
[----:B------:R-:W-:-:S02]  /*8850*/  IADD3 R127, R212, -0x1, RZ ;  /* 0xffffffffd47f7810 */ /* 0x000fc40007ffe0ff */
[----:B-1----:R-:W-:-:S05]  /*8860*/  SHF.R.S32.HI R3, RZ, 0x1f, R143 ;  /* 0x0000001fff037819 */ /* 0x002fca000001148f */
[----:B------:R-:W-:-:S04]  /*8870*/  IMAD R3, R3, c[0x0][0x178], RZ ;  /* 0x00005e0003037a24 */ /* 0x000fc800078e02ff */
[----:B------:R-:W-:Y:S01]  /*8880*/  IMAD R3, R143, c[0x0][0x17c], R3 ;  /* 0x00005f008f037a24 */ /* 0x000fe200078e0203 */
[----:B------:R-:W-:-:S03]  /*8890*/  SEL R6, R10, RZ, !P1 ;  /* 0x000000ff0a067207 */ /* 0x000fc60004800000 */
[----:B------:R-:W-:Y:S02]  /*88a0*/  IMAD.IADD R9, R5, 0x1, R3 ;  /* 0x0000000105097824 */ /* 0x000fe400078e0203 */
[----:B------:R-:W-:-:S03]  /*88b0*/  @!P0 IMAD.MOV.U32 R2, RZ, RZ, R10 ;  /* 0x000000ffff028224 */ /* 0x000fc600078e000a */
[----:B------:R-:W2:Y:S01]  /*88c0*/  LDL R129, [R1+0x10] ;  /* 0x0000100001817983 */ /* 0x000ea20000100800 */
[----:B------:R-:W-:Y:S01]  /*88d0*/  IMAD.MOV.U32 R65, RZ, RZ, 0x60 ;  /* 0x00000060ff417424 */ /* 0x000fe200078e00ff */
[----:B-----5:R-:W-:Y:S01]  /*88e0*/  SHF.R.S32.HI R5, RZ, 0x1f, R2 ;  /* 0x0000001fff057819 */ /* 0x020fe20000011402 */
[----:B------:R-:W-:Y:S01]  /*88f0*/  IMAD.MOV.U32 R140, RZ, RZ, c[0x0][0x2b8] ;  /* 0x0000ae00ff8c7624 */ /* 0x000fe200078e00ff */
[----:B------:R-:W-:Y:S01]  /*8900*/  LOP3.LUT R209, R209, 0xfff7ffff, RZ, 0xc0, !PT ;  /* 0xfff7ffffd1d17812 */ /* 0x000fe200078ec0ff */
[----:B------:R-:W-:Y:S02]  /*8910*/  IMAD R126, R212, R65, -0x60 ;  /* 0xffffffa0d47e7424 */ /* 0x000fe400078e0241 */
[----:B------:R-:W-:Y:S01]  /*8920*/  IMAD.WIDE.U32 R130, R2, c[0x0][0x2b0], RZ ;  /* 0x0000ac0002827a25 */ /* 0x000fe200078e00ff */
[----:B------:R-:W-:Y:S01]  /*8930*/  BAR.SYNC.DEFER_BLOCKING 0x0 ;  /* 0x0000000000007b1d */ /* 0x000fe20000010000 */
[----:B------:R-:W-:-:S02]  /*8940*/  ISETP.NE.AND P1, PT, R140, 0x1, PT ;  /* 0x000000018c00780c */ /* 0x000fc40003f25270 */
[----:B------:R-:W-:Y:S02]  /*8950*/  IMAD.IADD R3, R0, 0x1, R126 ;  /* 0x0000000100037824 */ /* 0x000fe400078e027e */
[----:B------:R-:W-:Y:S01]  /*8960*/  IMAD.MOV.U32 R222, RZ, RZ, RZ ;  /* 0x000000ffffde7224 */ /* 0x000fe200078e00ff */
[----:B------:R-:W-:Y:S02]  /*8970*/  STL.64 [R1], R130 ;  /* 0x0000008201007387 */ /* 0x000fe40000100a00 */
[----:B------:R-:W-:-:S04]  /*8980*/  ISETP.GE.AND P0, PT, R3, R244, PT ;  /* 0x000000f40300720c */ /* 0x000fc80003f06270 */
[----:B------:R-:W-:Y:S02]  /*8990*/  ISETP.GT.OR P0, PT, R0, 0x5f, P0 ;  /* 0x0000005f0000780c */ /* 0x000fe40000704670 */
[----:B------:R-:W-:Y:S01]  /*89a0*/  @P1 LOP3.LUT R209, R209, 0x80000, RZ, 0xfc, !PT ;  /* 0x00080000d1d11812 */ /* 0x000fe200078efcff */
[----:B--2---:R-:W-:Y:S02]  /*89b0*/  IMAD.IADD R14, R3, 0x1, R129 ;  /* 0x00000001030e7824 */ /* 0x004fe400078e0281 */
[----:B------:R-:W-:Y:S02]  /*89c0*/  IMAD R3, R5, c[0x0][0x2b0], RZ ;  /* 0x0000ac0005037a24 */ /* 0x000fe400078e02ff */
[----:B------:R-:W-:-:S04]  /*89d0*/  @P1 IMAD.HI.U32 R5, R14, c[0x0][0x2bc], RZ ;  /* 0x0000af000e051a27 */ /* 0x000fc800078e00ff */
[----:B------:R-:W-:Y:S01]  /*89e0*/  IMAD.MOV.U32 R8, RZ, RZ, R14 ;  /* 0x000000ffff087224 */ /* 0x000fe200078e000e */
[----:B------:R-:W-:Y:S01]  /*89f0*/  @P1 SHF.R.U32.HI R8, RZ, c[0x0][0x2c0], R5 ;  /* 0x0000b000ff081a19 */ /* 0x000fe20000011605 */
[----:B------:R-:W-:-:S04]  /*8a00*/  IMAD R3, R2, c[0x0][0x2b4], R3 ;  /* 0x0000ad0002037a24 */ /* 0x000fc800078e0203 */
[----:B------:R-:W-:Y:S01]  /*8a10*/  IMAD.IADD R128, R131, 0x1, R3 ;  /* 0x0000000183807824 */ /* 0x000fe200078e0203 */
[----:B------:R-:W-:-:S04]  /*8a20*/  @!P0 IADD3 R3, P1, R8, R130, RZ ;  /* 0x0000008208038210 */ /* 0x000fc80007f3e0ff */
[----:B------:R-:W-:Y:S01]  /*8a30*/  @!P0 LEA.HI.X.SX32 R5, R8, R128, 0x1, P1 ;  /* 0x0000008008058211 */ /* 0x000fe200008f0eff */
[----:B------:R-:W-:Y:S01]  /*8a40*/  IMAD R48, R243, c[0x0][0x2c4], RZ ;  /* 0x0000b100f3307a24 */ /* 0x000fe200078e02ff */
[----:B------:R-:W-:Y:S01]  /*8a50*/  @!P0 LEA R2, P1, R3, c[0x0][0x2a0], 0x2 ;  /* 0x0000a80003028a11 */ /* 0x000fe200078210ff */
[----:B------:R-:W-:Y:S01]  /*8a60*/  IMAD.WIDE.U32 R250, R81, c[0x0][0x1e8], RZ ;  /* 0x00007a0051fa7a25 */ /* 0x000fe200078e00ff */
[----:B------:R-:W-:Y:S02]  /*8a70*/  STL [R1+0x8], R128 ;  /* 0x0000088001007387 */ /* 0x000fe40000100800 */
[----:B------:R-:W-:-:S05]  /*8a80*/  @!P0 LEA.HI.X R3, R3, c[0x0][0x2a4], R5, 0x2, P1 ;  /* 0x0000a90003038a11 */ /* 0x000fca00008f1405 */
[----:B------:R1:W2:Y:S01]  /*8a90*/  @!P0 LDG.E R222, [R2.64] ;  /* 0x0000000802de8981 */ /* 0x0002a2000c1e1900 */
[----:B------:R-:W-:Y:S01]  /*8aa0*/  IMAD.MOV.U32 R5, RZ, RZ, R9 ;  /* 0x000000ffff057224 */ /* 0x000fe200078e0009 */
[----:B------:R-:W-:Y:S01]  /*8ab0*/  ISETP.GE.AND P1, PT, R76, c[0x0][0x198], PT ;  /* 0x000066004c007a0c */ /* 0x000fe20003f26270 */
[----:B------:R-:W-:Y:S01]  /*8ac0*/  IMAD R9, R11, c[0x0][0x1c0], RZ ;  /* 0x000070000b097a24 */ /* 0x000fe200078e02ff */
[----:B------:R-:W-:Y:S01]  /*8ad0*/  LOP3.LUT R209, R209, 0xfffbffff, RZ, 0xc0, !PT ;  /* 0xfffbffffd1d17812 */ /* 0x000fe200078ec0ff */
[----:B------:R-:W-:-:S04]  /*8ae0*/  IMAD.WIDE.U32 R4, R81, c[0x0][0x1b8], R4 ;  /* 0x00006e0051047a25 */ /* 0x000fc800078e0004 */
[----:B------:R-:W-:Y:S02]  /*8af0*/  IMAD R5, R81, c[0x0][0x1bc], R5 ;  /* 0x00006f0051057a24 */ /* 0x000fe400078e0205 */
[C---:B------:R-:W-:Y:S02]  /*8b00*/  IMAD R9, R6.reuse, c[0x0][0x1c4], R9 ;  /* 0x0000710006097a24 */ /* 0x040fe400078e0209 */
[----:B------:R-:W-:-:S04]  /*8b10*/  IMAD.WIDE.U32 R4, R6, c[0x0][0x1c0], R4 ;  /* 0x0000700006047a25 */ /* 0x000fc800078e0004 */
[----:B------:R-:W-:Y:S02]  /*8b20*/  IMAD.IADD R5, R5, 0x1, R9 ;  /* 0x0000000105057824 */ /* 0x000fe400078e0209 */
[----:B------:R-:W-:Y:S02]  /*8b30*/  IMAD R252, R81, c[0x0][0x1ec], R251 ;  /* 0x00007b0051fc7a24 */ /* 0x000fe400078e02fb */
[----:B------:R-:W-:Y:S02]  /*8b40*/  IMAD R65, R212, -0x60, R65 ;  /* 0xffffffa0d4417824 */ /* 0x000fe400078e0241 */
[----:B-1----:R-:W-:Y:S02]  /*8b50*/  IMAD.IADD R3, R0, 0x1, R71 ;  /* 0x0000000100037824 */ /* 0x002fe400078e0247 */
[----:B------:R-:W-:Y:S02]  /*8b60*/  IMAD.IADD R125, R244, 0x1, R65 ;  /* 0x00000001f47d7824 */ /* 0x000fe400078e0241 */
[----:B------:R-:W-:-:S04]  /*8b70*/  @P3 IMAD.HI.U32 R10, R3, c[0x0][0x2c8], RZ ;  /* 0x0000b200030a3a27 */ /* 0x000fc800078e00ff */
[----:B------:R-:W-:Y:S01]  /*8b80*/  IMAD.MOV.U32 R2, RZ, RZ, R3 ;  /* 0x000000ffff027224 */ /* 0x000fe200078e0003 */
[----:B------:R-:W-:Y:S01]  /*8b90*/  @P3 SHF.R.U32.HI R2, RZ, c[0x0][0x2cc], R10 ;  /* 0x0000b300ff023a19 */ /* 0x000fe2000001160a */
[----:B------:R-:W-:-:S03]  /*8ba0*/  IMAD.IADD R97, R125, 0x1, -R101 ;  /* 0x000000017d617824 */ /* 0x000fc600078e0a65 */
[--C-:B------:R-:W-:Y:S01]  /*8bb0*/  SHF.R.S32.HI R10, RZ, 0x1f, R2.reuse ;  /* 0x0000001fff0a7819 */ /* 0x100fe20000011402 */
[----:B------:R-:W-:Y:S01]  /*8bc0*/  IMAD.MOV R6, RZ, RZ, -R2 ;  /* 0x000000ffff067224 */ /* 0x000fe200078e0a02 */
[----:B------:R-:W-:-:S03]  /*8bd0*/  ISETP.GE.AND P2, PT, R97, 0x1, PT ;  /* 0x000000016100780c */ /* 0x000fc60003f46270 */
        /* <DEDUP_REMOVED lines=10> */
[----:B------:R-:W-:Y:S01]  /*8c80*/  LEA R3, P0, R2, c[0x0][0x160], 0x1 ;  /* 0x0000580002037a11 */ /* 0x000fe200078008ff */
[----:B------:R-:W-:-:S03]  /*8c90*/  IMAD.IADD R6, R101, 0x1, R71 ;  /* 0x0000000165067824 */ /* 0x000fc600078e0247 */
[----:B------:R-:W-:Y:S01]  /*8ca0*/  LEA.HI.X R2, R2, c[0x0][0x164], R4, 0x1, P0 ;  /* 0x0000590002027a11 */ /* 0x000fe200000f0c04 */
[----:B------:R-:W-:Y:S01]  /*8cb0*/  SHFL.IDX PT, R9, R3, 0x1, 0x181f ;  /* 0x00381f0003097f89 */ /* 0x000fe200000e0000 */
[CC--:B------:R-:W-:Y:S02]  /*8cc0*/  ISETP.GE.AND P3, PT, R6.reuse, R48.reuse, PT ;  /* 0x000000300600720c */ /* 0x0c0fe40003f66270 */
[----:B------:R-:W-:Y:S01]  /*8cd0*/  IADD3 R11, R6, 0x20, RZ ;  /* 0x00000020060b7810 */ /* 0x000fe20007ffe0ff */
[----:B------:R-:W1:Y:S03]  /*8ce0*/  SHFL.IDX PT, R4, R3, RZ, 0x181f ;  /* 0x00181fff03047589 */ /* 0x000e6600000e0000 */
[----:B------:R-:W-:Y:S01]  /*8cf0*/  ISETP.GE.AND P4, PT, R11, R48, PT ;  /* 0x000000300b00720c */ /* 0x000fe20003f86270 */
[----:B------:R-:W3:Y:S01]  /*8d00*/  SHFL.IDX PT, R5, R2, RZ, 0x181f ;  /* 0x00181fff02057589 */ /* 0x000ee200000e0000 */
[----:B------:R-:W-:-:S03]  /*8d10*/  IMAD.MOV R11, RZ, RZ, -R8 ;  /* 0x000000ffff0b7224 */ /* 0x000fc600078e0a08 */
[----:B------:R-:W4:Y:S01]  /*8d20*/  SHFL.IDX PT, R10, R2, 0x1, 0x181f ;  /* 0x00381f00020a7f89 */ /* 0x000f2200000e0000 */
[----:B------:R-:W-:-:S03]  /*8d30*/  IMAD R225, R11, c[0x0][0x2b8], R14 ;  /* 0x0000ae000be17a24 */ /* 0x000fc600078e020e */
[----:B------:R-:W4:Y:S02]  /*8d40*/  SHFL.IDX PT, R8, R3, 0x2, 0x181f ;  /* 0x00581f0003087f89 */ /* 0x000f2400000e0000 */
[----:B------:R-:W-:Y:S02]  /*8d50*/  SHF.R.S32.HI R89, RZ, 0x1f, R225 ;  /* 0x0000001fff597819 */ /* 0x000fe400000114e1 */
[----:B------:R-:W4:Y:S03]  /*8d60*/  SHFL.IDX PT, R11, R2, 0x2, 0x181f ;  /* 0x00581f00020b7f89 */ /* 0x000f2600000e0000 */
[----:B------:R-:W-:-:S04]  /*8d70*/  IMAD R14, R89, c[0x0][0x1e0], RZ ;  /* 0x00007800590e7a24 */ /* 0x000fc800078e02ff */
[----:B------:R-:W-:Y:S01]  /*8d80*/  IMAD R14, R225, c[0x0][0x1e4], R14 ;  /* 0x00007900e10e7a24 */ /* 0x000fe200078e020e */
[----:B-1----:R-:W-:-:S04]  /*8d90*/  @!P3 LEA R26, P0, R76, R4, 0x1 ;  /* 0x000000044c1ab211 */ /* 0x002fc800078008ff */
[-C--:B---3--:R-:W-:Y:S02]  /*8da0*/  @!P3 LEA.HI.X R27, R76, R5.reuse, R77, 0x1, P0 ;  /* 0x000000054c1bb211 */ /* 0x088fe400000f0c4d */
[C---:B------:R-:W-:Y:S02]  /*8db0*/  @!P3 LEA R24, P0, R211.reuse, R4, 0x1 ;  /* 0x00000004d318b211 */ /* 0x040fe400078008ff */
[----:B------:R-:W-:Y:S01]  /*8dc0*/  IADD3 R4, R6, 0x40, RZ ;  /* 0x0000004006047810 */ /* 0x000fe20007ffe0ff */
[----:B------:R1:W-:Y:S01]  /*8dd0*/  @!P3 LDGSTS.E.BYPASS.LTC128B.128 [R210+0x100], [R26.64], !P1 ;  /* 0x001000001ad2bfae */ /* 0x0003e2000c901d48 */
[----:B------:R-:W-:Y:S02]  /*8de0*/  @!P3 LEA.HI.X R25, R211, R5, R238, 0x1, P0 ;  /* 0x00000005d319b211 */ /* 0x000fe400000f0cee */
[----:B------:R-:W-:Y:S01]  /*8df0*/  ISETP.GE.AND P5, PT, R4, R48, PT ;  /* 0x000000300400720c */ /* 0x000fe20003fa6270 */
[----:B------:R-:W-:Y:S01]  /*8e00*/  IMAD.WIDE.U32 R4, R225, c[0x0][0x1e0], RZ ;  /* 0x00007800e1047a25 */ /* 0x000fe200078e00ff */
[----:B------:R-:W-:-:S03]  /*8e10*/  @!P4 LEA R22, P0, R76, R9, 0x1 ;  /* 0x000000094c16c211 */ /* 0x000fc600078008ff */
[----:B------:R-:W-:Y:S01]  /*8e20*/  IMAD.IADD R5, R5, 0x1, R14 ;  /* 0x0000000105057824 */ /* 0x000fe200078e020e */
[----:B----4-:R-:W-:Y:S02]  /*8e30*/  @!P4 LEA.HI.X R23, R76, R10, R77, 0x1, P0 ;  /* 0x0000000a4c17c211 */ /* 0x010fe400000f0c4d */
[----:B------:R-:W-:-:S04]  /*8e40*/  @!P4 LEA R20, P0, R211, R9, 0x1 ;  /* 0x00000009d314c211 */ /* 0x000fc800078008ff */
[----:B------:R-:W-:Y:S02]  /*8e50*/  @!P4 LEA.HI.X R21, R211, R10, R238, 0x1, P0 ;  /* 0x0000000ad315c211 */ /* 0x000fe400000f0cee */
[----:B------:R-:W-:-:S04]  /*8e60*/  @!P5 LEA R18, P0, R76, R8, 0x1 ;  /* 0x000000084c12d211 */ /* 0x000fc800078008ff */
[-C--:B------:R-:W-:Y:S02]  /*8e70*/  @!P5 LEA.HI.X R19, R76, R11.reuse, R77, 0x1, P0 ;  /* 0x0000000b4c13d211 */ /* 0x080fe400000f0c4d */
[C---:B------:R-:W-:Y:S02]  /*8e80*/  @!P5 LEA R14, P0, R211.reuse, R8, 0x1 ;  /* 0x00000008d30ed211 */ /* 0x040fe400078008ff */
[----:B------:R3:W4:Y:S02]  /*8e90*/  SHFL.IDX PT, R8, R3, 0x3, 0x181f ;  /* 0x00781f0003087f89 */ /* 0x00072400000e0000 */
[----:B------:R-:W-:Y:S02]  /*8ea0*/  @!P5 LEA.HI.X R15, R211, R11, R238, 0x1, P0 ;  /* 0x0000000bd30fd211 */ /* 0x000fe400000f0cee */
[----:B--2---:R-:W-:Y:S01]  /*8eb0*/  SHF.R.S32.HI R90, RZ, 0x1f, R222 ;  /* 0x0000001fff5a7819 */ /* 0x004fe200000114de */
[----:B------:R-:W-:-:S04]  /*8ec0*/  IMAD.WIDE.U32 R4, R222, c[0x0][0x1f0], R4 ;  /* 0x00007c00de047a25 */ /* 0x000fc800078e0004 */
[----:B------:R-:W-:Y:S01]  /*8ed0*/  IMAD R9, R90, c[0x0][0x1f0], RZ ;  /* 0x00007c005a097a24 */ /* 0x000fe200078e02ff */
[----:B---3--:R-:W-:Y:S02]  /*8ee0*/  IADD3 R3, P0, R4, R250, RZ ;  /* 0x000000fa04037210 */ /* 0x008fe40007f1e0ff */
[----:B------:R2:W3:Y:S01]  /*8ef0*/  SHFL.IDX PT, R4, R2, 0x3, 0x181f ;  /* 0x00781f0002047f89 */ /* 0x0004e200000e0000 */
[----:B------:R-:W-:-:S05]  /*8f00*/  IMAD R9, R222, c[0x0][0x1f4], R9 ;  /* 0x00007d00de097a24 */ /* 0x000fca00078e0209 */
[----:B--2---:R-:W-:Y:S02]  /*8f10*/  IADD3.X R2, R252, R5, R9, P0, !PT ;  /* 0x00000005fc027210 */ /* 0x004fe400007fe409 */
[C---:B------:R-:W-:Y:S02]  /*8f20*/  LEA R10, P0, R3.reuse, c[0x0][0x1c8], 0x1 ;  /* 0x00007200030a7a11 */ /* 0x040fe400078008ff */
[----:B------:R-:W-:Y:S02]  /*8f30*/  IADD3 R5, R6, 0x60, RZ ;  /* 0x0000006006057810 */ /* 0x000fe40007ffe0ff */
[----:B------:R-:W-:Y:S01]  /*8f40*/  LEA.HI.X R17, R3, c[0x0][0x1cc], R2, 0x1, P0 ;  /* 0x0000730003117a11 */ /* 0x000fe200000f0c02 */
[----:B------:R-:W2:Y:S01]  /*8f50*/  SHFL.IDX PT, R11, R10, RZ, 0x181f ;  /* 0x00181fff0a0b7589 */ /* 0x000ea200000e0000 */
[----:B------:R-:W-:-:S03]  /*8f60*/  ISETP.GE.AND P6, PT, R5, R48, PT ;  /* 0x000000300500720c */ /* 0x000fc60003fc6270 */
[----:B------:R-:W1:Y:S10]  /*8f70*/  SHFL.IDX PT, R16, R17, RZ, 0x181f ;  /* 0x00181fff11107589 */ /* 0x000e7400000e0000 */
[----:B----4-:R-:W-:-:S04]  /*8f80*/  @!P6 LEA R2, P0, R76, R8, 0x1 ;  /* 0x000000084c02e211 */ /* 0x010fc800078008ff */
[----:B---3--:R-:W-:Y:S02]  /*8f90*/  @!P6 LEA.HI.X R3, R76, R4, R77, 0x1, P0 ;  /* 0x000000044c03e211 */ /* 0x008fe400000f0c4d */
[----:B------:R-:W-:-:S04]  /*8fa0*/  @!P6 LEA R8, P0, R211, R8, 0x1 ;  /* 0x00000008d308e211 */ /* 0x000fc800078008ff */
[----:B------:R-:W-:Y:S02]  /*8fb0*/  @!P6 LEA.HI.X R9, R211, R4, R238, 0x1, P0 ;  /* 0x00000004d309e211 */ /* 0x000fe400000f0cee */
[----:B--2---:R-:W-:-:S04]  /*8fc0*/  @P2 LEA R4, P0, R76, R11, 0x1 ;  /* 0x0000000b4c042211 */ /* 0x004fc800078008ff */
[----:B-1----:R-:W-:Y:S02]  /*8fd0*/  @P2 LEA.HI.X R5, R76, R16, R77, 0x1, P0 ;  /* 0x000000104c052211 */ /* 0x002fe400000f0c4d */
[----:B------:R-:W-:-:S13]  /*8fe0*/  ISETP.GE.AND P0, PT, R211, c[0x0][0x198], PT ;  /* 0x00006600d3007a0c */ /* 0x000fda0003f06270 */
[----:B------:R1:W-:Y:S04]  /*8ff0*/  @!P3 LDGSTS.E.BYPASS.LTC128B.128 [R210+0x4100], [R24.64], !P0 ;  /* 0x0410000018d2bfae */ /* 0x0003e8000c101d48 */
[----:B------:R1:W-:Y:S04]  /*9000*/  @!P4 LDGSTS.E.BYPASS.LTC128B.128 [R241+0x1100], [R22.64], !P1 ;  /* 0x0110000016f1cfae */ /* 0x0003e8000c901d48 */
[----:B------:R1:W-:Y:S04]  /*9010*/  @!P4 LDGSTS.E.BYPASS.LTC128B.128 [R241+0x5100], [R20.64], !P0 ;  /* 0x0510000014f1cfae */ /* 0x0003e8000c101d48 */
[----:B------:R1:W-:Y:S04]  /*9020*/  @!P5 LDGSTS.E.BYPASS.LTC128B.128 [R241+0x2100], [R18.64], !P1 ;  /* 0x0210000012f1dfae */ /* 0x0003e8000c901d48 */
[----:B------:R1:W-:Y:S04]  /*9030*/  @!P5 LDGSTS.E.BYPASS.LTC128B.128 [R241+0x6100], [R14.64], !P0 ;  /* 0x061000000ef1dfae */ /* 0x0003e8000c101d48 */
[----:B------:R2:W-:Y:S04]  /*9040*/  @!P6 LDGSTS.E.BYPASS.LTC128B.128 [R241+0x3100], [R2.64], !P1 ;  /* 0x0310000002f1efae */ /* 0x0005e8000c901d48 */
[----:B------:R1:W-:Y:S01]  /*9050*/  @!P6 LDGSTS.E.BYPASS.LTC128B.128 [R241+0x7100], [R8.64], !P0 ;  /* 0x0710000008f1efae */ /* 0x0003e2000c101d48 */
[----:B------:R-:W-:-:S03]  /*9060*/  @P2 ISETP.GE.AND P0, PT, R76, c[0x0][0x1d4], PT ;  /* 0x000075004c002a0c */ /* 0x000fc60003f06270 */
[----:B------:R-:W0:Y:S10]  /*9070*/  LDGDEPBAR ;  /* 0x00000000000079af */ /* 0x000e340000000000 */
[----:B------:R3:W-:Y:S01]  /*9080*/  @P2 LDGSTS.E.BYPASS.LTC128B.128 [R210+0x8100], [R4.64], !P0 ;  /* 0x0810000004d22fae */ /* 0x0007e2000c101d48 */
[----:B------:R-:W-:-:S02]  /*9090*/  @P2 ISETP.GE.AND P0, PT, R211, c[0x0][0x1d4], PT ;  /* 0x00007500d3002a0c */ /* 0x000fc40003f06270 */
[----:B--2---:R-:W-:-:S04]  /*90a0*/  @P2 LEA R2, P1, R211, R11, 0x1 ;  /* 0x0000000bd3022211 */ /* 0x004fc800078208ff */
[----:B------:R-:W-:Y:S02]  /*90b0*/  @P2 LEA.HI.X R3, R211, R16, R238, 0x1, P1 ;  /* 0x00000010d3032211 */ /* 0x000fe400008f0cee */
[----:B------:R-:W-:-:S05]  /*90c0*/  ISETP.GE.AND P1, PT, R97, 0x21, PT ;  /* 0x000000216100780c */ /* 0x000fca0003f26270 */
[----:B------:R2:W-:Y:S04]  /*90d0*/  @P2 LDGSTS.E.BYPASS.LTC128B.128 [R210+0xb100], [R2.64], !P0 ;  /* 0x0b10000002d22fae */ /* 0x0005e8000c101d48 */
[----:B--2---:R-:W3:Y:S04]  /*90e0*/  SHFL.IDX PT, R2, R10, 0x1, 0x181f ;  /* 0x00381f000a027f89 */ /* 0x004ee800000e0000 */
[----:B------:R-:W2:Y:S01]  /*90f0*/  SHFL.IDX PT, R3, R17, 0x1, 0x181f ;  /* 0x00381f0011037f89 */ /* 0x000ea200000e0000 */
[----:B---3--:R-:W-:-:S04]  /*9100*/  @P1 LEA R4, P0, R76, R2, 0x1 ;  /* 0x000000024c041211 */ /* 0x008fc800078008ff */
[----:B--2---:R-:W-:Y:S02]  /*9110*/  @P1 LEA.HI.X R5, R76, R3, R77, 0x1, P0 ;  /* 0x000000034c051211 */ /* 0x004fe400000f0c4d */
[----:B------:R-:W-:-:S04]  /*9120*/  @P1 LEA R2, P0, R211, R2, 0x1 ;  /* 0x00000002d3021211 */ /* 0x000fc800078008ff */
[----:B------:R-:W-:Y:S02]  /*9130*/  @P1 LEA.HI.X R3, R211, R3, R238, 0x1, P0 ;  /* 0x00000003d3031211 */ /* 0x000fe400000f0cee */
[----:B------:R-:W-:-:S13]  /*9140*/  @P1 ISETP.GE.AND P0, PT, R76, c[0x0][0x1d4], PT ;  /* 0x000075004c001a0c */ /* 0x000fda0003f06270 */
[----:B------:R2:W-:Y:S01]  /*9150*/  @P1 LDGSTS.E.BYPASS.LTC128B.128 [R241+0x9100], [R4.64], !P0 ;  /* 0x0910000004f11fae */ /* 0x0005e2000c101d48 */
[----:B------:R-:W-:-:S13]  /*9160*/  @P1 ISETP.GE.AND P0, PT, R211, c[0x0][0x1d4], PT ;  /* 0x00007500d3001a0c */ /* 0x000fda0003f06270 */
[----:B------:R3:W-:Y:S01]  /*9170*/  @P1 LDGSTS.E.BYPASS.LTC128B.128 [R241+0xc100], [R2.64], !P0 ;  /* 0x0c10000002f11fae */ /* 0x0007e2000c101d48 */
[----:B------:R-:W-:-:S03]  /*9180*/  ISETP.GE.AND P1, PT, R97, 0x41, PT ;  /* 0x000000416100780c */ /* 0x000fc60003f26270 */
[----:B---3--:R-:W2:Y:S04]  /*9190*/  SHFL.IDX PT, R2, R10, 0x2, 0x181f ;  /* 0x00581f000a027f89 */ /* 0x008ea800000e0000 */
[----:B------:R-:W3:Y:S06]  /*91a0*/  SHFL.IDX PT, R3, R17, 0x2, 0x181f ;  /* 0x00581f0011037f89 */ /* 0x000eec00000e0000 */
[----:B--2---:R-:W-:-:S04]  /*91b0*/  @P1 LEA R4, P0, R76, R2, 0x1 ;  /* 0x000000024c041211 */ /* 0x004fc800078008ff */
[----:B---3--:R-:W-:Y:S02]  /*91c0*/  @P1 LEA.HI.X R5, R76, R3, R77, 0x1, P0 ;  /* 0x000000034c051211 */ /* 0x008fe400000f0c4d */
[----:B------:R-:W-:-:S04]  /*91d0*/  @P1 LEA R2, P0, R211, R2, 0x1 ;  /* 0x00000002d3021211 */ /* 0x000fc800078008ff */
[----:B------:R-:W-:Y:S02]  /*91e0*/  @P1 LEA.HI.X R3, R211, R3, R238, 0x1, P0 ;  /* 0x00000003d3031211 */ /* 0x000fe400000f0cee */
[----:B------:R-:W-:-:S13]  /*91f0*/  @P1 ISETP.GE.AND P0, PT, R76, c[0x0][0x1d4], PT ;  /* 0x000075004c001a0c */ /* 0x000fda0003f06270 */
[----:B------:R1:W-:Y:S01]  /*9200*/  @P1 LDGSTS.E.BYPASS.LTC128B.128 [R241+0xa100], [R4.64], !P0 ;  /* 0x0a10000004f11fae */ /* 0x0003e2000c101d48 */
[----:B------:R-:W-:-:S13]  /*9210*/  @P1 ISETP.GE.AND P0, PT, R211, c[0x0][0x1d4], PT ;  /* 0x00007500d3001a0c */ /* 0x000fda0003f06270 */
[----:B------:R1:W-:Y:S01]  /*9220*/  @P1 LDGSTS.E.BYPASS.LTC128B.128 [R241+0xd100], [R2.64], !P0 ;  /* 0x0d10000002f11fae */ /* 0x0003e2000c101d48 */
[----:B------:R-:W-:Y:S02]  /*9230*/  ISETP.LT.AND P0, PT, RZ, c[0x0][0x27c], PT ;  /* 0x00009f00ff007a0c */ /* 0x000fe40003f01270 */
[----:B------:R-:W-:Y:S01]  /*9240*/  ISETP.GT.AND P1, PT, R0, 0x5f, PT ;  /* 0x0000005f0000780c */ /* 0x000fe20003f24270 */
[----:B------:R-:W0:-:S12]  /*9250*/  LDGDEPBAR ;  /* 0x00000000000079af */ /* 0x000e180000000000 */
[----:B------:R-:W-:Y:S01]  /*9260*/  @P1 LOP3.LUT R209, R209, 0x40000, RZ, 0xfc, !PT ;  /* 0x00040000d1d11812 */ /* 0x000fe200078efcff */
[----:B------:R-:W-:Y:S05]  /*9270*/  @P0 BRA `(.L_x_965) ;  /* 0x0000002000000947 */ /* 0x000fea0003800000 */
[----:B------:R-:W-:-:S04]  /*9280*/  DEPBAR.LE SB0, 0x1 ;  /* 0x000080400000791a */ /* 0x000fc80000000000 */
[----:B------:R-:W-:Y:S05]  /*9290*/  BRA `(.L_x_966) ;  /* 0x00004a7000007947 */ /* 0x000fea0003800000 */
.L_x_965:
[----:B------:R-:W-:Y:S01]  /*92a0*/  ULDC.U8 UR4, c[0x0][0x298] ;  /* 0x0000a60000047ab9 */ /* 0x000fe20000000000 */
[----:B-1----:R-:W-:Y:S01]  /*92b0*/  SHF.R.S32.HI R2, RZ, 0x1f, R132 ;  /* 0x0000001fff027819 */ /* 0x002fe20000011484 */
[----:B------:R-:W-:Y:S01]  /*92c0*/  IMAD.WIDE.U32 R8, R132, c[0x0][0x280], RZ ;  /* 0x0000a00084087a25 */ /* 0x000fe200078e00ff */
[----:B------:R-:W-:Y:S01]  /*92d0*/  ISETP.NE.AND P0, PT, RZ, UR4, PT ;  /* 0x00000004ff007c0c */ /* 0x000fe2000bf05270 */
[----:B------:R-:W-:Y:S02]  /*92e0*/  BSSY B2, `(.L_x_966) ;  /* 0x00004a2000027945 */ /* 0x000fe40003800000 */
[C---:B------:R-:W-:Y:S02]  /*92f0*/  IMAD R3, R2.reuse, c[0x0][0x280], RZ ;  /* 0x0000a00002037a24 */ /* 0x040fe400078e02ff */
[----:B------:R-:W-:Y:S02]  /*9300*/  IMAD R2, R2, c[0x0][0x290], RZ ;  /* 0x0000a40002027a24 */ /* 0x000fe400078e02ff */
[----:B------:R-:W-:-:S02]  /*9310*/  IMAD R3, R132, c[0x0][0x284], R3 ;  /* 0x0000a10084037a24 */ /* 0x000fc400078e0203 */
[----:B------:R-:W-:Y:S01]  /*9320*/  IMAD R10, R132, c[0x0][0x294], R2 ;  /* 0x0000a500840a7a24 */ /* 0x000fe200078e0202 */
[----:B------:R-:W-:Y:S01]  /*9330*/  LEA R2, R102, R6, 0x5 ;  /* 0x0000000666027211 */ /* 0x000fe200078e28ff */
[----:B------:R-:W-:Y:S01]  /*9340*/  IMAD.WIDE.U32 R4, R132, c[0x0][0x290], RZ ;  /* 0x0000a40084047a25 */ /* 0x000fe200078e00ff */
[----:B------:R-:W-:-:S04]  /*9350*/  IADD3 R3, R3, R9, RZ ;  /* 0x0000000903037210 */ /* 0x000fc80007ffe0ff */
[----:B------:R-:W-:Y:S01]  /*9360*/  IADD3 R6, R10, R5, RZ ;  /* 0x000000050a067210 */ /* 0x000fe20007ffe0ff */
[----:B------:R-:W-:Y:S05]  /*9370*/  @!P0 BRA `(.L_x_967) ;  /* 0x0000253000008947 */ /* 0x000fea0003800000 */
[----:B------:R1:W5:Y:S01]  /*9380*/  LDL R64, [R1+0x2c] ;  /* 0x00002c0001407983 */ /* 0x0003620000100800 */
[----:B------:R-:W-:Y:S01]  /*9390*/  ISETP.NE.AND P1, PT, R74, 0x1, PT ;  /* 0x000000014a00780c */ /* 0x000fe20003f25270 */
[----:B------:R-:W-:Y:S01]  /*93a0*/  IMAD.MOV.U32 R9, RZ, RZ, R3 ;  /* 0x000000ffff097224 */ /* 0x000fe200078e0003 */
[----:B------:R-:W-:Y:S01]  /*93b0*/  BSSY B0, `(.L_x_968) ;  /* 0x0000031000007945 */ /* 0x000fe20003800000 */
[----:B------:R-:W-:Y:S01]  /*93c0*/  CS2R R36, SRZ ;  /* 0x0000000000247805 */ /* 0x000fe2000001ff00 */
[----:B------:R-:W-:Y:S01]  /*93d0*/  CS2R R16, SRZ ;  /* 0x0000000000107805 */ /* 0x000fe2000001ff00 */
[----:B------:R-:W-:-:S08]  /*93e0*/  CS2R R14, SRZ ;  /* 0x00000000000e7805 */ /* 0x000fd0000001ff00 */
[----:B------:R-:W-:-:S05]  /*93f0*/  @P1 IMAD.HI.U32 R5, R2, c[0x0][0x2c8], RZ ;  /* 0x0000b20002051a27 */ /* 0x000fca00078e00ff */
[----:B------:R-:W-:-:S04]  /*9400*/  @P1 SHF.R.U32.HI R2, RZ, c[0x0][0x2cc], R5 ;  /* 0x0000b300ff021a19 */ /* 0x000fc80000011605 */
[----:B------:R-:W-:Y:S01]  /*9410*/  SHF.R.S32.HI R5, RZ, 0x1f, R2 ;  /* 0x0000001fff057819 */ /* 0x000fe20000011402 */
[----:B------:R-:W-:-:S04]  /*9420*/  IMAD.WIDE.U32 R8, R2, c[0x0][0x280], R8 ;  /* 0x0000a00002087a25 */ /* 0x000fc800078e0008 */
[----:B------:R-:W-:Y:S01]  /*9430*/  IMAD R10, R5, c[0x0][0x280], RZ ;  /* 0x0000a000050a7a24 */ /* 0x000fe200078e02ff */
[----:B------:R-:W-:-:S03]  /*9440*/  LEA R32, P0, R8, c[0x0][0x270], 0x1 ;  /* 0x00009c0008207a11 */ /* 0x000fc600078008ff */
[----:B------:R-:W-:Y:S02]  /*9450*/  IMAD R3, R2, c[0x0][0x284], R10 ;  /* 0x0000a10002037a24 */ /* 0x000fe400078e020a */
[----:B------:R1:W2:Y:S01]  /*9460*/  SHFL.IDX PT, R18, R32, RZ, 0x181f ;  /* 0x00181fff20127589 */ /* 0x0002a200000e0000 */
[----:B------:R-:W-:Y:S01]  /*9470*/  CS2R R10, SRZ ;  /* 0x00000000000a7805 */ /* 0x000fe2000001ff00 */
[----:B------:R-:W-:-:S05]  /*9480*/  IMAD.IADD R3, R9, 0x1, R3 ;  /* 0x0000000109037824 */ /* 0x000fca00078e0203 */
[----:B------:R-:W-:Y:S01]  /*9490*/  LEA.HI.X R31, R8, c[0x0][0x274], R3, 0x1, P0 ;  /* 0x00009d00081f7a11 */ /* 0x000fe200000f0c03 */
[----:B------:R-:W-:Y:S01]  /*94a0*/  IMAD R3, R5, c[0x0][0x290], RZ ;  /* 0x0000a40005037a24 */ /* 0x000fe200078e02ff */
[----:B------:R-:W-:Y:S01]  /*94b0*/  MOV R5, R6 ;  /* 0x0000000600057202 */ /* 0x000fe20000000f00 */
[----:B------:R-:W-:Y:S02]  /*94c0*/  CS2R R8, SRZ ;  /* 0x0000000000087805 */ /* 0x000fe4000001ff00 */
[----:B------:R1:W3:Y:S02]  /*94d0*/  SHFL.IDX PT, R21, R31, RZ, 0x181f ;  /* 0x00181fff1f157589 */ /* 0x0002e400000e0000 */
[----:B------:R-:W-:-:S04]  /*94e0*/  IMAD.WIDE.U32 R4, R2, c[0x0][0x290], R4 ;  /* 0x0000a40002047a25 */ /* 0x000fc800078e0004 */
[----:B------:R-:W-:Y:S01]  /*94f0*/  IMAD R2, R2, c[0x0][0x294], R3 ;  /* 0x0000a50002027a24 */ /* 0x000fe200078e0203 */
[----:B------:R-:W-:-:S04]  /*9500*/  LEA R30, P0, R4, c[0x0][0x288], 0x1 ;  /* 0x0000a200041e7a11 */ /* 0x000fc800078008ff */
[----:B------:R-:W-:Y:S01]  /*9510*/  IADD3 R2, R5, R2, RZ ;  /* 0x0000000205027210 */ /* 0x000fe20007ffe0ff */
[----:B------:R1:W4:Y:S03]  /*9520*/  SHFL.IDX PT, R19, R30, RZ, 0x181f ;  /* 0x00181fff1e137589 */ /* 0x00032600000e0000 */
[----:B------:R-:W-:-:S05]  /*9530*/  LEA.HI.X R28, R4, c[0x0][0x28c], R2, 0x1, P0 ;  /* 0x0000a300041c7a11 */ /* 0x000fca00000f0c02 */
[----:B------:R1:W1:Y:S01]  /*9540*/  SHFL.IDX PT, R22, R28, RZ, 0x181f ;  /* 0x00181fff1c167589 */ /* 0x00026200000e0000 */
[----:B------:R-:W-:Y:S05]  /*9550*/  @P3 BRA `(.L_x_969) ;  /* 0x0000016000003947 */ /* 0x000fea0003800000 */
[----:B--2---:R-:W-:Y:S01]  /*9560*/  ISETP.GE.AND P1, PT, R78, c[0x0][0x27c], PT ;  /* 0x00009f004e007a0c */ /* 0x004fe20003f26270 */
[----:B------:R-:W-:-:S12]  /*9570*/  CS2R R14, SRZ ;  /* 0x00000000000e7805 */ /* 0x000fd8000001ff00 */
[C---:B------:R-:W-:Y:S01]  /*9580*/  @!P1 IMAD.SHL.U32 R2, R78.reuse, 0x2, RZ ;  /* 0x000000024e029824 */ /* 0x040fe200078e00ff */
[----:B------:R-:W-:-:S04]  /*9590*/  @!P1 SHF.L.U64.HI R3, R78, 0x1, R79 ;  /* 0x000000014e039819 */ /* 0x000fc8000001024f */
[----:B------:R-:W-:-:S05]  /*95a0*/  @!P1 IADD3 R4, P0, R18, R2, RZ ;  /* 0x0000000212049210 */ /* 0x000fca0007f1e0ff */
[--C-:B---3--:R-:W-:Y:S01]  /*95b0*/  @!P1 IMAD.X R5, R21, 0x1, R3.reuse, P0 ;  /* 0x0000000115059824 */ /* 0x108fe200000e0603 */
[----:B----4-:R-:W-:Y:S01]  /*95c0*/  @!P1 IADD3 R2, P0, R19, R2, RZ ;  /* 0x0000000213029210 */ /* 0x010fe20007f1e0ff */
[----:B------:R-:W-:Y:S01]  /*95d0*/  CS2R R16, SRZ ;  /* 0x0000000000107805 */ /* 0x000fe2000001ff00 */
[----:B------:R-:W-:Y:S02]  /*95e0*/  CS2R R10, SRZ ;  /* 0x00000000000a7805 */ /* 0x000fe4000001ff00 */
[----:B------:R2:W5:Y:S01]  /*95f0*/  @!P1 LD.E.64 R14, [R4.64] ;  /* 0x00000008040e9980 */ /* 0x000562000c101b00 */
[----:B-1----:R-:W-:Y:S01]  /*9600*/  @!P1 IMAD.X R3, R22, 0x1, R3, P0 ;  /* 0x0000000116039824 */ /* 0x002fe200000e0603 */
[----:B------:R-:W-:-:S13]  /*9610*/  ISETP.GE.AND P0, PT, R100, c[0x0][0x27c], PT ;  /* 0x00009f0064007a0c */ /* 0x000fda0003f06270 */
[C---:B------:R-:W-:Y:S01]  /*9620*/  @!P0 IMAD.SHL.U32 R6, R100.reuse, 0x2, RZ ;  /* 0x0000000264068824 */ /* 0x040fe200078e00ff */
[----:B-----5:R-:W-:-:S04]  /*9630*/  @!P0 SHF.L.U64.HI R8, R100, 0x1, R64 ;  /* 0x0000000164088819 */ /* 0x020fc80000010240 */
[----:B------:R-:W-:-:S05]  /*9640*/  @!P0 IADD3 R20, P2, R18, R6, RZ ;  /* 0x0000000612148210 */ /* 0x000fca0007f5e0ff */
[----:B------:R-:W-:Y:S01]  /*9650*/  @!P0 IMAD.X R21, R21, 0x1, R8, P2 ;  /* 0x0000000115158824 */ /* 0x000fe200010e0608 */
[----:B------:R-:W-:-:S04]  /*9660*/  @!P0 IADD3 R18, P2, R19, R6, RZ ;  /* 0x0000000613128210 */ /* 0x000fc80007f5e0ff */
[----:B------:R2:W5:Y:S01]  /*9670*/  @!P0 LD.E.64 R16, [R20.64] ;  /* 0x0000000814108980 */ /* 0x000562000c101b00 */
[----:B------:R-:W-:Y:S02]  /*9680*/  @!P0 IMAD.X R19, R22, 0x1, R8, P2 ;  /* 0x0000000116138824 */ /* 0x000fe400010e0608 */
[----:B------:R-:W-:-:S03]  /*9690*/  CS2R R8, SRZ ;  /* 0x0000000000087805 */ /* 0x000fc6000001ff00 */
[----:B------:R2:W5:Y:S04]  /*96a0*/  @!P0 LD.E.64 R10, [R18.64] ;  /* 0x00000008120a8980 */ /* 0x000568000c101b00 */
[----:B------:R2:W5:Y:S02]  /*96b0*/  @!P1 LD.E.64 R8, [R2.64] ;  /* 0x0000000802089980 */ /* 0x000564000c101b00 */
.L_x_969:
[----:B--2---:R-:W-:Y:S05]  /*96c0*/  BSYNC B0 ;  /* 0x0000000000007941 */ /* 0x004fea0003800000 */
.L_x_968:
[----:B-----5:R-:W-:Y:S01]  /*96d0*/  IMAD.MOV.U32 R5, RZ, RZ, R16 ;  /* 0x000000ffff057224 */ /* 0x020fe200078e0010 */
[----:B----4-:R2:W4:Y:S01]  /*96e0*/  SHFL.IDX PT, R19, R31, 0x1, 0x181f ;  /* 0x00381f001f137f89 */ /* 0x01052200000e0000 */
        /* <DEDUP_REMOVED lines=9> */
[----:B------:R-:W-:Y:S01]  /*9780*/  PRMT R52, R52, 0x5410, R2 ;  /* 0x0000541034347816 */ /* 0x000fe20000000002 */
[----:B------:R-:W-:Y:S01]  /*9790*/  IMAD.MOV.U32 R3, RZ, RZ, R8 ;  /* 0x000000ffff037224 */ /* 0x000fe200078e0008 */
[----:B------:R2:W3:Y:S01]  /*97a0*/  SHFL.IDX PT, R6, R32, 0x1, 0x181f ;  /* 0x00381f0020067f89 */ /* 0x0004e200000e0000 */
[----:B------:R-:W-:Y:S01]  /*97b0*/  IMAD.MOV.U32 R2, RZ, RZ, R9 ;  /* 0x000000ffff027224 */ /* 0x000fe200078e0009 */
[----:B------:R-:W-:Y:S01]  /*97c0*/  PRMT R53, R5, 0x7610, R53 ;  /* 0x0000761005357816 */ /* 0x000fe20000000035 */
[----:B------:R-:W-:Y:S01]  /*97d0*/  CS2R R34, SRZ ;  /* 0x0000000000227805 */ /* 0x000fe2000001ff00 */
[----:B------:R2:W1:Y:S01]  /*97e0*/  SHFL.IDX PT, R26, R28, 0x1, 0x181f ;  /* 0x00381f001c1a7f89 */ /* 0x00046200000e0000 */
[----:B------:R-:W-:-:S02]  /*97f0*/  PRMT R54, R4, 0x7610, R54 ;  /* 0x0000761004367816 */ /* 0x000fc40000000036 */
[----:B------:R-:W-:Y:S01]  /*9800*/  PRMT R49, R3, 0x7610, R49 ;  /* 0x0000761003317816 */ /* 0x000fe20000000031 */
[----:B------:R2:W1:Y:S01]  /*9810*/  SHFL.IDX PT, R18, R30, 0x1, 0x181f ;  /* 0x00381f001e127f89 */ /* 0x00046200000e0000 */
[----:B------:R-:W-:Y:S01]  /*9820*/  PRMT R52, R2, 0x7610, R52 ;  /* 0x0000761002347816 */ /* 0x000fe20000000034 */
[----:B------:R-:W-:Y:S01]  /*9830*/  CS2R R4, SRZ ;  /* 0x0000000000047805 */ /* 0x000fe2000001ff00 */
[----:B------:R-:W-:Y:S01]  /*9840*/  CS2R R2, SRZ ;  /* 0x0000000000027805 */ /* 0x000fe2000001ff00 */
[----:B------:R-:W-:Y:S05]  /*9850*/  @P4 BRA `(.L_x_971) ;  /* 0x0000016000004947 */ /* 0x000fea0003800000 */
[----:B----4-:R-:W-:Y:S01]  /*9860*/  ISETP.GE.AND P1, PT, R78, c[0x0][0x27c], PT ;  /* 0x00009f004e007a0c */ /* 0x010fe20003f26270 */
[----:B------:R-:W-:-:S12]  /*9870*/  CS2R R4, SRZ ;  /* 0x0000000000047805 */ /* 0x000fd8000001ff00 */
[C---:B------:R-:W-:Y:S01]  /*9880*/  @!P1 IMAD.SHL.U32 R2, R78.reuse, 0x2, RZ ;  /* 0x000000024e029824 */ /* 0x040fe200078e00ff */
[----:B------:R-:W-:-:S04]  /*9890*/  @!P1 SHF.L.U64.HI R3, R78, 0x1, R79 ;  /* 0x000000014e039819 */ /* 0x000fc8000001024f */
[----:B---3--:R-:W-:-:S05]  /*98a0*/  @!P1 IADD3 R24, P0, R6, R2, RZ ;  /* 0x0000000206189210 */ /* 0x008fca0007f1e0ff */
[--C-:B------:R-:W-:Y:S01]  /*98b0*/  @!P1 IMAD.X R25, R19, 0x1, R3.reuse, P0 ;  /* 0x0000000113199824 */ /* 0x100fe200000e0603 */
[----:B-1----:R-:W-:Y:S01]  /*98c0*/  @!P1 IADD3 R22, P0, R18, R2, RZ ;  /* 0x0000000212169210 */ /* 0x002fe20007f1e0ff */
[----:B------:R-:W-:Y:S01]  /*98d0*/  CS2R R36, SRZ ;  /* 0x0000000000247805 */ /* 0x000fe2000001ff00 */
[----:B------:R-:W-:Y:S02]  /*98e0*/  CS2R R34, SRZ ;  /* 0x0000000000227805 */ /* 0x000fe4000001ff00 */
[----:B------:R1:W5:Y:S01]  /*98f0*/  @!P1 LD.E.64 R4, [R24.64] ;  /* 0x0000000818049980 */ /* 0x000362000c101b00 */
[----:B------:R-:W-:Y:S01]  /*9900*/  @!P1 IMAD.X R23, R26, 0x1, R3, P0 ;  /* 0x000000011a179824 */ /* 0x000fe200000e0603 */
[----:B------:R-:W-:-:S13]  /*9910*/  ISETP.GE.AND P0, PT, R100, c[0x0][0x27c], PT ;  /* 0x00009f0064007a0c */ /* 0x000fda0003f06270 */
[C---:B------:R-:W-:Y:S01]  /*9920*/  @!P0 IMAD.SHL.U32 R2, R100.reuse, 0x2, RZ ;  /* 0x0000000264028824 */ /* 0x040fe200078e00ff */
[----:B------:R-:W-:-:S04]  /*9930*/  @!P0 SHF.L.U64.HI R3, R100, 0x1, R64 ;  /* 0x0000000164038819 */ /* 0x000fc80000010240 */
        /* <DEDUP_REMOVED lines=8> */
.L_x_971:
[----:B----4-:R-:W-:Y:S05]  /*99c0*/  BSYNC B0 ;  /* 0x0000000000007941 */ /* 0x010fea0003800000 */
.L_x_970:
[----:B-1---5:R-:W-:Y:S01]  /*99d0*/  IMAD.MOV.U32 R22, RZ, RZ, R36 ;  /* 0x000000ffff167224 */ /* 0x022fe200078e0024 */
[----:B---3--:R1:W3:Y:S01]  /*99e0*/  SHFL.IDX PT, R21, R31, 0x2, 0x181f ;  /* 0x00581f001f157f89 */ /* 0x0082e200000e0000 */
        /* <DEDUP_REMOVED lines=11> */
[----:B------:R1:W4:Y:S01]  /*9aa0*/  SHFL.IDX PT, R19, R32, 0x2, 0x181f ;  /* 0x00581f0020137f89 */ /* 0x00032200000e0000 */
[----:B------:R-:W-:Y:S01]  /*9ab0*/  IMAD.MOV.U32 R6, RZ, RZ, R3 ;  /* 0x000000ffff067224 */ /* 0x000fe200078e0003 */
[----:B------:R-:W-:Y:S01]  /*9ac0*/  PRMT R57, R22, 0x7610, R57 ;  /* 0x0000761016397816 */ /* 0x000fe20000000039 */
[----:B------:R-:W-:Y:S01]  /*9ad0*/  CS2R R50, SRZ ;  /* 0x0000000000327805 */ /* 0x000fe2000001ff00 */
[----:B------:R1:W2:Y:S01]  /*9ae0*/  SHFL.IDX PT, R29, R28, 0x2, 0x181f ;  /* 0x00581f001c1d7f89 */ /* 0x0002a200000e0000 */
[----:B------:R-:W-:Y:S01]  /*9af0*/  PRMT R58, R20, 0x7610, R58 ;  /* 0x00007610143a7816 */ /* 0x000fe2000000003a */
[----:B------:R-:W-:Y:S01]  /*9b00*/  CS2R R42, SRZ ;  /* 0x00000000002a7805 */ /* 0x000fe2000001ff00 */
[----:B------:R-:W-:Y:S01]  /*9b10*/  PRMT R55, R18, 0x7610, R55 ;  /* 0x0000761012377816 */ /* 0x000fe20000000037 */
[----:B------:R1:W1:Y:S01]  /*9b20*/  SHFL.IDX PT, R27, R30, 0x2, 0x181f ;  /* 0x00581f001e1b7f89 */ /* 0x00026200000e0000 */
[----:B------:R-:W-:Y:S01]  /*9b30*/  PRMT R56, R6, 0x7610, R56 ;  /* 0x0000761006387816 */ /* 0x000fe20000000038 */
[----:B------:R-:W-:Y:S01]  /*9b40*/  CS2R R38, SRZ ;  /* 0x0000000000267805 */ /* 0x000fe2000001ff00 */
[----:B------:R-:W-:Y:S01]  /*9b50*/  CS2R R44, SRZ ;  /* 0x00000000002c7805 */ /* 0x000fe2000001ff00 */
[----:B------:R-:W-:Y:S01]  /*9b60*/  CS2R R40, SRZ ;  /* 0x0000000000287805 */ /* 0x000fe2000001ff00 */
[----:B------:R-:W-:Y:S05]  /*9b70*/  @P5 BRA `(.L_x_973) ;  /* 0x0000016000005947 */ /* 0x000fea0003800000 */
[----:B---3--:R-:W-:Y:S01]  /*9b80*/  ISETP.GE.AND P1, PT, R78, c[0x0][0x27c], PT ;  /* 0x00009f004e007a0c */ /* 0x008fe20003f26270 */
[----:B------:R-:W-:Y:S01]  /*9b90*/  CS2R R42, SRZ ;  /* 0x00000000002a7805 */ /* 0x000fe2000001ff00 */
[----:B------:R-:W-:-:S11]  /*9ba0*/  CS2R R38, SRZ ;  /* 0x0000000000267805 */ /* 0x000fd6000001ff00 */
[C---:B------:R-:W-:Y:S01]  /*9bb0*/  @!P1 IMAD.SHL.U32 R6, R78.reuse, 0x2, RZ ;  /* 0x000000024e069824 */ /* 0x040fe200078e00ff */
[----:B------:R-:W-:-:S04]  /*9bc0*/  @!P1 SHF.L.U64.HI R18, R78, 0x1, R79 ;  /* 0x000000014e129819 */ /* 0x000fc8000001024f */
[----:B----4-:R-:W-:-:S05]  /*9bd0*/  @!P1 IADD3 R24, P0, R19, R6, RZ ;  /* 0x0000000613189210 */ /* 0x010fca0007f1e0ff */
[--C-:B------:R-:W-:Y:S01]  /*9be0*/  @!P1 IMAD.X R25, R21, 0x1, R18.reuse, P0 ;  /* 0x0000000115199824 */ /* 0x100fe200000e0612 */
[----:B-1----:R-:W-:Y:S01]  /*9bf0*/  @!P1 IADD3 R22, P0, R27, R6, RZ ;  /* 0x000000061b169210 */ /* 0x002fe20007f1e0ff */
[----:B------:R-:W-:Y:S01]  /*9c00*/  CS2R R40, SRZ ;  /* 0x0000000000287805 */ /* 0x000fe2000001ff00 */
[----:B------:R-:W-:Y:S02]  /*9c10*/  CS2R R44, SRZ ;  /* 0x00000000002c7805 */ /* 0x000fe4000001ff00 */
[----:B------:R1:W5:Y:S01]  /*9c20*/  @!P1 LD.E.64 R38, [R24.64] ;  /* 0x0000000818269980 */ /* 0x000362000c101b00 */
[----:B--2---:R-:W-:Y:S01]  /*9c30*/  @!P1 IMAD.X R23, R29, 0x1, R18, P0 ;  /* 0x000000011d179824 */ /* 0x004fe200000e0612 */
[----:B------:R-:W-:-:S04]  /*9c40*/  ISETP.GE.AND P0, PT, R100, c[0x0][0x27c], PT ;  /* 0x00009f0064007a0c */ /* 0x000fc80003f06270 */
[----:B------:R1:W5:Y:S09]  /*9c50*/  @!P1 LD.E.64 R40, [R22.64] ;  /* 0x0000000816289980 */ /* 0x000372000c101b00 */
[C---:B------:R-:W-:Y:S01]  /*9c60*/  @!P0 IMAD.SHL.U32 R6, R100.reuse, 0x2, RZ ;  /* 0x0000000264068824 */ /* 0x040fe200078e00ff */
[----:B------:R-:W-:-:S04]  /*9c70*/  @!P0 SHF.L.U64.HI R26, R100, 0x1, R64 ;  /* 0x00000001641a8819 */ /* 0x000fc80000010240 */
[----:B------:R-:W-:-:S05]  /*9c80*/  @!P0 IADD3 R20, P2, R19, R6, RZ ;  /* 0x0000000613148210 */ /* 0x000fca0007f5e0ff */
[----:B------:R-:W-:Y:S01]  /*9c90*/  @!P0 IMAD.X R21, R21, 0x1, R26, P2 ;  /* 0x0000000115158824 */ /* 0x000fe200010e061a */
[----:B------:R-:W-:-:S04]  /*9ca0*/  @!P0 IADD3 R18, P2, R27, R6, RZ ;  /* 0x000000061b128210 */ /* 0x000fc80007f5e0ff */
[----:B------:R1:W5:Y:S01]  /*9cb0*/  @!P0 LD.E.64 R42, [R20.64] ;  /* 0x00000008142a8980 */ /* 0x000362000c101b00 */
[----:B------:R-:W-:-:S05]  /*9cc0*/  @!P0 IMAD.X R19, R29, 0x1, R26, P2 ;  /* 0x000000011d138824 */ /* 0x000fca00010e061a */
[----:B------:R1:W5:Y:S03]  /*9cd0*/  @!P0 LD.E.64 R44, [R18.64] ;  /* 0x00000008122c8980 */ /* 0x000366000c101b00 */
.L_x_973:
[----:B---3--:R-:W-:Y:S05]  /*9ce0*/  BSYNC B0 ;  /* 0x0000000000007941 */ /* 0x008fea0003800000 */
.L_x_972:
[----:B-1---5:R-:W-:Y:S01]  /*9cf0*/  IMAD.MOV.U32 R22, RZ, RZ, R42 ;  /* 0x000000ffff167224 */ /* 0x022fe200078e002a */
[----:B------:R-:W1:Y:S01]  /*9d00*/  SHFL.IDX PT, R21, R31, 0x3, 0x181f ;  /* 0x00781f001f157f89 */ /* 0x000e6200000e0000 */
        /* <DEDUP_REMOVED lines=11> */
[----:B----4-:R3:W4:Y:S01]  /*9dc0*/  SHFL.IDX PT, R19, R32, 0x3, 0x181f ;  /* 0x00781f0020137f89 */ /* 0x01072200000e0000 */
[----:B------:R-:W-:Y:S01]  /*9dd0*/  IMAD.MOV.U32 R6, RZ, RZ, R41 ;  /* 0x000000ffff067224 */ /* 0x000fe200078e0029 */
[----:B------:R-:W-:Y:S01]  /*9de0*/  PRMT R61, R22, 0x7610, R61 ;  /* 0x00007610163d7816 */ /* 0x000fe2000000003d */
[----:B------:R-:W-:Y:S01]  /*9df0*/  CS2R R46, SRZ ;  /* 0x00000000002e7805 */ /* 0x000fe2000001ff00 */
[----:B--2---:R-:W2:Y:S01]  /*9e00*/  SHFL.IDX PT, R28, R28, 0x3, 0x181f ;  /* 0x00781f001c1c7f89 */ /* 0x004ea200000e0000 */
[----:B------:R-:W-:-:S02]  /*9e10*/  PRMT R62, R20, 0x7610, R62 ;  /* 0x00007610143e7816 */ /* 0x000fc4000000003e */
[----:B------:R-:W-:Y:S01]  /*9e20*/  PRMT R58, R58, 0x5410, R18 ;  /* 0x000054103a3a7816 */ /* 0x000fe20000000012 */
[----:B------:R1:W2:Y:S01]  /*9e30*/  SHFL.IDX PT, R26, R30, 0x3, 0x181f ;  /* 0x00781f001e1a7f89 */ /* 0x0002a200000e0000 */
[----:B------:R-:W-:Y:S01]  /*9e40*/  PRMT R60, R6, 0x7610, R60 ;  /* 0x00007610063c7816 */ /* 0x000fe2000000003c */
[----:B---3--:R-:W-:Y:S01]  /*9e50*/  CS2R R32, SRZ ;  /* 0x0000000000207805 */ /* 0x008fe2000001ff00 */
[----:B-1----:R-:W-:Y:S01]  /*9e60*/  CS2R R30, SRZ ;  /* 0x00000000001e7805 */ /* 0x002fe2000001ff00 */
[----:B------:R-:W-:Y:S05]  /*9e70*/  @P6 BRA `(.L_x_975) ;  /* 0x0000016000006947 */ /* 0x000fea0003800000 */
[----:B--2-4-:R-:W-:Y:S01]  /*9e80*/  ISETP.GE.AND P1, PT, R78, c[0x0][0x27c], PT ;  /* 0x00009f004e007a0c */ /* 0x014fe20003f26270 */
[----:B------:R-:W-:Y:S01]  /*9e90*/  CS2R R50, SRZ ;  /* 0x0000000000327805 */ /* 0x000fe2000001ff00 */
[----:B------:R-:W-:Y:S01]  /*9ea0*/  ISETP.GE.AND P0, PT, R100, c[0x0][0x27c], PT ;  /* 0x00009f0064007a0c */ /* 0x000fe20003f06270 */
[----:B------:R-:W-:-:S10]  /*9eb0*/  CS2R R30, SRZ ;  /* 0x00000000001e7805 */ /* 0x000fd4000001ff00 */
[C---:B------:R-:W-:Y:S01]  /*9ec0*/  @!P1 IMAD.SHL.U32 R6, R78.reuse, 0x2, RZ ;  /* 0x000000024e069824 */ /* 0x040fe200078e00ff */
[----:B------:R-:W-:Y:S02]  /*9ed0*/  @!P1 SHF.L.U64.HI R18, R78, 0x1, R79 ;  /* 0x000000014e129819 */ /* 0x000fe4000001024f */
[----:B------:R-:W-:Y:S02]  /*9ee0*/  @!P0 SHF.L.U64.HI R27, R100, 0x1, R64 ;  /* 0x00000001641b8819 */ /* 0x000fe40000010240 */
[----:B------:R-:W-:-:S05]  /*9ef0*/  @!P1 IADD3 R24, P2, R19, R6, RZ ;  /* 0x0000000613189210 */ /* 0x000fca0007f5e0ff */
[--C-:B------:R-:W-:Y:S01]  /*9f00*/  @!P1 IMAD.X R25, R21, 0x1, R18.reuse, P2 ;  /* 0x0000000115199824 */ /* 0x100fe200010e0612 */
[----:B------:R-:W-:Y:S01]  /*9f10*/  @!P1 IADD3 R22, P2, R26, R6, RZ ;  /* 0x000000061a169210 */ /* 0x000fe20007f5e0ff */
[----:B------:R-:W-:Y:S01]  /*9f20*/  @!P0 IMAD.SHL.U32 R6, R100, 0x2, RZ ;  /* 0x0000000264068824 */ /* 0x000fe200078e00ff */
[----:B------:R-:W-:Y:S01]  /*9f30*/  CS2R R32, SRZ ;  /* 0x0000000000207805 */ /* 0x000fe2000001ff00 */
[----:B------:R-:W-:Y:S01]  /*9f40*/  CS2R R46, SRZ ;  /* 0x00000000002e7805 */ /* 0x000fe2000001ff00 */
[----:B------:R1:W5:Y:S01]  /*9f50*/  @!P1 LD.E.64 R30, [R24.64] ;  /* 0x00000008181e9980 */ /* 0x000362000c101b00 */
[----:B------:R-:W-:Y:S01]  /*9f60*/  @!P1 IMAD.X R23, R28, 0x1, R18, P2 ;  /* 0x000000011c179824 */ /* 0x000fe200010e0612 */
[----:B------:R-:W-:-:S04]  /*9f70*/  @!P0 IADD3 R20, P2, R19, R6, RZ ;  /* 0x0000000613148210 */ /* 0x000fc80007f5e0ff */
[----:B------:R1:W5:Y:S01]  /*9f80*/  @!P1 LD.E.64 R32, [R22.64] ;  /* 0x0000000816209980 */ /* 0x000362000c101b00 */
[----:B------:R-:W-:Y:S01]  /*9f90*/  @!P0 IMAD.X R21, R21, 0x1, R27, P2 ;  /* 0x0000000115158824 */ /* 0x000fe200010e061b */
[----:B------:R-:W-:-:S04]  /*9fa0*/  @!P0 IADD3 R18, P2, R26, R6, RZ ;  /* 0x000000061a128210 */ /* 0x000fc80007f5e0ff */
[----:B------:R1:W5:Y:S01]  /*9fb0*/  @!P0 LD.E.64 R50, [R20.64] ;  /* 0x0000000814328980 */ /* 0x000362000c101b00 */
[----:B------:R-:W-:-:S05]  /*9fc0*/  @!P0 IMAD.X R19, R28, 0x1, R27, P2 ;  /* 0x000000011c138824 */ /* 0x000fca00010e061b */
[----:B------:R1:W5:Y:S03]  /*9fd0*/  @!P0 LD.E.64 R46, [R18.64] ;  /* 0x00000008122e8980 */ /* 0x000366000c101b00 */
.L_x_975:
[----:B--2-4-:R-:W-:Y:S05]  /*9fe0*/  BSYNC B0 ;  /* 0x0000000000007941 */ /* 0x014fea0003800000 */
.L_x_974:
[----:B-1----:R-:W-:Y:S01]  /*9ff0*/  IMAD.IADD R19, R48, 0x1, -R71 ;  /* 0x0000000130137824 */ /* 0x002fe200078e0a47 */
[----:B------:R-:W-:-:S04]  /*a000*/  DEPBAR.LE SB0, 0x1 ;  /* 0x000080400000791a */ /* 0x000fc80000000000 */
[----:B------:R-:W-:Y:S01]  /*a010*/  IMNMX R48, R19, 0x80, PT ;  /* 0x0000008013307817 */ /* 0x000fe20003800200 */
[----:B-----5:R-:W-:Y:S01]  /*a020*/  IMAD.MOV.U32 R6, RZ, RZ, R50 ;  /* 0x000000ffff067224 */ /* 0x020fe200078e0032 */
[----:B------:R-:W-:Y:S01]  /*a030*/  BSSY B1, `(.L_x_976) ;  /* 0x000006b000017945 */ /* 0x000fe20003800000 */
[----:B------:R-:W-:Y:S01]  /*a040*/  IMAD.MOV.U32 R20, RZ, RZ, R51 ;  /* 0x000000ffff147224 */ /* 0x000fe200078e0033 */
[----:B------:R-:W-:Y:S01]  /*a050*/  BAR.SYNC.DEFER_BLOCKING 0x0 ;  /* 0x0000000000007b1d */ /* 0x000fe20000010000 */
[----:B------:R-:W-:Y:S01]  /*a060*/  ISETP.GE.AND P0, PT, R101, R48, PT ;  /* 0x000000306500720c */ /* 0x000fe20003f06270 */
[----:B------:R-:W-:Y:S02]  /*a070*/  IMAD.MOV.U32 R18, RZ, RZ, R30 ;  /* 0x000000ffff127224 */ /* 0x000fe400078e001e */
[----:B------:R-:W-:Y:S01]  /*a080*/  PRMT R67, R6, 0x5410, R20 ;  /* 0x0000541006437816 */ /* 0x000fe20000000014 */
[----:B------:R-:W-:Y:S01]  /*a090*/  IMAD.MOV.U32 R20, RZ, RZ, R46 ;  /* 0x000000ffff147224 */ /* 0x000fe200078e002e */
[----:B------:R-:W-:Y:S01]  /*a0a0*/  MOV R6, R31 ;  /* 0x0000001f00067202 */ /* 0x000fe20000000f00 */
[----:B------:R-:W-:Y:S01]  /*a0b0*/  IMAD.MOV.U32 R19, RZ, RZ, R47 ;  /* 0x000000ffff137224 */ /* 0x000fe200078e002f */
[----:B------:R-:W-:-:S02]  /*a0c0*/  PRMT R63, R63, 0x5410, R18 ;  /* 0x000054103f3f7816 */ /* 0x000fc40000000012 */
[----:B------:R-:W-:Y:S01]  /*a0d0*/  PRMT R64, R64, 0x5410, R6 ;  /* 0x0000541040407816 */ /* 0x000fe20000000006 */
[----:B------:R-:W-:Y:S01]  /*a0e0*/  IMAD.MOV.U32 R6, RZ, RZ, R33 ;  /* 0x000000ffff067224 */ /* 0x000fe200078e0021 */
[----:B------:R-:W-:Y:S02]  /*a0f0*/  MOV R18, R32 ;  /* 0x0000002000127202 */ /* 0x000fe40000000f00 */
[----:B------:R-:W-:Y:S02]  /*a100*/  PRMT R66, R20, 0x5410, R19 ;  /* 0x0000541014427816 */ /* 0x000fe40000000013 */
[----:B------:R-:W-:Y:S02]  /*a110*/  PRMT R62, R62, 0x5410, R18 ;  /* 0x000054103e3e7816 */ /* 0x000fe40000000012 */
[----:B------:R-:W-:Y:S01]  /*a120*/  PRMT R64, R6, 0x7610, R64 ;  /* 0x0000761006407816 */ /* 0x000fe20000000040 */
[----:B------:R-:W-:Y:S05]  /*a130*/  @P0 BRA `(.L_x_977) ;  /* 0x000005a000000947 */ /* 0x000fea0003800000 */
[----:B------:R-:W-:Y:S01]  /*a140*/  ISETP.GE.AND P0, PT, R78, c[0x0][0x27c], PT ;  /* 0x00009f004e007a0c */ /* 0x000fe20003f06270 */
[----:B------:R-:W-:-:S12]  /*a150*/  BSSY B0, `(.L_x_978) ;  /* 0x000002c000007945 */ /* 0x000fd80003800000 */
[----:B------:R-:W-:Y:S05]  /*a160*/  @P0 BRA `(.L_x_979) ;  /* 0x000002a000000947 */ /* 0x000fea0003800000 */
[----:B------:R-:W1:Y:S01]  /*a170*/  LDS.128 R20, [R210+0x100] ;  /* 0x00010000d2147984 */ /* 0x000e620000000c00 */
[--C-:B------:R-:W-:Y:S02]  /*a180*/  SHF.R.U32.HI R6, RZ, 0x10, R9.reuse ;  /* 0x00000010ff067819 */ /* 0x100fe40000011609 */
[----:B------:R-:W-:Y:S01]  /*a190*/  SHF.R.U64 R28, R8, 0x10, R9 ;  /* 0x00000010081c7819 */ /* 0x000fe20000001209 */
[----:B------:R-:W-:Y:S01]  /*a1a0*/  HADD2.F32 R9, -RZ, R49.H1_H1 ;  /* 0x30000031ff097230 */ /* 0x000fe20000004100 */
[--C-:B------:R-:W-:Y:S02]  /*a1b0*/  SHF.R.U64 R29, R14, 0x10, R15.reuse ;  /* 0x000000100e1d7819 */ /* 0x100fe4000000120f */
[----:B------:R-:W-:-:S05]  /*a1c0*/  SHF.R.U32.HI R25, RZ, 0x10, R15 ;  /* 0x00000010ff197819 */ /* 0x000fca000001160f */
[----:B------:R-:W-:Y:S02]  /*a1d0*/  HADD2.F32 R26, -RZ, R25.H0_H0 ;  /* 0x20000019ff1a7230 */ /* 0x000fe40000004100 */
[--C-:B-1----:R-:W-:Y:S02]  /*a1e0*/  HADD2.F32 R24, -RZ, R23.reuse.H0_H0 ;  /* 0x20000017ff187230 */ /* 0x102fe40000004100 */
[----:B------:R-:W-:Y:S02]  /*a1f0*/  HADD2.F32 R8, -RZ, R23.H1_H1 ;  /* 0x30000017ff087230 */ /* 0x000fe40000004100 */
[--C-:B------:R-:W-:Y:S02]  /*a200*/  HADD2.F32 R23, -RZ, R20.reuse.H0_H0 ;  /* 0x20000014ff177230 */ /* 0x100fe40000004100 */
[----:B------:R-:W-:Y:S02]  /*a210*/  HADD2.F32 R19, -RZ, R20.H1_H1 ;  /* 0x30000014ff137230 */ /* 0x000fe40000004100 */
[----:B------:R-:W-:-:S02]  /*a220*/  HADD2.F32 R20, -RZ, R22.H0_H0 ;  /* 0x20000016ff147230 */ /* 0x000fc40000004100 */
[----:B------:R-:W-:Y:S02]  /*a230*/  HADD2.F32 R14, -RZ, R22.H1_H1 ;  /* 0x30000016ff0e7230 */ /* 0x000fe40000004100 */
[----:B------:R-:W-:Y:S02]  /*a240*/  HADD2.F32 R22, -RZ, R6.H0_H0 ;  /* 0x20000006ff167230 */ /* 0x000fe40000004100 */
[--C-:B------:R-:W-:Y:S02]  /*a250*/  HADD2.F32 R18, -RZ, R21.reuse.H0_H0 ;  /* 0x20000015ff127230 */ /* 0x100fe40000004100 */
[----:B------:R-:W-:Y:S01]  /*a260*/  HADD2.F32 R15, -RZ, R21.H1_H1 ;  /* 0x30000015ff0f7230 */ /* 0x000fe20000004100 */
[-C--:B------:R-:W-:Y:S01]  /*a270*/  FMUL.FTZ R21, R8, R22.reuse ;  /* 0x0000001608157220 */ /* 0x080fe20000410000 */
[----:B------:R-:W-:Y:S01]  /*a280*/  HADD2.F32 R6, -RZ, R49.H0_H0 ;  /* 0x20000031ff067230 */ /* 0x000fe20000004100 */
[C---:B------:R-:W-:Y:S02]  /*a290*/  FMUL.FTZ R22, R24.reuse, R22 ;  /* 0x0000001618167220 */ /* 0x040fe40000410000 */
[----:B------:R-:W-:-:S02]  /*a2a0*/  FFMA.FTZ R27, R24, R26, -R21 ;  /* 0x0000001a181b7223 */ /* 0x000fc40000010815 */
[-C--:B------:R-:W-:Y:S02]  /*a2b0*/  FMUL.FTZ R21, R23, R6.reuse ;  /* 0x0000000617157220 */ /* 0x080fe40000410000 */
[C---:B------:R-:W-:Y:S01]  /*a2c0*/  FMUL.FTZ R25, R19.reuse, R6 ;  /* 0x0000000613197220 */ /* 0x040fe20000410000 */
[----:B------:R-:W-:Y:S01]  /*a2d0*/  HADD2.F32 R6, -RZ, R52.H0_H0 ;  /* 0x20000034ff067230 */ /* 0x000fe20000004100 */
[-C--:B------:R-:W-:Y:S01]  /*a2e0*/  FFMA.FTZ R24, R19, R9.reuse, R21 ;  /* 0x0000000913187223 */ /* 0x080fe20000010015 */
[----:B------:R-:W-:Y:S01]  /*a2f0*/  HADD2.F32 R21, -RZ, R28.H0_H0 ;  /* 0x2000001cff157230 */ /* 0x000fe20000004100 */
[----:B------:R-:W-:Y:S01]  /*a300*/  FFMA.FTZ R26, R8, R26, R22 ;  /* 0x0000001a081a7223 */ /* 0x000fe20000010016 */
[----:B------:R-:W-:Y:S01]  /*a310*/  HADD2.F32 R8, -RZ, R52.H1_H1 ;  /* 0x30000034ff087230 */ /* 0x000fe20000004100 */
[----:B------:R-:W-:Y:S01]  /*a320*/  FFMA.FTZ R25, R23, R9, -R25 ;  /* 0x0000000917197223 */ /* 0x000fe20000010819 */
[----:B------:R-:W-:Y:S01]  /*a330*/  HADD2.F32 R23, -RZ, R29.H0_H0 ;  /* 0x2000001dff177230 */ /* 0x000fe20000004100 */
[----:B------:R-:W-:-:S02]  /*a340*/  FMUL.FTZ R9, R14, R6 ;  /* 0x000000060e097220 */ /* 0x000fc40000410000 */
[----:B------:R-:W-:Y:S02]  /*a350*/  FMUL.FTZ R6, R20, R6 ;  /* 0x0000000614067220 */ /* 0x000fe40000410000 */
[-C--:B------:R-:W-:Y:S02]  /*a360*/  FMUL.FTZ R19, R15, R21.reuse ;  /* 0x000000150f137220 */ /* 0x080fe40000410000 */
[----:B------:R-:W-:Y:S02]  /*a370*/  FMUL.FTZ R21, R18, R21 ;  /* 0x0000001512157220 */ /* 0x000fe40000410000 */
[-C--:B------:R-:W-:Y:S01]  /*a380*/  FFMA.FTZ R22, R20, R8.reuse, -R9 ;  /* 0x0000000814167223 */ /* 0x080fe20000010809 */
[----:B------:R-:W-:Y:S01]  /*a390*/  F2FP.PACK_AB R20, R24, R25 ;  /* 0x000000191814723e */ /* 0x000fe200000000ff */
[----:B------:R-:W-:Y:S02]  /*a3a0*/  FFMA.FTZ R6, R14, R8, R6 ;  /* 0x000000080e067223 */ /* 0x000fe40000010006 */
[----:B------:R-:W-:-:S02]  /*a3b0*/  FFMA.FTZ R9, R18, R23, -R19 ;  /* 0x0000001712097223 */ /* 0x000fc40000010813 */
[----:B------:R-:W-:Y:S01]  /*a3c0*/  FFMA.FTZ R8, R15, R23, R21 ;  /* 0x000000170f087223 */ /* 0x000fe20000010015 */
[----:B------:R-:W-:Y:S02]  /*a3d0*/  F2FP.PACK_AB R23, R26, R27 ;  /* 0x0000001b1a17723e */ /* 0x000fe400000000ff */
[----:B------:R-:W-:Y:S02]  /*a3e0*/  F2FP.PACK_AB R22, R6, R22 ;  /* 0x000000160616723e */ /* 0x000fe400000000ff */
[----:B------:R-:W-:-:S05]  /*a3f0*/  F2FP.PACK_AB R21, R8, R9 ;  /* 0x000000090815723e */ /* 0x000fca00000000ff */
[----:B------:R1:W-:Y:S02]  /*a400*/  STS.128 [R210+0x100], R20 ;  /* 0x00010014d2007388 */ /* 0x0003e40000000c00 */
.L_x_979:
[----:B------:R-:W-:Y:S05]  /*a410*/  BSYNC B0 ;  /* 0x0000000000007941 */ /* 0x000fea0003800000 */
.L_x_978:
[----:B------:R-:W-:-:S13]  /*a420*/  ISETP.GE.AND P0, PT, R100, c[0x0][0x27c], PT ;  /* 0x00009f0064007a0c */ /* 0x000fda0003f06270 */
[----:B------:R-:W-:Y:S05]  /*a430*/  @P0 BRA `(.L_x_977) ;  /* 0x000002a000000947 */ /* 0x000fea0003800000 */
[----:B-1----:R-:W1:Y:S01]  /*a440*/  LDS.128 R20, [R210+0x4100] ;  /* 0x00410000d2147984 */ /* 0x002e620000000c00 */
[----:B------:R-:W-:Y:S02]  /*a450*/  SHF.R.U32.HI R6, RZ, 0x10, R11 ;  /* 0x00000010ff067819 */ /* 0x000fe4000001160b */
[--C-:B------:R-:W-:Y:S02]  /*a460*/  SHF.R.U64 R25, R16, 0x10, R17.reuse ;  /* 0x0000001010197819 */ /* 0x100fe40000001211 */
[----:B------:R-:W-:Y:S02]  /*a470*/  SHF.R.U32.HI R9, RZ, 0x10, R17 ;  /* 0x00000010ff097819 */ /* 0x000fe40000011611 */
[----:B------:R-:W-:Y:S01]  /*a480*/  SHF.R.U64 R24, R10, 0x10, R11 ;  /* 0x000000100a187819 */ /* 0x000fe2000000120b */
[--C-:B-1----:R-:W-:Y:S02]  /*a490*/  HADD2.F32 R16, -RZ, R20.reuse.H0_H0 ;  /* 0x20000014ff107230 */ /* 0x102fe40000004100 */
[----:B------:R-:W-:-:S02]  /*a4a0*/  HADD2.F32 R15, -RZ, R20.H1_H1 ;  /* 0x30000014ff0f7230 */ /* 0x000fc40000004100 */
[----:B------:R-:W-:Y:S02]  /*a4b0*/  HADD2.F32 R8, -RZ, R23.H1_H1 ;  /* 0x30000017ff087230 */ /* 0x000fe40000004100 */
[----:B------:R-:W-:Y:S02]  /*a4c0*/  HADD2.F32 R20, -RZ, R6.H0_H0 ;  /* 0x20000006ff147230 */ /* 0x000fe40000004100 */
[----:B------:R-:W-:Y:S02]  /*a4d0*/  HADD2.F32 R6, -RZ, R53.H0_H0 ;  /* 0x20000035ff067230 */ /* 0x000fe40000004100 */
[----:B------:R-:W-:Y:S01]  /*a4e0*/  HADD2.F32 R17, -RZ, R23.H0_H0 ;  /* 0x20000017ff117230 */ /* 0x000fe20000004100 */
[-C--:B------:R-:W-:Y:S01]  /*a4f0*/  FMUL.FTZ R19, R8, R20.reuse ;  /* 0x0000001408137220 */ /* 0x080fe20000410000 */
[----:B------:R-:W-:Y:S02]  /*a500*/  HADD2.F32 R23, -RZ, R9.H0_H0 ;  /* 0x20000009ff177230 */ /* 0x000fe40000004100 */
[--C-:B------:R-:W-:Y:S01]  /*a510*/  HADD2.F32 R14, -RZ, R21.reuse.H0_H0 ;  /* 0x20000015ff0e7230 */ /* 0x100fe20000004100 */
[----:B------:R-:W-:Y:S01]  /*a520*/  FMUL.FTZ R20, R17, R20 ;  /* 0x0000001411147220 */ /* 0x000fe20000410000 */
[----:B------:R-:W-:Y:S01]  /*a530*/  HADD2.F32 R11, -RZ, R21.H1_H1 ;  /* 0x30000015ff0b7230 */ /* 0x000fe20000004100 */
[----:B------:R-:W-:Y:S01]  /*a540*/  FMUL.FTZ R21, R15, R6 ;  /* 0x000000060f157220 */ /* 0x000fe20000410000 */
[----:B------:R-:W-:-:S02]  /*a550*/  HADD2.F32 R9, -RZ, R53.H1_H1 ;  /* 0x30000035ff097230 */ /* 0x000fc40000004100 */
[--C-:B------:R-:W-:Y:S02]  /*a560*/  HADD2.F32 R18, -RZ, R22.reuse.H0_H0 ;  /* 0x20000016ff127230 */ /* 0x100fe40000004100 */
[----:B------:R-:W-:Y:S01]  /*a570*/  HADD2.F32 R10, -RZ, R22.H1_H1 ;  /* 0x30000016ff0a7230 */ /* 0x000fe20000004100 */
[----:B------:R-:W-:Y:S02]  /*a580*/  FFMA.FTZ R22, R17, R23, -R19 ;  /* 0x0000001711167223 */ /* 0x000fe40000010813 */
[C---:B------:R-:W-:Y:S01]  /*a590*/  FMUL.FTZ R17, R16.reuse, R6 ;  /* 0x0000000610117220 */ /* 0x040fe20000410000 */
[----:B------:R-:W-:Y:S01]  /*a5a0*/  HADD2.F32 R6, -RZ, R54.H0_H0 ;  /* 0x20000036ff067230 */ /* 0x000fe20000004100 */
[----:B------:R-:W-:Y:S01]  /*a5b0*/  FFMA.FTZ R21, R16, R9, -R21 ;  /* 0x0000000910157223 */ /* 0x000fe20000010815 */
[----:B------:R-:W-:Y:S01]  /*a5c0*/  HADD2.F32 R16, -RZ, R24.H0_H0 ;  /* 0x20000018ff107230 */ /* 0x000fe20000004100 */
[----:B------:R-:W-:Y:S01]  /*a5d0*/  FFMA.FTZ R19, R8, R23, R20 ;  /* 0x0000001708137223 */ /* 0x000fe20000010014 */
[----:B------:R-:W-:Y:S01]  /*a5e0*/  HADD2.F32 R8, -RZ, R54.H1_H1 ;  /* 0x30000036ff087230 */ /* 0x000fe20000004100 */
[----:B------:R-:W-:Y:S01]  /*a5f0*/  FFMA.FTZ R17, R15, R9, R17 ;  /* 0x000000090f117223 */ /* 0x000fe20000010011 */
[----:B------:R-:W-:Y:S01]  /*a600*/  HADD2.F32 R20, -RZ, R25.H0_H0 ;  /* 0x20000019ff147230 */ /* 0x000fe20000004100 */
[----:B------:R-:W-:-:S02]  /*a610*/  FMUL.FTZ R9, R10, R6 ;  /* 0x000000060a097220 */ /* 0x000fc40000410000 */
[----:B------:R-:W-:Y:S02]  /*a620*/  FMUL.FTZ R15, R11, R16 ;  /* 0x000000100b0f7220 */ /* 0x000fe40000410000 */
[----:B------:R-:W-:Y:S02]  /*a630*/  FMUL.FTZ R6, R18, R6 ;  /* 0x0000000612067220 */ /* 0x000fe40000410000 */
[----:B------:R-:W-:Y:S02]  /*a640*/  FMUL.FTZ R16, R14, R16 ;  /* 0x000000100e107220 */ /* 0x000fe40000410000 */
[-C--:B------:R-:W-:Y:S02]  /*a650*/  FFMA.FTZ R18, R18, R8.reuse, -R9 ;  /* 0x0000000812127223 */ /* 0x080fe40000010809 */
[----:B------:R-:W-:Y:S01]  /*a660*/  FFMA.FTZ R6, R10, R8, R6 ;  /* 0x000000080a067223 */ /* 0x000fe20000010006 */
[----:B------:R-:W-:Y:S01]  /*a670*/  F2FP.PACK_AB R8, R17, R21 ;  /* 0x000000151108723e */ /* 0x000fe200000000ff */
[----:B------:R-:W-:-:S02]  /*a680*/  FFMA.FTZ R14, R14, R20, -R15 ;  /* 0x000000140e0e7223 */ /* 0x000fc4000001080f */
[----:B------:R-:W-:Y:S01]  /*a690*/  FFMA.FTZ R9, R11, R20, R16 ;  /* 0x000000140b097223 */ /* 0x000fe20000010010 */
[----:B------:R-:W-:Y:S02]  /*a6a0*/  F2FP.PACK_AB R11, R19, R22 ;  /* 0x00000016130b723e */ /* 0x000fe400000000ff */
[----:B------:R-:W-:Y:S02]  /*a6b0*/  F2FP.PACK_AB R10, R6, R18 ;  /* 0x00000012060a723e */ /* 0x000fe400000000ff */
[----:B------:R-:W-:-:S05]  /*a6c0*/  F2FP.PACK_AB R9, R9, R14 ;  /* 0x0000000e0909723e */ /* 0x000fca00000000ff */
[----:B------:R1:W-:Y:S02]  /*a6d0*/  STS.128 [R210+0x4100], R8 ;  /* 0x00410008d2007388 */ /* 0x0003e40000000c00 */
.L_x_977:
[----:B------:R-:W-:Y:S05]  /*a6e0*/  BSYNC B1 ;  /* 0x0000000000017941 */ /* 0x000fea0003800000 */
.L_x_976:
        /* <DEDUP_REMOVED lines=8> */
[--C-:B------:R-:W-:Y:S02]  /*a770*/  SHF.R.U64 R19, R2, 0x10, R3.reuse ;  /* 0x0000001002137819 */ /* 0x100fe40000001203 */
[----:B------:R-:W-:Y:S02]  /*a780*/  SHF.R.U32.HI R2, RZ, 0x10, R3 ;  /* 0x00000010ff027819 */ /* 0x000fe40000011603 */
[--C-:B------:R-:W-:Y:S02]  /*a790*/  SHF.R.U64 R20, R4, 0x10, R5.reuse ;  /* 0x0000001004147819 */ /* 0x100fe40000001205 */
[----:B------:R-:W-:-:S05]  /*a7a0*/  SHF.R.U32.HI R4, RZ, 0x10, R5 ;  /* 0x00000010ff047819 */ /* 0x000fca0000011605 */
[----:B------:R-:W-:Y:S02]  /*a7b0*/  HADD2.F32 R21, -RZ, R4.H0_H0 ;  /* 0x20000004ff157230 */ /* 0x000fe40000004100 */
[----:B------:R-:W-:Y:S02]  /*a7c0*/  HADD2.F32 R4, -RZ, R55.H1_H1 ;  /* 0x30000037ff047230 */ /* 0x000fe40000004100 */
[--C-:B-1----:R-:W-:Y:S02]  /*a7d0*/  HADD2.F32 R16, -RZ, R10.reuse.H0_H0 ;  /* 0x2000000aff107230 */ /* 0x102fe40000004100 */
[----:B------:R-:W-:Y:S02]  /*a7e0*/  HADD2.F32 R5, -RZ, R10.H1_H1 ;  /* 0x3000000aff057230 */ /* 0x000fe40000004100 */
[----:B------:R-:W-:Y:S02]  /*a7f0*/  HADD2.F32 R3, -RZ, R11.H1_H1 ;  /* 0x3000000bff037230 */ /* 0x000fe40000004100 */
[----:B------:R-:W-:-:S02]  /*a800*/  HADD2.F32 R10, -RZ, R2.H0_H0 ;  /* 0x20000002ff0a7230 */ /* 0x000fc40000004100 */
[----:B------:R-:W-:Y:S02]  /*a810*/  HADD2.F32 R15, -RZ, R11.H0_H0 ;  /* 0x2000000bff0f7230 */ /* 0x000fe40000004100 */
[--C-:B------:R-:W-:Y:S02]  /*a820*/  HADD2.F32 R14, -RZ, R8.reuse.H0_H0 ;  /* 0x20000008ff0e7230 */ /* 0x100fe40000004100 */
[----:B------:R-:W-:Y:S02]  /*a830*/  HADD2.F32 R11, -RZ, R8.H1_H1 ;  /* 0x30000008ff0b7230 */ /* 0x000fe40000004100 */
[--C-:B------:R-:W-:Y:S02]  /*a840*/  HADD2.F32 R8, -RZ, R9.reuse.H0_H0 ;  /* 0x20000009ff087230 */ /* 0x100fe40000004100 */
[----:B------:R-:W-:Y:S01]  /*a850*/  HADD2.F32 R6, -RZ, R9.H1_H1 ;  /* 0x30000009ff067230 */ /* 0x000fe20000004100 */
[-C--:B------:R-:W-:Y:S01]  /*a860*/  FMUL.FTZ R9, R3, R10.reuse ;  /* 0x0000000a03097220 */ /* 0x080fe20000410000 */
[----:B------:R-:W-:Y:S01]  /*a870*/  HADD2.F32 R2, -RZ, R55.H0_H0 ;  /* 0x20000037ff027230 */ /* 0x000fe20000004100 */
[----:B------:R-:W-:-:S02]  /*a880*/  FMUL.FTZ R10, R15, R10 ;  /* 0x0000000a0f0a7220 */ /* 0x000fc40000410000 */
[-C--:B------:R-:W-:Y:S02]  /*a890*/  FFMA.FTZ R18, R15, R21.reuse, -R9 ;  /* 0x000000150f127223 */ /* 0x080fe40000010809 */
[CC--:B------:R-:W-:Y:S02]  /*a8a0*/  FMUL.FTZ R17, R11.reuse, R2.reuse ;  /* 0x000000020b117220 */ /* 0x0c0fe40000410000 */
[C---:B------:R-:W-:Y:S01]  /*a8b0*/  FMUL.FTZ R9, R14.reuse, R2 ;  /* 0x000000020e097220 */ /* 0x040fe20000410000 */
[--C-:B------:R-:W-:Y:S01]  /*a8c0*/  HADD2.F32 R2, -RZ, R56.reuse.H0_H0 ;  /* 0x20000038ff027230 */ /* 0x100fe20000004100 */
[-C--:B------:R-:W-:Y:S02]  /*a8d0*/  FFMA.FTZ R17, R14, R4.reuse, -R17 ;  /* 0x000000040e117223 */ /* 0x080fe40000010811 */
[----:B------:R-:W-:Y:S01]  /*a8e0*/  FFMA.FTZ R14, R11, R4, R9 ;  /* 0x000000040b0e7223 */ /* 0x000fe20000010009 */
[----:B------:R-:W-:Y:S01]  /*a8f0*/  HADD2.F32 R11, -RZ, R19.H0_H0 ;  /* 0x20000013ff0b7230 */ /* 0x000fe20000004100 */
[----:B------:R-:W-:Y:S01]  /*a900*/  FFMA.FTZ R15, R3, R21, R10 ;  /* 0x00000015030f7223 */ /* 0x000fe2000001000a */
[----:B------:R-:W-:Y:S01]  /*a910*/  HADD2.F32 R3, -RZ, R56.H1_H1 ;  /* 0x30000038ff037230 */ /* 0x000fe20000004100 */
[-C--:B------:R-:W-:Y:S01]  /*a920*/  FMUL.FTZ R4, R5, R2.reuse ;  /* 0x0000000205047220 */ /* 0x080fe20000410000 */
[----:B------:R-:W-:Y:S01]  /*a930*/  HADD2.F32 R19, -RZ, R20.H0_H0 ;  /* 0x20000014ff137230 */ /* 0x000fe20000004100 */
[----:B------:R-:W-:-:S02]  /*a940*/  FMUL.FTZ R2, R16, R2 ;  /* 0x0000000210027220 */ /* 0x000fc40000410000 */
[-C--:B------:R-:W-:Y:S02]  /*a950*/  FMUL.FTZ R9, R6, R11.reuse ;  /* 0x0000000b06097220 */ /* 0x080fe40000410000 */
[----:B------:R-:W-:Y:S02]  /*a960*/  FMUL.FTZ R11, R8, R11 ;  /* 0x0000000b080b7220 */ /* 0x000fe40000410000 */
[-C--:B------:R-:W-:Y:S02]  /*a970*/  FFMA.FTZ R10, R16, R3.reuse, -R4 ;  /* 0x00000003100a7223 */ /* 0x080fe40000010804 */
[----:B------:R-:W-:Y:S02]  /*a980*/  FFMA.FTZ R3, R5, R3, R2 ;  /* 0x0000000305037223 */ /* 0x000fe40000010002 */
[----:B------:R-:W-:Y:S01]  /*a990*/  FFMA.FTZ R4, R8, R19, -R9 ;  /* 0x0000001308047223 */ /* 0x000fe20000010809 */
[----:B------:R-:W-:Y:S01]  /*a9a0*/  F2FP.PACK_AB R8, R14, R17 ;  /* 0x000000110e08723e */ /* 0x000fe200000000ff */
[----:B------:R-:W-:Y:S01]  /*a9b0*/  FFMA.FTZ R2, R6, R19, R11 ;  /* 0x0000001306027223 */ /* 0x000fe2000001000b */
[----:B------:R-:W-:-:S02]  /*a9c0*/  F2FP.PACK_AB R11, R15, R18 ;  /* 0x000000120f0b723e */ /* 0x000fc400000000ff */
[----:B------:R-:W-:Y:S02]  /*a9d0*/  F2FP.PACK_AB R10, R3, R10 ;  /* 0x0000000a030a723e */ /* 0x000fe400000000ff */
[----:B------:R-:W-:-:S05]  /*a9e0*/  F2FP.PACK_AB R9, R2, R4 ;  /* 0x000000040209723e */ /* 0x000fca00000000ff */
[----:B------:R1:W-:Y:S02]  /*a9f0*/  STS.128 [R210+0x1100], R8 ;  /* 0x00110008d2007388 */ /* 0x0003e40000000c00 */
.L_x_983:
[----:B------:R-:W-:Y:S05]  /*aa00*/  BSYNC B0 ;  /* 0x0000000000007941 */ /* 0x000fea0003800000 */
.L_x_982:
[----:B------:R-:W-:-:S13]  /*aa10*/  ISETP.GE.AND P0, PT, R100, c[0x0][0x27c], PT ;  /* 0x00009f0064007a0c */ /* 0x000fda0003f06270 */
[----:B------:R-:W-:Y:S05]  /*aa20*/  @P0 BRA `(.L_x_981) ;  /* 0x000002a000000947 */ /* 0x000fea0003800000 */
[----:B-1----:R-:W1:Y:S01]  /*aa30*/  LDS.128 R8, [R210+0x5100] ;  /* 0x00510000d2087984 */ /* 0x002e620000000c00 */
[----:B------:R-:W-:Y:S02]  /*aa40*/  SHF.R.U32.HI R2, RZ, 0x10, R35 ;  /* 0x00000010ff027819 */ /* 0x000fe40000011623 */
[----:B------:R-:W-:Y:S02]  /*aa50*/  SHF.R.U32.HI R3, RZ, 0x10, R37 ;  /* 0x00000010ff037819 */ /* 0x000fe40000011625 */
[----:B------:R-:W-:Y:S02]  /*aa60*/  SHF.R.U64 R18, R34, 0x10, R35 ;  /* 0x0000001022127819 */ /* 0x000fe40000001223 */
[----:B------:R-:W-:Y:S01]  /*aa70*/  SHF.R.U64 R19, R36, 0x10, R37 ;  /* 0x0000001024137819 */ /* 0x000fe20000001225 */
[----:B------:R-:W-:Y:S02]  /*aa80*/  HADD2.F32 R21, -RZ, R3.H0_H0 ;  /* 0x20000003ff157230 */ /* 0x000fe40000004100 */
[----:B------:R-:W-:-:S02]  /*aa90*/  HADD2.F32 R3, -RZ, R57.H1_H1 ;  /* 0x30000039ff037230 */ /* 0x000fc40000004100 */
[----:B------:R-:W-:Y:S02]  /*aaa0*/  HADD2.F32 R19, -RZ, R19.H0_H0 ;  /* 0x20000013ff137230 */ /* 0x000fe40000004100 */
[--C-:B-1----:R-:W-:Y:S02]  /*aab0*/  HADD2.F32 R16, -RZ, R10.reuse.H0_H0 ;  /* 0x2000000aff107230 */ /* 0x102fe40000004100 */
[----:B------:R-:W-:Y:S02]  /*aac0*/  HADD2.F32 R6, -RZ, R10.H1_H1 ;  /* 0x3000000aff067230 */ /* 0x000fe40000004100 */
[--C-:B------:R-:W-:Y:S02]  /*aad0*/  HADD2.F32 R5, -RZ, R11.reuse.H1_H1 ;  /* 0x3000000bff057230 */ /* 0x100fe40000004100 */
[----:B------:R-:W-:Y:S02]  /*aae0*/  HADD2.F32 R10, -RZ, R2.H0_H0 ;  /* 0x20000002ff0a7230 */ /* 0x000fe40000004100 */
[----:B------:R-:W-:-:S02]  /*aaf0*/  HADD2.F32 R15, -RZ, R11.H0_H0 ;  /* 0x2000000bff0f7230 */ /* 0x000fc40000004100 */
[--C-:B------:R-:W-:Y:S02]  /*ab00*/  HADD2.F32 R14, -RZ, R8.reuse.H0_H0 ;  /* 0x20000008ff0e7230 */ /* 0x100fe40000004100 */
[----:B------:R-:W-:Y:S02]  /*ab10*/  HADD2.F32 R11, -RZ, R8.H1_H1 ;  /* 0x30000008ff0b7230 */ /* 0x000fe40000004100 */
[--C-:B------:R-:W-:Y:S02]  /*ab20*/  HADD2.F32 R8, -RZ, R9.reuse.H0_H0 ;  /* 0x20000009ff087230 */ /* 0x100fe40000004100 */
[----:B------:R-:W-:Y:S01]  /*ab30*/  HADD2.F32 R4, -RZ, R9.H1_H1 ;  /* 0x30000009ff047230 */ /* 0x000fe20000004100 */
[-C--:B------:R-:W-:Y:S01]  /*ab40*/  FMUL.FTZ R9, R5, R10.reuse ;  /* 0x0000000a05097220 */ /* 0x080fe20000410000 */
[----:B------:R-:W-:Y:S01]  /*ab50*/  HADD2.F32 R2, -RZ, R57.H0_H0 ;  /* 0x20000039ff027230 */ /* 0x000fe20000004100 */
[C---:B------:R-:W-:Y:S02]  /*ab60*/  FMUL.FTZ R10, R15.reuse, R10 ;  /* 0x0000000a0f0a7220 */ /* 0x040fe40000410000 */
[----:B------:R-:W-:-:S02]  /*ab70*/  FFMA.FTZ R20, R15, R21, -R9 ;  /* 0x000000150f147223 */ /* 0x000fc40000010809 */
[CC--:B------:R-:W-:Y:S02]  /*ab80*/  FMUL.FTZ R17, R11.reuse, R2.reuse ;  /* 0x000000020b117220 */ /* 0x0c0fe40000410000 */
[C---:B------:R-:W-:Y:S01]  /*ab90*/  FMUL.FTZ R9, R14.reuse, R2 ;  /* 0x000000020e097220 */ /* 0x040fe20000410000 */
[----:B------:R-:W-:Y:S01]  /*aba0*/  HADD2.F32 R2, -RZ, R58.H0_H0 ;  /* 0x2000003aff027230 */ /* 0x000fe20000004100 */
[-C--:B------:R-:W-:Y:S02]  /*abb0*/  FFMA.FTZ R17, R14, R3.reuse, -R17 ;  /* 0x000000030e117223 */ /* 0x080fe40000010811 */
[----:B------:R-:W-:Y:S01]  /*abc0*/  FFMA.FTZ R14, R11, R3, R9 ;  /* 0x000000030b0e7223 */ /* 0x000fe20000010009 */
[----:B------:R-:W-:Y:S01]  /*abd0*/  HADD2.F32 R11, -RZ, R18.H0_H0 ;  /* 0x20000012ff0b7230 */ /* 0x000fe20000004100 */
[----:B------:R-:W-:Y:S01]  /*abe0*/  FFMA.FTZ R15, R5, R21, R10 ;  /* 0x00000015050f7223 */ /* 0x000fe2000001000a */
[----:B------:R-:W-:Y:S01]  /*abf0*/  HADD2.F32 R3, -RZ, R59.H0_H0 ;  /* 0x2000003bff037230 */ /* 0x000fe20000004100 */
[----:B------:R-:W-:-:S02]  /*ac00*/  FMUL.FTZ R5, R6, R2 ;  /* 0x0000000206057220 */ /* 0x000fc40000410000 */
[----:B------:R-:W-:Y:S02]  /*ac10*/  FMUL.FTZ R2, R16, R2 ;  /* 0x0000000210027220 */ /* 0x000fe40000410000 */
        /* <DEDUP_REMOVED lines=11> */
.L_x_981:
[----:B------:R-:W-:Y:S05]  /*acd0*/  BSYNC B1 ;  /* 0x0000000000017941 */ /* 0x000fea0003800000 */
.L_x_980:
        /* <DEDUP_REMOVED lines=25> */
[----:B------:R-:W-:Y:S01]  /*ae70*/  HADD2.F32 R2, -RZ, R58.H1_H1 ;  /* 0x3000003aff027230 */ /* 0x000fe20000004100 */
        /* <DEDUP_REMOVED lines=9> */
[----:B------:R-:W-:Y:S01]  /*af10*/  HADD2.F32 R3, -RZ, R60.H1_H1 ;  /* 0x3000003cff037230 */ /* 0x000fe20000004100 */
        /* <DEDUP_REMOVED lines=13> */
.L_x_987:
[----:B------:R-:W-:Y:S05]  /*aff0*/  BSYNC B0 ;  /* 0x0000000000007941 */ /* 0x000fea0003800000 */
.L_x_986:
        /* <DEDUP_REMOVED lines=44> */
.L_x_985:
[----:B------:R-:W-:Y:S05]  /*b2c0*/  BSYNC B1 ;  /* 0x0000000000017941 */ /* 0x000fea0003800000 */
.L_x_984:
[----:B------:R-:W-:-:S04]  /*b2d0*/  IADD3 R2, R101, 0x60, RZ ;  /* 0x0000006065027810 */ /* 0x000fc80007ffe0ff */
        /* <DEDUP_REMOVED lines=47> */
.L_x_990:
[----:B------:R-:W-:Y:S05]  /*b5d0*/  BSYNC B0 ;  /* 0x0000000000007941 */ /* 0x000fea0003800000 */
.L_x_989:
        /* <DEDUP_REMOVED lines=8> */
[----:B------:R-:W-:-:S02]  /*b660*/  HADD2.F32 R3, -RZ, R67.H0_H0 ;  /* 0x20000043ff037230 */ /* 0x000fc40000004100 */
        /* <DEDUP_REMOVED lines=16> */
[----:B------:R-:W-:Y:S01]  /*b770*/  HADD2.F32 R2, -RZ, R66.H1_H1 ;  /* 0x30000042ff027230 */ /* 0x000fe20000004100 */
        /* <DEDUP_REMOVED lines=17> */
[----:B------:R1:W-:Y:S01]  /*b890*/  STS.128 [R210+0x7100], R8 ;  /* 0x00710008d2007388 */ /* 0x0003e20000000c00 */
[----:B------:R-:W-:Y:S05]  /*b8a0*/  BRA `(.L_x_988) ;  /* 0x0000245000007947 */ /* 0x000fea0003800000 */
.L_x_967:
[----:B------:R-:W-:Y:S01]  /*b8b0*/  ISETP.NE.AND P0, PT, R74, 0x1, PT ;  /* 0x000000014a00780c */ /* 0x000fe20003f05270 */
[----:B------:R-:W-:Y:S01]  /*b8c0*/  IMAD.MOV.U32 R9, RZ, RZ, R3 ;  /* 0x000000ffff097224 */ /* 0x000fe200078e0003 */
[----:B------:R-:W-:Y:S01]  /*b8d0*/  CS2R R26, SRZ ;  /* 0x00000000001a7805 */ /* 0x000fe2000001ff00 */
[----:B------:R-:W-:-:S10]  /*b8e0*/  CS2R R24, SRZ ;  /* 0x0000000000187805 */ /* 0x000fd4000001ff00 */
[----:B------:R-:W-:-:S05]  /*b8f0*/  @P0 IMAD.HI.U32 R5, R2, c[0x0][0x2c8], RZ ;  /* 0x0000b20002050a27 */ /* 0x000fca00078e00ff */
[----:B------:R-:W-:-:S04]  /*b900*/  @P0 SHF.R.U32.HI R2, RZ, c[0x0][0x2cc], R5 ;  /* 0x0000b300ff020a19 */ /* 0x000fc80000011605 */
[----:B------:R-:W-:Y:S01]  /*b910*/  SHF.R.S32.HI R5, RZ, 0x1f, R2 ;  /* 0x0000001fff057819 */ /* 0x000fe20000011402 */
[----:B------:R-:W-:-:S04]  /*b920*/  IMAD.WIDE.U32 R8, R2, c[0x0][0x280], R8 ;  /* 0x0000a00002087a25 */ /* 0x000fc800078e0008 */
[----:B------:R-:W-:Y:S01]  /*b930*/  IMAD R10, R5, c[0x0][0x280], RZ ;  /* 0x0000a000050a7a24 */ /* 0x000fe200078e02ff */
[----:B------:R-:W-:-:S03]  /*b940*/  LEA R28, P0, R8, c[0x0][0x270], 0x1 ;  /* 0x00009c00081c7a11 */ /* 0x000fc600078008ff */
[----:B------:R-:W-:-:S04]  /*b950*/  IMAD R3, R2, c[0x0][0x284], R10 ;  /* 0x0000a10002037a24 */ /* 0x000fc800078e020a */
[----:B------:R-:W-:-:S05]  /*b960*/  IMAD.IADD R3, R9, 0x1, R3 ;  /* 0x0000000109037824 */ /* 0x000fca00078e0203 */
[----:B------:R-:W-:Y:S01]  /*b970*/  LEA.HI.X R15, R8, c[0x0][0x274], R3, 0x1, P0 ;  /* 0x00009d00080f7a11 */ /* 0x000fe200000f0c03 */
[----:B------:R-:W-:Y:S02]  /*b980*/  IMAD R3, R5, c[0x0][0x290], RZ ;  /* 0x0000a40005037a24 */ /* 0x000fe400078e02ff */
[----:B------:R-:W-:-:S04]  /*b990*/  IMAD.MOV.U32 R5, RZ, RZ, R6 ;  /* 0x000000ffff057224 */ /* 0x000fc800078e0006 */
[----:B------:R-:W-:-:S04]  /*b9a0*/  IMAD.WIDE.U32 R4, R2, c[0x0][0x290], R4 ;  /* 0x0000a40002047a25 */ /* 0x000fc800078e0004 */
[----:B------:R-:W-:Y:S01]  /*b9b0*/  IMAD R2, R2, c[0x0][0x294], R3 ;  /* 0x0000a50002027a24 */ /* 0x000fe200078e0203 */
[C---:B------:R-:W-:Y:S01]  /*b9c0*/  LEA R14, P0, R4.reuse, c[0x0][0x288], 0x1 ;  /* 0x0000a200040e7a11 */ /* 0x040fe200078008ff */
[----:B------:R-:W-:Y:S02]  /*b9d0*/  SHFL.IDX PT, R3, R15, RZ, 0x181f ;  /* 0x00181fff0f037589 */ /* 0x000fe400000e0000 */
[----:B------:R-:W-:Y:S02]  /*b9e0*/  IMAD.IADD R2, R5, 0x1, R2 ;  /* 0x0000000105027824 */ /* 0x000fe400078e0202 */
[----:B------:R-:W-:Y:S03]  /*b9f0*/  SHFL.IDX PT, R8, R14, RZ, 0x181f ;  /* 0x00181fff0e087589 */ /* 0x000fe600000e0000 */
[----:B------:R-:W-:Y:S02]  /*ba00*/  LEA.HI.X R6, R4, c[0x0][0x28c], R2, 0x1, P0 ;  /* 0x0000a30004067a11 */ /* 0x000fe400000f0c02 */
[----:B------:R-:W1:Y:S01]  /*ba10*/  SHFL.IDX PT, R2, R28, RZ, 0x181f ;  /* 0x00181fff1c027589 */ /* 0x000e6200000e0000 */
[----:B------:R-:W-:-:S03]  /*ba20*/  ISETP.GE.OR P0, PT, R76, c[0x0][0x27c], P3 ;  /* 0x00009f004c007a0c */ /* 0x000fc60001f06670 */
[----:B------:R-:W2:Y:S10]  /*ba30*/  SHFL.IDX PT, R9, R6, RZ, 0x181f ;  /* 0x00181fff06097589 */ /* 0x000eb400000e0000 */
[C---:B------:R-:W-:Y:S01]  /*ba40*/  @!P0 IMAD.SHL.U32 R4, R76.reuse, 0x2, RZ ;  /* 0x000000024c048824 */ /* 0x040fe200078e00ff */
[----:B------:R-:W-:-:S04]  /*ba50*/  @!P0 SHF.L.U64.HI R5, R76, 0x1, R77 ;  /* 0x000000014c058819 */ /* 0x000fc8000001024d */
[----:B-1----:R-:W-:-:S04]  /*ba60*/  @!P0 IADD3 R2, P1, R2, R4, RZ ;  /* 0x0000000402028210 */ /* 0x002fc80007f3e0ff */
[----:B------:R-:W-:Y:S02]  /*ba70*/  @!P0 IADD3.X R3, R3, R5, RZ, P1, !PT ;  /* 0x0000000503038210 */ /* 0x000fe40000ffe4ff */
[----:B------:R-:W-:Y:S01]  /*ba80*/  @!P0 IADD3 R4, P1, R8, R4, RZ ;  /* 0x0000000408048210 */ /* 0x000fe20007f3e0ff */
[----:B------:R-:W-:Y:S01]  /*ba90*/  CS2R R22, SRZ ;  /* 0x0000000000167805 */ /* 0x000fe2000001ff00 */
[----:B------:R-:W-:Y:S01]  /*baa0*/  CS2R R20, SRZ ;  /* 0x0000000000147805 */ /* 0x000fe2000001ff00 */
[----:B------:R-:W3:Y:S02]  /*bab0*/  @!P0 LD.E.128 R24, [R2.64] ;  /* 0x0000000802188980 */ /* 0x000ee4000c101d00 */
[----:B--2---:R-:W-:-:S05]  /*bac0*/  @!P0 IMAD.X R5, R9, 0x1, R5, P1 ;  /* 0x0000000109058824 */ /* 0x004fca00008e0605 */
[----:B------:R-:W2:Y:S01]  /*bad0*/  @!P0 LD.E.128 R20, [R4.64] ;  /* 0x0000000804148980 */ /* 0x000ea2000c101d00 */
[----:B------:R-:W-:Y:S03]  /*bae0*/  BSSY B0, `(.L_x_991) ;  /* 0x0000026000007945 */ /* 0x000fe60003800000 */
[----:B------:R1:W4:Y:S01]  /*baf0*/  SHFL.IDX PT, R29, R28, 0x1, 0x181f ;  /* 0x00381f001c1d7f89 */ /* 0x00032200000e0000 */
[----:B------:R-:W-:-:S03]  /*bb00*/  CS2R R18, SRZ ;  /* 0x0000000000127805 */ /* 0x000fc6000001ff00 */
[----:B------:R1:W1:Y:S01]  /*bb10*/  SHFL.IDX PT, R30, R14, 0x1, 0x181f ;  /* 0x00381f000e1e7f89 */ /* 0x00026200000e0000 */
[----:B------:R-:W-:-:S03]  /*bb20*/  CS2R R16, SRZ ;  /* 0x0000000000107805 */ /* 0x000fc6000001ff00 */
[----:B------:R1:W1:Y:S01]  /*bb30*/  SHFL.IDX PT, R31, R15, 0x1, 0x181f ;  /* 0x00381f000f1f7f89 */ /* 0x00026200000e0000 */
[----:B------:R-:W-:-:S03]  /*bb40*/  ISETP.GE.AND P2, PT, R76, c[0x0][0x27c], PT ;  /* 0x00009f004c007a0c */ /* 0x000fc60003f46270 */
[----:B------:R1:W1:Y:S01]  /*bb50*/  SHFL.IDX PT, R32, R6, 0x1, 0x181f ;  /* 0x00381f0006207f89 */ /* 0x00026200000e0000 */
[----:B---3--:R-:W-:Y:S01]  /*bb60*/  IMAD.MOV.U32 R10, RZ, RZ, R27 ;  /* 0x000000ffff0a7224 */ /* 0x008fe200078e001b */
[----:B------:R-:W-:Y:S01]  /*bb70*/  MOV R9, R24 ;  /* 0x0000001800097202 */ /* 0x000fe20000000f00 */
[----:B------:R-:W-:Y:S02]  /*bb80*/  IMAD.MOV.U32 R11, RZ, RZ, R26 ;  /* 0x000000ffff0b7224 */ /* 0x000fe400078e001a */
[----:B------:R-:W-:Y:S01]  /*bb90*/  IMAD.MOV.U32 R8, RZ, RZ, R25 ;  /* 0x000000ffff087224 */ /* 0x000fe200078e0019 */
[----:B------:R-:W-:Y:S01]  /*bba0*/  PRMT R69, R69, 0x5410, R10 ;  /* 0x0000541045457816 */ /* 0x000fe2000000000a */
[----:B--2---:R-:W-:Y:S01]  /*bbb0*/  IMAD.MOV.U32 R5, RZ, RZ, R22 ;  /* 0x000000ffff057224 */ /* 0x004fe200078e0016 */
[----:B------:R-:W-:Y:S01]  /*bbc0*/  PRMT R51, R9, 0x7610, R51 ;  /* 0x0000761009337816 */ /* 0x000fe20000000033 */
[----:B------:R-:W-:Y:S01]  /*bbd0*/  IMAD.MOV.U32 R4, RZ, RZ, R23 ;  /* 0x000000ffff047224 */ /* 0x000fe200078e0017 */
[----:B------:R-:W-:Y:S01]  /*bbe0*/  MOV R3, R20 ;  /* 0x0000001400037202 */ /* 0x000fe20000000f00 */
[----:B------:R-:W-:Y:S01]  /*bbf0*/  IMAD.MOV.U32 R2, RZ, RZ, R21 ;  /* 0x000000ffff027224 */ /* 0x000fe200078e0015 */
[----:B------:R-:W-:-:S02]  /*bc00*/  PRMT R70, R11, 0x7610, R70 ;  /* 0x000076100b467816 */ /* 0x000fc40000000046 */
[----:B------:R-:W-:Y:S01]  /*bc10*/  PRMT R50, R8, 0x7610, R50 ;  /* 0x0000761008327816 */ /* 0x000fe20000000032 */
[----:B------:R-:W-:Y:S01]  /*bc20*/  CS2R R10, SRZ ;  /* 0x00000000000a7805 */ /* 0x000fe2000001ff00 */
[----:B------:R-:W-:Y:S01]  /*bc30*/  PRMT R51, R51, 0x5410, R5 ;  /* 0x0000541033337816 */ /* 0x000fe20000000005 */
[----:B------:R-:W-:Y:S01]  /*bc40*/  CS2R R8, SRZ ;  /* 0x0000000000087805 */ /* 0x000fe2000001ff00 */
[----:B------:R-:W-:Y:S02]  /*bc50*/  PRMT R69, R4, 0x7610, R69 ;  /* 0x0000761004457816 */ /* 0x000fe40000000045 */
[----:B------:R-:W-:Y:S01]  /*bc60*/  PRMT R49, R2, 0x5410, R3 ;  /* 0x0000541002317816 */ /* 0x000fe20000000003 */
[----:B------:R-:W-:Y:S05]  /*bc70*/  @P4 BRA `(.L_x_992) ;  /* 0x000000c000004947 */ /* 0x000fea0003800000 */
[----:B-1--4-:R-:W-:Y:S01]  /*bc80*/  CS2R R16, SRZ ;  /* 0x0000000000107805 */ /* 0x012fe2000001ff00 */
[----:B------:R-:W-:Y:S01]  /*bc90*/  CS2R R10, SRZ ;  /* 0x00000000000a7805 */ /* 0x000fe2000001ff00 */
[----:B------:R-:W-:Y:S01]  /*bca0*/  CS2R R8, SRZ ;  /* 0x0000000000087805 */ /* 0x000fe2000001ff00 */
[----:B------:R-:W-:Y:S05]  /*bcb0*/  @P2 BRA `(.L_x_992) ;  /* 0x0000008000002947 */ /* 0x000fea0003800000 */
[C---:B------:R-:W-:Y:S01]  /*bcc0*/  IMAD.SHL.U32 R4, R76.reuse, 0x2, RZ ;  /* 0x000000024c047824 */ /* 0x040fe200078e00ff */
[----:B------:R-:W-:-:S04]  /*bcd0*/  SHF.L.U64.HI R5, R76, 0x1, R77 ;  /* 0x000000014c057819 */ /* 0x000fc8000001024d */
[----:B------:R-:W-:-:S05]  /*bce0*/  IADD3 R2, P0, R29, R4, RZ ;  /* 0x000000041d027210 */ /* 0x000fca0007f1e0ff */
[----:B------:R-:W-:Y:S01]  /*bcf0*/  IMAD.X R3, R31, 0x1, R5, P0 ;  /* 0x000000011f037824 */ /* 0x000fe200000e0605 */
[----:B------:R-:W-:-:S04]  /*bd00*/  IADD3 R4, P0, R30, R4, RZ ;  /* 0x000000041e047210 */ /* 0x000fc80007f1e0ff */
[----:B------:R1:W5:Y:S01]  /*bd10*/  LD.E.128 R16, [R2.64] ;  /* 0x0000000802107980 */ /* 0x000362000c101d00 */
[----:B------:R-:W-:-:S05]  /*bd20*/  IMAD.X R5, R32, 0x1, R5, P0 ;  /* 0x0000000120057824 */ /* 0x000fca00000e0605 */
[----:B------:R1:W5:Y:S03]  /*bd30*/  LD.E.128 R8, [R4.64] ;  /* 0x0000000804087980 */ /* 0x000366000c101d00 */
.L_x_992:
[----:B-1--4-:R-:W-:Y:S05]  /*bd40*/  BSYNC B0 ;  /* 0x0000000000007941 */ /* 0x012fea0003800000 */
.L_x_991:
[----:B------:R-:W1:Y:S01]  /*bd50*/  SHFL.IDX PT, R4, R28, 0x2, 0x181f ;  /* 0x00581f001c047f89 */ /* 0x000e6200000e0000 */
[C---:B------:R-:W-:Y:S01]  /*bd60*/  ISETP.GE.OR P0, PT, R76.reuse, c[0x0][0x27c], P5 ;  /* 0x00009f004c007a0c */ /* 0x040fe20002f06670 */
[----:B------:R-:W-:Y:S01]  /*bd70*/  CS2R R42, SRZ ;  /* 0x00000000002a7805 */ /* 0x000fe2000001ff00 */
[----:B------:R-:W-:Y:S01]  /*bd80*/  CS2R R40, SRZ ;  /* 0x0000000000287805 */ /* 0x000fe2000001ff00 */
[----:B------:R-:W2:Y:S04]  /*bd90*/  SHFL.IDX PT, R5, R15, 0x2, 0x181f ;  /* 0x00581f000f057f89 */ /* 0x000ea800000e0000 */
[----:B------:R-:W3:Y:S04]  /*bda0*/  SHFL.IDX PT, R29, R14, 0x2, 0x181f ;  /* 0x00581f000e1d7f89 */ /* 0x000ee800000e0000 */
[----:B------:R-:W4:Y:S02]  /*bdb0*/  SHFL.IDX PT, R30, R6, 0x2, 0x181f ;  /* 0x00581f00061e7f89 */ /* 0x000f2400000e0000 */
[C---:B------:R-:W-:Y:S01]  /*bdc0*/  @!P0 IMAD.SHL.U32 R2, R76.reuse, 0x2, RZ ;  /* 0x000000024c028824 */ /* 0x040fe200078e00ff */
[----:B------:R-:W-:-:S04]  /*bdd0*/  @!P0 SHF.L.U64.HI R3, R76, 0x1, R77 ;  /* 0x000000014c038819 */ /* 0x000fc8000001024d */
[----:B-1----:R-:W-:-:S05]  /*bde0*/  @!P0 IADD3 R4, P1, R4, R2, RZ ;  /* 0x0000000204048210 */ /* 0x002fca0007f3e0ff */
[----:B--2---:R-:W-:Y:S01]  /*bdf0*/  @!P0 IMAD.X R5, R5, 0x1, R3, P1 ;  /* 0x0000000105058824 */ /* 0x004fe200008e0603 */
[----:B---3--:R-:W-:Y:S01]  /*be00*/  @!P0 IADD3 R2, P1, R29, R2, RZ ;  /* 0x000000021d028210 */ /* 0x008fe20007f3e0ff */
[----:B------:R-:W-:-:S03]  /*be10*/  CS2R R46, SRZ ;  /* 0x00000000002e7805 */ /* 0x000fc6000001ff00 */
[----:B------:R1:W2:Y:S01]  /*be20*/  @!P0 LD.E.128 R40, [R4.64] ;  /* 0x0000000804288980 */ /* 0x0002a2000c101d00 */
[----:B------:R-:W-:Y:S01]  /*be30*/  CS2R R44, SRZ ;  /* 0x00000000002c7805 */ /* 0x000fe2000001ff00 */
[----:B----4-:R-:W-:-:S05]  /*be40*/  @!P0 IMAD.X R3, R30, 0x1, R3, P1 ;  /* 0x000000011e038824 */ /* 0x010fca00008e0603 */
[----:B------:R3:W4:Y:S01]  /*be50*/  @!P0 LD.E.128 R44, [R2.64] ;  /* 0x00000008022c8980 */ /* 0x000722000c101d00 */
[----:B-1---5:R-:W-:Y:S01]  /*be60*/  IMAD.MOV.U32 R4, RZ, RZ, R19 ;  /* 0x000000ffff047224 */ /* 0x022fe200078e0013 */
[----:B------:R-:W-:Y:S01]  /*be70*/  MOV R5, R18 ;  /* 0x0000001200057202 */ /* 0x000fe20000000f00 */
[----:B---3--:R-:W-:Y:S02]  /*be80*/  IMAD.MOV.U32 R3, RZ, RZ, R16 ;  /* 0x000000ffff037224 */ /* 0x008fe400078e0010 */
[----:B------:R-:W-:Y:S01]  /*be90*/  IMAD.MOV.U32 R2, RZ, RZ, R17 ;  /* 0x000000ffff027224 */ /* 0x000fe200078e0011 */
[----:B------:R-:W-:Y:S01]  /*bea0*/  PRMT R75, R4, 0x5410, R5 ;  /* 0x00005410044b7816 */ /* 0x000fe20000000005 */
[----:B------:R-:W-:Y:S01]  /*beb0*/  IMAD.MOV.U32 R4, RZ, RZ, R11 ;  /* 0x000000ffff047224 */ /* 0x000fe200078e000b */
[----:B------:R-:W-:Y:S02]  /*bec0*/  MOV R5, R10 ;  /* 0x0000000a00057202 */ /* 0x000fe40000000f00 */
[----:B------:R-:W-:Y:S01]  /*bed0*/  PRMT R73, R2, 0x5410, R3 ;  /* 0x0000541002497816 */ /* 0x000fe20000000003 */
[----:B------:R-:W-:-:S02]  /*bee0*/  IMAD.MOV.U32 R3, RZ, RZ, R8 ;  /* 0x000000ffff037224 */ /* 0x000fc400078e0008 */
[----:B------:R-:W-:Y:S01]  /*bef0*/  IMAD.MOV.U32 R2, RZ, RZ, R9 ;  /* 0x000000ffff027224 */ /* 0x000fe200078e0009 */
[----:B------:R-:W-:-:S04]  /*bf00*/  PRMT R74, R5, 0x5410, R4 ;  /* 0x00005410054a7816 */ /* 0x000fc80000000004 */
[----:B------:R-:W-:Y:S01]  /*bf10*/  PRMT R72, R2, 0x5410, R3 ;  /* 0x0000541002487816 */ /* 0x000fe20000000003 */
[----:B------:R1:W3:Y:S01]  /*bf20*/  SHFL.IDX PT, R29, R15, 0x3, 0x181f ;  /* 0x00781f000f1d7f89 */ /* 0x0002e200000e0000 */
[----:B------:R-:W-:Y:S03]  /*bf30*/  BSSY B0, `(.L_x_993) ;  /* 0x0000021000007945 */ /* 0x000fe60003800000 */
[----:B------:R1:W1:Y:S01]  /*bf40*/  SHFL.IDX PT, R15, R28, 0x3, 0x181f ;  /* 0x00781f001c0f7f89 */ /* 0x00026200000e0000 */
[----:B------:R-:W-:-:S03]  /*bf50*/  CS2R R58, SRZ ;  /* 0x00000000003a7805 */ /* 0x000fc6000001ff00 */
[----:B------:R-:W1:Y:S01]  /*bf60*/  SHFL.IDX PT, R14, R14, 0x3, 0x181f ;  /* 0x00781f000e0e7f89 */ /* 0x000e6200000e0000 */
[----:B------:R-:W-:-:S03]  /*bf70*/  CS2R R56, SRZ ;  /* 0x0000000000387805 */ /* 0x000fc6000001ff00 */
[----:B------:R-:W1:Y:S01]  /*bf80*/  SHFL.IDX PT, R6, R6, 0x3, 0x181f ;  /* 0x00781f0006067f89 */ /* 0x000e6200000e0000 */
[----:B------:R-:W-:Y:S01]  /*bf90*/  CS2R R54, SRZ ;  /* 0x0000000000367805 */ /* 0x000fe2000001ff00 */
[----:B------:R-:W-:Y:S01]  /*bfa0*/  CS2R R52, SRZ ;  /* 0x0000000000347805 */ /* 0x000fe2000001ff00 */
[----:B--2---:R-:W-:Y:S01]  /*bfb0*/  IMAD.MOV.U32 R4, RZ, RZ, R43 ;  /* 0x000000ffff047224 */ /* 0x004fe200078e002b */
[----:B------:R-:W-:Y:S01]  /*bfc0*/  MOV R5, R42 ;  /* 0x0000002a00057202 */ /* 0x000fe20000000f00 */
[----:B------:R-:W-:Y:S01]  /*bfd0*/  IMAD.MOV.U32 R3, RZ, RZ, R40 ;  /* 0x000000ffff037224 */ /* 0x000fe200078e0028 */
[----:B------:R-:W-:Y:S02]  /*bfe0*/  MOV R2, R41 ;  /* 0x0000002900027202 */ /* 0x000fe40000000f00 */
[----:B------:R-:W-:Y:S02]  /*bff0*/  PRMT R84, R4, 0x5410, R5 ;  /* 0x0000541004547816 */ /* 0x000fe40000000005 */
[----:B------:R-:W-:Y:S01]  /*c000*/  PRMT R82, R2, 0x5410, R3 ;  /* 0x0000541002527816 */ /* 0x000fe20000000003 */
[----:B----4-:R-:W-:Y:S01]  /*c010*/  IMAD.MOV.U32 R5, RZ, RZ, R46 ;  /* 0x000000ffff057224 */ /* 0x010fe200078e002e */
[----:B------:R-:W-:Y:S01]  /*c020*/  MOV R3, R44 ;  /* 0x0000002c00037202 */ /* 0x000fe20000000f00 */
[----:B------:R-:W-:-:S02]  /*c030*/  IMAD.MOV.U32 R4, RZ, RZ, R47 ;  /* 0x000000ffff047224 */ /* 0x000fc400078e002f */
[----:B------:R-:W-:-:S03]  /*c040*/  IMAD.MOV.U32 R2, RZ, RZ, R45 ;  /* 0x000000ffff027224 */ /* 0x000fc600078e002d */
[----:B------:R-:W-:Y:S02]  /*c050*/  PRMT R83, R5, 0x5410, R4 ;  /* 0x0000541005537816 */ /* 0x000fe40000000004 */
[----:B------:R-:W-:Y:S01]  /*c060*/  PRMT R80, R2, 0x5410, R3 ;  /* 0x0000541002507816 */ /* 0x000fe20000000003 */
[----:B------:R-:W-:Y:S05]  /*c070*/  @P6 BRA `(.L_x_994) ;  /* 0x000000c000006947 */ /* 0x000fea0003800000 */
[----:B-1-3--:R-:W-:Y:S01]  /*c080*/  CS2R R56, SRZ ;  /* 0x0000000000387805 */ /* 0x00afe2000001ff00 */
[----:B------:R-:W-:Y:S01]  /*c090*/  CS2R R54, SRZ ;  /* 0x0000000000367805 */ /* 0x000fe2000001ff00 */
[----:B------:R-:W-:Y:S01]  /*c0a0*/  CS2R R52, SRZ ;  /* 0x0000000000347805 */ /* 0x000fe2000001ff00 */
[----:B------:R-:W-:Y:S05]  /*c0b0*/  @P2 BRA `(.L_x_994) ;  /* 0x0000008000002947 */ /* 0x000fea0003800000 */
[C---:B------:R-:W-:Y:S01]  /*c0c0*/  IMAD.SHL.U32 R2, R76.reuse, 0x2, RZ ;  /* 0x000000024c027824 */ /* 0x040fe200078e00ff */
[----:B------:R-:W-:-:S04]  /*c0d0*/  SHF.L.U64.HI R3, R76, 0x1, R77 ;  /* 0x000000014c037819 */ /* 0x000fc8000001024d */
[-C--:B------:R-:W-:Y:S02]  /*c0e0*/  IADD3 R4, P1, R15, R2.reuse, RZ ;  /* 0x000000020f047210 */ /* 0x080fe40007f3e0ff */
[----:B------:R-:W-:-:S03]  /*c0f0*/  IADD3 R2, P0, R14, R2, RZ ;  /* 0x000000020e027210 */ /* 0x000fc60007f1e0ff */
[--C-:B------:R-:W-:Y:S02]  /*c100*/  IMAD.X R5, R29, 0x1, R3.reuse, P1 ;  /* 0x000000011d057824 */ /* 0x100fe400008e0603 */
[----:B------:R-:W-:-:S03]  /*c110*/  IMAD.X R3, R6, 0x1, R3, P0 ;  /* 0x0000000106037824 */ /* 0x000fc600000e0603 */
[----:B------:R1:W5:Y:S04]  /*c120*/  LD.E.128 R56, [R4.64] ;  /* 0x0000000804387980 */ /* 0x000368000c101d00 */
[----:B------:R1:W5:Y:S02]  /*c130*/  LD.E.128 R52, [R2.64] ;  /* 0x0000000802347980 */ /* 0x000364000c101d00 */
.L_x_994:
[----:B-1-3--:R-:W-:Y:S05]  /*c140*/  BSYNC B0 ;  /* 0x0000000000007941 */ /* 0x00afea0003800000 */
.L_x_993:
[----:B------:R-:W-:Y:S01]  /*c150*/  IADD3 R4, -R71, R48, RZ ;  /* 0x0000003047047210 */ /* 0x000fe20007ffe1ff */
[----:B-----5:R-:W-:Y:S01]  /*c160*/  IMAD.MOV.U32 R2, RZ, RZ, R58 ;  /* 0x000000ffff027224 */ /* 0x020fe200078e003a */
[----:B------:R-:W-:-:S04]  /*c170*/  DEPBAR.LE SB0, 0x1 ;  /* 0x000080400000791a */ /* 0x000fc80000000000 */
[----:B------:R-:W-:Y:S01]  /*c180*/  IMNMX R68, R4, 0x80, PT ;  /* 0x0000008004447817 */ /* 0x000fe20003800200 */
[----:B------:R-:W-:Y:S01]  /*c190*/  IMAD.MOV.U32 R5, RZ, RZ, R59 ;  /* 0x000000ffff057224 */ /* 0x000fe200078e003b */
[----:B------:R-:W-:Y:S01]  /*c1a0*/  MOV R4, R55 ;  /* 0x0000003700047202 */ /* 0x000fe20000000f00 */
[----:B------:R-:W-:Y:S01]  /*c1b0*/  IMAD.MOV.U32 R3, RZ, RZ, R56 ;  /* 0x000000ffff037224 */ /* 0x000fe200078e0038 */
[----:B------:R-:W-:Y:S01]  /*c1c0*/  BAR.SYNC.DEFER_BLOCKING 0x0 ;  /* 0x0000000000007b1d */ /* 0x000fe20000010000 */
[----:B------:R-:W-:Y:S02]  /*c1d0*/  ISETP.GE.OR P0, PT, R101, R68, P2 ;  /* 0x000000446500720c */ /* 0x000fe40001706670 */
[----:B------:R-:W-:Y:S01]  /*c1e0*/  PRMT R88, R5, 0x5410, R2 ;  /* 0x0000541005587816 */ /* 0x000fe20000000002 */
[----:B------:R-:W-:Y:S02]  /*c1f0*/  IMAD.MOV.U32 R2, RZ, RZ, R57 ;  /* 0x000000ffff027224 */ /* 0x000fe400078e0039 */
[----:B------:R-:W-:Y:S01]  /*c200*/  IMAD.MOV.U32 R5, RZ, RZ, R54 ;  /* 0x000000ffff057224 */ /* 0x000fe200078e0036 */
[----:B------:R-:W-:Y:S02]  /*c210*/  BSSY B0, `(.L_x_995) ;  /* 0x000006b000007945 */ /* 0x000fe40003800000 */
[----:B------:R-:W-:Y:S01]  /*c220*/  PRMT R86, R2, 0x5410, R3 ;  /* 0x0000541002567816 */ /* 0x000fe20000000003 */
[----:B------:R-:W-:Y:S01]  /*c230*/  IMAD.MOV.U32 R3, RZ, RZ, R52 ;  /* 0x000000ffff037224 */ /* 0x000fe200078e0034 */
[----:B------:R-:W-:-:S02]  /*c240*/  MOV R2, R53 ;  /* 0x0000003500027202 */ /* 0x000fc40000000f00 */
[----:B------:R-:W-:Y:S02]  /*c250*/  PRMT R87, R5, 0x5410, R4 ;  /* 0x0000541005577816 */ /* 0x000fe40000000004 */
[----:B------:R-:W-:Y:S01]  /*c260*/  PRMT R85, R2, 0x5410, R3 ;  /* 0x0000541002557816 */ /* 0x000fe20000000003 */
[----:B------:R-:W-:Y:S05]  /*c270*/  @P0 BRA `(.L_x_996) ;  /* 0x0000064000000947 */ /* 0x000fea0003800000 */
[----:B------:R-:W-:Y:S01]  /*c280*/  MOV R2, c[0x0][0x27c] ;  /* 0x00009f0000027a02 */ /* 0x000fe20000000f00 */
[----:B------:R-:W1:Y:S01]  /*c290*/  LDS.128 R28, [R210+0x100] ;  /* 0x00010000d21c7984 */ /* 0x000e620000000c00 */
[C---:B------:R-:W-:Y:S01]  /*c2a0*/  SHF.L.U32 R6, R101.reuse, 0x6, RZ ;  /* 0x0000000665067819 */ /* 0x040fe200000006ff */
[----:B------:R-:W-:Y:S01]  /*c2b0*/  HADD2.F32 R15, -RZ, R50.H0_H0 ;  /* 0x20000032ff0f7230 */ /* 0x000fe20000004100 */
[----:B------:R-:W-:Y:S02]  /*c2c0*/  LEA.HI R2, R2, R102, RZ, 0x1d ;  /* 0x0000006602027211 */ /* 0x000fe400078fe8ff */
[----:B------:R-:W-:Y:S02]  /*c2d0*/  SHF.L.U32 R14, R101, 0x6, RZ ;  /* 0x00000006650e7819 */ /* 0x000fe400000006ff */
[----:B------:R-:W-:-:S02]  /*c2e0*/  SHF.R.S32.HI R4, RZ, 0x1f, R2 ;  /* 0x0000001fff047819 */ /* 0x000fc40000011402 */
[----:B------:R-:W-:Y:S02]  /*c2f0*/  SHF.L.U32 R3, R2, 0x3, RZ ;  /* 0x0000000302037819 */ /* 0x000fe400000006ff */
[----:B------:R-:W-:Y:S02]  /*c300*/  LOP3.LUT R14, R14, 0x1c0, RZ, 0xc0, !PT ;  /* 0x000001c00e0e7812 */ /* 0x000fe400078ec0ff */
[----:B------:R-:W-:Y:S02]  /*c310*/  LOP3.LUT R6, R6, 0x1c0, RZ, 0xc0, !PT ;  /* 0x000001c006067812 */ /* 0x000fe400078ec0ff */
[----:B------:R-:W-:Y:S02]  /*c320*/  LEA.HI R2, R4, R2, RZ, 0x3 ;  /* 0x0000000204027211 */ /* 0x000fe400078f18ff */
[----:B------:R-:W-:Y:S02]  /*c330*/  SHF.R.U32.HI R6, RZ, 0x3, R6 ;  /* 0x00000003ff067819 */ /* 0x000fe40000011606 */
[----:B------:R-:W-:-:S02]  /*c340*/  LOP3.LUT R3, R14, 0x38, R3, 0xf8, !PT ;  /* 0x000000380e037812 */ /* 0x000fc400078ef803 */
[----:B------:R-:W-:Y:S02]  /*c350*/  SHF.L.U32 R2, R2, 0xa, RZ ;  /* 0x0000000a02027819 */ /* 0x000fe400000006ff */
[----:B------:R-:W-:Y:S02]  /*c360*/  LOP3.LUT R3, R3, R6, RZ, 0x3c, !PT ;  /* 0x0000000603037212 */ /* 0x000fe400078e3cff */
[----:B------:R-:W-:Y:S02]  /*c370*/  LOP3.LUT R2, R2, 0x7fffe000, RZ, 0xc0, !PT ;  /* 0x7fffe00002027812 */ /* 0x000fe400078ec0ff */
[----:B------:R-:W-:Y:S02]  /*c380*/  SHF.R.U32.HI R5, RZ, 0x10, R21 ;  /* 0x00000010ff057819 */ /* 0x000fe40000011615 */
[----:B------:R-:W-:Y:S02]  /*c390*/  IADD3 R2, R3, R2, R7 ;  /* 0x0000000203027210 */ /* 0x000fe40007ffe007 */
[----:B------:R-:W-:-:S02]  /*c3a0*/  SHF.R.U64 R67, R24, 0x10, R25 ;  /* 0x0000001018437819 */ /* 0x000fc40000001219 */
[----:B------:R-:W-:Y:S01]  /*c3b0*/  SHF.L.U32 R39, R2, 0x1, RZ ;  /* 0x0000000102277819 */ /* 0x000fe200000006ff */
[----:B------:R-:W-:Y:S01]  /*c3c0*/  HADD2.F32 R2, -RZ, R49.H0_H0 ;  /* 0x20000031ff027230 */ /* 0x000fe20000004100 */
[----:B------:R-:W-:Y:S02]  /*c3d0*/  SHF.R.U32.HI R38, RZ, 0x10, R25 ;  /* 0x00000010ff267819 */ /* 0x000fe40000011619 */
[----:B------:R-:W-:Y:S01]  /*c3e0*/  SHF.R.U64 R66, R26, 0x10, R27 ;  /* 0x000000101a427819 */ /* 0x000fe2000000121b */
[----:B------:R-:W2:Y:S01]  /*c3f0*/  LDS.128 R32, [R39+0x100] ;  /* 0x0001000027207984 */ /* 0x000ea20000000c00 */
[----:B------:R-:W-:Y:S01]  /*c400*/  SHF.R.U32.HI R48, RZ, 0x10, R23 ;  /* 0x00000010ff307819 */ /* 0x000fe20000011617 */
[----:B-1----:R-:W-:Y:S01]  /*c410*/  HADD2.F32 R37, -RZ, R29.H0_H0 ;  /* 0x2000001dff257230 */ /* 0x002fe20000004100 */
[----:B------:R-:W-:Y:S01]  /*c420*/  SHF.R.U64 R64, R20, 0x10, R21 ;  /* 0x0000001014407819 */ /* 0x000fe20000001215 */
[--C-:B------:R-:W-:Y:S01]  /*c430*/  HADD2.F32 R26, -RZ, R31.reuse.H0_H0 ;  /* 0x2000001fff1a7230 */ /* 0x100fe20000004100 */
[----:B------:R-:W-:Y:S01]  /*c440*/  SHF.R.U32.HI R60, RZ, 0x10, R27 ;  /* 0x00000010ff3c7819 */ /* 0x000fe2000001161b */
[----:B------:R-:W-:Y:S01]  /*c450*/  HADD2.F32 R25, -RZ, R31.H1_H1 ;  /* 0x3000001fff197230 */ /* 0x000fe20000004100 */
[----:B------:R-:W-:Y:S01]  /*c460*/  FMUL.FTZ R14, R37, R2 ;  /* 0x00000002250e7220 */ /* 0x000fe20000410000 */
[----:B------:R-:W-:Y:S01]  /*c470*/  HADD2.F32 R29, -RZ, R29.H1_H1 ;  /* 0x3000001dff1d7230 */ /* 0x000fe20000004100 */
[----:B------:R-:W-:Y:S01]  /*c480*/  SHF.R.U64 R61, R22, 0x10, R23 ;  /* 0x00000010163d7819 */ /* 0x000fe20000001217 */
[----:B------:R-:W-:-:S02]  /*c490*/  HADD2.F32 R31, -RZ, R5.H0_H0 ;  /* 0x20000005ff1f7230 */ /* 0x000fc40000004100 */
[----:B------:R-:W-:Y:S02]  /*c4a0*/  HADD2.F32 R36, -RZ, R28.H0_H0 ;  /* 0x2000001cff247230 */ /* 0x000fe40000004100 */
[----:B------:R-:W-:Y:S02]  /*c4b0*/  HADD2.F32 R5, -RZ, R49.H1_H1 ;  /* 0x30000031ff057230 */ /* 0x000fe40000004100 */
[----:B------:R-:W-:Y:S02]  /*c4c0*/  HADD2.F32 R71, -RZ, R38.H0_H0 ;  /* 0x20000026ff477230 */ /* 0x000fe40000004100 */
[----:B------:R-:W-:Y:S02]  /*c4d0*/  HADD2.F32 R27, -RZ, R30.H0_H0 ;  /* 0x2000001eff1b7230 */ /* 0x000fe40000004100 */
[----:B------:R-:W-:Y:S02]  /*c4e0*/  HADD2.F32 R28, -RZ, R28.H1_H1 ;  /* 0x3000001cff1c7230 */ /* 0x000fe40000004100 */
[----:B------:R-:W-:-:S02]  /*c4f0*/  HADD2.F32 R30, -RZ, R30.H1_H1 ;  /* 0x3000001eff1e7230 */ /* 0x000fc40000004100 */
[--C-:B--2---:R-:W-:Y:S02]  /*c500*/  HADD2.F32 R4, -RZ, R33.reuse.H0_H0 ;  /* 0x20000021ff047230 */ /* 0x104fe40000004100 */
[----:B------:R-:W-:Y:S02]  /*c510*/  HADD2.F32 R3, -RZ, R33.H1_H1 ;  /* 0x30000021ff037230 */ /* 0x000fe40000004100 */
[--C-:B------:R-:W-:Y:S01]  /*c520*/  HADD2.F32 R6, -RZ, R32.reuse.H0_H0 ;  /* 0x20000020ff067230 */ /* 0x100fe20000004100 */
[C---:B------:R-:W-:Y:S01]  /*c530*/  FMUL.FTZ R50, R4.reuse, R2 ;  /* 0x0000000204327220 */ /* 0x040fe20000410000 */
[----:B------:R-:W-:Y:S01]  /*c540*/  HADD2.F32 R21, -RZ, R35.H0_H0 ;  /* 0x20000023ff157230 */ /* 0x000fe20000004100 */
[----:B------:R-:W-:Y:S01]  /*c550*/  FMUL.FTZ R2, R29, R31 ;  /* 0x0000001f1d027220 */ /* 0x000fe20000410000 */
[----:B------:R-:W-:Y:S01]  /*c560*/  HADD2.F32 R24, -RZ, R32.H1_H1 ;  /* 0x30000020ff187230 */ /* 0x000fe20000004100 */
[----:B------:R-:W-:Y:S01]  /*c570*/  FFMA.FTZ R63, R4, R15, R14 ;  /* 0x0000000f043f7223 */ /* 0x000fe2000001000e */
[----:B------:R-:W-:Y:S01]  /*c580*/  HADD2.F32 R14, -RZ, R51.H0_H0 ;  /* 0x20000033ff0e7230 */ /* 0x000fe20000004100 */
[----:B------:R-:W-:Y:S01]  /*c590*/  FMUL.FTZ R4, R36, R5 ;  /* 0x0000000524047220 */ /* 0x000fe20000410000 */
[----:B------:R-:W-:Y:S01]  /*c5a0*/  HADD2.F32 R23, -RZ, R34.H0_H0 ;  /* 0x20000022ff177230 */ /* 0x000fe20000004100 */
[C---:B------:R-:W-:Y:S01]  /*c5b0*/  FFMA.FTZ R62, R3.reuse, R71, R2 ;  /* 0x00000047033e7223 */ /* 0x040fe20000010002 */
[----:B------:R-:W-:Y:S01]  /*c5c0*/  HADD2.F32 R2, -RZ, R69.H0_H0 ;  /* 0x20000045ff027230 */ /* 0x000fe20000004100 */
[----:B------:R-:W-:Y:S01]  /*c5d0*/  FMUL.FTZ R49, R3, R31 ;  /* 0x0000001f03317220 */ /* 0x000fe20000410000 */
[----:B------:R-:W-:Y:S01]  /*c5e0*/  HADD2.F32 R3, -RZ, R51.H1_H1 ;  /* 0x30000033ff037230 */ /* 0x000fe20000004100 */
[C---:B------:R-:W-:Y:S01]  /*c5f0*/  FFMA.FTZ R51, R6.reuse, R14, R4 ;  /* 0x0000000e06337223 */ /* 0x040fe20000010004 */
[----:B------:R-:W-:Y:S01]  /*c600*/  HADD2.F32 R4, -RZ, R69.H1_H1 ;  /* 0x30000045ff047230 */ /* 0x000fe20000004100 */
[----:B------:R-:W-:Y:S01]  /*c610*/  FMUL.FTZ R38, R6, R5 ;  /* 0x0000000506267220 */ /* 0x000fe20000410000 */
[----:B------:R-:W-:Y:S01]  /*c620*/  HADD2.F32 R69, -RZ, R48.H0_H0 ;  /* 0x20000030ff457230 */ /* 0x000fe20000004100 */
[-C--:B------:R-:W-:Y:S01]  /*c630*/  FMUL.FTZ R6, R26, R2.reuse ;  /* 0x000000021a067220 */ /* 0x080fe20000410000 */
[----:B------:R-:W-:Y:S01]  /*c640*/  HADD2.F32 R5, -RZ, R70.H0_H0 ;  /* 0x20000046ff057230 */ /* 0x000fe20000004100 */
[----:B------:R-:W-:Y:S01]  /*c650*/  FMUL.FTZ R31, R27, R3 ;  /* 0x000000031b1f7220 */ /* 0x000fe20000410000 */
[----:B------:R-:W-:Y:S01]  /*c660*/  HADD2.F32 R20, -RZ, R35.H1_H1 ;  /* 0x30000023ff147230 */ /* 0x000fe20000004100 */
[C---:B------:R-:W-:Y:S01]  /*c670*/  FMUL.FTZ R32, R21.reuse, R2 ;  /* 0x0000000215207220 */ /* 0x040fe20000410000 */
[----:B------:R-:W-:Y:S01]  /*c680*/  HADD2.F32 R70, -RZ, R60.H0_H0 ;  /* 0x2000003cff467230 */ /* 0x000fe20000004100 */
[----:B------:R-:W-:Y:S01]  /*c690*/  FFMA.FTZ R33, R21, R4, R6 ;  /* 0x0000000415217223 */ /* 0x000fe20000010006 */
[----:B------:R-:W-:Y:S01]  /*c6a0*/  HADD2.F32 R6, -RZ, R64.H0_H0 ;  /* 0x20000040ff067230 */ /* 0x000fe20000004100 */
[----:B------:R-:W-:Y:S01]  /*c6b0*/  FMUL.FTZ R2, R25, R69 ;  /* 0x0000004519027220 */ /* 0x000fe20000410000 */
[----:B------:R-:W-:Y:S01]  /*c6c0*/  HADD2.F32 R35, -RZ, R61.H0_H0 ;  /* 0x2000003dff237230 */ /* 0x000fe20000004100 */
[C---:B------:R-:W-:Y:S01]  /*c6d0*/  FFMA.FTZ R48, R23.reuse, R5, R31 ;  /* 0x0000000517307223 */ /* 0x040fe2000001001f */
[----:B------:R-:W-:Y:S01]  /*c6e0*/  HADD2.F32 R22, -RZ, R34.H1_H1 ;  /* 0x30000022ff167230 */ /* 0x000fe20000004100 */
[----:B------:R-:W-:Y:S01]  /*c6f0*/  FMUL.FTZ R34, R23, R3 ;  /* 0x0000000317227220 */ /* 0x000fe20000410000 */
[----:B------:R-:W-:Y:S01]  /*c700*/  HADD2.F32 R61, -RZ, R67.H0_H0 ;  /* 0x20000043ff3d7230 */ /* 0x000fe20000004100 */
[----:B------:R-:W-:Y:S01]  /*c710*/  FFMA.FTZ R31, R20, R70, R2 ;  /* 0x00000046141f7223 */ /* 0x000fe20000010002 */
[----:B------:R-:W-:Y:S01]  /*c720*/  HADD2.F32 R60, -RZ, R66.H0_H0 ;  /* 0x20000042ff3c7230 */ /* 0x000fe20000004100 */
[----:B------:R-:W-:-:S02]  /*c730*/  FMUL.FTZ R3, R28, R6 ;  /* 0x000000061c037220 */ /* 0x000fc40000410000 */
[----:B------:R-:W-:Y:S02]  /*c740*/  FMUL.FTZ R2, R30, R35 ;  /* 0x000000231e027220 */ /* 0x000fe40000410000 */
[----:B------:R-:W-:Y:S02]  /*c750*/  FMUL.FTZ R23, R20, R69 ;  /* 0x0000004514177220 */ /* 0x000fe40000410000 */
[----:B------:R-:W-:Y:S02]  /*c760*/  FMUL.FTZ R21, R24, R6 ;  /* 0x0000000618157220 */ /* 0x000fe40000410000 */
[----:B------:R-:W-:Y:S02]  /*c770*/  FMUL.FTZ R20, R22, R35 ;  /* 0x0000002316147220 */ /* 0x000fe40000410000 */
[----:B------:R-:W-:Y:S02]  /*c780*/  FFMA.FTZ R24, R24, R61, R3 ;  /* 0x0000003d18187223 */ /* 0x000fe40000010003 */
[----:B------:R-:W-:-:S02]  /*c790*/  FFMA.FTZ R35, R22, R60, R2 ;  /* 0x0000003c16237223 */ /* 0x000fc40000010002 */
[----:B------:R-:W-:Y:S02]  /*c7a0*/  FFMA.FTZ R22, R37, R15, -R50 ;  /* 0x0000000f25167223 */ /* 0x000fe40000010832 */
[----:B------:R-:W-:Y:S02]  /*c7b0*/  FFMA.FTZ R6, R27, R5, -R34 ;  /* 0x000000051b067223 */ /* 0x000fe40000010822 */
[----:B------:R-:W-:Y:S02]  /*c7c0*/  FFMA.FTZ R3, R26, R4, -R32 ;  /* 0x000000041a037223 */ /* 0x000fe40000010820 */
[----:B------:R-:W-:Y:S02]  /*c7d0*/  FFMA.FTZ R15, R29, R71, -R49 ;  /* 0x000000471d0f7223 */ /* 0x000fe40000010831 */
[----:B------:R-:W-:Y:S02]  /*c7e0*/  FFMA.FTZ R14, R36, R14, -R38 ;  /* 0x0000000e240e7223 */ /* 0x000fe40000010826 */
[----:B------:R-:W-:Y:S01]  /*c7f0*/  FFMA.FTZ R2, R25, R70, -R23 ;  /* 0x0000004619027223 */ /* 0x000fe20000010817 */
[----:B------:R-:W-:Y:S01]  /*c800*/  F2FP.PACK_AB R25, R15, R22 ;  /* 0x000000160f19723e */ /* 0x000fe200000000ff */
[----:B------:R-:W-:Y:S01]  /*c810*/  FFMA.FTZ R5, R28, R61, -R21 ;  /* 0x0000003d1c057223 */ /* 0x000fe20000010815 */
[----:B------:R-:W-:Y:S01]  /*c820*/  F2FP.PACK_AB R23, R31, R33 ;  /* 0x000000211f17723e */ /* 0x000fe200000000ff */
[----:B------:R-:W-:Y:S01]  /*c830*/  FFMA.FTZ R4, R30, R60, -R20 ;  /* 0x0000003c1e047223 */ /* 0x000fe20000010814 */
[----:B------:R-:W-:-:S02]  /*c840*/  F2FP.PACK_AB R20, R24, R51 ;  /* 0x000000331814723e */ /* 0x000fc400000000ff */
[----:B------:R-:W-:Y:S02]  /*c850*/  F2FP.PACK_AB R27, R2, R3 ;  /* 0x00000003021b723e */ /* 0x000fe400000000ff */
[----:B------:R-:W-:Y:S02]  /*c860*/  F2FP.PACK_AB R24, R5, R14 ;  /* 0x0000000e0518723e */ /* 0x000fe400000000ff */
[----:B------:R-:W-:Y:S02]  /*c870*/  F2FP.PACK_AB R26, R4, R6 ;  /* 0x00000006041a723e */ /* 0x000fe400000000ff */
[----:B------:R-:W-:Y:S02]  /*c880*/  F2FP.PACK_AB R21, R62, R63 ;  /* 0x0000003f3e15723e */ /* 0x000fe400000000ff */
[----:B------:R-:W-:Y:S01]  /*c890*/  F2FP.PACK_AB R22, R35, R48 ;  /* 0x000000302316723e */ /* 0x000fe200000000ff */
[----:B------:R1:W-:Y:S04]  /*c8a0*/  STS.128 [R210+0x100], R24 ;  /* 0x00010018d2007388 */ /* 0x0003e80000000c00 */
[----:B------:R1:W-:Y:S02]  /*c8b0*/  STS.128 [R39+0x100], R20 ;  /* 0x0001001427007388 */ /* 0x0003e40000000c00 */
.L_x_996:
[----:B------:R-:W-:Y:S05]  /*c8c0*/  BSYNC B0 ;  /* 0x0000000000007941 */ /* 0x000fea0003800000 */
.L_x_995:
[----:B------:R-:W-:Y:S01]  /*c8d0*/  IADD3 R2, R101, 0x20, RZ ;  /* 0x0000002065027810 */ /* 0x000fe20007ffe0ff */
[----:B------:R-:W-:Y:S03]  /*c8e0*/  BSSY B0, `(.L_x_997) ;  /* 0x000006a000007945 */ /* 0x000fe60003800000 */
[----:B------:R-:W-:-:S13]  /*c8f0*/  ISETP.GE.OR P0, PT, R2, R68, P2 ;  /* 0x000000440200720c */ /* 0x000fda0001706670 */
[----:B------:R-:W-:Y:S05]  /*c900*/  @P0 BRA `(.L_x_998) ;  /* 0x0000067000000947 */ /* 0x000fea0003800000 */
[----:B------:R-:W2:Y:S01]  /*c910*/  LDL R63, [R1+0x58] ;  /* 0x00005800013f7983 */ /* 0x000ea20000100800 */
[----:B------:R-:W-:Y:S02]  /*c920*/  MOV R2, c[0x0][0x27c] ;  /* 0x00009f0000027a02 */ /* 0x000fe40000000f00 */
        /* <DEDUP_REMOVED lines=14> */
[----:B------:R-:W-:Y:S02]  /*ca10*/  LOP3.LUT R2, R2, 0x7fffe000, RZ, 0xc0, !PT ;  /* 0x7fffe00002027812 */ /* 0x000fe400078ec0ff */
[----:B------:R-:W-:Y:S02]  /*ca20*/  SHF.R.U32.HI R5, RZ, 0x10, R9 ;  /* 0x00000010ff057819 */ /* 0x000fe40000011609 */
[----:B------:R-:W-:-:S02]  /*ca30*/  IADD3 R2, R3, R2, R12 ;  /* 0x0000000203027210 */ /* 0x000fc40007ffe00c */
[----:B------:R-:W-:Y:S02]  /*ca40*/  SHF.R.U32.HI R31, RZ, 0x10, R17 ;  /* 0x00000010ff1f7819 */ /* 0x000fe40000011611 */
[----:B------:R-:W-:Y:S01]  /*ca50*/  SHF.L.U32 R35, R2, 0x1, RZ ;  /* 0x0000000102237819 */ /* 0x000fe200000006ff */
[----:B------:R-:W-:Y:S01]  /*ca60*/  HADD2.F32 R2, -RZ, R72.H0_H0 ;  /* 0x20000048ff027230 */ /* 0x000fe20000004100 */
[----:B------:R-:W-:Y:S01]  /*ca70*/  SHF.R.U64 R50, R8, 0x10, R9 ;  /* 0x0000001008327819 */ /* 0x000fe20000001209 */
[----:B------:R-:W-:Y:S01]  /*ca80*/  HADD2.F32 R9, -RZ, R73.H0_H0 ;  /* 0x20000049ff097230 */ /* 0x000fe20000004100 */
[----:B------:R-:W-:Y:S01]  /*ca90*/  SHF.R.U64 R51, R18, 0x10, R19 ;  /* 0x0000001012337819 */ /* 0x000fe20000001213 */
[----:B-1----:R-:W1:Y:S01]  /*caa0*/  LDS.128 R24, [R35+0x100] ;  /* 0x0001000023187984 */ /* 0x002e620000000c00 */
[----:B------:R-:W-:Y:S01]  /*cab0*/  HADD2.F32 R62, -RZ, R31.H0_H0 ;  /* 0x2000001fff3e7230 */ /* 0x000fe20000004100 */
[--C-:B------:R-:W-:Y:S02]  /*cac0*/  SHF.R.U32.HI R33, RZ, 0x10, R11.reuse ;  /* 0x00000010ff217819 */ /* 0x100fe4000001160b */
[----:B------:R-:W-:-:S02]  /*cad0*/  SHF.R.U64 R39, R10, 0x10, R11 ;  /* 0x000000100a277819 */ /* 0x000fc4000000120b */
[----:B------:R-:W-:Y:S02]  /*cae0*/  SHF.R.U64 R60, R16, 0x10, R17 ;  /* 0x00000010103c7819 */ /* 0x000fe40000001211 */
[----:B------:R-:W-:-:S05]  /*caf0*/  SHF.R.U32.HI R38, RZ, 0x10, R19 ;  /* 0x00000010ff267819 */ /* 0x000fca0000011613 */
[----:B------:R-:W-:Y:S02]  /*cb00*/  HADD2.F32 R61, -RZ, R38.H0_H0 ;  /* 0x20000026ff3d7230 */ /* 0x000fe40000004100 */
[----:B------:R-:W-:Y:S02]  /*cb10*/  HADD2.F32 R38, -RZ, R51.H0_H0 ;  /* 0x20000033ff267230 */ /* 0x000fe40000004100 */
[--C-:B-1----:R-:W-:Y:S02]  /*cb20*/  HADD2.F32 R4, -RZ, R25.reuse.H0_H0 ;  /* 0x20000019ff047230 */ /* 0x102fe40000004100 */
[----:B------:R-:W-:Y:S02]  /*cb30*/  HADD2.F32 R3, -RZ, R25.H1_H1 ;  /* 0x30000019ff037230 */ /* 0x000fe40000004100 */
[----:B------:R-:W-:Y:S01]  /*cb40*/  HADD2.F32 R6, -RZ, R24.H0_H0 ;  /* 0x20000018ff067230 */ /* 0x000fe20000004100 */
[----:B------:R-:W-:Y:S01]  /*cb50*/  FMUL.FTZ R36, R4, R2 ;  /* 0x0000000204247220 */ /* 0x000fe20000410000 */
[----:B------:R-:W-:-:S02]  /*cb60*/  HADD2.F32 R11, -RZ, R27.H0_H0 ;  /* 0x2000001bff0b7230 */ /* 0x000fc40000004100 */
[--C-:B------:R-:W-:Y:S02]  /*cb70*/  HADD2.F32 R15, -RZ, R26.reuse.H0_H0 ;  /* 0x2000001aff0f7230 */ /* 0x100fe40000004100 */
[----:B------:R-:W-:Y:S02]  /*cb80*/  HADD2.F32 R14, -RZ, R26.H1_H1 ;  /* 0x3000001aff0e7230 */ /* 0x000fe40000004100 */
[----:B------:R-:W-:Y:S02]  /*cb90*/  HADD2.F32 R10, -RZ, R27.H1_H1 ;  /* 0x3000001bff0a7230 */ /* 0x000fe40000004100 */
[----:B------:R-:W-:Y:S01]  /*cba0*/  HADD2.F32 R16, -RZ, R24.H1_H1 ;  /* 0x30000018ff107230 */ /* 0x000fe20000004100 */
[----:B--2---:R-:W1:Y:S02]  /*cbb0*/  LDS.128 R20, [R63] ;  /* 0x000000003f147984 */ /* 0x004e640000000c00 */
[----:B-1----:R-:W-:Y:S02]  /*cbc0*/  HADD2.F32 R29, -RZ, R21.H0_H0 ;  /* 0x20000015ff1d7230 */ /* 0x002fe40000004100 */
[----:B------:R-:W-:-:S02]  /*cbd0*/  HADD2.F32 R28, -RZ, R20.H0_H0 ;  /* 0x20000014ff1c7230 */ /* 0x000fc40000004100 */
[----:B------:R-:W-:Y:S01]  /*cbe0*/  HADD2.F32 R30, -RZ, R20.H1_H1 ;  /* 0x30000014ff1e7230 */ /* 0x000fe20000004100 */
[----:B------:R-:W-:Y:S01]  /*cbf0*/  FMUL.FTZ R8, R29, R2 ;  /* 0x000000021d087220 */ /* 0x000fe20000410000 */
[----:B------:R-:W-:Y:S02]  /*cc00*/  HADD2.F32 R21, -RZ, R21.H1_H1 ;  /* 0x30000015ff157230 */ /* 0x000fe40000004100 */
[----:B------:R-:W-:Y:S01]  /*cc10*/  HADD2.F32 R20, -RZ, R5.H0_H0 ;  /* 0x20000005ff147230 */ /* 0x000fe20000004100 */
[----:B------:R-:W-:Y:S01]  /*cc20*/  FFMA.FTZ R49, R4, R9, R8 ;  /* 0x0000000904317223 */ /* 0x000fe20000010008 */
[----:B------:R-:W-:Y:S02]  /*cc30*/  HADD2.F32 R5, -RZ, R72.H1_H1 ;  /* 0x30000048ff057230 */ /* 0x000fe40000004100 */
[----:B------:R-:W-:Y:S01]  /*cc40*/  HADD2.F32 R8, -RZ, R73.H1_H1 ;  /* 0x30000049ff087230 */ /* 0x000fe20000004100 */
[----:B------:R-:W-:Y:S01]  /*cc50*/  FMUL.FTZ R2, R21, R20 ;  /* 0x0000001415027220 */ /* 0x000fe20000410000 */
[--C-:B------:R-:W-:Y:S01]  /*cc60*/  HADD2.F32 R18, -RZ, R23.reuse.H0_H0 ;  /* 0x20000017ff127230 */ /* 0x100fe20000004100 */
[-C--:B------:R-:W-:Y:S01]  /*cc70*/  FMUL.FTZ R4, R28, R5.reuse ;  /* 0x000000051c047220 */ /* 0x080fe20000410000 */
[----:B------:R-:W-:Y:S01]  /*cc80*/  HADD2.F32 R17, -RZ, R23.H1_H1 ;  /* 0x30000017ff117230 */ /* 0x000fe20000004100 */
[C---:B------:R-:W-:Y:S01]  /*cc90*/  FFMA.FTZ R48, R3.reuse, R62, R2 ;  /* 0x0000003e03307223 */ /* 0x040fe20000010002 */
[----:B------:R-:W-:Y:S01]  /*cca0*/  HADD2.F32 R2, -RZ, R74.H1_H1 ;  /* 0x3000004aff027230 */ /* 0x000fe20000004100 */
[C---:B------:R-:W-:Y:S01]  /*ccb0*/  FFMA.FTZ R37, R6.reuse, R8, R4 ;  /* 0x0000000806257223 */ /* 0x040fe20000010004 */
[----:B------:R-:W-:Y:S01]  /*ccc0*/  HADD2.F32 R4, -RZ, R75.H0_H0 ;  /* 0x2000004bff047230 */ /* 0x000fe20000004100 */
[----:B------:R-:W-:Y:S01]  /*ccd0*/  FMUL.FTZ R32, R6, R5 ;  /* 0x0000000506207220 */ /* 0x000fe20000410000 */
[----:B------:R-:W-:Y:S01]  /*cce0*/  HADD2.F32 R23, -RZ, R33.H0_H0 ;  /* 0x20000021ff177230 */ /* 0x000fe20000004100 */
[----:B------:R-:W-:Y:S01]  /*ccf0*/  FMUL.FTZ R6, R18, R2 ;  /* 0x0000000212067220 */ /* 0x000fe20000410000 */
[----:B------:R-:W-:Y:S01]  /*cd00*/  HADD2.F32 R19, -RZ, R22.H0_H0 ;  /* 0x20000016ff137230 */ /* 0x000fe20000004100 */
[----:B------:R-:W-:Y:S01]  /*cd10*/  FMUL.FTZ R34, R3, R20 ;  /* 0x0000001403227220 */ /* 0x000fe20000410000 */
[----:B------:R-:W-:Y:S01]  /*cd20*/  HADD2.F32 R3, -RZ, R74.H0_H0 ;  /* 0x2000004aff037230 */ /* 0x000fe20000004100 */
[C---:B------:R-:W-:Y:S01]  /*cd30*/  FFMA.FTZ R26, R11.reuse, R4, R6 ;  /* 0x000000040b1a7223 */ /* 0x040fe20000010006 */
[----:B------:R-:W-:Y:S01]  /*cd40*/  HADD2.F32 R6, -RZ, R50.H0_H0 ;  /* 0x20000032ff067230 */ /* 0x000fe20000004100 */
[----:B------:R-:W-:Y:S01]  /*cd50*/  FMUL.FTZ R25, R11, R2 ;  /* 0x000000020b197220 */ /* 0x000fe20000410000 */
[----:B------:R-:W-:Y:S01]  /*cd60*/  HADD2.F32 R22, -RZ, R22.H1_H1 ;  /* 0x30000016ff167230 */ /* 0x000fe20000004100 */
[----:B------:R-:W-:Y:S01]  /*cd70*/  FMUL.FTZ R2, R17, R23 ;  /* 0x0000001711027220 */ /* 0x000fe20000410000 */
[----:B------:R-:W-:Y:S01]  /*cd80*/  HADD2.F32 R5, -RZ, R75.H1_H1 ;  /* 0x3000004bff057230 */ /* 0x000fe20000004100 */
[-C--:B------:R-:W-:Y:S01]  /*cd90*/  FMUL.FTZ R20, R19, R3.reuse ;  /* 0x0000000313147220 */ /* 0x080fe20000410000 */
[----:B------:R-:W-:Y:S01]  /*cda0*/  HADD2.F32 R11, -RZ, R39.H0_H0 ;  /* 0x20000027ff0b7230 */ /* 0x000fe20000004100 */
[----:B------:R-:W-:Y:S01]  /*cdb0*/  FMUL.FTZ R27, R15, R3 ;  /* 0x000000030f1b7220 */ /* 0x000fe20000410000 */
[----:B------:R-:W-:Y:S01]  /*cdc0*/  HADD2.F32 R39, -RZ, R60.H0_H0 ;  /* 0x2000003cff277230 */ /* 0x000fe20000004100 */
[----:B------:R-:W-:-:S02]  /*cdd0*/  FFMA.FTZ R24, R10, R61, R2 ;  /* 0x0000003d0a187223 */ /* 0x000fc40000010002 */
[-C--:B------:R-:W-:Y:S02]  /*cde0*/  FMUL.FTZ R3, R30, R6.reuse ;  /* 0x000000061e037220 */ /* 0x080fe40000410000 */
[----:B------:R-:W-:Y:S02]  /*cdf0*/  FFMA.FTZ R33, R15, R5, R20 ;  /* 0x000000050f217223 */ /* 0x000fe40000010014 */
[----:B------:R-:W-:Y:S02]  /*ce00*/  FMUL.FTZ R2, R22, R11 ;  /* 0x0000000b16027220 */ /* 0x000fe40000410000 */
[----:B------:R-:W-:Y:S02]  /*ce10*/  FMUL.FTZ R23, R10, R23 ;  /* 0x000000170a177220 */ /* 0x000fe40000410000 */
[----:B------:R-:W-:Y:S02]  /*ce20*/  FMUL.FTZ R20, R16, R6 ;  /* 0x0000000610147220 */ /* 0x000fe40000410000 */
[----:B------:R-:W-:-:S02]  /*ce30*/  FMUL.FTZ R11, R14, R11 ;  /* 0x0000000b0e0b7220 */ /* 0x000fc40000410000 */
[----:B------:R-:W-:Y:S02]  /*ce40*/  FFMA.FTZ R16, R16, R39, R3 ;  /* 0x0000002710107223 */ /* 0x000fe40000010003 */
[----:B------:R-:W-:Y:S02]  /*ce50*/  FFMA.FTZ R31, R14, R38, R2 ;  /* 0x000000260e1f7223 */ /* 0x000fe40000010002 */
[----:B------:R-:W-:Y:S02]  /*ce60*/  FFMA.FTZ R6, R19, R5, -R27 ;  /* 0x0000000513067223 */ /* 0x000fe4000001081b */
[----:B------:R-:W-:Y:S02]  /*ce70*/  FFMA.FTZ R3, R18, R4, -R25 ;  /* 0x0000000412037223 */ /* 0x000fe40000010819 */
[----:B------:R-:W-:Y:S01]  /*ce80*/  FFMA.FTZ R15, R29, R9, -R36 ;  /* 0x000000091d0f7223 */ /* 0x000fe20000010824 */
[----:B------:R-:W-:Y:S01]  /*ce90*/  F2FP.PACK_AB R9, R48, R49 ;  /* 0x000000313009723e */ /* 0x000fe200000000ff */
[----:B------:R-:W-:-:S02]  /*cea0*/  FFMA.FTZ R14, R21, R62, -R34 ;  /* 0x0000003e150e7223 */ /* 0x000fc40000010822 */
[----:B------:R-:W-:Y:S01]  /*ceb0*/  FFMA.FTZ R10, R28, R8, -R32 ;  /* 0x000000081c0a7223 */ /* 0x000fe20000010820 */
[----:B------:R-:W-:Y:S01]  /*cec0*/  F2FP.PACK_AB R8, R16, R37 ;  /* 0x000000251008723e */ /* 0x000fe200000000ff */
[----:B------:R-:W-:Y:S01]  /*ced0*/  FFMA.FTZ R2, R17, R61, -R23 ;  /* 0x0000003d11027223 */ /* 0x000fe20000010817 */
[----:B------:R-:W-:Y:S01]  /*cee0*/  F2FP.PACK_AB R17, R14, R15 ;  /* 0x0000000f0e11723e */ /* 0x000fe200000000ff */
[----:B------:R-:W-:Y:S02]  /*cef0*/  FFMA.FTZ R4, R30, R39, -R20 ;  /* 0x000000271e047223 */ /* 0x000fe40000010814 */
[----:B------:R-:W-:Y:S01]  /*cf00*/  FFMA.FTZ R5, R22, R38, -R11 ;  /* 0x0000002616057223 */ /* 0x000fe2000001080b */
[----:B------:R-:W-:Y:S02]  /*cf10*/  F2FP.PACK_AB R19, R2, R3 ;  /* 0x000000030213723e */ /* 0x000fe400000000ff */
[----:B------:R-:W-:Y:S02]  /*cf20*/  F2FP.PACK_AB R16, R4, R10 ;  /* 0x0000000a0410723e */ /* 0x000fe400000000ff */
[----:B------:R-:W-:-:S02]  /*cf30*/  F2FP.PACK_AB R18, R5, R6 ;  /* 0x000000060512723e */ /* 0x000fc400000000ff */
[----:B------:R-:W-:Y:S02]  /*cf40*/  F2FP.PACK_AB R11, R24, R26 ;  /* 0x0000001a180b723e */ /* 0x000fe400000000ff */
[----:B------:R-:W-:Y:S01]  /*cf50*/  F2FP.PACK_AB R10, R31, R33 ;  /* 0x000000211f0a723e */ /* 0x000fe200000000ff */
[----:B------:R1:W-:Y:S04]  /*cf60*/  STS.128 [R63], R16 ;  /* 0x000000103f007388 */ /* 0x0003e80000000c00 */
[----:B------:R1:W-:Y:S02]  /*cf70*/  STS.128 [R35+0x100], R8 ;  /* 0x0001000823007388 */ /* 0x0003e40000000c00 */
.L_x_998:
[----:B------:R-:W-:Y:S05]  /*cf80*/  BSYNC B0 ;  /* 0x0000000000007941 */ /* 0x000fea0003800000 */
.L_x_997:
        /* <DEDUP_REMOVED lines=23> */
[--C-:B------:R-:W-:Y:S02]  /*d100*/  SHF.R.U32.HI R28, RZ, 0x10, R41.reuse ;  /* 0x00000010ff1c7819 */ /* 0x100fe40000011629 */
[----:B------:R-:W-:Y:S01]  /*d110*/  SHF.L.U32 R30, R2, 0x1, RZ ;  /* 0x00000001021e7819 */ /* 0x000fe200000006ff */
[----:B------:R-:W-:Y:S01]  /*d120*/  HADD2.F32 R2, -RZ, R80.H0_H0 ;  /* 0x20000050ff027230 */ /* 0x000fe20000004100 */
[----:B------:R-:W-:Y:S02]  /*d130*/  SHF.R.U64 R48, R40, 0x10, R41 ;  /* 0x0000001028307819 */ /* 0x000fe40000001229 */
[--C-:B------:R-:W-:Y:S01]  /*d140*/  SHF.R.U64 R41, R42, 0x10, R43.reuse ;  /* 0x000000102a297819 */ /* 0x100fe2000000122b */
[----:B-1----:R-:W1:Y:S01]  /*d150*/  LDS.128 R16, [R30+0x100] ;  /* 0x000100001e107984 */ /* 0x002e620000000c00 */
[----:B------:R-:W-:Y:S01]  /*d160*/  SHF.R.U32.HI R31, RZ, 0x10, R43 ;  /* 0x00000010ff1f7819 */ /* 0x000fe2000001162b */
[----:B------:R-:W-:Y:S01]  /*d170*/  HADD2.F32 R43, -RZ, R28.H0_H0 ;  /* 0x2000001cff2b7230 */ /* 0x000fe20000004100 */
[----:B------:R-:W-:-:S02]  /*d180*/  SHF.R.U32.HI R29, RZ, 0x10, R47 ;  /* 0x00000010ff1d7819 */ /* 0x000fc4000001162f */
[----:B------:R-:W-:Y:S01]  /*d190*/  SHF.R.U64 R40, R44, 0x10, R45 ;  /* 0x000000102c287819 */ /* 0x000fe2000000122d */
[----:B------:R-:W-:Y:S01]  /*d1a0*/  HADD2.F32 R42, -RZ, R31.H0_H0 ;  /* 0x2000001fff2a7230 */ /* 0x000fe20000004100 */
[----:B------:R-:W-:Y:S01]  /*d1b0*/  SHF.R.U64 R35, R46, 0x10, R47 ;  /* 0x000000102e237819 */ /* 0x000fe2000000122f */
[--C-:B-1----:R-:W-:Y:S02]  /*d1c0*/  HADD2.F32 R4, -RZ, R17.reuse.H0_H0 ;  /* 0x20000011ff047230 */ /* 0x102fe40000004100 */
[----:B------:R-:W-:Y:S02]  /*d1d0*/  HADD2.F32 R3, -RZ, R17.H1_H1 ;  /* 0x30000011ff037230 */ /* 0x000fe40000004100 */
[----:B------:R-:W-:Y:S01]  /*d1e0*/  HADD2.F32 R17, -RZ, R5.H0_H0 ;  /* 0x20000005ff117230 */ /* 0x000fe20000004100 */
[----:B------:R-:W-:Y:S01]  /*d1f0*/  FMUL.FTZ R34, R4, R2 ;  /* 0x0000000204227220 */ /* 0x000fe20000410000 */
[----:B------:R-:W-:Y:S02]  /*d200*/  HADD2.F32 R5, -RZ, R80.H1_H1 ;  /* 0x30000050ff057230 */ /* 0x000fe40000004100 */
[--C-:B------:R-:W-:Y:S01]  /*d210*/  HADD2.F32 R15, -RZ, R18.reuse.H0_H0 ;  /* 0x20000012ff0f7230 */ /* 0x100fe20000004100 */
[----:B------:R-:W-:Y:S01]  /*d220*/  FMUL.FTZ R33, R3, R17 ;  /* 0x0000001103217220 */ /* 0x000fe20000410000 */
[----:B------:R-:W-:-:S02]  /*d230*/  HADD2.F32 R14, -RZ, R18.H1_H1 ;  /* 0x30000012ff0e7230 */ /* 0x000fc40000004100 */
[----:B------:R-:W-:Y:S01]  /*d240*/  HADD2.F32 R18, -RZ, R29.H0_H0 ;  /* 0x2000001dff127230 */ /* 0x000fe20000004100 */
[----:B--2---:R-:W1:Y:S02]  /*d250*/  LDS.128 R8, [R49] ;  /* 0x0000000031087984 */ /* 0x004e640000000c00 */
[--C-:B-1----:R-:W-:Y:S02]  /*d260*/  HADD2.F32 R25, -RZ, R9.reuse.H0_H0 ;  /* 0x20000009ff197230 */ /* 0x102fe40000004100 */
[----:B------:R-:W-:Y:S02]  /*d270*/  HADD2.F32 R23, -RZ, R9.H1_H1 ;  /* 0x30000009ff177230 */ /* 0x000fe40000004100 */
[--C-:B------:R-:W-:Y:S01]  /*d280*/  HADD2.F32 R24, -RZ, R8.reuse.H0_H0 ;  /* 0x20000008ff187230 */ /* 0x100fe20000004100 */
[----:B------:R-:W-:Y:S01]  /*d290*/  FMUL.FTZ R6, R25, R2 ;  /* 0x0000000219067220 */ /* 0x000fe20000410000 */
[----:B------:R-:W-:Y:S01]  /*d2a0*/  HADD2.F32 R27, -RZ, R8.H1_H1 ;  /* 0x30000008ff1b7230 */ /* 0x000fe20000004100 */
[----:B------:R-:W-:Y:S01]  /*d2b0*/  FMUL.FTZ R2, R23, R17 ;  /* 0x0000001117027220 */ /* 0x000fe20000410000 */
[----:B------:R-:W-:-:S02]  /*d2c0*/  HADD2.F32 R8, -RZ, R82.H0_H0 ;  /* 0x20000052ff087230 */ /* 0x000fc40000004100 */
[--C-:B------:R-:W-:Y:S01]  /*d2d0*/  HADD2.F32 R22, -RZ, R10.reuse.H0_H0 ;  /* 0x2000000aff167230 */ /* 0x100fe20000004100 */
[----:B------:R-:W-:Y:S01]  /*d2e0*/  FFMA.FTZ R38, R3, R43, R2 ;  /* 0x0000002b03267223 */ /* 0x000fe20000010002 */
[----:B------:R-:W-:Y:S01]  /*d2f0*/  HADD2.F32 R26, -RZ, R10.H1_H1 ;  /* 0x3000000aff1a7230 */ /* 0x000fe20000004100 */
[----:B------:R-:W-:Y:S01]  /*d300*/  FFMA.FTZ R39, R4, R8, R6 ;  /* 0x0000000804277223 */ /* 0x000fe20000010006 */
[----:B------:R-:W-:Y:S01]  /*d310*/  HADD2.F32 R10, -RZ, R16.H0_H0 ;  /* 0x20000010ff0a7230 */ /* 0x000fe20000004100 */
[-C--:B------:R-:W-:Y:S01]  /*d320*/  FMUL.FTZ R4, R24, R5.reuse ;  /* 0x0000000518047220 */ /* 0x080fe20000410000 */
[----:B------:R-:W-:Y:S02]  /*d330*/  HADD2.F32 R6, -RZ, R82.H1_H1 ;  /* 0x30000052ff067230 */ /* 0x000fe40000004100 */
[----:B------:R-:W-:Y:S01]  /*d340*/  HADD2.F32 R21, -RZ, R11.H0_H0 ;  /* 0x2000000bff157230 */ /* 0x000fe20000004100 */
[C---:B------:R-:W-:Y:S01]  /*d350*/  FMUL.FTZ R32, R10.reuse, R5 ;  /* 0x000000050a207220 */ /* 0x040fe20000410000 */
[----:B------:R-:W-:Y:S01]  /*d360*/  HADD2.F32 R2, -RZ, R83.H1_H1 ;  /* 0x30000053ff027230 */ /* 0x000fe20000004100 */
[----:B------:R-:W-:Y:S01]  /*d370*/  FFMA.FTZ R36, R10, R6, R4 ;  /* 0x000000060a247223 */ /* 0x000fe20000010004 */
[----:B------:R-:W-:-:S02]  /*d380*/  HADD2.F32 R20, -RZ, R11.H1_H1 ;  /* 0x3000000bff147230 */ /* 0x000fc40000004100 */
[----:B------:R-:W-:Y:S01]  /*d390*/  HADD2.F32 R11, -RZ, R19.H0_H0 ;  /* 0x20000013ff0b7230 */ /* 0x000fe20000004100 */
[-C--:B------:R-:W-:Y:S01]  /*d3a0*/  FMUL.FTZ R10, R21, R2.reuse ;  /* 0x00000002150a7220 */ /* 0x080fe20000410000 */
[----:B------:R-:W-:Y:S02]  /*d3b0*/  HADD2.F32 R3, -RZ, R83.H0_H0 ;  /* 0x20000053ff037230 */ /* 0x000fe40000004100 */
[--C-:B------:R-:W-:Y:S02]  /*d3c0*/  HADD2.F32 R4, -RZ, R84.reuse.H0_H0 ;  /* 0x20000054ff047230 */ /* 0x100fe40000004100 */
[----:B------:R-:W-:Y:S01]  /*d3d0*/  HADD2.F32 R9, -RZ, R19.H1_H1 ;  /* 0x30000013ff097230 */ /* 0x000fe20000004100 */
[----:B------:R-:W-:Y:S01]  /*d3e0*/  FMUL.FTZ R17, R22, R3 ;  /* 0x0000000316117220 */ /* 0x000fe20000410000 */
[----:B------:R-:W-:Y:S01]  /*d3f0*/  HADD2.F32 R5, -RZ, R84.H1_H1 ;  /* 0x30000054ff057230 */ /* 0x000fe20000004100 */
[C---:B------:R-:W-:Y:S01]  /*d400*/  FMUL.FTZ R19, R11.reuse, R2 ;  /* 0x000000020b137220 */ /* 0x040fe20000410000 */
[----:B------:R-:W-:Y:S01]  /*d410*/  HADD2.F32 R16, -RZ, R16.H1_H1 ;  /* 0x30000010ff107230 */ /* 0x000fe20000004100 */
[----:B------:R-:W-:Y:S01]  /*d420*/  FFMA.FTZ R28, R11, R4, R10 ;  /* 0x000000040b1c7223 */ /* 0x000fe2000001000a */
[----:B------:R-:W-:Y:S01]  /*d430*/  HADD2.F32 R11, -RZ, R40.H0_H0 ;  /* 0x20000028ff0b7230 */ /* 0x000fe20000004100 */
[-C--:B------:R-:W-:Y:S01]  /*d440*/  FMUL.FTZ R2, R20, R18.reuse ;  /* 0x0000001214027220 */ /* 0x080fe20000410000 */
[----:B------:R-:W-:Y:S01]  /*d450*/  HADD2.F32 R10, -RZ, R35.H0_H0 ;  /* 0x20000023ff0a7230 */ /* 0x000fe20000004100 */
[C---:B------:R-:W-:Y:S01]  /*d460*/  FFMA.FTZ R37, R15.reuse, R5, R17 ;  /* 0x000000050f257223 */ /* 0x040fe20000010011 */
[----:B------:R-:W-:Y:S01]  /*d470*/  HADD2.F32 R40, -RZ, R48.H0_H0 ;  /* 0x20000030ff287230 */ /* 0x000fe20000004100 */
[----:B------:R-:W-:Y:S01]  /*d480*/  FMUL.FTZ R29, R15, R3 ;  /* 0x000000030f1d7220 */ /* 0x000fe20000410000 */
[----:B------:R-:W-:Y:S01]  /*d490*/  HADD2.F32 R35, -RZ, R41.H0_H0 ;  /* 0x20000029ff237230 */ /* 0x000fe20000004100 */
[----:B------:R-:W-:-:S02]  /*d4a0*/  FMUL.FTZ R17, R9, R18 ;  /* 0x0000001209117220 */ /* 0x000fc40000410000 */
[----:B------:R-:W-:Y:S02]  /*d4b0*/  FFMA.FTZ R18, R9, R42, R2 ;  /* 0x0000002a09127223 */ /* 0x000fe40000010002 */
[-C--:B------:R-:W-:Y:S02]  /*d4c0*/  FMUL.FTZ R3, R27, R11.reuse ;  /* 0x0000000b1b037220 */ /* 0x080fe40000410000 */
[-C--:B------:R-:W-:Y:S02]  /*d4d0*/  FMUL.FTZ R2, R26, R10.reuse ;  /* 0x0000000a1a027220 */ /* 0x080fe40000410000 */
[----:B------:R-:W-:Y:S02]  /*d4e0*/  FMUL.FTZ R11, R16, R11 ;  /* 0x0000000b100b7220 */ /* 0x000fe40000410000 */
[----:B------:R-:W-:Y:S02]  /*d4f0*/  FMUL.FTZ R9, R14, R10 ;  /* 0x0000000a0e097220 */ /* 0x000fe40000410000 */
[----:B------:R-:W-:-:S02]  /*d500*/  FFMA.FTZ R16, R16, R40, R3 ;  /* 0x0000002810107223 */ /* 0x000fc40000010003 */
[----:B------:R-:W-:Y:S02]  /*d510*/  FFMA.FTZ R10, R24, R6, -R32 ;  /* 0x00000006180a7223 */ /* 0x000fe40000010820 */
[----:B------:R-:W-:Y:S02]  /*d520*/  FFMA.FTZ R31, R14, R35, R2 ;  /* 0x000000230e1f7223 */ /* 0x000fe40000010002 */
[----:B------:R-:W-:Y:S02]  /*d530*/  FFMA.FTZ R6, R22, R5, -R29 ;  /* 0x0000000516067223 */ /* 0x000fe4000001081d */
[----:B------:R-:W-:Y:S02]  /*d540*/  FFMA.FTZ R3, R21, R4, -R19 ;  /* 0x0000000415037223 */ /* 0x000fe40000010813 */
[----:B------:R-:W-:Y:S01]  /*d550*/  FFMA.FTZ R15, R25, R8, -R34 ;  /* 0x00000008190f7223 */ /* 0x000fe20000010822 */
[----:B------:R-:W-:Y:S01]  /*d560*/  F2FP.PACK_AB R8, R16, R36 ;  /* 0x000000241008723e */ /* 0x000fe200000000ff */
[----:B------:R-:W-:-:S02]  /*d570*/  FFMA.FTZ R14, R23, R43, -R33 ;  /* 0x0000002b170e7223 */ /* 0x000fc40000010821 */
[----:B------:R-:W-:Y:S02]  /*d580*/  FFMA.FTZ R2, R20, R42, -R17 ;  /* 0x0000002a14027223 */ /* 0x000fe40000010811 */
[----:B------:R-:W-:Y:S01]  /*d590*/  FFMA.FTZ R4, R27, R40, -R11 ;  /* 0x000000281b047223 */ /* 0x000fe2000001080b */
[----:B------:R-:W-:Y:S01]  /*d5a0*/  F2FP.PACK_AB R11, R18, R28 ;  /* 0x0000001c120b723e */ /* 0x000fe200000000ff */
[----:B------:R-:W-:Y:S01]  /*d5b0*/  FFMA.FTZ R5, R26, R35, -R9 ;  /* 0x000000231a057223 */ /* 0x000fe20000010809 */
[----:B------:R-:W-:Y:S02]  /*d5c0*/  F2FP.PACK_AB R19, R2, R3 ;  /* 0x000000030213723e */ /* 0x000fe400000000ff */
[----:B------:R-:W-:Y:S02]  /*d5d0*/  F2FP.PACK_AB R17, R14, R15 ;  /* 0x0000000f0e11723e */ /* 0x000fe400000000ff */
[----:B------:R-:W-:Y:S02]  /*d5e0*/  F2FP.PACK_AB R16, R4, R10 ;  /* 0x0000000a0410723e */ /* 0x000fe400000000ff */
[----:B------:R-:W-:-:S02]  /*d5f0*/  F2FP.PACK_AB R18, R5, R6 ;  /* 0x000000060512723e */ /* 0x000fc400000000ff */
[----:B------:R-:W-:Y:S02]  /*d600*/  F2FP.PACK_AB R9, R38, R39 ;  /* 0x000000272609723e */ /* 0x000fe400000000ff */
[----:B------:R-:W-:Y:S01]  /*d610*/  F2FP.PACK_AB R10, R31, R37 ;  /* 0x000000251f0a723e */ /* 0x000fe200000000ff */
[----:B------:R1:W-:Y:S04]  /*d620*/  STS.128 [R49], R16 ;  /* 0x0000001031007388 */ /* 0x0003e80000000c00 */
[----:B------:R1:W-:Y:S02]  /*d630*/  STS.128 [R30+0x100], R8 ;  /* 0x000100081e007388 */ /* 0x0003e40000000c00 */
.L_x_1000:
[----:B------:R-:W-:Y:S05]  /*d640*/  BSYNC B0 ;  /* 0x0000000000007941 */ /* 0x000fea0003800000 */
.L_x_999:
[----:B------:R-:W-:-:S04]  /*d650*/  IADD3 R2, R101, 0x60, RZ ;  /* 0x0000006065027810 */ /* 0x000fc80007ffe0ff */
[----:B------:R-:W-:-:S13]  /*d660*/  ISETP.GE.OR P0, PT, R2, R68, P2 ;  /* 0x000000440200720c */ /* 0x000fda0001706670 */
[----:B------:R-:W-:Y:S05]  /*d670*/  @P0 BRA `(.L_x_988) ;  /* 0x0000068000000947 */ /* 0x000fea0003800000 */
[----:B------:R-:W2:Y:S04]  /*d680*/  LDL R5, [R1+0x64] ;  /* 0x0000640001057983 */ /* 0x000ea80000100800 */
[----:B------:R-:W3:Y:S01]  /*d690*/  LDL R45, [R1+0x50] ;  /* 0x00005000012d7983 */ /* 0x000ee20000100800 */
[----:B------:R-:W-:Y:S02]  /*d6a0*/  MOV R2, c[0x0][0x27c] ;  /* 0x00009f0000027a02 */ /* 0x000fe40000000f00 */
[C---:B------:R-:W-:Y:S02]  /*d6b0*/  IADD3 R6, R101.reuse, 0x60, RZ ;  /* 0x0000006065067810 */ /* 0x040fe40007ffe0ff */
[----:B------:R-:W-:Y:S02]  /*d6c0*/  LEA.HI R2, R2, R102, RZ, 0x1d ;  /* 0x0000006602027211 */ /* 0x000fe400078fe8ff */
[----:B-1----:R-:W-:-:S02]  /*d6d0*/  IADD3 R8, R101, 0x60, RZ ;  /* 0x0000006065087810 */ /* 0x002fc40007ffe0ff */
[----:B------:R-:W-:Y:S02]  /*d6e0*/  SHF.R.S32.HI R4, RZ, 0x1f, R2 ;  /* 0x0000001fff047819 */ /* 0x000fe40000011402 */
[----:B------:R-:W-:Y:S02]  /*d6f0*/  SHF.L.U32 R6, R6, 0x6, RZ ;  /* 0x0000000606067819 */ /* 0x000fe400000006ff */
[----:B------:R-:W-:Y:S02]  /*d700*/  SHF.L.U32 R8, R8, 0x6, RZ ;  /* 0x0000000608087819 */ /* 0x000fe400000006ff */
[----:B------:R-:W-:Y:S02]  /*d710*/  SHF.L.U32 R3, R2, 0x3, RZ ;  /* 0x0000000302037819 */ /* 0x000fe400000006ff */
[----:B------:R-:W-:Y:S02]  /*d720*/  LOP3.LUT R8, R8, 0x1c0, RZ, 0xc0, !PT ;  /* 0x000001c008087812 */ /* 0x000fe400078ec0ff */
[----:B------:R-:W-:-:S02]  /*d730*/  LOP3.LUT R6, R6, 0x1c0, RZ, 0xc0, !PT ;  /* 0x000001c006067812 */ /* 0x000fc400078ec0ff */
[----:B------:R-:W-:Y:S02]  /*d740*/  LEA.HI R2, R4, R2, RZ, 0x3 ;  /* 0x0000000204027211 */ /* 0x000fe400078f18ff */
[----:B------:R-:W-:Y:S02]  /*d750*/  SHF.R.U32.HI R6, RZ, 0x3, R6 ;  /* 0x00000003ff067819 */ /* 0x000fe40000011606 */
[----:B------:R-:W-:Y:S02]  /*d760*/  LOP3.LUT R3, R8, 0x38, R3, 0xf8, !PT ;  /* 0x0000003808037812 */ /* 0x000fe400078ef803 */
[----:B------:R-:W-:Y:S02]  /*d770*/  SHF.L.U32 R2, R2, 0xa, RZ ;  /* 0x0000000a02027819 */ /* 0x000fe400000006ff */
[----:B------:R-:W-:Y:S02]  /*d780*/  LOP3.LUT R3, R3, R6, RZ, 0x3c, !PT ;  /* 0x0000000603037212 */ /* 0x000fe400078e3cff */
[----:B------:R-:W-:-:S02]  /*d790*/  LOP3.LUT R2, R2, 0x7fffe000, RZ, 0xc0, !PT ;  /* 0x7fffe00002027812 */ /* 0x000fc400078ec0ff */
[----:B------:R-:W-:Y:S02]  /*d7a0*/  SHF.R.U32.HI R28, RZ, 0x10, R57 ;  /* 0x00000010ff1c7819 */ /* 0x000fe40000011639 */
[----:B------:R-:W-:Y:S02]  /*d7b0*/  SHF.R.U32.HI R29, RZ, 0x10, R55 ;  /* 0x00000010ff1d7819 */ /* 0x000fe40000011637 */
[----:B------:R-:W-:Y:S01]  /*d7c0*/  SHF.R.U64 R35, R52, 0x10, R53 ;  /* 0x0000001034237819 */ /* 0x000fe20000001235 */
[----:B------:R-:W-:Y:S01]  /*d7d0*/  HADD2.F32 R44, -RZ, R28.H0_H0 ;  /* 0x2000001cff2c7230 */ /* 0x000fe20000004100 */
[----:B------:R-:W-:Y:S02]  /*d7e0*/  SHF.R.U32.HI R31, RZ, 0x10, R59 ;  /* 0x00000010ff1f7819 */ /* 0x000fe4000001163b */
[----:B------:R-:W-:Y:S02]  /*d7f0*/  SHF.R.U64 R36, R54, 0x10, R55 ;  /* 0x0000001036247819 */ /* 0x000fe40000001237 */
[----:B------:R-:W-:Y:S01]  /*d800*/  SHF.R.U64 R39, R56, 0x10, R57 ;  /* 0x0000001038277819 */ /* 0x000fe20000001239 */
[----:B------:R-:W-:Y:S01]  /*d810*/  HADD2.F32 R43, -RZ, R31.H0_H0 ;  /* 0x2000001fff2b7230 */ /* 0x000fe20000004100 */
[----:B------:R-:W-:-:S03]  /*d820*/  SHF.R.U64 R41, R58, 0x10, R59 ;  /* 0x000000103a297819 */ /* 0x000fc6000000123b */
[----:B------:R-:W-:Y:S01]  /*d830*/  HADD2.F32 R39, -RZ, R39.H0_H0 ;  /* 0x20000027ff277230 */ /* 0x000fe20000004100 */
[----:B--2---:R-:W-:Y:S02]  /*d840*/  IADD3 R2, R3, R2, R5 ;  /* 0x0000000203027210 */ /* 0x004fe40007ffe005 */
[----:B------:R-:W-:Y:S02]  /*d850*/  SHF.R.U32.HI R5, RZ, 0x10, R53 ;  /* 0x00000010ff057819 */ /* 0x000fe40000011635 */
[----:B------:R-:W-:Y:S01]  /*d860*/  SHF.L.U32 R30, R2, 0x1, RZ ;  /* 0x00000001021e7819 */ /* 0x000fe200000006ff */
[----:B---3--:R-:W1:Y:S01]  /*d870*/  LDS.128 R8, [R45] ;  /* 0x000000002d087984 */ /* 0x008e620000000c00 */
[----:B------:R-:W-:-:S03]  /*d880*/  HADD2.F32 R2, -RZ, R85.H0_H0 ;  /* 0x20000055ff027230 */ /* 0x000fc60000004100 */
[----:B------:R-:W2:Y:S01]  /*d890*/  LDS.128 R16, [R30+0x100] ;  /* 0x000100001e107984 */ /* 0x000ea20000000c00 */
[--C-:B-1----:R-:W-:Y:S02]  /*d8a0*/  HADD2.F32 R25, -RZ, R9.reuse.H0_H0 ;  /* 0x20000009ff197230 */ /* 0x102fe40000004100 */
[----:B------:R-:W-:Y:S02]  /*d8b0*/  HADD2.F32 R23, -RZ, R9.H1_H1 ;  /* 0x30000009ff177230 */ /* 0x000fe40000004100 */
[--C-:B--2---:R-:W-:Y:S01]  /*d8c0*/  HADD2.F32 R4, -RZ, R17.reuse.H0_H0 ;  /* 0x20000011ff047230 */ /* 0x104fe20000004100 */
[-C--:B------:R-:W-:Y:S01]  /*d8d0*/  FMUL.FTZ R6, R25, R2.reuse ;  /* 0x0000000219067220 */ /* 0x080fe20000410000 */
[----:B------:R-:W-:Y:S02]  /*d8e0*/  HADD2.F32 R3, -RZ, R17.H1_H1 ;  /* 0x30000011ff037230 */ /* 0x000fe40000004100 */
[----:B------:R-:W-:Y:S01]  /*d8f0*/  HADD2.F32 R17, -RZ, R5.H0_H0 ;  /* 0x20000005ff117230 */ /* 0x000fe20000004100 */
[----:B------:R-:W-:Y:S01]  /*d900*/  FMUL.FTZ R34, R4, R2 ;  /* 0x0000000204227220 */ /* 0x000fe20000410000 */
[----:B------:R-:W-:-:S02]  /*d910*/  HADD2.F32 R24, -RZ, R8.H0_H0 ;  /* 0x20000008ff187230 */ /* 0x000fc40000004100 */
[----:B------:R-:W-:Y:S01]  /*d920*/  HADD2.F32 R27, -RZ, R8.H1_H1 ;  /* 0x30000008ff1b7230 */ /* 0x000fe20000004100 */
[-C--:B------:R-:W-:Y:S01]  /*d930*/  FMUL.FTZ R2, R23, R17.reuse ;  /* 0x0000001117027220 */ /* 0x080fe20000410000 */
[----:B------:R-:W-:Y:S01]  /*d940*/  HADD2.F32 R8, -RZ, R86.H0_H0 ;  /* 0x20000056ff087230 */ /* 0x000fe20000004100 */
[C---:B------:R-:W-:Y:S01]  /*d950*/  FMUL.FTZ R33, R3.reuse, R17 ;  /* 0x0000001103217220 */ /* 0x040fe20000410000 */
[----:B------:R-:W-:Y:S01]  /*d960*/  HADD2.F32 R5, -RZ, R85.H1_H1 ;  /* 0x30000055ff057230 */ /* 0x000fe20000004100 */
[----:B------:R-:W-:Y:S01]  /*d970*/  FFMA.FTZ R40, R3, R44, R2 ;  /* 0x0000002c03287223 */ /* 0x000fe20000010002 */
[--C-:B------:R-:W-:Y:S01]  /*d980*/  HADD2.F32 R22, -RZ, R10.reuse.H0_H0 ;  /* 0x2000000aff167230 */ /* 0x100fe20000004100 */
[----:B------:R-:W-:Y:S01]  /*d990*/  FFMA.FTZ R42, R4, R8, R6 ;  /* 0x00000008042a7223 */ /* 0x000fe20000010006 */
[----:B------:R-:W-:Y:S01]  /*d9a0*/  HADD2.F32 R26, -RZ, R10.H1_H1 ;  /* 0x3000000aff1a7230 */ /* 0x000fe20000004100 */
[----:B------:R-:W-:Y:S01]  /*d9b0*/  FMUL.FTZ R4, R24, R5 ;  /* 0x0000000518047220 */ /* 0x000fe20000410000 */
[----:B------:R-:W-:-:S02]  /*d9c0*/  HADD2.F32 R10, -RZ, R16.H0_H0 ;  /* 0x20000010ff0a7230 */ /* 0x000fc40000004100 */
[----:B------:R-:W-:Y:S02]  /*d9d0*/  HADD2.F32 R6, -RZ, R86.H1_H1 ;  /* 0x30000056ff067230 */ /* 0x000fe40000004100 */
[----:B------:R-:W-:Y:S01]  /*d9e0*/  HADD2.F32 R21, -RZ, R11.H0_H0 ;  /* 0x2000000bff157230 */ /* 0x000fe20000004100 */
[C---:B------:R-:W-:Y:S01]  /*d9f0*/  FMUL.FTZ R32, R10.reuse, R5 ;  /* 0x000000050a207220 */ /* 0x040fe20000410000 */
[----:B------:R-:W-:Y:S01]  /*da00*/  HADD2.F32 R2, -RZ, R87.H1_H1 ;  /* 0x30000057ff027230 */ /* 0x000fe20000004100 */
[----:B------:R-:W-:Y:S01]  /*da10*/  FFMA.FTZ R37, R10, R6, R4 ;  /* 0x000000060a257223 */ /* 0x000fe20000010004 */
[----:B------:R-:W-:Y:S02]  /*da20*/  HADD2.F32 R20, -RZ, R11.H1_H1 ;  /* 0x3000000bff147230 */ /* 0x000fe40000004100 */
[----:B------:R-:W-:Y:S01]  /*da30*/  HADD2.F32 R11, -RZ, R19.H0_H0 ;  /* 0x20000013ff0b7230 */ /* 0x000fe20000004100 */
[----:B------:R-:W-:Y:S01]  /*da40*/  FMUL.FTZ R10, R21, R2 ;  /* 0x00000002150a7220 */ /* 0x000fe20000410000 */
[----:B------:R-:W-:-:S02]  /*da50*/  HADD2.F32 R3, -RZ, R87.H0_H0 ;  /* 0x20000057ff037230 */ /* 0x000fc40000004100 */
[----:B------:R-:W-:Y:S02]  /*da60*/  HADD2.F32 R4, -RZ, R88.H0_H0 ;  /* 0x20000058ff047230 */ /* 0x000fe40000004100 */
[--C-:B------:R-:W-:Y:S01]  /*da70*/  HADD2.F32 R15, -RZ, R18.reuse.H0_H0 ;  /* 0x20000012ff0f7230 */ /* 0x100fe20000004100 */
[-C--:B------:R-:W-:Y:S01]  /*da80*/  FMUL.FTZ R17, R22, R3.reuse ;  /* 0x0000000316117220 */ /* 0x080fe20000410000 */
[----:B------:R-:W-:Y:S01]  /*da90*/  HADD2.F32 R14, -RZ, R18.H1_H1 ;  /* 0x30000012ff0e7230 */ /* 0x000fe20000004100 */
[----:B------:R-:W-:Y:S01]  /*daa0*/  FFMA.FTZ R28, R11, R4, R10 ;  /* 0x000000040b1c7223 */ /* 0x000fe2000001000a */
[----:B------:R-:W-:Y:S01]  /*dab0*/  HADD2.F32 R18, -RZ, R29.H0_H0 ;  /* 0x2000001dff127230 */ /* 0x000fe20000004100 */
[----:B------:R-:W-:Y:S01]  /*dac0*/  FMUL.FTZ R29, R15, R3 ;  /* 0x000000030f1d7220 */ /* 0x000fe20000410000 */
[----:B------:R-:W-:Y:S01]  /*dad0*/  HADD2.F32 R9, -RZ, R19.H1_H1 ;  /* 0x30000013ff097230 */ /* 0x000fe20000004100 */
[----:B------:R-:W-:Y:S01]  /*dae0*/  FMUL.FTZ R19, R11, R2 ;  /* 0x000000020b137220 */ /* 0x000fe20000410000 */
[----:B------:R-:W-:Y:S01]  /*daf0*/  HADD2.F32 R5, -RZ, R88.H1_H1 ;  /* 0x30000058ff057230 */ /* 0x000fe20000004100 */
[----:B------:R-:W-:Y:S01]  /*db00*/  FMUL.FTZ R2, R20, R18 ;  /* 0x0000001214027220 */ /* 0x000fe20000410000 */
[----:B------:R-:W-:-:S02]  /*db10*/  HADD2.F32 R11, -RZ, R35.H0_H0 ;  /* 0x20000023ff0b7230 */ /* 0x000fc40000004100 */
[----:B------:R-:W-:Y:S01]  /*db20*/  HADD2.F32 R10, -RZ, R36.H0_H0 ;  /* 0x20000024ff0a7230 */ /* 0x000fe20000004100 */
[----:B------:R-:W-:Y:S01]  /*db30*/  FFMA.FTZ R38, R15, R5, R17 ;  /* 0x000000050f267223 */ /* 0x000fe20000010011 */
[----:B------:R-:W-:Y:S01]  /*db40*/  HADD2.F32 R16, -RZ, R16.H1_H1 ;  /* 0x30000010ff107230 */ /* 0x000fe20000004100 */
[C---:B------:R-:W-:Y:S01]  /*db50*/  FMUL.FTZ R17, R9.reuse, R18 ;  /* 0x0000001209117220 */ /* 0x040fe20000410000 */
[----:B------:R-:W-:Y:S01]  /*db60*/  HADD2.F32 R35, -RZ, R41.H0_H0 ;  /* 0x20000029ff237230 */ /* 0x000fe20000004100 */
[----:B------:R-:W-:Y:S02]  /*db70*/  FFMA.FTZ R18, R9, R43, R2 ;  /* 0x0000002b09127223 */ /* 0x000fe40000010002 */
[-C--:B------:R-:W-:Y:S02]  /*db80*/  FMUL.FTZ R3, R27, R11.reuse ;  /* 0x0000000b1b037220 */ /* 0x080fe40000410000 */
[----:B------:R-:W-:Y:S02]  /*db90*/  FMUL.FTZ R2, R26, R10 ;  /* 0x0000000a1a027220 */ /* 0x000fe40000410000 */
[----:B------:R-:W-:-:S02]  /*dba0*/  FMUL.FTZ R11, R16, R11 ;  /* 0x0000000b100b7220 */ /* 0x000fc40000410000 */
[----:B------:R-:W-:Y:S02]  /*dbb0*/  FMUL.FTZ R9, R14, R10 ;  /* 0x0000000a0e097220 */ /* 0x000fe40000410000 */
[----:B------:R-:W-:Y:S02]  /*dbc0*/  FFMA.FTZ R16, R16, R39, R3 ;  /* 0x0000002710107223 */ /* 0x000fe40000010003 */
[----:B------:R-:W-:Y:S02]  /*dbd0*/  FFMA.FTZ R10, R24, R6, -R32 ;  /* 0x00000006180a7223 */ /* 0x000fe40000010820 */
[----:B------:R-:W-:Y:S02]  /*dbe0*/  FFMA.FTZ R31, R14, R35, R2 ;  /* 0x000000230e1f7223 */ /* 0x000fe40000010002 */
[----:B------:R-:W-:Y:S02]  /*dbf0*/  FFMA.FTZ R6, R22, R5, -R29 ;  /* 0x0000000516067223 */ /* 0x000fe4000001081d */
[----:B------:R-:W-:-:S02]  /*dc00*/  FFMA.FTZ R3, R21, R4, -R19 ;  /* 0x0000000415037223 */ /* 0x000fc40000010813 */
[----:B------:R-:W-:Y:S01]  /*dc10*/  FFMA.FTZ R15, R25, R8, -R34 ;  /* 0x00000008190f7223 */ /* 0x000fe20000010822 */
[----:B------:R-:W-:Y:S01]  /*dc20*/  F2FP.PACK_AB R8, R16, R37 ;  /* 0x000000251008723e */ /* 0x000fe200000000ff */
[----:B------:R-:W-:Y:S02]  /*dc30*/  FFMA.FTZ R14, R23, R44, -R33 ;  /* 0x0000002c170e7223 */ /* 0x000fe40000010821 */
[----:B------:R-:W-:Y:S02]  /*dc40*/  FFMA.FTZ R2, R20, R43, -R17 ;  /* 0x0000002b14027223 */ /* 0x000fe40000010811 */
[----:B------:R-:W-:Y:S01]  /*dc50*/  FFMA.FTZ R4, R27, R39, -R11 ;  /* 0x000000271b047223 */ /* 0x000fe2000001080b */
[----:B------:R-:W-:Y:S01]  /*dc60*/  F2FP.PACK_AB R11, R18, R28 ;  /* 0x0000001c120b723e */ /* 0x000fe200000000ff */
[----:B------:R-:W-:Y:S01]  /*dc70*/  FFMA.FTZ R5, R26, R35, -R9 ;  /* 0x000000231a057223 */ /* 0x000fe20000010809 */
[----:B------:R-:W-:Y:S02]  /*dc80*/  F2FP.PACK_AB R19, R2, R3 ;  /* 0x000000030213723e */ /* 0x000fe400000000ff */
[----:B------:R-:W-:-:S02]  /*dc90*/  F2FP.PACK_AB R17, R14, R15 ;  /* 0x0000000f0e11723e */ /* 0x000fc400000000ff */
[----:B------:R-:W-:Y:S02]  /*dca0*/  F2FP.PACK_AB R16, R4, R10 ;  /* 0x0000000a0410723e */ /* 0x000fe400000000ff */
[----:B------:R-:W-:Y:S02]  /*dcb0*/  F2FP.PACK_AB R18, R5, R6 ;  /* 0x000000060512723e */ /* 0x000fe400000000ff */
[----:B------:R-:W-:Y:S02]  /*dcc0*/  F2FP.PACK_AB R9, R40, R42 ;  /* 0x0000002a2809723e */ /* 0x000fe400000000ff */
[----:B------:R-:W-:Y:S01]  /*dcd0*/  F2FP.PACK_AB R10, R31, R38 ;  /* 0x000000261f0a723e */ /* 0x000fe200000000ff */
[----:B------:R1:W-:Y:S04]  /*dce0*/  STS.128 [R45], R16 ;  /* 0x000000102d007388 */ /* 0x0003e80000000c00 */
[----:B------:R1:W-:Y:S02]  /*dcf0*/  STS.128 [R30+0x100], R8 ;  /* 0x000100081e007388 */ /* 0x0003e40000000c00 */
.L_x_988:
[----:B------:R-:W-:Y:S05]  /*dd00*/  BSYNC B2 ;  /* 0x0000000000027941 */ /* 0x000fea0003800000 */
.L_x_966:
[----:B-1----:R-:W-:Y:S01]  /*dd10*/  IMAD R4, R89, c[0x0][0x208], RZ ;  /* 0x0000820059047a24 */ /* 0x002fe200078e02ff */
[----:B------:R-:W-:Y:S01]  /*dd20*/  BAR.SYNC.DEFER_BLOCKING 0x0 ;  /* 0x0000000000007b1d */ /* 0x000fe20000010000 */
[----:B------:R-:W-:Y:S01]  /*dd30*/  IMAD.WIDE.U32 R2, R225, c[0x0][0x208], RZ ;  /* 0x00008200e1027a25 */ /* 0x000fe200078e00ff */
[----:B------:R-:W-:-:S02]  /*dd40*/  SHF.L.U32 R64, R76, 0x1, RZ ;  /* 0x000000014c407819 */ /* 0x000fc400000006ff */
[----:B------:R-:W-:Y:S01]  /*dd50*/  SHF.L.U32 R67, R211, 0x1, RZ ;  /* 0x00000001d3437819 */ /* 0x000fe200000006ff */
[----:B------:R-:W-:Y:S01]  /*dd60*/  IMAD R4, R225, c[0x0][0x20c], R4 ;  /* 0x00008300e1047a24 */ /* 0x000fe200078e0204 */
[----:B------:R-:W-:Y:S01]  /*dd70*/  IADD3 R193, R188, 0x20, RZ ;  /* 0x00000020bcc17810 */ /* 0x000fe20007ffe0ff */
[----:B------:R-:W-:Y:S01]  /*dd80*/  IMAD.WIDE.U32 R248, R81, c[0x0][0x210], RZ ;  /* 0x0000840051f87a25 */ /* 0x000fe200078e00ff */
[----:B------:R-:W-:Y:S01]  /*dd90*/  SHF.L.U64.HI R66, R76, 0x1, R77 ;  /* 0x000000014c427819 */ /* 0x000fe2000001024d */
[----:B------:R-:W-:Y:S01]  /*dda0*/  BSSY B0, `(.L_x_1001) ;  /* 0x0000189000007945 */ /* 0x000fe20003800000 */
[----:B------:R-:W-:Y:S01]  /*ddb0*/  IADD3 R3, R3, R4, RZ ;  /* 0x0000000403037210 */ /* 0x000fe20007ffe0ff */
[----:B------:R-:W-:Y:S01]  /*ddc0*/  IMAD R4, R90, c[0x0][0x218], RZ ;  /* 0x000086005a047a24 */ /* 0x000fe200078e02ff */
[----:B------:R-:W-:Y:S01]  /*ddd0*/  SHF.L.U64.HI R96, R211, 0x1, R238 ;  /* 0x00000001d3607819 */ /* 0x000fe200000102ee */
[----:B------:R-:W-:Y:S02]  /*dde0*/  IMAD R247, R81, c[0x0][0x214], R249 ;  /* 0x0000850051f77a24 */ /* 0x000fe400078e02f9 */
[----:B------:R-:W-:-:S04]  /*ddf0*/  IMAD.WIDE.U32 R2, R222, c[0x0][0x218], R2 ;  /* 0x00008600de027a25 */ /* 0x000fc800078e0002 */
[----:B------:R-:W-:Y:S01]  /*de00*/  IMAD R4, R222, c[0x0][0x21c], R4 ;  /* 0x00008700de047a24 */ /* 0x000fe200078e0204 */
[----:B------:R-:W-:-:S04]  /*de10*/  IADD3 R2, P0, R2, R248, RZ ;  /* 0x000000f802027210 */ /* 0x000fc80007f1e0ff */
[----:B------:R-:W-:Y:S01]  /*de20*/  IADD3.X R3, R247, R3, R4, P0, !PT ;  /* 0x00000003f7037210 */ /* 0x000fe200007fe404 */
[----:B------:R-:W-:Y:S01]  /*de30*/  LDSM.16.M88.4 R132, [R205] ;  /* 0x00000000cd84783b */ /* 0x000fe20000000200 */
[----:B------:R-:W-:-:S03]  /*de40*/  LEA R6, P0, R2, c[0x0][0x1f8], 0x1 ;  /* 0x00007e0002067a11 */ /* 0x000fc600078008ff */
[----:B------:R-:W-:Y:S01]  /*de50*/  LDSM.16.M88.4 R136, [R206] ;  /* 0x00000000ce88783b */ /* 0x000fe20000000200 */
[----:B------:R-:W-:Y:S02]  /*de60*/  LEA.HI.X R14, R2, c[0x0][0x1fc], R3, 0x1, P0 ;  /* 0x00007f00020e7a11 */ /* 0x000fe400000f0c03 */
[----:B------:R-:W-:Y:S01]  /*de70*/  R2P PR, R102, 0x6 ;  /* 0x0000000666007804 */ /* 0x000fe20000000000 */
[----:B------:R-:W-:Y:S04]  /*de80*/  LDSM.16.M88.4 R164, [R208] ;  /* 0x00000000d0a4783b */ /* 0x000fe80000000200 */
[----:B------:R-:W-:Y:S04]  /*de90*/  LDSM.16.M88.4 R168, [R207] ;  /* 0x00000000cfa8783b */ /* 0x000fe80000000200 */
[----:B------:R-:W-:Y:S04]  /*dea0*/  LDSM.16.M88.4 R172, [R205+0x4000] ;  /* 0x00400000cdac783b */ /* 0x000fe80000000200 */
[----:B------:R-:W-:Y:S01]  /*deb0*/  LDSM.16.M88.4 R176, [R206+0x4000] ;  /* 0x00400000ceb0783b */ /* 0x000fe20000000200 */
[----:B------:R-:W-:-:S03]  /*dec0*/  @P1 IADD3 R193, R188, -0x20, RZ ;  /* 0xffffffe0bcc11810 */ /* 0x000fc60007ffe0ff */
[----:B------:R-:W-:Y:S01]  /*ded0*/  LDSM.16.M88.4 R180, [R208+0x4000] ;  /* 0x00400000d0b4783b */ /* 0x000fe20000000200 */
[C---:B------:R-:W-:Y:S02]  /*dee0*/  IADD3 R194, R193.reuse, 0x3000, RZ ;  /* 0x00003000c1c27810 */ /* 0x040fe40007ffe0ff */
[C---:B------:R-:W-:Y:S01]  /*def0*/  IADD3 R195, R193.reuse, 0x3800, RZ ;  /* 0x00003800c1c37810 */ /* 0x040fe20007ffe0ff */
[----:B------:R-:W-:Y:S01]  /*df00*/  LDSM.16.M88.4 R184, [R207+0x4000] ;  /* 0x00400000cfb8783b */ /* 0x000fe20000000200 */
[C---:B------:R-:W-:Y:S02]  /*df10*/  IADD3 R196, R193.reuse, 0x4000, RZ ;  /* 0x00004000c1c47810 */ /* 0x040fe40007ffe0ff */
[C---:B------:R-:W-:Y:S01]  /*df20*/  IADD3 R197, R193.reuse, 0x4800, RZ ;  /* 0x00004800c1c57810 */ /* 0x040fe20007ffe0ff */
[----:B------:R-:W-:Y:S01]  /*df30*/  BAR.SYNC.DEFER_BLOCKING 0x0 ;  /* 0x0000000000007b1d */ /* 0x000fe20000010000 */
[C---:B------:R-:W-:Y:S02]  /*df40*/  IADD3 R198, R193.reuse, 0x5000, RZ ;  /* 0x00005000c1c67810 */ /* 0x040fe40007ffe0ff */
[----:B------:R-:W-:-:S02]  /*df50*/  IADD3 R199, R193, 0x5800, RZ ;  /* 0x00005800c1c77810 */ /* 0x000fc40007ffe0ff */
[C---:B------:R-:W-:Y:S01]  /*df60*/  IADD3 R204, R193.reuse, 0x2800, RZ ;  /* 0x00002800c1cc7810 */ /* 0x040fe20007ffe0ff */
[----:B------:R-:W1:Y:S01]  /*df70*/  SHFL.IDX PT, R4, R6, RZ, 0x181f ;  /* 0x00181fff06047589 */ /* 0x000e6200000e0000 */
[C---:B------:R-:W-:Y:S02]  /*df80*/  IADD3 R203, R193.reuse, 0x2000, RZ ;  /* 0x00002000c1cb7810 */ /* 0x040fe40007ffe0ff */
[C---:B------:R-:W-:Y:S01]  /*df90*/  IADD3 R202, R193.reuse, 0x1800, RZ ;  /* 0x00001800c1ca7810 */ /* 0x040fe20007ffe0ff */
[----:B------:R-:W2:Y:S01]  /*dfa0*/  SHFL.IDX PT, R2, R6, 0x1, 0x181f ;  /* 0x00381f0006027f89 */ /* 0x000ea200000e0000 */
[C---:B------:R-:W-:Y:S02]  /*dfb0*/  IADD3 R201, R193.reuse, 0x1000, RZ ;  /* 0x00001000c1c97810 */ /* 0x040fe40007ffe0ff */
[----:B------:R-:W-:Y:S01]  /*dfc0*/  IADD3 R200, R193, 0x800, RZ ;  /* 0x00000800c1c87810 */ /* 0x000fe20007ffe0ff */
[----:B------:R-:W3:Y:S04]  /*dfd0*/  SHFL.IDX PT, R5, R14, RZ, 0x181f ;  /* 0x00181fff0e057589 */ /* 0x000ee800000e0000 */
[----:B------:R-:W4:Y:S01]  /*dfe0*/  SHFL.IDX PT, R3, R14, 0x1, 0x181f ;  /* 0x00381f000e037f89 */ /* 0x000f2200000e0000 */
[----:B------:R-:W-:-:S04]  /*dff0*/  DEPBAR.LE SB0, 0x0 ;  /* 0x000080000000791a */ /* 0x000fc80000000000 */
[----:B------:R-:W-:Y:S01]  /*e000*/  BAR.SYNC.DEFER_BLOCKING 0x0 ;  /* 0x0000000000007b1d */ /* 0x000fe20000010000 */
[CC--:B-1----:R-:W-:Y:S02]  /*e010*/  IADD3 R8, P3, R4.reuse, R64.reuse, RZ ;  /* 0x0000004004087210 */ /* 0x0c2fe40007f7e0ff */
[-C--:B------:R-:W-:Y:S02]  /*e020*/  IADD3 R4, P0, R4, R67.reuse, RZ ;  /* 0x0000004304047210 */ /* 0x080fe40007f1e0ff */
[C---:B--2---:R-:W-:Y:S02]  /*e030*/  IADD3 R10, P1, R2.reuse, R64, RZ ;  /* 0x00000040020a7210 */ /* 0x044fe40007f3e0ff */
[C---:B---3--:R-:W-:Y:S02]  /*e040*/  IADD3.X R9, R5.reuse, R66, RZ, P3, !PT ;  /* 0x0000004205097210 */ /* 0x048fe40001ffe4ff */
[----:B------:R-:W-:Y:S02]  /*e050*/  IADD3.X R5, R5, R96, RZ, P0, !PT ;  /* 0x0000006005057210 */ /* 0x000fe400007fe4ff */
[----:B------:R-:W-:-:S02]  /*e060*/  IADD3 R2, P0, R2, R67, RZ ;  /* 0x0000004302027210 */ /* 0x000fc40007f1e0ff */
[C---:B----4-:R-:W-:Y:S02]  /*e070*/  IADD3.X R11, R3.reuse, R66, RZ, P1, !PT ;  /* 0x00000042030b7210 */ /* 0x050fe40000ffe4ff */
[----:B------:R-:W-:Y:S02]  /*e080*/  ISETP.GE.AND P1, PT, R76, c[0x0][0x1d4], PT ;  /* 0x000075004c007a0c */ /* 0x000fe40003f26270 */
[----:B------:R-:W-:Y:S02]  /*e090*/  IADD3.X R3, R3, R96, RZ, P0, !PT ;  /* 0x0000006003037210 */ /* 0x000fe400007fe4ff */
[----:B------:R-:W-:Y:S02]  /*e0a0*/  ISETP.LT.OR P0, PT, R97, 0x1, P1 ;  /* 0x000000016100780c */ /* 0x000fe40000f01670 */
[----:B------:R-:W-:Y:S01]  /*e0b0*/  ISETP.GE.AND P3, PT, R211, c[0x0][0x1d4], PT ;  /* 0x00007500d3007a0c */ /* 0x000fe20003f66270 */
[----:B------:R-:W1:Y:S04]  /*e0c0*/  LDSM.16.M88.4 R16, [R188] ;  /* 0x00000000bc10783b */ /* 0x000e680000000200 */
[----:B------:R-:W2:Y:S04]  /*e0d0*/  LDSM.16.M88.4 R28, [R188+0x800] ;  /* 0x00080000bc1c783b */ /* 0x000ea80000000200 */
[----:B------:R-:W-:Y:S04]  /*e0e0*/  LDSM.16.M88.4 R36, [R188+0x1000] ;  /* 0x00100000bc24783b */ /* 0x000fe80000000200 */
[----:B------:R-:W-:Y:S04]  /*e0f0*/  LDSM.16.M88.4 R40, [R188+0x1800] ;  /* 0x00180000bc28783b */ /* 0x000fe80000000200 */
[----:B------:R-:W-:Y:S04]  /*e100*/  LDSM.16.M88.4 R44, [R188+0x2000] ;  /* 0x00200000bc2c783b */ /* 0x000fe80000000200 */
[----:B------:R-:W-:Y:S04]  /*e110*/  LDSM.16.M88.4 R104, [R188+0x2800] ;  /* 0x00280000bc68783b */ /* 0x000fe80000000200 */
[----:B------:R-:W3:Y:S04]  /*e120*/  LDSM.16.M88.4 R24, [R193] ;  /* 0x00000000c118783b */ /* 0x000ee80000000200 */
[----:B------:R-:W-:Y:S04]  /*e130*/  LDSM.16.M88.4 R52, [R193+0x800] ;  /* 0x00080000c134783b */ /* 0x000fe80000000200 */
[----:B------:R-:W-:Y:S04]  /*e140*/  LDSM.16.M88.4 R48, [R193+0x1000] ;  /* 0x00100000c130783b */ /* 0x000fe80000000200 */
[----:B------:R-:W-:Y:S04]  /*e150*/  LDSM.16.M88.4 R68, [R193+0x1800] ;  /* 0x00180000c144783b */ /* 0x000fe80000000200 */
[----:B------:R-:W-:Y:S01]  /*e160*/  LDSM.16.M88.4 R60, [R193+0x2000] ;  /* 0x00200000c13c783b */ /* 0x000fe20000000200 */
[C---:B-1----:R-:W-:Y:S03]  /*e170*/  HMMA.16816.F32 R20, R132.reuse, R16, RZ ;  /* 0x000000108414723c */ /* 0x042fe600000018ff */
[----:B------:R-:W-:Y:S04]  /*e180*/  LDSM.16.M88.4 R116, [R193+0x2800] ;  /* 0x00280000c174783b */ /* 0x000fe80000000200 */
[----:B------:R-:W-:Y:S01]  /*e190*/  @!PT LDS RZ, [RZ] ;  /* 0x00000000fffff984 */ /* 0x000fe20000000800 */
[----:B------:R-:W-:Y:S01]  /*e1a0*/  @!PT LDS RZ, [RZ] ;  /* 0x00000000fffff984 */ /* 0x000fe20000000800 */
[----:B------:R-:W-:Y:S01]  /*e1b0*/  @!PT LDS RZ, [RZ] ;  /* 0x00000000fffff984 */ /* 0x000fe20000000800 */
[----:B------:R1:W-:Y:S01]  /*e1c0*/  LDGSTS.E.BYPASS.LTC128B.128 [R210+0x100], [R8.64], !P0 ;  /* 0x0010000008d27fae */ /* 0x0003e2000c101d48 */
[----:B------:R-:W-:Y:S01]  /*e1d0*/  ISETP.LT.OR P0, PT, R97, 0x1, P3 ;  /* 0x000000016100780c */ /* 0x000fe20001f01670 */
[C---:B------:R-:W-:Y:S08]  /*e1e0*/  HMMA.16816.F32 R16, R132.reuse, R18, RZ ;  /* 0x000000128410723c */ /* 0x040ff000000018ff */
[----:B--2---:R-:W-:Y:S04]  /*e1f0*/  HMMA.16816.F32 R32, R132, R28, RZ ;  /* 0x0000001c8420723c */ /* 0x004fe800000018ff */
[----:B------:R2:W-:Y:S04]  /*e200*/  LDGSTS.E.BYPASS.LTC128B.128 [R210+0x3100], [R4.64], !P0 ;  /* 0x0310000004d27fae */ /* 0x0005e8000c101d48 */
[C---:B---3--:R-:W-:Y:S08]  /*e210*/  HMMA.16816.F32 R112, R136.reuse, R24, R20 ;  /* 0x000000188870723c */ /* 0x048ff00000001814 */
[----:B------:R-:W-:Y:S08]  /*e220*/  HMMA.16816.F32 R108, R136, R26, R16 ;  /* 0x0000001a886c723c */ /* 0x000ff00000001810 */
[C---:B------:R-:W-:Y:S01]  /*e230*/  HMMA.16816.F32 R16, R132.reuse, R40, RZ ;  /* 0x000000288410723c */ /* 0x040fe200000018ff */
[----:B--2---:R-:W1:Y:S07]  /*e240*/  SHFL.IDX PT, R4, R6, 0x2, 0x181f ;  /* 0x00581f0006047f89 */ /* 0x004e6e00000e0000 */
[C---:B------:R-:W-:Y:S01]  /*e250*/  HMMA.16816.F32 R20, R132.reuse, R38, RZ ;  /* 0x000000268414723c */ /* 0x040fe200000018ff */
[----:B------:R-:W2:Y:S07]  /*e260*/  SHFL.IDX PT, R5, R14, 0x2, 0x181f ;  /* 0x00581f000e057f89 */ /* 0x000eae00000e0000 */
[C---:B------:R-:W-:Y:S08]  /*e270*/  HMMA.16816.F32 R24, R132.reuse, R36, RZ ;  /* 0x000000248418723c */ /* 0x040ff000000018ff */
[----:B------:R-:W-:Y:S01]  /*e280*/  HMMA.16816.F32 R28, R132, R30, RZ ;  /* 0x0000001e841c723c */ /* 0x000fe200000018ff */
[----:B-1----:R-:W-:-:S07]  /*e290*/  IADD3 R8, P0, R4, R64, RZ ;  /* 0x0000004004087210 */ /* 0x002fce0007f1e0ff */
[----:B------:R-:W-:Y:S01]  /*e2a0*/  HMMA.16816.F32 R36, R132, R42, RZ ;  /* 0x0000002a8424723c */ /* 0x000fe200000018ff */
[----:B--2---:R-:W-:Y:S02]  /*e2b0*/  IADD3.X R9, R5, R66, RZ, P0, !PT ;  /* 0x0000004205097210 */ /* 0x004fe400007fe4ff */
[C---:B------:R-:W-:Y:S02]  /*e2c0*/  ISETP.LT.OR P0, PT, R97.reuse, 0x21, P1 ;  /* 0x000000216100780c */ /* 0x040fe40000f01670 */
[----:B------:R-:W-:-:S03]  /*e2d0*/  ISETP.LT.OR P1, PT, R97, 0x41, P1 ;  /* 0x000000416100780c */ /* 0x000fc60000f21670 */
[----:B------:R-:W-:Y:S08]  /*e2e0*/  HMMA.16816.F32 R72, R136, R68, R16 ;  /* 0x000000448848723c */ /* 0x000ff00000001810 */
[----:B------:R-:W-:Y:S01]  /*e2f0*/  HMMA.16816.F32 R40, R132, R44, RZ ;  /* 0x0000002c8428723c */ /* 0x000fe200000018ff */
[----:B------:R1:W-:Y:S01]  /*e300*/  LDGSTS.E.BYPASS.LTC128B.128 [R210+0x1100], [R10.64], !P0 ;  /* 0x011000000ad27fae */ /* 0x0003e2000c101d48 */
[----:B------:R-:W-:-:S04]  /*e310*/  IADD3 R4, P0, R4, R67, RZ ;  /* 0x0000004304047210 */ /* 0x000fc80007f1e0ff */
[----:B------:R-:W-:Y:S02]  /*e320*/  IADD3.X R5, R5, R96, RZ, P0, !PT ;  /* 0x0000006005057210 */ /* 0x000fe400007fe4ff */
[----:B------:R-:W-:Y:S01]  /*e330*/  HMMA.16816.F32 R80, R136, R52, R32 ;  /* 0x000000348850723c */ /* 0x000fe20000001820 */
[----:B------:R-:W-:-:S07]  /*e340*/  ISETP.LT.OR P0, PT, R97, 0x21, P3 ;  /* 0x000000216100780c */ /* 0x000fce0001f01670 */
[----:B------:R-:W-:Y:S06]  /*e350*/  HMMA.16816.F32 R16, R132, R46, RZ ;  /* 0x0000002e8410723c */ /* 0x000fec00000018ff */
[----:B------:R2:W-:Y:S01]  /*e360*/  LDGSTS.E.BYPASS.LTC128B.128 [R210+0x4100], [R2.64], !P0 ;  /* 0x0410000002d27fae */ /* 0x0005e2000c101d48 */
[----:B------:R-:W-:Y:S01]  /*e370*/  ISETP.LT.OR P0, PT, R97, 0x41, P3 ;  /* 0x000000416100780c */ /* 0x000fe20001f01670 */
[----:B------:R-:W-:Y:S02]  /*e380*/  HMMA.16816.F32 R84, R136, R50, R20 ;  /* 0x000000328854723c */ /* 0x000fe40000001814 */
[----:B------:R1:W-:Y:S06]  /*e390*/  LDGSTS.E.BYPASS.LTC128B.128 [R210+0x2100], [R8.64], !P1 ;  /* 0x0210000008d27fae */ /* 0x0003ec000c901d48 */
[----:B------:R-:W-:Y:S04]  /*e3a0*/  HMMA.16816.F32 R20, R132, R104, RZ ;  /* 0x000000688414723c */ /* 0x000fe800000018ff */
[----:B------:R3:W-:Y:S01]  /*e3b0*/  LDGSTS.E.BYPASS.LTC128B.128 [R210+0x5100], [R4.64], !P0 ;  /* 0x0510000004d27fae */ /* 0x0007e2000c101d48 */
[----:B------:R-:W-:-:S03]  /*e3c0*/  ISETP.GT.AND P0, PT, R127, R242, PT ;  /* 0x000000f27f00720c */ /* 0x000fc60003f04270 */
[C---:B------:R-:W-:Y:S01]  /*e3d0*/  HMMA.16816.F32 R92, R136.reuse, R54, R28 ;  /* 0x00000036885c723c */ /* 0x040fe2000000181c */
[----:B------:R-:W0:Y:S07]  /*e3e0*/  LDGDEPBAR ;  /* 0x00000000000079af */ /* 0x000e2e0000000000 */
[----:B------:R-:W-:Y:S01]  /*e3f0*/  HMMA.16816.F32 R88, R136, R48, R24 ;  /* 0x000000308858723c */ /* 0x000fe20000001818 */
[----:B--2---:R-:W-:-:S04]  /*e400*/  MOV R2, 0x40 ;  /* 0x0000004000027802 */ /* 0x004fc80000000f00 */
[----:B------:R-:W-:-:S03]  /*e410*/  SEL R2, R2, 0xffffffc0, !P2 ;  /* 0xffffffc002027807 */ /* 0x000fc60005000000 */
[----:B-1----:R-:W-:Y:S01]  /*e420*/  HMMA.16816.F32 R8, R132, R106, RZ ;  /* 0x0000006a8408723c */ /* 0x002fe200000018ff */
[-C--:B------:R-:W-:Y:S02]  /*e430*/  IADD3 R103, R188, R2.reuse, RZ ;  /* 0x00000002bc677210 */ /* 0x080fe40007ffe0ff */
[----:B------:R-:W-:-:S03]  /*e440*/  IADD3 R15, R194, R2, RZ ;  /* 0x00000002c20f7210 */ /* 0x000fc60007ffe0ff */
[----:B------:R-:W1:Y:S02]  /*e450*/  LDSM.16.M88.4 R32, [R103] ;  /* 0x000000006720783b */ /* 0x000e640000000200 */
[C---:B------:R-:W-:Y:S02]  /*e460*/  HMMA.16816.F32 R68, R136.reuse, R70, R36 ;  /* 0x000000468844723c */ /* 0x040fe40000001824 */
[----:B------:R-:W2:Y:S04]  /*e470*/  LDSM.16.M88.4 R44, [R103+0x1800] ;  /* 0x00180000672c783b */ /* 0x000ea80000000200 */
[----:B------:R-:W4:Y:S02]  /*e480*/  LDSM.16.M88.4 R48, [R103+0x1000] ;  /* 0x001000006730783b */ /* 0x000f240000000200 */
[C---:B------:R-:W-:Y:S02]  /*e490*/  HMMA.16816.F32 R56, R136.reuse, R60, R40 ;  /* 0x0000003c8838723c */ /* 0x040fe40000001828 */
[----:B------:R-:W5:Y:S04]  /*e4a0*/  LDSM.16.M88.4 R28, [R103+0x2800] ;  /* 0x00280000671c783b */ /* 0x000f680000000200 */
[----:B------:R-:W-:Y:S02]  /*e4b0*/  LDSM.16.M88.4 R52, [R103+0x800] ;  /* 0x000800006734783b */ /* 0x000fe40000000200 */
[C---:B------:R-:W-:Y:S02]  /*e4c0*/  HMMA.16816.F32 R36, R136.reuse, R62, R16 ;  /* 0x0000003e8824723c */ /* 0x040fe40000001810 */
[----:B------:R-:W3:Y:S04]  /*e4d0*/  LDSM.16.M88.4 R60, [R15+-0x3000] ;  /* 0xffd000000f3c783b */ /* 0x000ee80000000200 */
[----:B------:R-:W3:Y:S02]  /*e4e0*/  LDSM.16.M88.4 R40, [R103+0x2000] ;  /* 0x002000006728783b */ /* 0x000ee40000000200 */
[C---:B------:R-:W-:Y:S08]  /*e4f0*/  HMMA.16816.F32 R16, R136.reuse, R116, R20 ;  /* 0x000000748810723c */ /* 0x040ff00000001814 */
[----:B------:R-:W-:Y:S08]  /*e500*/  HMMA.16816.F32 R24, R136, R118, R8 ;  /* 0x000000768818723c */ /* 0x000ff00000001808 */
[C---:B-1----:R-:W-:Y:S08]  /*e510*/  HMMA.16816.F32 R8, R164.reuse, R32, R112 ;  /* 0x00000020a408723c */ /* 0x042ff00000001870 */
[C---:B------:R-:W-:Y:S01]  /*e520*/  HMMA.16816.F32 R20, R164.reuse, R34, R108 ;  /* 0x00000022a414723c */ /* 0x040fe2000000186c */
[----:B------:R-:W-:Y:S07]  /*e530*/  LDSM.16.M88.4 R32, [R15+-0x2000] ;  /* 0xffe000000f20783b */ /* 0x000fee0000000200 */
[C---:B--2---:R-:W-:Y:S08]  /*e540*/  HMMA.16816.F32 R72, R164.reuse, R44, R72 ;  /* 0x0000002ca448723c */ /* 0x044ff00000001848 */
[C---:B------:R-:W-:Y:S01]  /*e550*/  HMMA.16816.F32 R108, R164.reuse, R46, R68 ;  /* 0x0000002ea46c723c */ /* 0x040fe20000001844 */
[----:B------:R-:W1:Y:S04]  /*e560*/  LDSM.16.M88.4 R44, [R188+0x3000] ;  /* 0x00300000bc2c783b */ /* 0x000e680000000200 */
[----:B------:R-:W-:Y:S03]  /*e570*/  LDSM.16.M88.4 R68, [R195] ;  /* 0x00000000c344783b */ /* 0x000fe60000000200 */
[C---:B----4-:R-:W-:Y:S08]  /*e580*/  HMMA.16816.F32 R88, R164.reuse, R48, R88 ;  /* 0x00000030a458723c */ /* 0x050ff00000001858 */
[C---:B------:R-:W-:Y:S01]  /*e590*/  HMMA.16816.F32 R84, R164.reuse, R50, R84 ;  /* 0x00000032a454723c */ /* 0x040fe20000001854 */
[----:B------:R-:W2:Y:S07]  /*e5a0*/  LDSM.16.M88.4 R48, [R15+-0x2800] ;  /* 0xffd800000f30783b */ /* 0x000eae0000000200 */
[----:B-----5:R-:W-:Y:S08]  /*e5b0*/  HMMA.16816.F32 R112, R164, R28, R16 ;  /* 0x0000001ca470723c */ /* 0x020ff00000001810 */
[----:B---3--:R-:W-:Y:S08]  /*e5c0*/  HMMA.16816.F32 R16, R168, R60, R8 ;  /* 0x0000003ca810723c */ /* 0x008ff00000001808 */
[C---:B------:R-:W-:Y:S01]  /*e5d0*/  HMMA.16816.F32 R120, R164.reuse, R30, R24 ;  /* 0x0000001ea478723c */ /* 0x040fe20000001818 */
[----:B------:R-:W3:Y:S04]  /*e5e0*/  LDSM.16.M88.4 R28, [R194] ;  /* 0x00000000c21c783b */ /* 0x000ee80000000200 */
[----:B------:R-:W4:Y:S03]  /*e5f0*/  LDSM.16.M88.4 R24, [R15+-0x1800] ;  /* 0xffe800000f18783b */ /* 0x000f260000000200 */
[----:B------:R-:W-:Y:S08]  /*e600*/  HMMA.16816.F32 R80, R164, R52, R80 ;  /* 0x00000034a450723c */ /* 0x000ff00000001850 */
[----:B------:R-:W-:Y:S08]  /*e610*/  HMMA.16816.F32 R8, R168, R62, R20 ;  /* 0x0000003ea808723c */ /* 0x000ff00000001814 */
[----:B------:R-:W-:Y:S01]  /*e620*/  HMMA.16816.F32 R116, R164, R42, R36 ;  /* 0x0000002aa474723c */ /* 0x000fe20000001824 */
[----:B------:R-:W5:Y:S07]  /*e630*/  LDSM.16.M88.4 R36, [R188+0x3800] ;  /* 0x00380000bc24783b */ /* 0x000f6e0000000200 */
[----:B-1----:R-:W-:Y:S08]  /*e640*/  HMMA.16816.F32 R16, R172, R44, R16 ;  /* 0x0000002cac10723c */ /* 0x002ff00000001810 */
[C---:B------:R-:W-:Y:S01]  /*e650*/  HMMA.16816.F32 R92, R164.reuse, R54, R92 ;  /* 0x00000036a45c723c */ /* 0x040fe2000000185c */
[----:B------:R-:W-:Y:S07]  /*e660*/  LDSM.16.M88.4 R52, [R103+0x3000] ;  /* 0x003000006734783b */ /* 0x000fee0000000200 */
[----:B------:R-:W-:Y:S01]  /*e670*/  HMMA.16816.F32 R104, R164, R40, R56 ;  /* 0x00000028a468723c */ /* 0x000fe20000001838 */
[----:B------:R-:W1:Y:S07]  /*e680*/  LDSM.16.M88.4 R40, [R15+-0x1000] ;  /* 0xfff000000f28783b */ /* 0x000e6e0000000200 */
[----:B--2---:R-:W-:Y:S08]  /*e690*/  HMMA.16816.F32 R20, R168, R48, R80 ;  /* 0x00000030a814723c */ /* 0x004ff00000001850 */
[----:B------:R-:W-:Y:S01]  /*e6a0*/  HMMA.16816.F32 R8, R172, R46, R8 ;  /* 0x0000002eac08723c */ /* 0x000fe20000001808 */
[----:B------:R-:W-:Y:S07]  /*e6b0*/  LDSM.16.M88.4 R44, [R188+0x4800] ;  /* 0x00480000bc2c783b */ /* 0x000fee0000000200 */
[----:B---3--:R-:W-:Y:S08]  /*e6c0*/  HMMA.16816.F32 R16, R176, R28, R16 ;  /* 0x0000001cb010723c */ /* 0x008ff00000001810 */
[C---:B------:R-:W-:Y:S01]  /*e6d0*/  HMMA.16816.F32 R56, R168.reuse, R50, R92 ;  /* 0x00000032a838723c */ /* 0x040fe2000000185c */
[----:B------:R-:W2:Y:S07]  /*e6e0*/  LDSM.16.M88.4 R48, [R15+-0x800] ;  /* 0xfff800000f30783b */ /* 0x000eae0000000200 */
[----:B----4-:R-:W-:Y:S01]  /*e6f0*/  HMMA.16816.F32 R80, R168, R24, R72 ;  /* 0x00000018a850723c */ /* 0x010fe20000001848 */
[----:B------:R-:W3:Y:S07]  /*e700*/  LDSM.16.M88.4 R72, [R15] ;  /* 0x000000000f48783b */ /* 0x000eee0000000200 */
[----:B-----5:R-:W-:Y:S08]  /*e710*/  HMMA.16816.F32 R20, R172, R36, R20 ;  /* 0x00000024ac14723c */ /* 0x020ff00000001814 */
[C---:B------:R-:W-:Y:S08]  /*e720*/  HMMA.16816.F32 R88, R168.reuse, R32, R88 ;  /* 0x00000020a858723c */ /* 0x040ff00000001858 */
[----:B------:R-:W-:Y:S01]  /*e730*/  HMMA.16816.F32 R60, R168, R34, R84 ;  /* 0x00000022a83c723c */ /* 0x000fe20000001854 */
[----:B------:R-:W4:Y:S07]  /*e740*/  LDSM.16.M88.4 R32, [R188+0x4000] ;  /* 0x00400000bc20783b */ /* 0x000f2e0000000200 */
[----:B------:R-:W-:Y:S08]  /*e750*/  HMMA.16816.F32 R8, R176, R30, R8 ;  /* 0x0000001eb008723c */ /* 0x000ff00000001808 */
[C---:B-1----:R-:W-:Y:S08]  /*e760*/  HMMA.16816.F32 R104, R168.reuse, R40, R104 ;  /* 0x00000028a868723c */ /* 0x042ff00000001868 */
[----:B------:R-:W-:Y:S01]  /*e770*/  HMMA.16816.F32 R116, R168, R42, R116 ;  /* 0x0000002aa874723c */ /* 0x000fe20000001874 */
[----:B------:R-:W1:Y:S07]  /*e780*/  LDSM.16.M88.4 R40, [R103+0x3800] ;  /* 0x003800006728783b */ /* 0x000e6e0000000200 */
[----:B------:R-:W-:Y:S08]  /*e790*/  HMMA.16816.F32 R16, R180, R52, R16 ;  /* 0x00000034b410723c */ /* 0x000ff00000001810 */
[----:B------:R-:W-:Y:S08]  /*e7a0*/  HMMA.16816.F32 R28, R176, R68, R20 ;  /* 0x00000044b01c723c */ /* 0x000ff00000001814 */
[----:B------:R-:W-:Y:S01]  /*e7b0*/  HMMA.16816.F32 R36, R172, R38, R56 ;  /* 0x00000026ac24723c */ /* 0x000fe20000001838 */
[----:B------:R-:W-:Y:S07]  /*e7c0*/  LDSM.16.M88.4 R56, [R103+0x4000] ;  /* 0x004000006738783b */ /* 0x000fee0000000200 */
[----:B------:R-:W-:Y:S08]  /*e7d0*/  HMMA.16816.F32 R92, R168, R26, R108 ;  /* 0x0000001aa85c723c */ /* 0x000ff0000000186c */
[----:B------:R-:W-:Y:S01]  /*e7e0*/  HMMA.16816.F32 R24, R180, R54, R8 ;  /* 0x00000036b418723c */ /* 0x000fe20000001808 */
[----:B------:R-:W5:Y:S07]  /*e7f0*/  LDSM.16.M88.4 R52, [R196] ;  /* 0x00000000c434783b */ /* 0x000f6e0000000200 */
[C---:B--2---:R-:W-:Y:S08]  /*e800*/  HMMA.16816.F32 R112, R168.reuse, R48, R112 ;  /* 0x00000030a870723c */ /* 0x044ff00000001870 */
[----:B------:R-:W-:Y:S01]  /*e810*/  HMMA.16816.F32 R120, R168, R50, R120 ;  /* 0x00000032a878723c */ /* 0x000fe20000001878 */
[----:B------:R-:W-:Y:S07]  /*e820*/  LDSM.16.M88.4 R48, [R15+0x800] ;  /* 0x000800000f30783b */ /* 0x000fee0000000200 */
[----:B---3--:R-:W-:Y:S08]  /*e830*/  HMMA.16816.F32 R8, R184, R72, R16 ;  /* 0x00000048b808723c */ /* 0x008ff00000001810 */
[----:B----4-:R-:W-:Y:S08]  /*e840*/  HMMA.16816.F32 R20, R172, R32, R88 ;  /* 0x00000020ac14723c */ /* 0x010ff00000001858 */
[----:B-1----:R-:W-:Y:S01]  /*e850*/  HMMA.16816.F32 R16, R180, R40, R28 ;  /* 0x00000028b410723c */ /* 0x002fe2000000181c */
[----:B------:R-:W-:Y:S07]  /*e860*/  LDSM.16.M88.4 R28, [R197] ;  /* 0x00000000c51c783b */ /* 0x000fee0000000200 */
[----:B------:R-:W-:Y:S01]  /*e870*/  HMMA.16816.F32 R60, R172, R34, R60 ;  /* 0x00000022ac3c723c */ /* 0x000fe2000000183c */
[----:B------:R-:W1:Y:S01]  /*e880*/  LDSM.16.M88.4 R32, [R188+0x5000] ;  /* 0x00500000bc20783b */ /* 0x000e620000000200 */
[----:B------:R-:W-:-:S04]  /*e890*/  FMUL.FTZ R2, R8, c[0x0][0x320] ;  /* 0x0000c80008027a20 */ /* 0x000fc80000410000 */
[----:B------:R2:W3:Y:S02]  /*e8a0*/  MUFU.TANH R111, R2 ;  /* 0x00000002006f7308 */ /* 0x0004e40000002400 */
[----:B------:R-:W-:Y:S01]  /*e8b0*/  HMMA.16816.F32 R36, R176, R70, R36 ;  /* 0x00000046b024723c */ /* 0x000fe20000001824 */
[----:B------:R-:W4:Y:S07]  /*e8c0*/  LDSM.16.M88.4 R68, [R188+0x5800] ;  /* 0x00580000bc44783b */ /* 0x000f2e0000000200 */
[----:B------:R-:W-:Y:S01]  /*e8d0*/  HMMA.16816.F32 R24, R184, R74, R24 ;  /* 0x0000004ab818723c */ /* 0x000fe20000001818 */
[----:B--2---:R-:W-:-:S07]  /*e8e0*/  FMUL.FTZ R2, R9, c[0x0][0x320] ;  /* 0x0000c80009027a20 */ /* 0x004fce0000410000 */
[----:B-----5:R-:W-:Y:S01]  /*e8f0*/  HMMA.16816.F32 R20, R176, R52, R20 ;  /* 0x00000034b014723c */ /* 0x020fe20000001814 */
[----:B------:R2:W1:Y:S07]  /*e900*/  MUFU.TANH R109, R2 ;  /* 0x00000002006d7308 */ /* 0x00046e0000002400 */
[C---:B------:R-:W-:Y:S08]  /*e910*/  HMMA.16816.F32 R84, R172.reuse, R44, R80 ;  /* 0x0000002cac54723c */ /* 0x040ff00000001850 */
[----:B------:R-:W-:Y:S01]  /*e920*/  HMMA.16816.F32 R88, R172, R46, R92 ;  /* 0x0000002eac58723c */ /* 0x000fe2000000185c */
[----:B------:R-:W-:Y:S01]  /*e930*/  LDSM.16.M88.4 R44, [R103+0x4800] ;  /* 0x00480000672c783b */ /* 0x000fe20000000200 */
[----:B--2---:R-:W-:-:S04]  /*e940*/  FMUL.FTZ R2, R10, c[0x0][0x320] ;  /* 0x0000c8000a027a20 */ /* 0x004fc80000410000 */
[----:B------:R2:W2:Y:S02]  /*e950*/  MUFU.TANH R124, R2 ;  /* 0x00000002007c7308 */ /* 0x0004a40000002400 */
[C---:B-1----:R-:W-:Y:S08]  /*e960*/  HMMA.16816.F32 R80, R172.reuse, R32, R104 ;  /* 0x00000020ac50723c */ /* 0x042ff00000001868 */
[----:B----4-:R-:W-:Y:S01]  /*e970*/  HMMA.16816.F32 R72, R172, R68, R112 ;  /* 0x00000044ac48723c */ /* 0x010fe20000001870 */
[----:B--2---:R-:W-:-:S07]  /*e980*/  FMUL.FTZ R2, R11, c[0x0][0x320] ;  /* 0x0000c8000b027a20 */ /* 0x004fce0000410000 */
[----:B------:R-:W-:Y:S01]  /*e990*/  HMMA.16816.F32 R8, R184, R48, R16 ;  /* 0x00000030b808723c */ /* 0x000fe20000001810 */
[----:B------:R1:W2:Y:S07]  /*e9a0*/  MUFU.TANH R110, R2 ;  /* 0x00000002006e7308 */ /* 0x0002ae0000002400 */
[----:B------:R-:W-:Y:S01]  /*e9b0*/  HMMA.16816.F32 R16, R180, R42, R36 ;  /* 0x0000002ab410723c */ /* 0x000fe20000001824 */
[----:B------:R-:W4:Y:S07]  /*e9c0*/  LDSM.16.M88.4 R40, [R15+0x1000] ;  /* 0x001000000f28783b */ /* 0x000f2e0000000200 */
[----:B------:R-:W-:Y:S01]  /*e9d0*/  HMMA.16816.F32 R36, R176, R54, R60 ;  /* 0x00000036b024723c */ /* 0x000fe2000000183c */
[----:B------:R-:W5:Y:S01]  /*e9e0*/  LDSM.16.M88.4 R52, [R15+0x1800] ;  /* 0x001800000f34783b */ /* 0x000f620000000200 */
[----:B-1----:R-:W-:-:S04]  /*e9f0*/  FMUL.FTZ R2, R24, c[0x0][0x320] ;  /* 0x0000c80018027a20 */ /* 0x002fc80000410000 */
[----:B------:R1:W1:Y:S02]  /*ea00*/  MUFU.TANH R108, R2 ;  /* 0x00000002006c7308 */ /* 0x0002640000002400 */
[----:B------:R-:W-:Y:S01]  /*ea10*/  HMMA.16816.F32 R60, R172, R34, R116 ;  /* 0x00000022ac3c723c */ /* 0x000fe20000001874 */
[----:B-1----:R-:W-:-:S05]  /*ea20*/  FMUL.FTZ R2, R25, c[0x0][0x320] ;  /* 0x0000c80019027a20 */ /* 0x002fca0000410000 */
[----:B------:R1:W1:Y:S02]  /*ea30*/  MUFU.TANH R99, R2 ;  /* 0x0000000200637308 */ /* 0x0002640000002400 */
[----:B-1----:R-:W-:-:S06]  /*ea40*/  FMUL.FTZ R2, R26, c[0x0][0x320] ;  /* 0x0000c8001a027a20 */ /* 0x002fcc0000410000 */
[----:B------:R1:W1:Y:S02]  /*ea50*/  MUFU.TANH R105, R2 ;  /* 0x0000000200697308 */ /* 0x0002640000002400 */
[----:B-1----:R-:W-:Y:S02]  /*ea60*/  FMUL.FTZ R2, R27, c[0x0][0x320] ;  /* 0x0000c8001b027a20 */ /* 0x002fe40000410000 */
[----:B------:R-:W-:Y:S04]  /*ea70*/  HMMA.16816.F32 R24, R180, R56, R20 ;  /* 0x00000038b418723c */ /* 0x000fe80000001814 */
[----:B------:R1:W1:Y:S04]  /*ea80*/  MUFU.TANH R104, R2 ;  /* 0x0000000200687308 */ /* 0x0002680000002400 */
[----:B------:R-:W-:Y:S01]  /*ea90*/  HMMA.16816.F32 R20, R184, R50, R16 ;  /* 0x00000032b814723c */ /* 0x000fe20000001810 */
[----:B------:R-:W2:Y:S07]  /*eaa0*/  LDSM.16.M88.4 R48, [R198] ;  /* 0x00000000c630783b */ /* 0x000eae0000000200 */
[----:B------:R-:W-:Y:S01]  /*eab0*/  HMMA.16816.F32 R16, R176, R28, R84 ;  /* 0x0000001cb010723c */ /* 0x000fe20000001854 */
[----:B-1----:R-:W-:-:S04]  /*eac0*/  FMUL.FTZ R2, R8, c[0x0][0x320] ;  /* 0x0000c80008027a20 */ /* 0x002fc80000410000 */
[----:B------:R1:W1:Y:S03]  /*ead0*/  MUFU.TANH R95, R2 ;  /* 0x00000002005f7308 */ /* 0x0002660000002400 */
[----:B----4-:R-:W-:Y:S08]  /*eae0*/  HMMA.16816.F32 R32, R184, R40, R24 ;  /* 0x00000028b820723c */ /* 0x010ff00000001818 */
[----:B------:R-:W-:Y:S01]  /*eaf0*/  HMMA.16816.F32 R28, R176, R30, R88 ;  /* 0x0000001eb01c723c */ /* 0x000fe20000001858 */
[----:B-1----:R-:W-:-:S07]  /*eb00*/  FMUL.FTZ R2, R9, c[0x0][0x320] ;  /* 0x0000c80009027a20 */ /* 0x002fce0000410000 */
[C---:B------:R-:W-:Y:S01]  /*eb10*/  HMMA.16816.F32 R24, R180.reuse, R44, R16 ;  /* 0x0000002cb418723c */ /* 0x040fe20000001810 */
[----:B------:R1:W4:Y:S11]  /*eb20*/  MUFU.TANH R94, R2 ;  /* 0x00000002005e7308 */ /* 0x0003360000002400 */
[----:B------:R-:W-:Y:S04]  /*eb30*/  @!UPT UIADD3 URZ, URZ, URZ, URZ ;  /* 0x0000003f3f3ff290 */ /* 0x000fe8000fffe03f */
[----:B------:R-:W-:Y:S01]  /*eb40*/  HMMA.16816.F32 R16, R180, R46, R28 ;  /* 0x0000002eb410723c */ /* 0x000fe2000000181c */
[----:B------:R-:W-:Y:S01]  /*eb50*/  LDSM.16.M88.4 R44, [R15+0x2000] ;  /* 0x002000000f2c783b */ /* 0x000fe20000000200 */
[----:B-1----:R-:W-:-:S04]  /*eb60*/  FMUL.FTZ R2, R10, c[0x0][0x320] ;  /* 0x0000c8000a027a20 */ /* 0x002fc80000410000 */
[----:B------:R1:W1:Y:S02]  /*eb70*/  MUFU.TANH R98, R2 ;  /* 0x0000000200627308 */ /* 0x0002640000002400 */
[----:B-----5:R-:W-:Y:S01]  /*eb80*/  HMMA.16816.F32 R28, R184, R52, R24 ;  /* 0x00000034b81c723c */ /* 0x020fe20000001818 */
[----:B-1----:R-:W-:-:S07]  /*eb90*/  FMUL.FTZ R2, R11, c[0x0][0x320] ;  /* 0x0000c8000b027a20 */ /* 0x002fce0000410000 */
[----:B------:R-:W-:Y:S01]  /*eba0*/  HMMA.16816.F32 R8, R180, R58, R36 ;  /* 0x0000003ab408723c */ /* 0x000fe20000001824 */
[----:B------:R-:W1:Y:S01]  /*ebb0*/  LDSM.16.M88.4 R36, [R103+0x5000] ;  /* 0x005000006724783b */ /* 0x000e620000000200 */
[----:B------:R5:W1:Y:S03]  /*ebc0*/  MUFU.TANH R97, R2 ;  /* 0x0000000200617308 */ /* 0x000a660000002400 */
[----:B------:R-:W1:Y:S03]  /*ebd0*/  LDSM.16.M88.4 R56, [R199] ;  /* 0x00000000c738783b */ /* 0x000e660000000200 */
[----:B------:R-:W-:Y:S01]  /*ebe0*/  HMMA.16816.F32 R16, R184, R54, R16 ;  /* 0x00000036b810723c */ /* 0x000fe20000001810 */
[----:B-----5:R-:W-:-:S04]  /*ebf0*/  FMUL.FTZ R2, R20, c[0x0][0x320] ;  /* 0x0000c80014027a20 */ /* 0x020fc80000410000 */
[----:B------:R5:W1:Y:S11]  /*ec00*/  MUFU.TANH R92, R2 ;  /* 0x00000002005c7308 */ /* 0x000a760000002400 */
[----:B------:R-:W-:Y:S01]  /*ec10*/  HMMA.16816.F32 R8, R184, R42, R8 ;  /* 0x0000002ab808723c */ /* 0x000fe20000001808 */
[----:B------:R-:W1:Y:S01]  /*ec20*/  LDSM.16.M88.4 R40, [R103+0x5800] ;  /* 0x005800006728783b */ /* 0x000e620000000200 */
[----:B-----5:R-:W-:-:S04]  /*ec30*/  FMUL.FTZ R2, R21, c[0x0][0x320] ;  /* 0x0000c80015027a20 */ /* 0x020fc80000410000 */
[----:B------:R5:W1:Y:S02]  /*ec40*/  MUFU.TANH R87, R2 ;  /* 0x0000000200577308 */ /* 0x000a640000002400 */
[----:B-----5:R-:W-:-:S06]  /*ec50*/  FMUL.FTZ R2, R22, c[0x0][0x320] ;  /* 0x0000c80016027a20 */ /* 0x020fcc0000410000 */
[----:B------:R5:W1:Y:S02]  /*ec60*/  MUFU.TANH R93, R2 ;  /* 0x00000002005d7308 */ /* 0x000a640000002400 */
[----:B-----5:R-:W-:Y:S02]  /*ec70*/  FMUL.FTZ R2, R23, c[0x0][0x320] ;  /* 0x0000c80017027a20 */ /* 0x020fe40000410000 */
[----:B--2---:R-:W-:Y:S04]  /*ec80*/  HMMA.16816.F32 R20, R176, R48, R80 ;  /* 0x00000030b014723c */ /* 0x004fe80000001850 */
[----:B------:R2:W1:Y:S02]  /*ec90*/  MUFU.TANH R88, R2 ;  /* 0x0000000200587308 */ /* 0x0004640000002400 */
[----:B--2---:R-:W-:-:S06]  /*eca0*/  FMUL.FTZ R2, R32, c[0x0][0x320] ;  /* 0x0000c80020027a20 */ /* 0x004fcc0000410000 */
[----:B------:R2:W2:Y:S11]  /*ecb0*/  MUFU.TANH R84, R2 ;  /* 0x0000000200547308 */ /* 0x0004b60000002400 */
[----:B------:R-:W-:Y:S01]  /*ecc0*/  @!UPT UIADD3 URZ, URZ, URZ, URZ ;  /* 0x0000003f3f3ff290 */ /* 0x000fe2000fffe03f */
[----:B-1----:R-:W-:Y:S08]  /*ecd0*/  HMMA.16816.F32 R24, R180, R36, R20 ;  /* 0x00000024b418723c */ /* 0x002ff00000001814 */
[----:B------:R-:W-:Y:S01]  /*ece0*/  HMMA.16816.F32 R20, R176, R56, R72 ;  /* 0x00000038b014723c */ /* 0x000fe20000001848 */
[----:B--2---:R-:W-:-:S04]  /*ecf0*/  FMUL.FTZ R2, R33, c[0x0][0x320] ;  /* 0x0000c80021027a20 */ /* 0x004fc80000410000 */
[----:B------:R1:W2:Y:S11]  /*ed00*/  MUFU.TANH R69, R2 ;  /* 0x0000000200457308 */ /* 0x0002b60000002400 */
[----:B------:R-:W-:Y:S08]  /*ed10*/  @!UPT UIADD3 URZ, URZ, URZ, URZ ;  /* 0x0000003f3f3ff290 */ /* 0x000ff0000fffe03f */
[----:B------:R-:W-:Y:S01]  /*ed20*/  HMMA.16816.F32 R20, R180, R40, R20 ;  /* 0x00000028b414723c */ /* 0x000fe20000001814 */
[----:B-1----:R-:W-:-:S04]  /*ed30*/  FMUL.FTZ R2, R34, c[0x0][0x320] ;  /* 0x0000c80022027a20 */ /* 0x002fc80000410000 */
        /* <DEDUP_REMOVED lines=8> */
[----:B------:R-:W5:Y:S01]  /*edc0*/  LDSM.16.M88.4 R36, [R15+0x2800] ;  /* 0x002800000f24783b */ /* 0x000f620000000200 */
[----:B------:R-:W-:-:S04]  /*edd0*/  DEPBAR.LE SB0, 0x0 ;  /* 0x000080000000791a */ /* 0x000fc80000000000 */
[----:B-1----:R-:W-:-:S04]  /*ede0*/  FMUL.FTZ R2, R9, c[0x0][0x320] ;  /* 0x0000c80009027a20 */ /* 0x002fc80000410000 */
        /* <DEDUP_REMOVED lines=17> */
[----:B-----5:R-:W-:Y:S01]  /*ef00*/  HMMA.16816.F32 R8, R184, R38, R8 ;  /* 0x00000026b808723c */ /* 0x020fe20000001808 */
[----:B-1----:R-:W-:-:S07]  /*ef10*/  FMUL.FTZ R2, R31, c[0x0][0x320] ;  /* 0x0000c8001f027a20 */ /* 0x002fce0000410000 */
[C---:B------:R-:W-:Y:S01]  /*ef20*/  HMMA.16816.F32 R28, R184.reuse, R44, R24 ;  /* 0x0000002cb81c723c */ /* 0x040fe20000001818 */
[----:B------:R1:W1:Y:S07]  /*ef30*/  MUFU.TANH R54, R2 ;  /* 0x0000000200367308 */ /* 0x00026e0000002400 */
        /* <DEDUP_REMOVED lines=44> */
[----:B--234-:R-:W-:Y:S01]  /*f200*/  ISETP.NE.AND P5, PT, R140, 0x1, PT ;  /* 0x000000018c00780c */ /* 0x01cfe20003fa5270 */
[----:B------:R-:W-:Y:S01]  /*f210*/  IMAD.MOV.U32 R222, RZ, RZ, RZ ;  /* 0x000000ffffde7224 */ /* 0x000fe200078e00ff */
[C---:B------:R-:W-:Y:S02]  /*f220*/  IADD3 R3, R0.reuse, R126, R129 ;  /* 0x0000007e00037210 */ /* 0x040fe40007ffe081 */
[----:B------:R-:W-:-:S02]  /*f230*/  ISETP.GT.AND P4, PT, R0, 0x5f, PT ;  /* 0x0000005f0000780c */ /* 0x000fc40003f84270 */
        /* <DEDUP_REMOVED lines=26> */
.L_x_1145:
[----:B------:R-:W-:Y:S05]  /*f3e0*/  BRA.DIV ~URZ, `(.L_x_1004) ;  /* 0x00013df27f007947 */ /* 0x000fea000b800000 */
[----:B------:R-:W3:Y:S01]  /*f3f0*/  SHFL.IDX PT, R2, R5, RZ, 0x181f ;  /* 0x00181fff05027589 */ /* 0x000ee200000e0000 */
[----:B------:R-:W-:Y:S02]  /*f400*/  ISETP.GE.AND P3, PT, R76, c[0x0][0x1d4], PT ;  /* 0x000075004c007a0c */ /* 0x000fe40003f66270 */
[----:B------:R-:W-:Y:S01]  /*f410*/  ISETP.GE.AND P1, PT, R211, c[0x0][0x1d4], PT ;  /* 0x00007500d3007a0c */ /* 0x000fe20003f26270 */
[----:B------:R-:W4:Y:S04]  /*f420*/  SHFL.IDX PT, R6, R5, 0x1, 0x181f ;  /* 0x00381f0005067f89 */ /* 0x000f2800000e0000 */
[----:B------:R-:W5:Y:S01]  /*f430*/  SHFL.IDX PT, R14, R4, 0x1, 0x181f ;  /* 0x00381f00040e7f89 */ /* 0x000f6200000e0000 */
[----:B---3--:R-:W-:-:S02]  /*f440*/  IADD3 R10, P0, R2, R64, RZ ;  /* 0x00000040020a7210 */ /* 0x008fc40007f1e0ff */
[----:B------:R-:W-:-:S03]  /*f450*/  IADD3 R8, P2, R2, R67, RZ ;  /* 0x0000004302087210 */ /* 0x000fc60007f5e0ff */
[C---:B--2---:R-:W-:Y:S01]  /*f460*/  IMAD.X R11, R9.reuse, 0x1, R66, P0 ;  /* 0x00000001090b7824 */ /* 0x044fe200000e0642 */
[----:B----4-:R-:W-:Y:S01]  /*f470*/  IADD3 R2, P0, R6, R64, RZ ;  /* 0x0000004006027210 */ /* 0x010fe20007f1e0ff */
[----:B------:R-:W-:-:S03]  /*f480*/  IMAD.X R9, R9, 0x1, R96, P2 ;  /* 0x0000000109097824 */ /* 0x000fc600010e0660 */
[----:B------:R2:W-:Y:S01]  /*f490*/  LDGSTS.E.BYPASS.LTC128B.128 [R210+0x8100], [R10.64], !P3 ;  /* 0x081000000ad27fae */ /* 0x0005e2000d901d48 */
[----:B-----5:R-:W-:Y:S01]  /*f4a0*/  IMAD.X R3, R14, 0x1, R66, P0 ;  /* 0x000000010e037824 */ /* 0x020fe200000e0642 */
[----:B------:R-:W-:Y:S02]  /*f4b0*/  IADD3 R16, P0, R6, R67, RZ ;  /* 0x0000004306107210 */ /* 0x000fe40007f1e0ff */
[----:B------:R3:W-:Y:S01]  /*f4c0*/  LDGSTS.E.BYPASS.LTC128B.128 [R210+0xb100], [R8.64], !P1 ;  /* 0x0b10000008d27fae */ /* 0x0007e2000c901d48 */
[----:B------:R-:W-:Y:S02]  /*f4d0*/  SEL R6, RZ, 0x10, P1 ;  /* 0x00000010ff067807 */ /* 0x000fe40000800000 */
[----:B------:R-:W-:Y:S01]  /*f4e0*/  IMAD.X R17, R14, 0x1, R96, P0 ;  /* 0x000000010e117824 */ /* 0x000fe200000e0660 */
[----:B------:R4:W-:Y:S04]  /*f4f0*/  LDGSTS.E.BYPASS.LTC128B.128 [R210+0x9100], [R2.64], !P3 ;  /* 0x0910000002d27fae */ /* 0x0009e8000d901d48 */
[----:B------:R2:W-:Y:S04]  /*f500*/  LDGSTS.E.BYPASS.LTC128B.128 [R210+0xc100], [R16.64], !P1 ;  /* 0x0c10000010d27fae */ /* 0x0005e8000c901d48 */
[----:B---3--:R2:W3:Y:S01]  /*f510*/  SHFL.IDX PT, R9, R4, 0x2, 0x181f ;  /* 0x00581f0004097f89 */ /* 0x0084e200000e0000 */
[----:B------:R-:W-:-:S03]  /*f520*/  SEL R8, RZ, 0x10, P3 ;  /* 0x00000010ff087807 */ /* 0x000fc60001800000 */
[----:B----4-:R2:W4:Y:S04]  /*f530*/  SHFL.IDX PT, R2, R5, 0x2, 0x181f ;  /* 0x00581f0005027f89 */ /* 0x01052800000e0000 */
.L_x_1146:
[----:B------:R-:W-:Y:S02]  /*f540*/  IADD3 R3, -R8, 0x10, RZ ;  /* 0x0000001008037810 */ /* 0x000fe40007ffe1ff */
[----:B--2---:R-:W-:Y:S02]  /*f550*/  IADD3 R5, -R6, 0x10, RZ ;  /* 0x0000001006057810 */ /* 0x004fe40007ffe1ff */
[----:B------:R-:W-:Y:S02]  /*f560*/  LOP3.LUT R3, R3, 0xf, RZ, 0xc0, !PT ;  /* 0x0000000f03037812 */ /* 0x000fe400078ec0ff */
[----:B------:R-:W-:Y:S02]  /*f570*/  ISETP.NE.U32.AND P2, PT, R8, RZ, PT ;  /* 0x000000ff0800720c */ /* 0x000fe40003f45070 */
[----:B-1--4-:R-:W-:Y:S02]  /*f580*/  IADD3 R4, P1, P0, R3, R2, R64 ;  /* 0x0000000203047210 */ /* 0x012fe4000783e040 */
[----:B------:R-:W-:-:S02]  /*f590*/  LOP3.LUT R3, R5, 0xf, RZ, 0xc0, !PT ;  /* 0x0000000f05037812 */ /* 0x000fc400078ec0ff */
[----:B---3--:R-:W-:Y:S02]  /*f5a0*/  IADD3.X R5, RZ, R9, R66, P1, P0 ;  /* 0x00000009ff057210 */ /* 0x008fe40000fe0442 */
        /* <DEDUP_REMOVED lines=8> */
.L_x_1002:
[----:B--234-:R-:W-:Y:S05]  /*f630*/  BSYNC B0 ;  /* 0x0000000000007941 */ /* 0x01cfea0003800000 */
.L_x_1001:
[----:B-1----:R-:W2:Y:S01]  /*f640*/  LDL R3, [R1+0xc] ;  /* 0x00000c0001037983 */ /* 0x002ea20000100800 */
[----:B------:R-:W-:-:S03]  /*f650*/  IMAD.MOV.U32 R4, RZ, RZ, c[0x0][0x2c4] ;  /* 0x0000b100ff047624 */ /* 0x000fc600078e00ff */
[----:B------:R-:W2:Y:S02]  /*f660*/  LDL R2, [R1+0x14] ;  /* 0x0000140001027983 */ /* 0x000ea40000100800 */
[----:B------:R-:W-:Y:S01]  /*f670*/  ISETP.NE.AND P0, PT, R4, 0x1, PT ;  /* 0x000000010400780c */ /* 0x000fe20003f05270 */
[----:B------:R-:W-:Y:S01]  /*f680*/  ULDC UR4, c[0x0][0x324] ;  /* 0x0000c90000047ab9 */ /* 0x000fe20000000800 */
[----:B------:R-:W0:Y:S01]  /*f690*/  LDGDEPBAR ;  /* 0x00000000000079af */ /* 0x000e220000000000 */
[----:B------:R-:W-:Y:S01]  /*f6a0*/  ULOP3.LUT UR4, URZ, UR4, URZ, 0x33, !UPT ;  /* 0x000000043f047292 */ /* 0x000fe2000f8e333f */
[----:B------:R-:W-:Y:S01]  /*f6b0*/  IMAD.IADD R9, R125, 0x1, -R245 ;  /* 0x000000017d097824 */ /* 0x000fe200078e0af5 */
[C---:B------:R-:W-:Y:S01]  /*f6c0*/  IADD3 R10, -R245.reuse, R65, RZ ;  /* 0x00000041f50a7210 */ /* 0x040fe20007ffe1ff */
[----:B--2---:R-:W-:Y:S01]  /*f6d0*/  IMAD.IADD R2, R2, 0x1, R3 ;  /* 0x0000000102027824 */ /* 0x004fe200078e0203 */
[----:B------:R-:W-:-:S06]  /*f6e0*/  IADD3 R3, -R245, 0x1, R125 ;  /* 0x00000001f5037810 */ /* 0x000fcc0007ffe17d */
[----:B------:R-:W-:-:S04]  /*f6f0*/  @P0 IMAD.HI.U32 R4, R2, c[0x0][0x2c8], RZ ;  /* 0x0000b20002040a27 */ /* 0x000fc800078e00ff */
[----:B------:R-:W-:Y:S01]  /*f700*/  IMAD.MOV.U32 R5, RZ, RZ, R2 ;  /* 0x000000ffff057224 */ /* 0x000fe200078e0002 */
[----:B------:R-:W-:-:S04]  /*f710*/  IADD3 R2, R3, -R243, RZ ;  /* 0x800000f303027210 */ /* 0x000fc80007ffe0ff */
[C---:B------:R-:W-:Y:S02]  /*f720*/  IADD3 R8, R2.reuse, UR4, RZ ;  /* 0x0000000402087c10 */ /* 0x040fe4000fffe0ff */
[----:B------:R-:W-:Y:S02]  /*f730*/  @P0 SHF.R.U32.HI R5, RZ, c[0x0][0x2cc], R4 ;  /* 0x0000b300ff050a19 */ /* 0x000fe40000011604 */
[----:B------:R-:W-:Y:S01]  /*f740*/  IADD3 R6, R2, c[0x0][0x328], RZ ;  /* 0x0000ca0002067a10 */ /* 0x000fe20007ffe0ff */
[----:B------:R-:W-:Y:S05]  /*f750*/  BRA.DIV ~URZ, `(.L_x_1005) ;  /* 0x00013e127f007947 */ /* 0x000fea000b800000 */
[----:B------:R1:W2:Y:S02]  /*f760*/  SHFL.IDX PT, R4, R5, RZ, 0x1c1f ;  /* 0x001c1fff05047589 */ /* 0x0002a400000e0000 */
.L_x_1147:
        /* <DEDUP_REMOVED lines=17> */
.L_x_1008:
[----:B------:R-:W-:-:S04]  /*f880*/  MOV R11, c[0x0][0x32c] ;  /* 0x0000cb00000b7a02 */ /* 0x000fc80000000f00 */
[----:B------:R-:W-:-:S13]  /*f890*/  ISETP.NE.AND P0, PT, R11, 0x1, PT ;  /* 0x000000010b00780c */ /* 0x000fda0003f05270 */
[----:B------:R-:W-:-:S05]  /*f8a0*/  @P0 IMAD.HI.U32 R11, R4, c[0x0][0x330], RZ ;  /* 0x0000cc00040b0a27 */ /* 0x000fca00078e00ff */
[----:B------:R-:W-:Y:S02]  /*f8b0*/  @P0 SHF.R.U32.HI R4, RZ, c[0x0][0x334], R11 ;  /* 0x0000cd00ff040a19 */ /* 0x000fe4000001160b */
.L_x_1009:
[----:B------:R-:W-:Y:S05]  /*f8c0*/  BSYNC B0 ;  /* 0x0000000000007941 */ /* 0x000fea0003800000 */
.L_x_1007:
[----:B------:R-:W-:-:S05]  /*f8d0*/  IMAD R4, R4, c[0x0][0x32c], R10 ;  /* 0x0000cb0004047a24 */ /* 0x000fca00078e020a */
[----:B------:R-:W-:Y:S02]  /*f8e0*/  IADD3 R11, R4, c[0x0][0x32c], RZ ;  /* 0x0000cb00040b7a10 */ /* 0x000fe40007ffe0ff */
[----:B------:R-:W-:Y:S02]  /*f8f0*/  IMNMX R2, R2, R4, !PT ;  /* 0x0000000402027217 */ /* 0x000fe40007800200 */
[----:B------:R-:W-:Y:S02]  /*f900*/  IMNMX R3, R3, R11, PT ;  /* 0x0000000b03037217 */ /* 0x000fe40003800200 */
.L_x_1006:
        /* <DEDUP_REMOVED lines=134> */
.L_x_1148:
        /* <DEDUP_REMOVED lines=10> */
[----:B-12---:R-:W-:Y:S01]  /*10210*/  IMAD.MOV.U32 R5, RZ, RZ, c[0x0][0x32c] ;  /* 0x0000cb00ff057624 */ /* 0x006fe200078e00ff */
[----:B------:R-:W-:-:S04]  /*10220*/  LOP3.LUT R4, RZ, R4, RZ, 0x33, !PT ;  /* 0x00000004ff047212 */ /* 0x000fc800078e33ff */
[----:B------:R-:W-:-:S13]  /*10230*/  ISETP.NE.AND P0, PT, R5, 0x1, PT ;  /* 0x000000010500780c */ /* 0x000fda0003f05270 */
[----:B------:R-:W-:-:S05]  /*10240*/  @P0 IMAD.HI.U32 R5, R4, c[0x0][0x330], RZ ;  /* 0x0000cc0004050a27 */ /* 0x000fca00078e00ff */
[----:B------:R-:W-:-:S04]  /*10250*/  @P0 SHF.R.U32.HI R4, RZ, c[0x0][0x334], R5 ;  /* 0x0000cd00ff040a19 */ /* 0x000fc80000011605 */
[----:B------:R-:W-:Y:S01]  /*10260*/  LOP3.LUT R4, RZ, R4, RZ, 0x33, !PT ;  /* 0x00000004ff047212 */ /* 0x000fe200078e33ff */
[----:B------:R-:W-:Y:S05]  /*10270*/  BRA `(.L_x_1014) ;  /* 0x0000004000007947 */ /* 0x000fea0003800000 */
.L_x_1013:
[----:B-12---:R-:W-:-:S04]  /*10280*/  MOV R5, c[0x0][0x32c] ;  /* 0x0000cb0000057a02 */ /* 0x006fc80000000f00 */
[----:B------:R-:W-:-:S13]  /*10290*/  ISETP.NE.AND P0, PT, R5, 0x1, PT ;  /* 0x000000010500780c */ /* 0x000fda0003f05270 */
[----:B------:R-:W-:-:S05]  /*102a0*/  @P0 IMAD.HI.U32 R5, R4, c[0x0][0x330], RZ ;  /* 0x0000cc0004050a27 */ /* 0x000fca00078e00ff */
[----:B------:R-:W-:Y:S02]  /*102b0*/  @P0 SHF.R.U32.HI R4, RZ, c[0x0][0x334], R5 ;  /* 0x0000cd00ff040a19 */ /* 0x000fe40000011605 */
.L_x_1014:
[----:B------:R-:W-:Y:S05]  /*102c0*/  BSYNC B0 ;  /* 0x0000000000007941 */ /* 0x000fea0003800000 */
.L_x_1012:
[----:B------:R-:W-:-:S05]  /*102d0*/  IMAD R4, R4, c[0x0][0x32c], R10 ;  /* 0x0000cb0004047a24 */ /* 0x000fca00078e020a */
[----:B------:R-:W-:Y:S02]  /*102e0*/  IADD3 R5, R4, c[0x0][0x32c], RZ ;  /* 0x0000cb0004057a10 */ /* 0x000fe40007ffe0ff */
[----:B------:R-:W-:Y:S02]  /*102f0*/  IMNMX R2, R2, R4, !PT ;  /* 0x0000000402027217 */ /* 0x000fe40007800200 */
[----:B------:R-:W-:Y:S02]  /*10300*/  IMNMX R3, R3, R5, PT ;  /* 0x0000000503037217 */ /* 0x000fe40003800200 */
.L_x_1011:
        /* <DEDUP_REMOVED lines=92> */
[C---:B------:R-:W-:Y:S02]  /*108d0*/  ISETP.GT.AND P0, PT, R2.reuse, RZ, !P1 ;  /* 0x000000ff0200720c */ /* 0x040fe40004f04270 */
[----:B------:R-:W-:Y:S02]  /*108e0*/  LOP3.LUT P1, RZ, R209, 0x8000, RZ, 0xc0, !PT ;  /* 0x00008000d1ff7812 */ /* 0x000fe4000782c0ff */
[----:B------:R-:W-:Y:S02]  /*108f0*/  ISETP.LT.OR P0, PT, R3, 0x1, P0 ;  /* 0x000000010300780c */ /* 0x000fe40000701670 */
[----:B------:R-:W-:Y:S02]  /*10900*/  ISETP.GT.AND P1, PT, R2, 0x51, !P1 ;  /* 0x000000510200780c */ /* 0x000fe40004f24270 */
[----:B------:R-:W-:-:S02]  /*10910*/  FSEL R9, R124, -INF , !P0 ;  /* 0xff8000007c097808 */ /* 0x000fc40004000000 */
[----:B------:R-:W-:Y:S02]  /*10920*/  ISETP.GT.AND P0, PT, R2, 0x50, !P6 ;  /* 0x000000500200780c */ /* 0x000fe40007704270 */
[----:B-12---:R-:W-:Y:S02]  /*10930*/  FMNMX.FTZ R5, R9, R10, !PT ;  /* 0x0000000a09057209 */ /* 0x006fe40007810000 */
        /* <DEDUP_REMOVED lines=10> */
[C---:B------:R-:W-:Y:S02]  /*109e0*/  ISETP.LT.OR P2, PT, R3.reuse, 0x52, P1 ;  /* 0x000000520300780c */ /* 0x040fe40000f41670 */
        /* <DEDUP_REMOVED lines=25> */
[----:B------:R-:W-:Y:S01]  /*10b80*/  FMNMX.FTZ R6, R54, R3, !PT ;  /* 0x0000000336067209 */ /* 0x000fe20007810000 */
[----:B------:R-:W-:Y:S05]  /*10b90*/  BRA.DIV ~URZ, `(.L_x_1015) ;  /* 0x00012ab27f007947 */ /* 0x000fea000b800000 */
[----:B------:R1:W2:Y:S02]  /*10ba0*/  SHFL.BFLY PT, R2, R5, 0x2, 0x1f ;  /* 0x0c401f0005027f89 */ /* 0x0002a400000e0000 */
.L_x_1149:
[----:B-12---:R-:W-:Y:S01]  /*10bb0*/  FMNMX.FTZ R5, R5, R2, !PT ;  /* 0x0000000205057209 */ /* 0x006fe20007810000 */
[----:B------:R-:W-:Y:S05]  /*10bc0*/  BRA.DIV ~URZ, `(.L_x_1016) ;  /* 0x00012ae27f007947 */ /* 0x000fea000b800000 */
[----:B------:R-:W1:Y:S04]  /*10bd0*/  SHFL.BFLY PT, R2, R6, 0x2, 0x1f ;  /* 0x0c401f0006027f89 */ /* 0x000e6800000e0000 */
[----:B------:R-:W2:Y:S01]  /*10be0*/  SHFL.BFLY PT, R3, R5, 0x1, 0x1f ;  /* 0x0c201f0005037f89 */ /* 0x000ea200000e0000 */
[----:B-1----:R-:W-:Y:S02]  /*10bf0*/  FMNMX.FTZ R4, R6, R2, !PT ;  /* 0x0000000206047209 */ /* 0x002fe40007810000 */
[----:B--2---:R-:W-:-:S03]  /*10c00*/  FMNMX.FTZ R5, R5, R3, !PT ;  /* 0x0000000305057209 */ /* 0x004fc60007810000 */
[----:B------:R1:W2:Y:S04]  /*10c10*/  SHFL.BFLY PT, R6, R4, 0x1, 0x1f ;  /* 0x0c201f0004067f89 */ /* 0x0002a800000e0000 */
.L_x_1150:
[C---:B------:R-:W-:Y:S01]  /*10c20*/  FMUL.FTZ R3, R5.reuse, c[0x0][0x2d0] ;  /* 0x0000b40005037a20 */ /* 0x040fe20000410000 */
[----:B------:R-:W-:Y:S01]  /*10c30*/  FSETP.NEU.FTZ.AND P0, PT, R5, -INF , PT ;  /* 0xff8000000500780b */ /* 0x000fe20003f1d000 */
[----:B------:R-:W3:Y:S01]  /*10c40*/  LDL R149, [R1+0xc] ;  /* 0x00000c0001957983 */ /* 0x000ee20000100800 */
[----:B--2---:R-:W-:Y:S01]  /*10c50*/  FMNMX.FTZ R8, R6, R4, !PT ;  /* 0x0000000406087209 */ /* 0x004fe20007810000 */
[----:B------:R-:W-:Y:S01]  /*10c60*/  WARPSYNC 0xffffffff ;  /* 0xffffffff00007948 */ /* 0x000fe20003800000 */
[----:B------:R-:W-:Y:S01]  /*10c70*/  FSEL R3, R3, RZ, P0 ;  /* 0x000000ff03037208 */ /* 0x000fe20000000000 */
[----:B------:R-:W-:Y:S01]  /*10c80*/  LDSM.16.MT88.4 R44, [R190] ;  /* 0x00000000be2c783b */ /* 0x000fe20000004200 */
[----:B------:R-:W-:Y:S02]  /*10c90*/  FSETP.NEU.FTZ.AND P0, PT, R8, -INF , PT ;  /* 0xff8000000800780b */ /* 0x000fe40003f1d000 */
[----:B------:R-:W-:Y:S01]  /*10ca0*/  MOV R148, c[0x0][0x2c4] ;  /* 0x0000b10000947a02 */ /* 0x000fe20000000f00 */
[--C-:B------:R-:W-:Y:S01]  /*10cb0*/  FFMA.FTZ R2, R16, c[0x0][0x2d0], -R3.reuse ;  /* 0x0000b40010027a23 */ /* 0x100fe20000010803 */
[----:B------:R-:W-:Y:S01]  /*10cc0*/  LDSM.16.MT88.4 R36, [R189+0x800] ;  /* 0x00080000bd24783b */ /* 0x000fe20000004200 */
[----:B-1----:R-:W-:Y:S01]  /*10cd0*/  FFMA.FTZ R4, R24, c[0x0][0x2d0], -R3 ;  /* 0x0000b40018047a23 */ /* 0x002fe20000010803 */
[----:B------:R-:W-:Y:S01]  /*10ce0*/  ISETP.NE.AND P1, PT, R148, 0x1, PT ;  /* 0x000000019400780c */ /* 0x000fe20003f25270 */
[----:B------:R1:W-:Y:S01]  /*10cf0*/  MUFU.EX2 R89, R2 ;  /* 0x0000000200597308 */ /* 0x0003e20000000800 */
[----:B------:R-:W-:Y:S01]  /*10d00*/  LDSM.16.MT88.4 R48, [R190+0x800] ;  /* 0x00080000be30783b */ /* 0x000fe20000004200 */
[----:B------:R-:W-:-:S02]  /*10d10*/  MOV R148, c[0x0][0x32c] ;  /* 0x0000cb0000947a02 */ /* 0x000fc40000000f00 */
[----:B------:R-:W-:Y:S01]  /*10d20*/  IADD3 R212, R212, -0x2, RZ ;  /* 0xfffffffed4d47810 */ /* 0x000fe20007ffe0ff */
[----:B------:R-:W-:Y:S03]  /*10d30*/  LDSM.16.MT88.4 R40, [R192] ;  /* 0x00000000c028783b */ /* 0x000fe60000004200 */
[----:B------:R2:W-:Y:S01]  /*10d40*/  MUFU.EX2 R95, R4 ;  /* 0x00000004005f7308 */ /* 0x0005e20000000800 */
[----:B-1----:R-:W-:-:S07]  /*10d50*/  FFMA.FTZ R2, R17, c[0x0][0x2d0], -R3 ;  /* 0x0000b40011027a23 */ /* 0x002fce0000010803 */
[----:B------:R1:W4:Y:S01]  /*10d60*/  MUFU.EX2 R88, R2 ;  /* 0x0000000200587308 */ /* 0x0003220000000800 */
[----:B--2---:R-:W-:-:S07]  /*10d70*/  FFMA.FTZ R4, R26, c[0x0][0x2d0], -R3 ;  /* 0x0000b4001a047a23 */ /* 0x004fce0000010803 */
[----:B------:R-:W2:Y:S01]  /*10d80*/  MUFU.EX2 R109, R4 ;  /* 0x00000004006d7308 */ /* 0x000ea20000000800 */
[----:B-1----:R-:W-:Y:S01]  /*10d90*/  FFMA.FTZ R2, R18, c[0x0][0x2d0], -R3 ;  /* 0x0000b40012027a23 */ /* 0x002fe20000010803 */
[----:B----4-:R-:W-:-:S06]  /*10da0*/  F2FP.PACK_AB R32, R88, R89 ;  /* 0x000000595820723e */ /* 0x010fcc00000000ff */
[----:B------:R1:W-:Y:S01]  /*10db0*/  MUFU.EX2 R90, R2 ;  /* 0x00000002005a7308 */ /* 0x0003e20000000800 */
[----:B--2---:R-:W-:Y:S01]  /*10dc0*/  F2FP.PACK_AB R30, R109, R95 ;  /* 0x0000005f6d1e723e */ /* 0x004fe200000000ff */
[--C-:B-1----:R-:W-:Y:S02]  /*10dd0*/  FFMA.FTZ R2, R19, c[0x0][0x2d0], -R3.reuse ;  /* 0x0000b40013027a23 */ /* 0x102fe40000010803 */
[----:B------:R-:W1:Y:S04]  /*10de0*/  LDSM.16.MT88.4 R16, [R189] ;  /* 0x00000000bd10783b */ /* 0x000e680000004200 */
[----:B------:R2:W4:Y:S02]  /*10df0*/  MUFU.EX2 R91, R2 ;  /* 0x00000002005b7308 */ /* 0x0005240000000800 */
[----:B--2---:R-:W-:Y:S01]  /*10e00*/  FFMA.FTZ R2, R22, c[0x0][0x2d0], -R3 ;  /* 0x0000b40016027a23 */ /* 0x004fe20000010803 */
[----:B----4-:R-:W-:-:S05]  /*10e10*/  F2FP.PACK_AB R34, R91, R90 ;  /* 0x0000005a5b22723e */ /* 0x010fca00000000ff */
[----:B------:R2:W-:Y:S02]  /*10e20*/  MUFU.EX2 R93, R2 ;  /* 0x00000002005d7308 */ /* 0x0005e40000000800 */
[----:B--2---:R-:W-:-:S06]  /*10e30*/  FFMA.FTZ R2, R23, c[0x0][0x2d0], -R3 ;  /* 0x0000b40017027a23 */ /* 0x004fcc0000010803 */
[----:B------:R2:W-:Y:S02]  /*10e40*/  MUFU.EX2 R92, R2 ;  /* 0x00000002005c7308 */ /* 0x0005e40000000800 */
[----:B--2---:R-:W-:-:S05]  /*10e50*/  FMUL.FTZ R2, R8, c[0x0][0x2d0] ;  /* 0x0000b40008027a20 */ /* 0x004fca0000410000 */
[----:B------:R-:W-:-:S05]  /*10e60*/  FSEL R2, R2, RZ, P0 ;  /* 0x000000ff02027208 */ /* 0x000fca0000000000 */
[--C-:B------:R-:W-:Y:S02]  /*10e70*/  FFMA.FTZ R4, R9, c[0x0][0x2d0], -R2.reuse ;  /* 0x0000b40009047a23 */ /* 0x100fe40000010802 */
[--C-:B------:R-:W-:Y:S02]  /*10e80*/  FFMA.FTZ R56, R56, c[0x0][0x2d0], -R2.reuse ;  /* 0x0000b40038387a23 */ /* 0x100fe40000010802 */
[----:B------:R2:W-:Y:S01]  /*10e90*/  MUFU.EX2 R9, R4 ;  /* 0x0000000400097308 */ /* 0x0005e20000000800 */
[--C-:B------:R-:W-:Y:S02]  /*10ea0*/  FFMA.FTZ R55, R55, c[0x0][0x2d0], -R2.reuse ;  /* 0x0000b40037377a23 */ /* 0x100fe40000010802 */
[--C-:B------:R-:W-:Y:S02]  /*10eb0*/  FFMA.FTZ R54, R54, c[0x0][0x2d0], -R2.reuse ;  /* 0x0000b40036367a23 */ /* 0x100fe40000010802 */
[----:B--2---:R-:W-:-:S04]  /*10ec0*/  FFMA.FTZ R4, R10, c[0x0][0x2d0], -R2 ;  /* 0x0000b4000a047a23 */ /* 0x004fc80000010802 */
[----:B------:R2:W4:Y:S02]  /*10ed0*/  MUFU.EX2 R6, R4 ;  /* 0x0000000400067308 */ /* 0x0005240000000800 */
[----:B--2---:R-:W-:Y:S01]  /*10ee0*/  FFMA.FTZ R4, R11, c[0x0][0x2d0], -R2 ;  /* 0x0000b4000b047a23 */ /* 0x004fe20000010802 */
[----:B----4-:R-:W-:Y:S01]  /*10ef0*/  F2FP.PACK_AB R33, R6, R9 ;  /* 0x000000090621723e */ /* 0x010fe200000000ff */
[----:B------:R-:W-:-:S04]  /*10f00*/  FADD.FTZ R6, R9, R6 ;  /* 0x0000000609067221 */ /* 0x000fc80000010000 */
[----:B------:R2:W4:Y:S01]  /*10f10*/  MUFU.EX2 R10, R4 ;  /* 0x00000004000a7308 */ /* 0x0005220000000800 */
[----:B------:R-:W-:Y:S02]  /*10f20*/  FFMA.FTZ R9, R58, c[0x0][0x2d0], -R3 ;  /* 0x0000b4003a097a23 */ /* 0x000fe40000010803 */
[--C-:B------:R-:W-:Y:S02]  /*10f30*/  FFMA.FTZ R58, R84, c[0x0][0x2d0], -R2.reuse ;  /* 0x0000b400543a7a23 */ /* 0x100fe40000010802 */
[----:B--2---:R-:W-:Y:S02]  /*10f40*/  FFMA.FTZ R4, R14, c[0x0][0x2d0], -R2 ;  /* 0x0000b4000e047a23 */ /* 0x004fe40000010802 */
[----:B----4-:R-:W-:Y:S02]  /*10f50*/  FADD.FTZ R6, R10, R6 ;  /* 0x000000060a067221 */ /* 0x010fe40000010000 */
[----:B------:R2:W4:Y:S02]  /*10f60*/  MUFU.EX2 R11, R4 ;  /* 0x00000004000b7308 */ /* 0x0005240000000800 */
[----:B--2---:R-:W-:Y:S01]  /*10f70*/  FFMA.FTZ R4, R20, c[0x0][0x2d0], -R2 ;  /* 0x0000b40014047a23 */ /* 0x004fe20000010802 */
[C---:B----4-:R-:W-:Y:S01]  /*10f80*/  F2FP.PACK_AB R35, R11.reuse, R10 ;  /* 0x0000000a0b23723e */ /* 0x050fe200000000ff */
[----:B------:R-:W-:-:S04]  /*10f90*/  FADD.FTZ R14, R11, R6 ;  /* 0x000000060b0e7221 */ /* 0x000fc80000010000 */
[----:B------:R2:W4:Y:S01]  /*10fa0*/  MUFU.EX2 R94, R4 ;  /* 0x00000004005e7308 */ /* 0x0005220000000800 */
[--C-:B------:R-:W-:Y:S02]  /*10fb0*/  FFMA.FTZ R11, R52, c[0x0][0x2d0], -R3.reuse ;  /* 0x0000b400340b7a23 */ /* 0x100fe40000010803 */
[--C-:B------:R-:W-:Y:S02]  /*10fc0*/  FFMA.FTZ R10, R53, c[0x0][0x2d0], -R3.reuse ;  /* 0x0000b400350a7a23 */ /* 0x100fe40000010803 */
[--C-:B------:R-:W-:Y:S02]  /*10fd0*/  FFMA.FTZ R6, R60, c[0x0][0x2d0], -R3.reuse ;  /* 0x0000b4003c067a23 */ /* 0x100fe40000010803 */
[--C-:B------:R-:W-:Y:S02]  /*10fe0*/  FFMA.FTZ R53, R68, c[0x0][0x2d0], -R3.reuse ;  /* 0x0000b40044357a23 */ /* 0x100fe40000010803 */
[----:B------:R-:W-:Y:S02]  /*10ff0*/  FFMA.FTZ R52, R70, c[0x0][0x2d0], -R3 ;  /* 0x0000b40046347a23 */ /* 0x000fe40000010803 */
[----:B------:R-:W-:-:S02]  /*11000*/  FFMA.FTZ R60, R71, c[0x0][0x2d0], -R2 ;  /* 0x0000b400473c7a23 */ /* 0x000fc40000010802 */
[----:B--2---:R-:W-:Y:S02]  /*11010*/  FFMA.FTZ R4, R21, c[0x0][0x2d0], -R2 ;  /* 0x0000b40015047a23 */ /* 0x004fe40000010802 */
[----:B-1----:R-:W-:Y:S01]  /*11020*/  HMMA.16816.F32 R20, R32, R18, RZ ;  /* 0x000000122014723c */ /* 0x002fe200000018ff */
[----:B----4-:R-:W-:Y:S01]  /*11030*/  FADD.FTZ R14, R94, R14 ;  /* 0x0000000e5e0e7221 */ /* 0x010fe20000010000 */
[----:B------:R1:W2:Y:S02]  /*11040*/  MUFU.EX2 R108, R4 ;  /* 0x00000004006c7308 */ /* 0x0002a40000000800 */
[----:B-1----:R-:W-:Y:S01]  /*11050*/  FFMA.FTZ R4, R25, c[0x0][0x2d0], -R2 ;  /* 0x0000b40019047a23 */ /* 0x002fe20000010802 */
[----:B--2---:R-:W-:-:S03]  /*11060*/  F2FP.PACK_AB R29, R108, R94 ;  /* 0x0000005e6c1d723e */ /* 0x004fc600000000ff */
[C---:B------:R-:W-:Y:S02]  /*11070*/  HMMA.16816.F32 R24, R32.reuse, R16, RZ ;  /* 0x000000102018723c */ /* 0x040fe400000018ff */
[----:B------:R1:W-:Y:S06]  /*11080*/  MUFU.EX2 R110, R4 ;  /* 0x00000004006e7308 */ /* 0x0003ec0000000800 */
[----:B------:R-:W-:Y:S07]  /*11090*/  HMMA.16816.F32 R16, R32, R44, RZ ;  /* 0x0000002c2010723c */ /* 0x000fee00000018ff */
[----:B------:R-:W-:-:S02]  /*110a0*/  FFMA.FTZ R45, R74, c[0x0][0x2d0], -R3 ;  /* 0x0000b4004a2d7a23 */ /* 0x000fc40000010803 */
[----:B------:R-:W-:Y:S02]  /*110b0*/  FFMA.FTZ R44, R67, c[0x0][0x2d0], -R3 ;  /* 0x0000b400432c7a23 */ /* 0x000fe40000010803 */
[----:B-1----:R-:W-:Y:S01]  /*110c0*/  FFMA.FTZ R4, R28, c[0x0][0x2d0], -R2 ;  /* 0x0000b4001c047a23 */ /* 0x002fe20000010802 */
[----:B------:R-:W-:-:S03]  /*110d0*/  F2FP.PACK_AB R28, R92, R93 ;  /* 0x0000005d5c1c723e */ /* 0x000fc600000000ff */
        /* <DEDUP_REMOVED lines=8> */
[----:B------:R-:W-:Y:S02]  /*11160*/  HMMA.16816.F32 R140, R28, R48, R16 ;  /* 0x000000301c8c723c */ /* 0x000fe40000001810 */
[----:B------:R-:W-:-:S05]  /*11170*/  FADD.FTZ R4, R92, R4 ;  /* 0x000000045c047221 */ /* 0x000fca0000010000 */
[--C-:B------:R-:W-:Y:S01]  /*11180*/  FFMA.FTZ R49, R82, c[0x0][0x2d0], -R3.reuse ;  /* 0x0000b40052317a23 */ /* 0x100fe20000010803 */
[----:B------:R-:W-:Y:S01]  /*11190*/  HMMA.16816.F32 R16, R32, R40, RZ ;  /* 0x000000282010723c */ /* 0x000fe200000018ff */
[----:B------:R-:W-:-:S07]  /*111a0*/  FFMA.FTZ R48, R81, c[0x0][0x2d0], -R3 ;  /* 0x0000b40051307a23 */ /* 0x000fce0000010803 */
[----:B------:R-:W-:Y:S01]  /*111b0*/  HMMA.16816.F32 R128, R28, R38, R20 ;  /* 0x000000261c80723c */ /* 0x000fe20000001814 */
[----:B------:R-:W2:Y:S07]  /*111c0*/  LDSM.16.MT88.4 R36, [R191] ;  /* 0x00000000bf24783b */ /* 0x000eae0000004200 */
[----:B------:R-:W-:Y:S07]  /*111d0*/  HMMA.16816.F32 R20, R32, R46, RZ ;  /* 0x0000002e2014723c */ /* 0x000fee00000018ff */
[--C-:B------:R-:W-:Y:S01]  /*111e0*/  FFMA.FTZ R47, R80, c[0x0][0x2d0], -R3.reuse ;  /* 0x0000b400502f7a23 */ /* 0x100fe20000010803 */
[----:B-1----:R-:W-:Y:S01]  /*111f0*/  HMMA.16816.F32 R124, R28, R24, R16 ;  /* 0x000000181c7c723c */ /* 0x002fe20000001810 */
[----:B------:R-:W-:-:S07]  /*11200*/  FFMA.FTZ R46, R75, c[0x0][0x2d0], -R3 ;  /* 0x0000b4004b2e7a23 */ /* 0x000fce0000010803 */
[----:B------:R-:W-:Y:S01]  /*11210*/  HMMA.16816.F32 R16, R32, R42, RZ ;  /* 0x0000002a2010723c */ /* 0x000fe200000018ff */
[----:B------:R-:W-:Y:S07]  /*11220*/  LDSM.16.MT88.4 R40, [R190+0x3000] ;  /* 0x00300000be28783b */ /* 0x000fee0000004200 */
[----:B------:R-:W-:Y:S01]  /*11230*/  HMMA.16816.F32 R120, R28, R50, R20 ;  /* 0x000000321c78723c */ /* 0x000fe20000001814 */
[----:B------:R-:W1:Y:S06]  /*11240*/  LDSM.16.MT88.4 R20, [R191+0x800] ;  /* 0x00080000bf14783b */ /* 0x000e6c0000004200 */
[----:B------:R-:W-:-:S02]  /*11250*/  FFMA.FTZ R51, R72, c[0x0][0x2d0], -R3 ;  /* 0x0000b40048337a23 */ /* 0x000fc40000010803 */
[----:B------:R-:W-:-:S07]  /*11260*/  FFMA.FTZ R50, R83, c[0x0][0x2d0], -R3 ;  /* 0x0000b40053327a23 */ /* 0x000fce0000010803 */
[----:B------:R-:W-:Y:S01]  /*11270*/  HMMA.16816.F32 R116, R28, R26, R16 ;  /* 0x0000001a1c74723c */ /* 0x000fe20000001810 */
[----:B------:R-:W-:Y:S07]  /*11280*/  LDSM.16.MT88.4 R24, [R189+0x3800] ;  /* 0x00380000bd18783b */ /* 0x000fee0000004200 */
[----:B--2---:R-:W-:Y:S07]  /*11290*/  HMMA.16816.F32 R16, R32, R36, RZ ;  /* 0x000000242010723c */ /* 0x004fee00000018ff */
[----:B------:R-:W-:-:S02]  /*112a0*/  FFMA.FTZ R36, R63, c[0x0][0x2d0], -R3 ;  /* 0x0000b4003f247a23 */ /* 0x000fc40000010803 */
[----:B------:R-:W-:Y:S02]  /*112b0*/  FFMA.FTZ R37, R66, c[0x0][0x2d0], -R3 ;  /* 0x0000b40042257a23 */ /* 0x000fe40000010803 */
[----:B------:R-:W-:Y:S02]  /*112c0*/  FADD.FTZ R3, R95, R4 ;  /* 0x000000045f037221 */ /* 0x000fe40000010000 */
[----:B------:R-:W-:Y:S02]  /*112d0*/  FADD.FTZ R4, R108, R14 ;  /* 0x0000000e6c047221 */ /* 0x000fe40000010000 */
[----:B------:R-:W-:Y:S02]  /*112e0*/  FADD.FTZ R3, R109, R3 ;  /* 0x000000036d037221 */ /* 0x000fe40000010000 */
[----:B------:R-:W-:Y:S02]  /*112f0*/  FFMA.FTZ R14, R64, c[0x0][0x2d0], -R2 ;  /* 0x0000b400400e7a23 */ /* 0x000fe40000010802 */
[----:B------:R-:W-:-:S05]  /*11300*/  FADD.FTZ R4, R110, R4 ;  /* 0x000000046e047221 */ /* 0x000fca0000010000 */
[----:B-1----:R-:W-:Y:S08]  /*11310*/  HMMA.16816.F32 R104, R28, R20, R16 ;  /* 0x000000141c68723c */ /* 0x002ff00000001810 */
[----:B------:R-:W-:Y:S11]  /*11320*/  HMMA.16816.F32 R16, R32, R38, RZ ;  /* 0x000000262010723c */ /* 0x000ff600000018ff */
[----:B------:R-:W-:Y:S11]  /*11330*/  @!UPT UIADD3 URZ, URZ, URZ, URZ ;  /* 0x0000003f3f3ff290 */ /* 0x000ff6000fffe03f */
[----:B------:R-:W-:Y:S02]  /*11340*/  @!UPT UIADD3 URZ, URZ, URZ, URZ ;  /* 0x0000003f3f3ff290 */ /* 0x000fe4000fffe03f */
[----:B------:R-:W-:Y:S01]  /*11350*/  HMMA.16816.F32 R96, R28, R22, R16 ;  /* 0x000000161c60723c */ /* 0x000fe20000001810 */
[----:B------:R-:W1:Y:S07]  /*11360*/  LDSM.16.MT88.4 R20, [R189+0x3000] ;  /* 0x00300000bd14783b */ /* 0x000e6e0000004200 */
[----:B-1----:R-:W-:Y:S01]  /*11370*/  HMMA.16816.F32 R16, R32, R20, RZ ;  /* 0x000000142010723c */ /* 0x002fe200000018ff */
[----:B------:R1:W-:Y:S06]  /*11380*/  MUFU.EX2 R20, R6 ;  /* 0x0000000600147308 */ /* 0x0003ec0000000800 */
[----:B------:R-:W-:-:S02]  /*11390*/  FFMA.FTZ R21, R65, c[0x0][0x2d0], -R2 ;  /* 0x0000b40041157a23 */ /* 0x000fc40000010802 */
[--C-:B-1----:R-:W-:Y:S02]  /*113a0*/  FFMA.FTZ R6, R57, c[0x0][0x2d0], -R2.reuse ;  /* 0x0000b40039067a23 */ /* 0x102fe40000010802 */
[--C-:B------:R-:W-:Y:S11]  /*113b0*/  FFMA.FTZ R57, R85, c[0x0][0x2d0], -R2.reuse ;  /* 0x0000b40055397a23 */ /* 0x100ff60000010802 */
[----:B------:R-:W-:Y:S02]  /*113c0*/  @!UPT UIADD3 URZ, URZ, URZ, URZ ;  /* 0x0000003f3f3ff290 */ /* 0x000fe4000fffe03f */
[----:B------:R-:W-:Y:S01]  /*113d0*/  HMMA.16816.F32 R88, R28, R24, R16 ;  /* 0x000000181c58723c */ /* 0x000fe20000001810 */
[----:B------:R1:W2:Y:S07]  /*113e0*/  MUFU.EX2 R24, R11 ;  /* 0x0000000b00187308 */ /* 0x0002ae0000000800 */
[----:B------:R-:W-:Y:S01]  /*113f0*/  HMMA.16816.F32 R16, R32, R22, RZ ;  /* 0x000000162010723c */ /* 0x000fe200000018ff */
[----:B------:R4:W5:Y:S06]  /*11400*/  MUFU.EX2 R22, R10 ;  /* 0x0000000a00167308 */ /* 0x00096c0000000800 */
[----:B------:R-:W-:-:S02]  /*11410*/  FFMA.FTZ R23, R86, c[0x0][0x2d0], -R2 ;  /* 0x0000b40056177a23 */ /* 0x000fc40000010802 */
[----:B------:R2:W2:Y:S01]  /*11420*/  MUFU.EX2 R25, R9 ;  /* 0x0000000900197308 */ /* 0x0004a20000000800 */
[--C-:B-1----:R-:W-:Y:S02]  /*11430*/  FFMA.FTZ R11, R62, c[0x0][0x2d0], -R2.reuse ;  /* 0x0000b4003e0b7a23 */ /* 0x102fe40000010802 */
[--C-:B------:R-:W-:Y:S02]  /*11440*/  FFMA.FTZ R62, R87, c[0x0][0x2d0], -R2.reuse ;  /* 0x0000b400573e7a23 */ /* 0x100fe40000010802 */
[----:B----4-:R-:W-:-:S03]  /*11450*/  FFMA.FTZ R10, R61, c[0x0][0x2d0], -R2 ;  /* 0x0000b4003d0a7a23 */ /* 0x010fc60000010802 */
[----:B------:R-:W-:Y:S01]  /*11460*/  MUFU.EX2 R11, R11 ;  /* 0x0000000b000b7308 */ /* 0x000fe20000000800 */
[----:B------:R-:W-:-:S06]  /*11470*/  FFMA.FTZ R61, R69, c[0x0][0x2d0], -R2 ;  /* 0x0000b400453d7a23 */ /* 0x000fcc0000010802 */
[----:B------:R-:W-:Y:S01]  /*11480*/  HMMA.16816.F32 R92, R28, R26, R16 ;  /* 0x0000001a1c5c723c */ /* 0x000fe20000001810 */
[--C-:B--2---:R-:W-:Y:S01]  /*11490*/  FFMA.FTZ R9, R59, c[0x0][0x2d0], -R2.reuse ;  /* 0x0000b4003b097a23 */ /* 0x104fe20000010802 */
[----:B------:R-:W1:Y:S01]  /*114a0*/  MUFU.EX2 R17, R36 ;  /* 0x0000002400117308 */ /* 0x000e620000000800 */
[----:B------:R-:W-:Y:S02]  /*114b0*/  FFMA.FTZ R59, R73, c[0x0][0x2d0], -R2 ;  /* 0x0000b400493b7a23 */ /* 0x000fe40000010802 */
[----:B------:R-:W-:Y:S01]  /*114c0*/  FADD.FTZ R2, R24, R3 ;  /* 0x0000000318027221 */ /* 0x000fe20000010000 */
[----:B-----5:R-:W-:Y:S01]  /*114d0*/  F2FP.PACK_AB R24, R22, R24 ;  /* 0x000000181618723e */ /* 0x020fe200000000ff */
[----:B------:R-:W-:Y:S01]  /*114e0*/  FADD.FTZ R3, R111, R4 ;  /* 0x000000046f037221 */ /* 0x000fe20000010000 */
[----:B------:R-:W-:Y:S01]  /*114f0*/  F2FP.PACK_AB R26, R20, R25 ;  /* 0x00000019141a723e */ /* 0x000fe200000000ff */
[----:B------:R-:W-:Y:S01]  /*11500*/  FADD.FTZ R2, R22, R2 ;  /* 0x0000000216027221 */ /* 0x000fe20000010000 */
[----:B------:R2:W4:Y:S03]  /*11510*/  MUFU.EX2 R16, R37 ;  /* 0x0000002500107308 */ /* 0x0005260000000800 */
[----:B------:R-:W-:-:S04]  /*11520*/  FADD.FTZ R2, R25, R2 ;  /* 0x0000000219027221 */ /* 0x000fc80000010000 */
[----:B------:R-:W-:Y:S01]  /*11530*/  FADD.FTZ R2, R20, R2 ;  /* 0x0000000214027221 */ /* 0x000fe20000010000 */
[----:B------:R-:W5:Y:S03]  /*11540*/  MUFU.EX2 R22, R53 ;  /* 0x0000003500167308 */ /* 0x000f660000000800 */
[----:B-1----:R-:W-:Y:S01]  /*11550*/  FADD.FTZ R2, R17, R2 ;  /* 0x0000000211027221 */ /* 0x002fe20000010000 */
[----:B--2---:R-:W1:Y:S03]  /*11560*/  LDSM.16.MT88.4 R36, [R190+0x3800] ;  /* 0x00380000be24783b */ /* 0x004e660000004200 */
[C---:B----4-:R-:W-:Y:S01]  /*11570*/  FADD.FTZ R2, R16.reuse, R2 ;  /* 0x0000000210027221 */ /* 0x050fe20000010000 */
[----:B------:R-:W-:Y:S01]  /*11580*/  F2FP.PACK_AB R20, R16, R17 ;  /* 0x000000111014723e */ /* 0x000fe200000000ff */
[----:B------:R-:W2:Y:S01]  /*11590*/  MUFU.EX2 R4, R52 ;  /* 0x0000003400047308 */ /* 0x000ea20000000800 */
[----:B------:R-:W-:Y:S01]  /*115a0*/  HMMA.16816.F32 R16, R32, R40, RZ ;  /* 0x000000282010723c */ /* 0x000fe200000018ff */
[----:B-----5:R-:W-:-:S06]  /*115b0*/  FADD.FTZ R2, R22, R2 ;  /* 0x0000000216027221 */ /* 0x020fcc0000010000 */
[----:B------:R-:W4:Y:S08]  /*115c0*/  MUFU.EX2 R27, R51 ;  /* 0x00000033001b7308 */ /* 0x000f300000000800 */
[----:B------:R-:W5:Y:S01]  /*115d0*/  MUFU.EX2 R25, R50 ;  /* 0x0000003200197308 */ /* 0x000f620000000800 */
[C---:B--2---:R-:W-:Y:S01]  /*115e0*/  FADD.FTZ R2, R4.reuse, R2 ;  /* 0x0000000204027221 */ /* 0x044fe20000010000 */
[----:B------:R-:W-:-:S06]  /*115f0*/  F2FP.PACK_AB R22, R4, R22 ;  /* 0x000000160416723e */ /* 0x000fcc00000000ff */
[----:B------:R-:W-:Y:S01]  /*11600*/  MUFU.EX2 R41, R47 ;  /* 0x0000002f00297308 */ /* 0x000fe20000000800 */
[----:B----4-:R-:W-:-:S07]  /*11610*/  FADD.FTZ R2, R27, R2 ;  /* 0x000000021b027221 */ /* 0x010fce0000010000 */
[----:B------:R-:W2:Y:S01]  /*11620*/  MUFU.EX2 R40, R46 ;  /* 0x0000002e00287308 */ /* 0x000ea20000000800 */
[----:B-----5:R-:W-:Y:S01]  /*11630*/  FADD.FTZ R2, R25, R2 ;  /* 0x0000000219027221 */ /* 0x020fe20000010000 */
[----:B-1----:R-:W-:Y:S06]  /*11640*/  HMMA.16816.F32 R108, R28, R36, R16 ;  /* 0x000000241c6c723c */ /* 0x002fec0000001810 */
[----:B------:R-:W1:Y:S02]  /*11650*/  MUFU.EX2 R37, R49 ;  /* 0x0000003100257308 */ /* 0x000e640000000800 */
[----:B------:R-:W-:Y:S06]  /*11660*/  HMMA.16816.F32 R16, R32, R42, RZ ;  /* 0x0000002a2010723c */ /* 0x000fec00000018ff */
[----:B------:R-:W4:Y:S01]  /*11670*/  MUFU.EX2 R36, R48 ;  /* 0x0000003000247308 */ /* 0x000f220000000800 */
[----:B--2---:R-:W-:-:S07]  /*11680*/  F2FP.PACK_AB R72, R40, R41 ;  /* 0x000000292848723e */ /* 0x004fce00000000ff */
[----:B------:R-:W2:Y:S01]  /*11690*/  MUFU.EX2 R48, R45 ;  /* 0x0000002d00307308 */ /* 0x000ea20000000800 */
[----:B-1----:R-:W-:-:S07]  /*116a0*/  FADD.FTZ R2, R37, R2 ;  /* 0x0000000225027221 */ /* 0x002fce0000010000 */
[----:B------:R1:W5:Y:S01]  /*116b0*/  MUFU.EX2 R42, R44 ;  /* 0x0000002c002a7308 */ /* 0x0003620000000800 */
[----:B----4-:R-:W-:-:S04]  /*116c0*/  FADD.FTZ R2, R36, R2 ;  /* 0x0000000224027221 */ /* 0x010fc80000010000 */
[----:B------:R-:W-:Y:S01]  /*116d0*/  FADD.FTZ R2, R41, R2 ;  /* 0x0000000229027221 */ /* 0x000fe20000010000 */
[----:B------:R-:W-:Y:S02]  /*116e0*/  HMMA.16816.F32 R112, R28, R38, R16 ;  /* 0x000000261c70723c */ /* 0x000fe40000001810 */
[----:B------:R-:W4:Y:S01]  /*116f0*/  MUFU.EX2 R43, R6 ;  /* 0x00000006002b7308 */ /* 0x000f220000000800 */
[----:B------:R-:W-:-:S04]  /*11700*/  FADD.FTZ R2, R40, R2 ;  /* 0x0000000228027221 */ /* 0x000fc80000010000 */
[----:B--2---:R-:W-:Y:S01]  /*11710*/  FADD.FTZ R2, R48, R2 ;  /* 0x0000000230027221 */ /* 0x004fe20000010000 */
[----:B------:R-:W-:Y:S01]  /*11720*/  F2FP.PACK_AB R16, R25, R27 ;  /* 0x0000001b1910723e */ /* 0x000fe200000000ff */
[----:B-1----:R-:W1:Y:S01]  /*11730*/  LDSM.16.MT88.4 R44, [R192+0x3000] ;  /* 0x00300000c02c783b */ /* 0x002e620000004200 */
[----:B------:R-:W2:Y:S01]  /*11740*/  MUFU.EX2 R9, R9 ;  /* 0x0000000900097308 */ /* 0x000ea20000000800 */
[C---:B-----5:R-:W-:Y:S01]  /*11750*/  FADD.FTZ R228, R42.reuse, R2 ;  /* 0x000000022ae47221 */ /* 0x060fe20000010000 */
[----:B------:R-:W-:Y:S02]  /*11760*/  F2FP.PACK_AB R74, R42, R48 ;  /* 0x000000302a4a723e */ /* 0x000fe400000000ff */
[----:B------:R-:W-:Y:S01]  /*11770*/  F2FP.PACK_AB R18, R36, R37 ;  /* 0x000000252412723e */ /* 0x000fe200000000ff */
[----:B----4-:R-:W-:-:S03]  /*11780*/  FADD.FTZ R3, R43, R3 ;  /* 0x000000032b037221 */ /* 0x010fc60000010000 */
[----:B------:R-:W4:Y:S01]  /*11790*/  MUFU.EX2 R10, R10 ;  /* 0x0000000a000a7308 */ /* 0x000f220000000800 */
[C---:B--2---:R-:W-:Y:S01]  /*117a0*/  F2FP.PACK_AB R25, R9.reuse, R43 ;  /* 0x0000002b0919723e */ /* 0x044fe200000000ff */
[----:B------:R-:W-:Y:S01]  /*117b0*/  FADD.FTZ R3, R9, R3 ;  /* 0x0000000309037221 */ /* 0x000fe20000010000 */
[----:B------:R-:W2:Y:S05]  /*117c0*/  LDSM.16.MT88.4 R40, [R192+0x3800] ;  /* 0x00380000c028783b */ /* 0x000eaa0000004200 */
[----:B------:R-:W5:Y:S01]  /*117d0*/  MUFU.EX2 R6, R14 ;  /* 0x0000000e00067308 */ /* 0x000f620000000800 */
[----:B----4-:R-:W-:Y:S01]  /*117e0*/  FADD.FTZ R3, R10, R3 ;  /* 0x000000030a037221 */ /* 0x010fe20000010000 */
[----:B------:R-:W-:-:S06]  /*117f0*/  F2FP.PACK_AB R27, R11, R10 ;  /* 0x0000000a0b1b723e */ /* 0x000fcc00000000ff */
[----:B------:R-:W-:Y:S01]  /*11800*/  MUFU.EX2 R14, R59 ;  /* 0x0000003b000e7308 */ /* 0x000fe20000000800 */
[----:B------:R-:W-:-:S07]  /*11810*/  FADD.FTZ R2, R11, R3 ;  /* 0x000000030b027221 */ /* 0x000fce0000010000 */
[----:B------:R-:W-:Y:S01]  /*11820*/  MUFU.EX2 R9, R58 ;  /* 0x0000003a00097308 */ /* 0x000fe20000000800 */
[----:B-----5:R-:W-:Y:S01]  /*11830*/  FADD.FTZ R2, R6, R2 ;  /* 0x0000000206027221 */ /* 0x020fe20000010000 */
[----:B-1----:R-:W-:Y:S06]  /*11840*/  HMMA.16816.F32 R36, R32, R44, RZ ;  /* 0x0000002c2024723c */ /* 0x002fec00000018ff */
[----:B------:R-:W-:Y:S08]  /*11850*/  MUFU.EX2 R11, R57 ;  /* 0x00000039000b7308 */ /* 0x000ff00000000800 */
[----:B------:R-:W-:Y:S08]  /*11860*/  MUFU.EX2 R3, R56 ;  /* 0x0000003800037308 */ /* 0x000ff00000000800 */
[----:B------:R-:W1:Y:S02]  /*11870*/  MUFU.EX2 R4, R21 ;  /* 0x0000001500047308 */ /* 0x000e640000000800 */
[----:B--2---:R-:W-:Y:S06]  /*11880*/  HMMA.16816.F32 R84, R28, R40, R36 ;  /* 0x000000281c54723c */ /* 0x004fec0000001824 */
[----:B------:R-:W2:Y:S02]  /*11890*/  MUFU.EX2 R17, R61 ;  /* 0x0000003d00117308 */ /* 0x000ea40000000800 */
[----:B------:R-:W-:Y:S06]  /*118a0*/  HMMA.16816.F32 R36, R32, R46, RZ ;  /* 0x0000002e2024723c */ /* 0x000fec00000018ff */
[----:B------:R-:W4:Y:S01]  /*118b0*/  MUFU.EX2 R10, R60 ;  /* 0x0000003c000a7308 */ /* 0x000f220000000800 */
[C---:B-1----:R-:W-:Y:S01]  /*118c0*/  FADD.FTZ R2, R4.reuse, R2 ;  /* 0x0000000204027221 */ /* 0x042fe20000010000 */
[----:B------:R-:W-:-:S03]  /*118d0*/  F2FP.PACK_AB R21, R4, R6 ;  /* 0x000000060415723e */ /* 0x000fc600000000ff */
[----:B--2---:R-:W-:-:S03]  /*118e0*/  FADD.FTZ R2, R17, R2 ;  /* 0x0000000211027221 */ /* 0x004fc60000010000 */
[----:B------:R1:W2:Y:S01]  /*118f0*/  MUFU.EX2 R6, R23 ;  /* 0x0000001700067308 */ /* 0x0002a20000000800 */
[----:B----4-:R-:W-:-:S07]  /*11900*/  FADD.FTZ R2, R10, R2 ;  /* 0x000000020a027221 */ /* 0x010fce0000010000 */
[----:B------:R-:W4:Y:S02]  /*11910*/  MUFU.EX2 R4, R62 ;  /* 0x0000003e00047308 */ /* 0x000f240000000800 */
[----:B------:R-:W-:Y:S01]  /*11920*/  HMMA.16816.F32 R80, R28, R42, R36 ;  /* 0x0000002a1c50723c */ /* 0x000fe20000001824 */
[----:B------:R-:W5:Y:S01]  /*11930*/  LDSM.16.MT88.4 R36, [R191+0x3000] ;  /* 0x00300000bf24783b */ /* 0x000f620000004200 */
[----:B------:R-:W-:Y:S01]  /*11940*/  FADD.FTZ R2, R14, R2 ;  /* 0x000000020e027221 */ /* 0x000fe20000010000 */
[----:B-1----:R-:W-:-:S03]  /*11950*/  F2FP.PACK_AB R23, R10, R17 ;  /* 0x000000110a17723e */ /* 0x002fc600000000ff */
[C---:B------:R-:W-:Y:S01]  /*11960*/  FADD.FTZ R2, R9.reuse, R2 ;  /* 0x0000000209027221 */ /* 0x040fe20000010000 */
[----:B------:R-:W-:Y:S02]  /*11970*/  F2FP.PACK_AB R17, R9, R14 ;  /* 0x0000000e0911723e */ /* 0x000fe400000000ff */
[----:B--2---:R-:W-:Y:S01]  /*11980*/  F2FP.PACK_AB R19, R6, R11 ;  /* 0x0000000b0613723e */ /* 0x004fe200000000ff */
[----:B------:R-:W-:Y:S01]  /*11990*/  FADD.FTZ R2, R11, R2 ;  /* 0x000000020b027221 */ /* 0x000fe20000010000 */
[----:B----4-:R-:W-:-:S03]  /*119a0*/  F2FP.PACK_AB R73, R3, R4 ;  /* 0x000000040349723e */ /* 0x010fc600000000ff */
[----:B------:R-:W-:-:S04]  /*119b0*/  FADD.FTZ R2, R6, R2 ;  /* 0x0000000206027221 */ /* 0x000fc80000010000 */
[----:B------:R-:W-:Y:S02]  /*119c0*/  FADD.FTZ R2, R4, R2 ;  /* 0x0000000204027221 */ /* 0x000fe40000010000 */
[----:B------:R-:W1:Y:S02]  /*119d0*/  MUFU.EX2 R4, R55 ;  /* 0x0000003700047308 */ /* 0x000e640000000800 */
[----:B------:R-:W-:-:S06]  /*119e0*/  FADD.FTZ R2, R3, R2 ;  /* 0x0000000203027221 */ /* 0x000fcc0000010000 */
[----:B------:R-:W2:Y:S01]  /*119f0*/  MUFU.EX2 R3, R54 ;  /* 0x0000003600037308 */ /* 0x000ea20000000800 */
[----:B-1----:R-:W-:Y:S01]  /*11a00*/  FADD.FTZ R2, R4, R2 ;  /* 0x0000000204027221 */ /* 0x002fe20000010000 */
[----:B-----5:R-:W-:Y:S01]  /*11a10*/  HMMA.16816.F32 R40, R32, R36, RZ ;  /* 0x000000242028723c */ /* 0x020fe200000018ff */
[C---:B--2---:R-:W-:Y:S02]  /*11a20*/  F2FP.PACK_AB R75, R3.reuse, R4 ;  /* 0x00000004034b723e */ /* 0x044fe400000000ff */
[----:B------:R-:W-:Y:S01]  /*11a30*/  FADD.FTZ R236, R3, R2 ;  /* 0x0000000203ec7221 */ /* 0x000fe20000010000 */
[----:B---3--:R-:W-:Y:S01]  /*11a40*/  MOV R2, R149 ;  /* 0x0000009500027202 */ /* 0x008fe20000000f00 */
[----:B------:R-:W-:-:S03]  /*11a50*/  @P1 IMAD.HI.U32 R3, R149, c[0x0][0x2c8], RZ ;  /* 0x0000b20095031a27 */ /* 0x000fc600078e00ff */
[----:B------:R-:W-:Y:S01]  /*11a60*/  HMMA.16816.F32 R32, R32, R38, RZ ;  /* 0x000000262020723c */ /* 0x000fe200000018ff */
[----:B------:R-:W1:Y:S01]  /*11a70*/  LDSM.16.MT88.4 R36, [R191+0x3800] ;  /* 0x00380000bf24783b */ /* 0x000e620000004200 */
[----:B------:R-:W-:Y:S02]  /*11a80*/  @P1 SHF.R.U32.HI R2, RZ, c[0x0][0x2cc], R3 ;  /* 0x0000b300ff021a19 */ /* 0x000fe40000011603 */
[----:B------:R-:W-:Y:S02]  /*11a90*/  ISETP.GE.AND P1, PT, R148, 0x1, PT ;  /* 0x000000019400780c */ /* 0x000fe40003f26270 */
[----:B------:R-:W-:-:S04]  /*11aa0*/  IADD3 R2, R154, R2, RZ ;  /* 0x000000029a027210 */ /* 0x000fc80007ffe0ff */
[----:B------:R-:W-:-:S06]  /*11ab0*/  IADD3 R4, R2, c[0x0][0x328], RZ ;  /* 0x0000ca0002047a10 */ /* 0x000fcc0007ffe0ff */
[C---:B-1----:R-:W-:Y:S08]  /*11ac0*/  HMMA.16816.F32 R68, R28.reuse, R36, R40 ;  /* 0x000000241c44723c */ /* 0x042ff00000001828 */
[----:B------:R-:W-:Y:S01]  /*11ad0*/  HMMA.16816.F32 R40, R28, R38, R32 ;  /* 0x000000261c28723c */ /* 0x000fe20000001820 */
        /* <DEDUP_REMOVED lines=41> */
[C---:B--2---:R-:W-:Y:S01]  /*11d70*/  HMMA.16816.F32 R64, R20.reuse, R24, R108 ;  /* 0x000000181440723c */ /* 0x044fe2000000186c */
[----:B------:R-:W-:Y:S07]  /*11d80*/  LDSM.16.MT88.4 R108, [R192+0x2800] ;  /* 0x00280000c06c783b */ /* 0x000fee0000004200 */
[C---:B------:R-:W-:Y:S01]  /*11d90*/  HMMA.16816.F32 R60, R20.reuse, R26, R112 ;  /* 0x0000001a143c723c */ /* 0x040fe20000001870 */
[----:B------:R-:W2:Y:S07]  /*11da0*/  LDSM.16.MT88.4 R24, [R191+0x4800] ;  /* 0x00480000bf18783b */ /* 0x000eae0000004200 */
[C---:B-1----:R-:W-:Y:S08]  /*11db0*/  HMMA.16816.F32 R56, R20.reuse, R28, R144 ;  /* 0x0000001c1438723c */ /* 0x042ff00000001890 */
[C---:B------:R-:W-:Y:S01]  /*11dc0*/  HMMA.16816.F32 R48, R20.reuse, R30, R140 ;  /* 0x0000001e1430723c */ /* 0x040fe2000000188c */
[----:B------:R-:W1:Y:S07]  /*11dd0*/  LDSM.16.MT88.4 R28, [R192+0x2000] ;  /* 0x00200000c01c783b */ /* 0x000e6e0000004200 */
[C---:B--2---:R-:W-:Y:S08]  /*11de0*/  HMMA.16816.F32 R40, R20.reuse, R24, R128 ;  /* 0x000000181428723c */ /* 0x044ff00000001880 */
[----:B------:R-:W-:Y:S01]  /*11df0*/  HMMA.16816.F32 R32, R20, R26, R120 ;  /* 0x0000001a1420723c */ /* 0x000fe20000001878 */
[----:B------:R-:W2:Y:S04]  /*11e00*/  LDSM.16.MT88.4 R20, [R190+0x2000] ;  /* 0x00200000be14783b */ /* 0x000ea80000004200 */
[----:B------:R-:W3:Y:S03]  /*11e10*/  LDSM.16.MT88.4 R24, [R189+0x2000] ;  /* 0x00200000bd18783b */ /* 0x000ee60000004200 */
[C---:B-1----:R-:W-:Y:S01]  /*11e20*/  HMMA.16816.F32 R112, R16.reuse, R28, R96 ;  /* 0x0000001c1070723c */ /* 0x042fe20000001860 */
[----:B------:R-:W-:Y:S07]  /*11e30*/  LDSM.16.MT88.4 R96, [R191+0x2800] ;  /* 0x00280000bf60783b */ /* 0x000fee0000004200 */
[C---:B------:R-:W-:Y:S01]  /*11e40*/  HMMA.16816.F32 R80, R16.reuse, R30, R80 ;  /* 0x0000001e1050723c */ /* 0x040fe20000001850 */
[----:B------:R-:W1:Y:S07]  /*11e50*/  LDSM.16.MT88.4 R28, [R190+0x5000] ;  /* 0x00500000be1c783b */ /* 0x000e6e0000004200 */
[C---:B--2---:R-:W-:Y:S08]  /*11e60*/  HMMA.16816.F32 R104, R16.reuse, R20, R104 ;  /* 0x000000141068723c */ /* 0x044ff00000001868 */
[C---:B------:R-:W-:Y:S01]  /*11e70*/  HMMA.16816.F32 R84, R16.reuse, R22, R84 ;  /* 0x000000161054723c */ /* 0x040fe20000001854 */
[----:B------:R-:W2:Y:S07]  /*11e80*/  LDSM.16.MT88.4 R20, [R189+0x5000] ;  /* 0x00500000bd14783b */ /* 0x000eae0000004200 */
[C---:B---3--:R-:W-:Y:S01]  /*11e90*/  HMMA.16816.F32 R128, R16.reuse, R24, R124 ;  /* 0x000000181080723c */ /* 0x048fe2000000187c */
[----:B------:R-:W-:Y:S07]  /*11ea0*/  LDSM.16.MT88.4 R124, [R189+0x2800] ;  /* 0x00280000bd7c783b */ /* 0x000fee0000004200 */
[----:B------:R-:W-:Y:S01]  /*11eb0*/  HMMA.16816.F32 R88, R16, R26, R116 ;  /* 0x0000001a1058723c */ /* 0x000fe20000001874 */
[----:B------:R-:W3:Y:S04]  /*11ec0*/  LDSM.16.MT88.4 R24, [R191+0x2000] ;  /* 0x00200000bf18783b */ /* 0x000ee80000004200 */
[----:B------:R-:W-:Y:S03]  /*11ed0*/  LDSM.16.MT88.4 R116, [R190+0x2800] ;  /* 0x00280000be74783b */ /* 0x000fe60000004200 */
[C---:B------:R-:W-:Y:S08]  /*11ee0*/  HMMA.16816.F32 R112, R72.reuse, R108, R112 ;  /* 0x0000006c4870723c */ /* 0x040ff00000001870 */
[----:B------:R-:W-:Y:S01]  /*11ef0*/  HMMA.16816.F32 R108, R72, R110, R80 ;  /* 0x0000006e486c723c */ /* 0x000fe20000001850 */
[----:B------:R-:W-:Y:S07]  /*11f00*/  LDSM.16.MT88.4 R80, [R190+0x5800] ;  /* 0x00580000be50783b */ /* 0x000fee0000004200 */
[C---:B-1----:R-:W-:Y:S08]  /*11f10*/  HMMA.16816.F32 R60, R16.reuse, R30, R60 ;  /* 0x0000001e103c723c */ /* 0x042ff0000000183c */
[C---:B--2---:R-:W-:Y:S08]  /*11f20*/  HMMA.16816.F32 R92, R16.reuse, R20, R44 ;  /* 0x00000014105c723c */ /* 0x044ff0000000182c */
[C---:B------:R-:W-:Y:S01]  /*11f30*/  HMMA.16816.F32 R44, R16.reuse, R22, R36 ;  /* 0x00000016102c723c */ /* 0x040fe20000001824 */
[----:B------:R-:W1:Y:S07]  /*11f40*/  LDSM.16.MT88.4 R20, [R191+0x5000] ;  /* 0x00500000bf14783b */ /* 0x000e6e0000004200 */
[C---:B---3--:R-:W-:Y:S08]  /*11f50*/  HMMA.16816.F32 R68, R16.reuse, R24, R68 ;  /* 0x000000181044723c */ /* 0x048ff00000001844 */
[----:B------:R-:W-:Y:S01]  /*11f60*/  HMMA.16816.F32 R52, R16, R26, R52 ;  /* 0x0000001a1034723c */ /* 0x000fe20000001834 */
[----:B------:R-:W2:Y:S07]  /*11f70*/  LDSM.16.MT88.4 R24, [R192+0x5000] ;  /* 0x00500000c018783b */ /* 0x000eae0000004200 */
[----:B------:R-:W-:Y:S08]  /*11f80*/  HMMA.16816.F32 R128, R72, R124, R128 ;  /* 0x0000007c4880723c */ /* 0x000ff00000001880 */
[----:B------:R-:W-:Y:S01]  /*11f90*/  HMMA.16816.F32 R36, R16, R28, R64 ;  /* 0x0000001c1024723c */ /* 0x000fe20000001840 */
[----:B------:R-:W-:Y:S07]  /*11fa0*/  LDSM.16.MT88.4 R64, [R192+0x5800] ;  /* 0x00580000c040783b */ /* 0x000fee0000004200 */
[----:B------:R-:W-:Y:S01]  /*11fb0*/  HMMA.16816.F32 R124, R72, R126, R88 ;  /* 0x0000007e487c723c */ /* 0x000fe20000001858 */
[----:B------:R-:W3:Y:S07]  /*11fc0*/  LDSM.16.MT88.4 R88, [R189+0x5800] ;  /* 0x00580000bd58783b */ /* 0x000eee0000004200 */
        /* <DEDUP_REMOVED lines=29> */
.L_x_1019:
[----:B------:R-:W-:-:S04]  /*121a0*/  MOV R2, 0x1 ;  /* 0x0000000100027802 */ /* 0x000fc80000000f00 */
[----:B------:R-:W-:-:S13]  /*121b0*/  ISETP.NE.AND P0, PT, R2, c[0x0][0x32c], PT ;  /* 0x0000cb0002007a0c */ /* 0x000fda0003f05270 */
[----:B------:R-:W-:-:S05]  /*121c0*/  @P0 IMAD.HI.U32 R2, R3, c[0x0][0x330], RZ ;  /* 0x0000cc0003020a27 */ /* 0x000fca00078e00ff */
[----:B------:R-:W-:Y:S02]  /*121d0*/  @P0 SHF.R.U32.HI R3, RZ, c[0x0][0x334], R2 ;  /* 0x0000cd00ff030a19 */ /* 0x000fe40000011602 */
.L_x_1020:
[----:B------:R-:W-:Y:S05]  /*121e0*/  BSYNC B0 ;  /* 0x0000000000007941 */ /* 0x000fea0003800000 */
.L_x_1018:
[----:B------:R-:W-:-:S05]  /*121f0*/  MOV R2, c[0x0][0x32c] ;  /* 0x0000cb0000027a02 */ /* 0x000fca0000000f00 */
[----:B------:R-:W-:-:S05]  /*12200*/  IMAD R3, R3, R2, c[0x0][0x32c] ;  /* 0x0000cb0003037624 */ /* 0x000fca00078e0202 */
[----:B------:R-:W-:-:S05]  /*12210*/  IMNMX R4, R4, R3, PT ;  /* 0x0000000304047217 */ /* 0x000fca0003800200 */
.L_x_1017:
        /* <DEDUP_REMOVED lines=8> */
.L_x_1042:
        /* <DEDUP_REMOVED lines=18> */
[----:B--23--:R-:W-:Y:S01]  /*123c0*/  IMAD.SHL.U32 R8, R76, 0x2, RZ ;  /* 0x000000024c087824 */ /* 0x00cfe200078e00ff */
[----:B------:R-:W-:Y:S02]  /*123d0*/  SHF.R.S32.HI R2, RZ, 0x1f, R225 ;  /* 0x0000001fff027819 */ /* 0x000fe400000114e1 */
[C---:B------:R-:W-:Y:S02]  /*123e0*/  SHF.L.U64.HI R11, R211.reuse, 0x1, R238 ;  /* 0x00000001d30b7819 */ /* 0x040fe400000102ee */
[----:B------:R-:W-:Y:S01]  /*123f0*/  SHF.L.U32 R10, R211, 0x1, RZ ;  /* 0x00000001d30a7819 */ /* 0x000fe200000006ff */
[----:B------:R-:W-:Y:S01]  /*12400*/  IMAD R4, R2, c[0x0][0x208], RZ ;  /* 0x0000820002047a24 */ /* 0x000fe200078e02ff */
[----:B------:R-:W-:Y:S01]  /*12410*/  SHF.L.U64.HI R9, R76, 0x1, R77 ;  /* 0x000000014c097819 */ /* 0x000fe2000001024d */
[C---:B------:R-:W-:Y:S04]  /*12420*/  IMAD.WIDE.U32 R2, R225.reuse, c[0x0][0x208], RZ ;  /* 0x00008200e1027a25 */ /* 0x040fe800078e00ff */
[----:B------:R-:W-:Y:S04]  /*12430*/  IMAD R4, R225, c[0x0][0x20c], R4 ;  /* 0x00008300e1047a24 */ /* 0x000fe800078e0204 */
[----:B------:R-:W-:Y:S01]  /*12440*/  IMAD.IADD R3, R3, 0x1, R4 ;  /* 0x0000000103037824 */ /* 0x000fe200078e0204 */
[----:B------:R-:W-:Y:S03]  /*12450*/  SHF.R.S32.HI R4, RZ, 0x1f, R222 ;  /* 0x0000001fff047819 */ /* 0x000fe600000114de */
        /* <DEDUP_REMOVED lines=9> */
.L_x_1151:
[----:B------:R-:W-:-:S05]  /*124f0*/  BRA.DIV ~URZ, `(.L_x_1025) ;  /* 0x000113127f007947 */ /* 0x000fca000b800000 */
[----:B------:R-:W5:Y:S01]  /*12500*/  SHFL.IDX PT, R2, R5, RZ, 0x181f ;  /* 0x00181fff05027589 */ /* 0x000f6200000e0000 */
[----:B------:R-:W-:Y:S02]  /*12510*/  ISETP.GE.AND P2, PT, R76, c[0x0][0x1d4], PT ;  /* 0x000075004c007a0c */ /* 0x000fe40003f46270 */
[----:B------:R-:W-:Y:S02]  /*12520*/  ISETP.GE.AND P1, PT, R211, c[0x0][0x1d4], PT ;  /* 0x00007500d3007a0c */ /* 0x000fe40003f26270 */
[----:B-----5:R-:W-:Y:S05]  /*12530*/  IADD3 R20, P0, R2, R8, RZ ;  /* 0x0000000802147210 */ /* 0x020fea0007f1e0ff */
[----:B---3--:R-:W-:Y:S01]  /*12540*/  IMAD.X R21, R22, 0x1, R9, P0 ;  /* 0x0000000116157824 */ /* 0x008fe200000e0609 */
[----:B------:R-:W-:Y:S04]  /*12550*/  IADD3 R2, P0, R2, R10, RZ ;  /* 0x0000000a02027210 */ /* 0x000fe80007f1e0ff */
[----:B------:R-:W-:Y:S01]  /*12560*/  @!PT LDS RZ, [RZ] ;  /* 0x00000000fffff984 */ /* 0x000fe20000000800 */
[----:B------:R-:W-:Y:S01]  /*12570*/  @!PT LDS RZ, [RZ] ;  /* 0x00000000fffff984 */ /* 0x000fe20000000800 */
[----:B------:R3:W-:Y:S01]  /*12580*/  LDGSTS.E.BYPASS.LTC128B.128 [R210+0x100], [R20.64], !P2 ;  /* 0x0010000014d27fae */ /* 0x0007e2000d101d48 */
[----:B------:R-:W-:Y:S05]  /*12590*/  IMAD.X R3, R22, 0x1, R11, P0 ;  /* 0x0000000116037824 */ /* 0x000fea00000e060b */
[----:B------:R5:W-:Y:S04]  /*125a0*/  LDGSTS.E.BYPASS.LTC128B.128 [R210+0x3100], [R2.64], !P1 ;  /* 0x0310000002d27fae */ /* 0x000be8000c901d48 */
[----:B-----5:R-:W3:Y:S04]  /*125b0*/  SHFL.IDX PT, R2, R5, 0x1, 0x181f ;  /* 0x00381f0005027f89 */ /* 0x020ee800000e0000 */
[----:B------:R-:W5:Y:S04]  /*125c0*/  SHFL.IDX PT, R3, R4, 0x1, 0x181f ;  /* 0x00381f0004037f89 */ /* 0x000f6800000e0000 */
[----:B--2---:R-:W2:Y:S04]  /*125d0*/  SHFL.IDX PT, R4, R4, 0x2, 0x181f ;  /* 0x00581f0004047f89 */ /* 0x004ea800000e0000 */
[----:B------:R-:W4:Y:S01]  /*125e0*/  SHFL.IDX PT, R5, R5, 0x2, 0x181f ;  /* 0x00581f0005057f89 */ /* 0x000f2200000e0000 */
[C---:B---3--:R-:W-:Y:S05]  /*125f0*/  IADD3 R20, P0, R2.reuse, R8, RZ ;  /* 0x0000000802147210 */ /* 0x048fea0007f1e0ff */
[C---:B-----5:R-:W-:Y:S01]  /*12600*/  IMAD.X R21, R3.reuse, 0x1, R9, P0 ;  /* 0x0000000103157824 */ /* 0x060fe200000e0609 */
[----:B------:R-:W-:Y:S04]  /*12610*/  IADD3 R2, P0, R2, R10, RZ ;  /* 0x0000000a02027210 */ /* 0x000fe80007f1e0ff */
[----:B------:R3:W-:Y:S01]  /*12620*/  LDGSTS.E.BYPASS.LTC128B.128 [R210+0x1100], [R20.64], !P2 ;  /* 0x0110000014d27fae */ /* 0x0007e2000d101d48 */
[----:B------:R-:W-:Y:S05]  /*12630*/  IMAD.X R3, R3, 0x1, R11, P0 ;  /* 0x0000000103037824 */ /* 0x000fea00000e060b */
[----:B------:R1:W-:Y:S01]  /*12640*/  LDGSTS.E.BYPASS.LTC128B.128 [R210+0x4100], [R2.64], !P1 ;  /* 0x0410000002d27fae */ /* 0x0003e2000c901d48 */
[----:B---3--:R-:W-:Y:S02]  /*12650*/  SEL R20, RZ, 0x10, P2 ;  /* 0x00000010ff147807 */ /* 0x008fe40001000000 */
[----:B------:R-:W-:Y:S02]  /*12660*/  SEL R21, RZ, 0x10, P1 ;  /* 0x00000010ff157807 */ /* 0x000fe40000800000 */
.L_x_1152:
[C---:B-12-4-:R-:W-:Y:S02]  /*12670*/  IADD3 R2, -R20.reuse, 0x10, RZ ;  /* 0x0000001014027810 */ /* 0x056fe40007ffe1ff */
        /* <DEDUP_REMOVED lines=14> */
.L_x_1023:
[----:B--23--:R-:W-:Y:S05]  /*12760*/  BSYNC B0 ;  /* 0x0000000000007941 */ /* 0x00cfea0003800000 */
.L_x_1022:
        /* <DEDUP_REMOVED lines=74> */
[----:B------:R-:W4:Y:S07]  /*12c10*/  LDSM.16.M88.4 R152, [R194] ;  /* 0x00000000c298783b */ /* 0x000f2e0000000200 */
[C---:B-----5:R-:W-:Y:S08]  /*12c20*/  HMMA.16816.F32 R28, R172.reuse, R156, R28 ;  /* 0x0000009cac1c723c */ /* 0x060ff0000000181c */
[C---:B------:R-:W-:Y:S01]  /*12c30*/  HMMA.16816.F32 R32, R172.reuse, R158, R32 ;  /* 0x0000009eac20723c */ /* 0x040fe20000001820 */
[----:B------:R-:W5:Y:S07]  /*12c40*/  LDSM.16.M88.4 R156, [R195] ;  /* 0x00000000c39c783b */ /* 0x000f6e0000000200 */
[C---:B-1----:R-:W-:Y:S08]  /*12c50*/  HMMA.16816.F32 R36, R172.reuse, R140, R36 ;  /* 0x0000008cac24723c */ /* 0x042ff00000001824 */
[C---:B------:R-:W-:Y:S01]  /*12c60*/  HMMA.16816.F32 R40, R172.reuse, R142, R40 ;  /* 0x0000008eac28723c */ /* 0x040fe20000001828 */
[----:B------:R-:W1:Y:S07]  /*12c70*/  LDSM.16.M88.4 R140, [R196] ;  /* 0x00000000c48c783b */ /* 0x000e6e0000000200 */
[C---:B--2---:R-:W-:Y:S08]  /*12c80*/  HMMA.16816.F32 R44, R172.reuse, R144, R44 ;  /* 0x00000090ac2c723c */ /* 0x044ff0000000182c */
[C---:B------:R-:W-:Y:S01]  /*12c90*/  HMMA.16816.F32 R48, R172.reuse, R146, R48 ;  /* 0x00000092ac30723c */ /* 0x040fe20000001830 */
[----:B------:R-:W2:Y:S07]  /*12ca0*/  LDSM.16.M88.4 R144, [R197] ;  /* 0x00000000c590783b */ /* 0x000eae0000000200 */
[C---:B---3--:R-:W-:Y:S08]  /*12cb0*/  HMMA.16816.F32 R52, R172.reuse, R148, R52 ;  /* 0x00000094ac34723c */ /* 0x048ff00000001834 */
[----:B------:R-:W-:Y:S01]  /*12cc0*/  HMMA.16816.F32 R56, R172, R150, R56 ;  /* 0x00000096ac38723c */ /* 0x000fe20000001838 */
[----:B------:R-:W3:Y:S07]  /*12cd0*/  LDSM.16.M88.4 R148, [R198] ;  /* 0x00000000c694783b */ /* 0x000eee0000000200 */
[C---:B----4-:R-:W-:Y:S08]  /*12ce0*/  HMMA.16816.F32 R8, R176.reuse, R152, R8 ;  /* 0x00000098b008723c */ /* 0x050ff00000001808 */
[C---:B------:R-:W-:Y:S01]  /*12cf0*/  HMMA.16816.F32 R16, R176.reuse, R154, R16 ;  /* 0x0000009ab010723c */ /* 0x040fe20000001810 */
[----:B------:R-:W4:Y:S07]  /*12d00*/  LDSM.16.M88.4 R152, [R199] ;  /* 0x00000000c798783b */ /* 0x000f2e0000000200 */
        /* <DEDUP_REMOVED lines=147> */
[----:B------:R-:W2:Y:S01]  /*13640*/  LDL R4, [R1+0x10] ;  /* 0x0000100001047983 */ /* 0x000ea20000100800 */
[----:B------:R-:W-:Y:S01]  /*13650*/  IMAD.MOV.U32 R222, RZ, RZ, RZ ;  /* 0x000000ffffde7224 */ /* 0x000fe200078e00ff */
[----:B------:R-:W-:Y:S01]  /*13660*/  ISETP.GT.AND P1, PT, R0, 0x5f, PT ;  /* 0x0000005f0000780c */ /* 0x000fe20003f24270 */
[----:B------:R-:W-:Y:S01]  /*13670*/  IMAD.SHL.U32 R10, R211, 0x2, RZ ;  /* 0x00000002d30a7824 */ /* 0x000fe200078e00ff */
[----:B------:R-:W3:Y:S01]  /*13680*/  LDL.64 R230, [R1] ;  /* 0x0000000001e67983 */ /* 0x000ee20000100a00 */
[----:B------:R-:W-:Y:S02]  /*13690*/  ISETP.NE.AND P2, PT, R5, 0x1, PT ;  /* 0x000000010500780c */ /* 0x000fe40003f45270 */
[----:B------:R-:W-:Y:S02]  /*136a0*/  SHF.L.U64.HI R11, R211, 0x1, R238 ;  /* 0x00000001d30b7819 */ /* 0x000fe400000102ee */
[----:B------:R-:W-:Y:S01]  /*136b0*/  SHF.L.U64.HI R9, R76, 0x1, R77 ;  /* 0x000000014c097819 */ /* 0x000fe2000001024d */
[----:B------:R-:W4:Y:S01]  /*136c0*/  LDL R226, [R1+0x8] ;  /* 0x0000080001e27983 */ /* 0x000f220000100800 */
[----:B--2---:R-:W-:Y:S05]  /*136d0*/  IMAD R3, R212, 0x60, R4 ;  /* 0x00000060d4037824 */ /* 0x004fea00078e0204 */
[----:B------:R-:W-:Y:S05]  /*136e0*/  IADD3 R3, R3, -0x60, R0 ;  /* 0xffffffa003037810 */ /* 0x000fea0007ffe000 */
[----:B------:R-:W-:Y:S04]  /*136f0*/  @P2 IMAD.HI.U32 R4, R3, c[0x0][0x2bc], RZ ;  /* 0x0000af0003042a27 */ /* 0x000fe800078e00ff */
[--C-:B-1----:R-:W-:Y:S01]  /*13700*/  IMAD.MOV.U32 R2, RZ, RZ, R3.reuse ;  /* 0x000000ffff027224 */ /* 0x102fe200078e0003 */
[----:B------:R-:W-:Y:S04]  /*13710*/  @P2 SHF.R.U32.HI R2, RZ, c[0x0][0x2c0], R4 ;  /* 0x0000b000ff022a19 */ /* 0x000fe80000011604 */
[C---:B---3--:R-:W-:Y:S04]  /*13720*/  @!P1 IADD3 R5, P0, R2.reuse, R230, RZ ;  /* 0x000000e602059210 */ /* 0x048fe80007f1e0ff */
[----:B----4-:R-:W-:Y:S01]  /*13730*/  @!P1 LEA.HI.X.SX32 R8, R2, R226, 0x1, P0 ;  /* 0x000000e202089211 */ /* 0x010fe200000f0eff */
[----:B------:R-:W-:Y:S01]  /*13740*/  IMAD.MOV R2, RZ, RZ, -R2 ;  /* 0x000000ffff027224 */ /* 0x000fe200078e0a02 */
[C---:B------:R-:W-:Y:S03]  /*13750*/  @!P1 LEA R4, P0, R5.reuse, c[0x0][0x2a0], 0x2 ;  /* 0x0000a80005049a11 */ /* 0x040fe600078010ff */
[----:B------:R-:W-:Y:S01]  /*13760*/  IMAD R225, R2, c[0x0][0x2b8], R3 ;  /* 0x0000ae0002e17a24 */ /* 0x000fe200078e0203 */
[----:B------:R-:W-:Y:S01]  /*13770*/  @!P1 LEA.HI.X R5, R5, c[0x0][0x2a4], R8, 0x2, P0 ;  /* 0x0000a90005059a11 */ /* 0x000fe200000f1408 */
[----:B------:R-:W-:Y:S03]  /*13780*/  IMAD.SHL.U32 R8, R76, 0x2, RZ ;  /* 0x000000024c087824 */ /* 0x000fe600078e00ff */
[----:B------:R-:W-:Y:S01]  /*13790*/  SHF.R.S32.HI R2, RZ, 0x1f, R225 ;  /* 0x0000001fff027819 */ /* 0x000fe200000114e1 */
[----:B------:R1:W2:Y:S04]  /*137a0*/  @!P1 LDG.E R222, [R4.64] ;  /* 0x0000000804de9981 */ /* 0x0002a8000c1e1900 */
[----:B-1----:R-:W-:Y:S02]  /*137b0*/  IMAD R4, R2, c[0x0][0x1e0], RZ ;  /* 0x0000780002047a24 */ /* 0x002fe400078e02ff */
[C---:B------:R-:W-:Y:S04]  /*137c0*/  IMAD.WIDE.U32 R2, R225.reuse, c[0x0][0x1e0], RZ ;  /* 0x00007800e1027a25 */ /* 0x040fe800078e00ff */
        /* <DEDUP_REMOVED lines=12> */
.L_x_1153:
[----:B------:R-:W-:-:S05]  /*13890*/  BRA.DIV ~URZ, `(.L_x_1029) ;  /* 0x000103727f007947 */ /* 0x000fca000b800000 */
[----:B------:R-:W3:Y:S01]  /*138a0*/  SHFL.IDX PT, R2, R5, RZ, 0x181f ;  /* 0x00181fff05027589 */ /* 0x000ee200000e0000 */
[----:B------:R-:W-:Y:S02]  /*138b0*/  ISETP.GE.AND P2, PT, R76, c[0x0][0x1d4], PT ;  /* 0x000075004c007a0c */ /* 0x000fe40003f46270 */
[----:B------:R-:W-:Y:S02]  /*138c0*/  ISETP.GE.AND P1, PT, R211, c[0x0][0x1d4], PT ;  /* 0x00007500d3007a0c */ /* 0x000fe40003f26270 */
[----:B---3--:R-:W-:Y:S05]  /*138d0*/  IADD3 R16, P0, R2, R8, RZ ;  /* 0x0000000802107210 */ /* 0x008fea0007f1e0ff */
[----:B--2---:R-:W-:Y:S01]  /*138e0*/  IMAD.X R17, R18, 0x1, R9, P0 ;  /* 0x0000000112117824 */ /* 0x004fe200000e0609 */
[----:B------:R-:W-:Y:S04]  /*138f0*/  IADD3 R2, P0, R2, R10, RZ ;  /* 0x0000000a02027210 */ /* 0x000fe80007f1e0ff */
[----:B------:R-:W-:Y:S01]  /*13900*/  @!PT LDS RZ, [RZ] ;  /* 0x00000000fffff984 */ /* 0x000fe20000000800 */
[----:B------:R-:W-:Y:S01]  /*13910*/  @!PT LDS RZ, [RZ] ;  /* 0x00000000fffff984 */ /* 0x000fe20000000800 */
[----:B------:R2:W-:Y:S01]  /*13920*/  LDGSTS.E.BYPASS.LTC128B.128 [R210+0x8100], [R16.64], !P2 ;  /* 0x0810000010d27fae */ /* 0x0005e2000d101d48 */
[----:B------:R-:W-:Y:S05]  /*13930*/  IMAD.X R3, R18, 0x1, R11, P0 ;  /* 0x0000000112037824 */ /* 0x000fea00000e060b */
[----:B------:R3:W-:Y:S04]  /*13940*/  LDGSTS.E.BYPASS.LTC128B.128 [R210+0xb100], [R2.64], !P1 ;  /* 0x0b10000002d27fae */ /* 0x0007e8000c901d48 */
[----:B---3--:R-:W2:Y:S04]  /*13950*/  SHFL.IDX PT, R2, R5, 0x1, 0x181f ;  /* 0x00381f0005027f89 */ /* 0x008ea800000e0000 */
[----:B------:R-:W3:Y:S04]  /*13960*/  SHFL.IDX PT, R3, R4, 0x1, 0x181f ;  /* 0x00381f0004037f89 */ /* 0x000ee800000e0000 */
[----:B-1----:R-:W1:Y:S04]  /*13970*/  SHFL.IDX PT, R4, R4, 0x2, 0x181f ;  /* 0x00581f0004047f89 */ /* 0x002e6800000e0000 */
[----:B------:R-:W4:Y:S01]  /*13980*/  SHFL.IDX PT, R5, R5, 0x2, 0x181f ;  /* 0x00581f0005057f89 */ /* 0x000f2200000e0000 */
[C---:B--2---:R-:W-:Y:S05]  /*13990*/  IADD3 R16, P0, R2.reuse, R8, RZ ;  /* 0x0000000802107210 */ /* 0x044fea0007f1e0ff */
[C---:B---3--:R-:W-:Y:S01]  /*139a0*/  IMAD.X R17, R3.reuse, 0x1, R9, P0 ;  /* 0x0000000103117824 */ /* 0x048fe200000e0609 */
[----:B------:R-:W-:Y:S04]  /*139b0*/  IADD3 R2, P0, R2, R10, RZ ;  /* 0x0000000a02027210 */ /* 0x000fe80007f1e0ff */
[----:B------:R2:W-:Y:S01]  /*139c0*/  LDGSTS.E.BYPASS.LTC128B.128 [R210+0x9100], [R16.64], !P2 ;  /* 0x0910000010d27fae */ /* 0x0005e2000d101d48 */
[----:B------:R-:W-:Y:S05]  /*139d0*/  IMAD.X R3, R3, 0x1, R11, P0 ;  /* 0x0000000103037824 */ /* 0x000fea00000e060b */
[----:B------:R3:W-:Y:S01]  /*139e0*/  LDGSTS.E.BYPASS.LTC128B.128 [R210+0xc100], [R2.64], !P1 ;  /* 0x0c10000002d27fae */ /* 0x0007e2000c901d48 */
[----:B--2---:R-:W-:Y:S02]  /*139f0*/  SEL R16, RZ, 0x10, P2 ;  /* 0x00000010ff107807 */ /* 0x004fe40001000000 */
[----:B------:R-:W-:Y:S02]  /*13a00*/  SEL R17, RZ, 0x10, P1 ;  /* 0x00000010ff117807 */ /* 0x000fe40000800000 */
.L_x_1154:
        /* <DEDUP_REMOVED lines=15> */
.L_x_1027:
[----:B--234-:R-:W-:Y:S05]  /*13b00*/  BSYNC B0 ;  /* 0x0000000000007941 */ /* 0x01cfea0003800000 */
.L_x_1026:
[----:B------:R-:W-:Y:S01]  /*13b10*/  LOP3.LUT R11, RZ, c[0x0][0x324], RZ, 0x33, !PT ;  /* 0x0000c900ff0b7a12 */ /* 0x000fe200078e33ff */
[----:B-1----:R-:W2:Y:S01]  /*13b20*/  LDL R3, [R1+0xc] ;  /* 0x00000c0001037983 */ /* 0x002ea20000100800 */
[----:B------:R-:W-:Y:S03]  /*13b30*/  IMAD.MOV.U32 R4, RZ, RZ, c[0x0][0x2c4] ;  /* 0x0000b100ff047624 */ /* 0x000fe600078e00ff */
[----:B------:R-:W2:Y:S02]  /*13b40*/  LDL R2, [R1+0x14] ;  /* 0x0000140001027983 */ /* 0x000ea40000100800 */
[----:B------:R-:W-:Y:S01]  /*13b50*/  ISETP.NE.AND P0, PT, R4, 0x1, PT ;  /* 0x000000010400780c */ /* 0x000fe20003f05270 */
[----:B------:R-:W-:Y:S01]  /*13b60*/  IMAD R4, R212, -0x60, RZ ;  /* 0xffffffa0d4047824 */ /* 0x000fe200078e02ff */
[----:B------:R-:W0:Y:S01]  /*13b70*/  LDGDEPBAR ;  /* 0x00000000000079af */ /* 0x000e220000000000 */
[----:B--2---:R-:W-:Y:S10]  /*13b80*/  IMAD.IADD R8, R2, 0x1, R3 ;  /* 0x0000000102087824 */ /* 0x004ff400078e0203 */
[----:B------:R-:W-:Y:S05]  /*13b90*/  @P0 IMAD.HI.U32 R2, R8, c[0x0][0x2c8], RZ ;  /* 0x0000b20008020a27 */ /* 0x000fea00078e00ff */
[----:B------:R-:W-:Y:S02]  /*13ba0*/  @P0 SHF.R.U32.HI R8, RZ, c[0x0][0x2cc], R2 ;  /* 0x0000b300ff080a19 */ /* 0x000fe40000011602 */
[----:B------:R-:W-:Y:S04]  /*13bb0*/  IADD3 R2, -R245, 0x1, R4 ;  /* 0x00000001f5027810 */ /* 0x000fe80007ffe104 */
[----:B------:R-:W-:Y:S04]  /*13bc0*/  IADD3 R9, -R243, R2, R244 ;  /* 0x00000002f3097210 */ /* 0x000fe80007ffe1f4 */
[----:B------:R-:W-:Y:S01]  /*13bd0*/  IADD3 R10, R9, c[0x0][0x328], RZ ;  /* 0x0000ca00090a7a10 */ /* 0x000fe20007ffe0ff */
[----:B------:R-:W-:-:S05]  /*13be0*/  BRA.DIV ~URZ, `(.L_x_1030) ;  /* 0x000103b27f007947 */ /* 0x000fca000b800000 */
[----:B------:R1:W2:Y:S02]  /*13bf0*/  SHFL.IDX PT, R5, R8, RZ, 0x1c1f ;  /* 0x001c1fff08057589 */ /* 0x0002a400000e0000 */
.L_x_1155:
        /* <DEDUP_REMOVED lines=19> */
.L_x_1033:
[----:B------:R-:W-:Y:S04]  /*13d30*/  MOV R11, c[0x0][0x32c] ;  /* 0x0000cb00000b7a02 */ /* 0x000fe80000000f00 */
[----:B------:R-:W-:Y:S11]  /*13d40*/  ISETP.NE.AND P0, PT, R11, 0x1, PT ;  /* 0x000000010b00780c */ /* 0x000ff60003f05270 */
[----:B------:R-:W-:Y:S02]  /*13d50*/  @!UPT UIADD3 URZ, URZ, URZ, URZ ;  /* 0x0000003f3f3ff290 */ /* 0x000fe4000fffe03f */
[----:B------:R-:W-:Y:S05]  /*13d60*/  @P0 IMAD.HI.U32 R11, R5, c[0x0][0x330], RZ ;  /* 0x0000cc00050b0a27 */ /* 0x000fea00078e00ff */
[----:B------:R-:W-:Y:S02]  /*13d70*/  @P0 SHF.R.U32.HI R5, RZ, c[0x0][0x334], R11 ;  /* 0x0000cd00ff050a19 */ /* 0x000fe4000001160b */
.L_x_1034:
[----:B------:R-:W-:Y:S05]  /*13d80*/  BSYNC B0 ;  /* 0x0000000000007941 */ /* 0x000fea0003800000 */
.L_x_1032:
[----:B------:R-:W-:Y:S04]  /*13d90*/  IMAD.IADD R11, R4, 0x1, -R245 ;  /* 0x00000001040b7824 */ /* 0x000fe800078e0af5 */
[----:B------:R-:W-:Y:S05]  /*13da0*/  IMAD R5, R5, c[0x0][0x32c], R11 ;  /* 0x0000cb0005057a24 */ /* 0x000fea00078e020b */
[----:B------:R-:W-:Y:S02]  /*13db0*/  IMNMX R2, R2, R5, !PT ;  /* 0x0000000502027217 */ /* 0x000fe40007800200 */
[----:B------:R-:W-:Y:S04]  /*13dc0*/  IADD3 R5, R5, c[0x0][0x32c], RZ ;  /* 0x0000cb0005057a10 */ /* 0x000fe80007ffe0ff */
[----:B------:R-:W-:Y:S02]  /*13dd0*/  IMNMX R3, R3, R5, PT ;  /* 0x0000000503037217 */ /* 0x000fe40003800200 */
.L_x_1031:
[C---:B------:R-:W-:Y:S02]  /*13de0*/  ISETP.GE.AND P0, PT, R4.reuse, 0x1, PT ;  /* 0x000000010400780c */ /* 0x040fe40003f06270 */
[C---:B------:R-:W-:Y:S02]  /*13df0*/  ISETP.GE.AND P1, PT, R4.reuse, 0x2, PT ;  /* 0x000000020400780c */ /* 0x040fe40003f26270 */
[----:B------:R-:W-:Y:S02]  /*13e00*/  LOP3.LUT R209, R209, 0xffff7fff, RZ, 0xc0, !PT ;  /* 0xffff7fffd1d17812 */ /* 0x000fe400078ec0ff */
[C---:B------:R-:W-:Y:S02]  /*13e10*/  ISETP.GE.AND P6, PT, R4.reuse, 0x42, PT ;  /* 0x000000420400780c */ /* 0x040fe40003fc6270 */
[C---:B------:R-:W-:Y:S02]  /*13e20*/  ISETP.GE.AND P5, PT, R4.reuse, 0x49, PT ;  /* 0x000000490400780c */ /* 0x040fe40003fa6270 */
[C---:B------:R-:W-:Y:S02]  /*13e30*/  ISETP.GE.AND P4, PT, R4.reuse, 0x4a, PT ;  /* 0x0000004a0400780c */ /* 0x040fe40003f86270 */
[----:B------:R-:W-:Y:S02]  /*13e40*/  ISETP.GE.AND P3, PT, R4, 0x51, PT ;  /* 0x000000510400780c */ /* 0x000fe40003f66270 */
[----:B------:R-:W-:Y:S02]  /*13e50*/  @P0 LOP3.LUT R209, R209, 0x8000, RZ, 0xfc, !PT ;  /* 0x00008000d1d10812 */ /* 0x000fe400078efcff */
[C---:B------:R-:W-:Y:S02]  /*13e60*/  ISETP.GT.AND P0, PT, R2.reuse, RZ, !P0 ;  /* 0x000000ff0200720c */ /* 0x040fe40004704270 */
        /* <DEDUP_REMOVED lines=10> */
[C---:B------:R-:W-:Y:S02]  /*13f10*/  ISETP.GE.AND P2, PT, R4.reuse, 0x59, PT ;  /* 0x000000590400780c */ /* 0x040fe40003f46270 */
[----:B------:R-:W-:Y:S02]  /*13f20*/  ISETP.LT.OR P0, PT, R3, 0x9, P0 ;  /* 0x000000090300780c */ /* 0x000fe40000701670 */
        /* <DEDUP_REMOVED lines=114> */
.L_x_1156:
        /* <DEDUP_REMOVED lines=19> */
.L_x_1038:
[----:B-12---:R-:W-:Y:S04]  /*14780*/  MOV R8, c[0x0][0x32c] ;  /* 0x0000cb0000087a02 */ /* 0x006fe80000000f00 */
[----:B------:R-:W-:Y:S11]  /*14790*/  ISETP.NE.AND P0, PT, R8, 0x1, PT ;  /* 0x000000010800780c */ /* 0x000ff60003f05270 */
[----:B------:R-:W-:Y:S02]  /*147a0*/  @!UPT UIADD3 URZ, URZ, URZ, URZ ;  /* 0x0000003f3f3ff290 */ /* 0x000fe4000fffe03f */
[----:B------:R-:W-:Y:S05]  /*147b0*/  @P0 IMAD.HI.U32 R8, R5, c[0x0][0x330], RZ ;  /* 0x0000cc0005080a27 */ /* 0x000fea00078e00ff */
[----:B------:R-:W-:Y:S02]  /*147c0*/  @P0 SHF.R.U32.HI R5, RZ, c[0x0][0x334], R8 ;  /* 0x0000cd00ff050a19 */ /* 0x000fe40000011608 */
.L_x_1039:
[----:B------:R-:W-:Y:S05]  /*147d0*/  BSYNC B0 ;  /* 0x0000000000007941 */ /* 0x000fea0003800000 */
.L_x_1037:
[----:B------:R-:W-:Y:S04]  /*147e0*/  IMAD.IADD R4, R4, 0x1, -R245 ;  /* 0x0000000104047824 */ /* 0x000fe800078e0af5 */
[----:B------:R-:W-:Y:S05]  /*147f0*/  IMAD R5, R5, c[0x0][0x32c], R4 ;  /* 0x0000cb0005057a24 */ /* 0x000fea00078e0204 */
[----:B------:R-:W-:Y:S02]  /*14800*/  IMNMX R2, R2, R5, !PT ;  /* 0x0000000502027217 */ /* 0x000fe40007800200 */
[----:B------:R-:W-:Y:S04]  /*14810*/  IADD3 R5, R5, c[0x0][0x32c], RZ ;  /* 0x0000cb0005057a10 */ /* 0x000fe80007ffe0ff */
[----:B------:R-:W-:Y:S02]  /*14820*/  IMNMX R3, R3, R5, PT ;  /* 0x0000000503037217 */ /* 0x000fe40003800200 */
.L_x_1036:
[----:B------:R-:W-:Y:S02]  /*14830*/  LOP3.LUT P0, RZ, R209, 0x8000, RZ, 0xc0, !PT ;  /* 0x00008000d1ff7812 */ /* 0x000fe4000780c0ff */
[C---:B------:R-:W-:Y:S02]  /*14840*/  ISETP.GT.AND P1, PT, R2.reuse, 0x51, !P1 ;  /* 0x000000510200780c */ /* 0x040fe40004f24270 */
[----:B------:R-:W-:Y:S04]  /*14850*/  ISETP.GT.AND P0, PT, R2, RZ, !P0 ;  /* 0x000000ff0200720c */ /* 0x000fe80004704270 */
[----:B------:R-:W-:Y:S04]  /*14860*/  ISETP.LT.OR P0, PT, R3, 0x1, P0 ;  /* 0x000000010300780c */ /* 0x000fe80000701670 */
[----:B------:R-:W-:Y:S02]  /*14870*/  FSEL R9, R224, -INF , !P0 ;  /* 0xff800000e0097808 */ /* 0x000fe40004000000 */
[----:B------:R-:W-:Y:S04]  /*14880*/  LOP3.LUT P0, RZ, R209, 0x10000, RZ, 0xc0, !PT ;  /* 0x00010000d1ff7812 */ /* 0x000fe8000780c0ff */
[C---:B------:R-:W-:Y:S04]  /*14890*/  ISETP.GT.AND P0, PT, R2.reuse, 0x1, !P0 ;  /* 0x000000010200780c */ /* 0x040fe80004704270 */
[----:B------:R-:W-:Y:S04]  /*148a0*/  ISETP.LT.OR P0, PT, R3, 0x2, P0 ;  /* 0x000000020300780c */ /* 0x000fe80000701670 */
[----:B------:R-:W-:Y:S02]  /*148b0*/  FSEL R36, R223, -INF , !P0 ;  /* 0xff800000df247808 */ /* 0x000fe40004000000 */
[----:B------:R-:W-:Y:S04]  /*148c0*/  LOP3.LUT P0, RZ, R209, 0x4000, RZ, 0xc0, !PT ;  /* 0x00004000d1ff7812 */ /* 0x000fe8000780c0ff */
[C---:B------:R-:W-:Y:S04]  /*148d0*/  ISETP.GT.AND P0, PT, R2.reuse, 0x8, !P0 ;  /* 0x000000080200780c */ /* 0x040fe80004704270 */
[----:B------:R-:W-:Y:S04]  /*148e0*/  ISETP.LT.OR P0, PT, R3, 0x9, P0 ;  /* 0x000000090300780c */ /* 0x000fe80000701670 */
[----:B------:R-:W-:Y:S02]  /*148f0*/  FSEL R35, R221, -INF , !P0 ;  /* 0xff800000dd237808 */ /* 0x000fe40004000000 */
[----:B------:R-:W-:Y:S04]  /*14900*/  LOP3.LUT P0, RZ, R209, 0x2000, RZ, 0xc0, !PT ;  /* 0x00002000d1ff7812 */ /* 0x000fe8000780c0ff */
[----:B------:R-:W-:Y:S04]  /*14910*/  ISETP.GT.AND P0, PT, R2, 0x9, !P0 ;  /* 0x000000090200780c */ /* 0x000fe80004704270 */
        /* <DEDUP_REMOVED lines=54> */
[----:B------:R-:W-:Y:S02]  /*14c80*/  ISETP.GT.AND P0, PT, R2, 0x41, !P6 ;  /* 0x000000410200780c */ /* 0x000fe40007704270 */
[----:B------:R-:W-:Y:S02]  /*14c90*/  LOP3.LUT P6, RZ, R209, 0x20000, RZ, 0xc0, !PT ;  /* 0x00020000d1ff7812 */ /* 0x000fe400078cc0ff */
        /* <DEDUP_REMOVED lines=8> */
[C---:B------:R-:W-:Y:S02]  /*14d20*/  ISETP.GT.AND P0, PT, R2.reuse, 0x50, !P3 ;  /* 0x000000500200780c */ /* 0x040fe40005f04270 */
[C---:B------:R-:W-:Y:S02]  /*14d30*/  ISETP.LT.OR P3, PT, R3.reuse, 0x52, P1 ;  /* 0x000000520300780c */ /* 0x040fe40000f61670 */
[----:B------:R-:W-:Y:S02]  /*14d40*/  ISETP.LT.OR P0, PT, R3, 0x51, P0 ;  /* 0x000000510300780c */ /* 0x000fe40000701670 */
[----:B------:R-:W-:Y:S02]  /*14d50*/  FSEL R16, R151, -INF , !P3 ;  /* 0xff80000097107808 */ /* 0x000fe40005800000 */
[----:B------:R-:W-:Y:S02]  /*14d60*/  FSEL R17, R141, -INF , !P0 ;  /* 0xff8000008d117808 */ /* 0x000fe40004000000 */
[C---:B------:R-:W-:Y:S02]  /*14d70*/  ISETP.GT.AND P0, PT, R2.reuse, 0x58, !P2 ;  /* 0x000000580200780c */ /* 0x040fe40005704270 */
[----:B------:R-:W-:Y:S02]  /*14d80*/  ISETP.GT.AND P2, PT, R2, 0x59, !P6 ;  /* 0x000000590200780c */ /* 0x000fe40007744270 */
[C---:B------:R-:W-:Y:S02]  /*14d90*/  ISETP.LT.OR P1, PT, R3.reuse, 0x59, P0 ;  /* 0x000000590300780c */ /* 0x040fe40000721670 */
[----:B------:R-:W-:Y:S02]  /*14da0*/  ISETP.LT.OR P0, PT, R3, 0x5a, P2 ;  /* 0x0000005a0300780c */ /* 0x000fe40001701670 */
        /* <DEDUP_REMOVED lines=42> */
[----:B------:R-:W-:Y:S02]  /*15050*/  FSEL R11, R147, -INF , !P1 ;  /* 0xff800000930b7808 */ /* 0x000fe40004800000 */
[----:B------:R-:W-:Y:S02]  /*15060*/  FMNMX.FTZ R3, R40, R3, !PT ;  /* 0x0000000328037209 */ /* 0x000fe40007810000 */
[----:B------:R-:W-:Y:S02]  /*15070*/  FMNMX.FTZ R2, R16, R2, !PT ;  /* 0x0000000210027209 */ /* 0x000fe40007810000 */
[----:B------:R-:W-:Y:S02]  /*15080*/  FSEL R10, R150, -INF , !P0 ;  /* 0xff800000960a7808 */ /* 0x000fe40004000000 */
[----:B------:R-:W-:Y:S02]  /*15090*/  FMNMX.FTZ R3, R39, R3, !PT ;  /* 0x0000000327037209 */ /* 0x000fe40007810000 */
[----:B------:R-:W-:Y:S02]  /*150a0*/  FMNMX.FTZ R2, R11, R2, !PT ;  /* 0x000000020b027209 */ /* 0x000fe40007810000 */
[----:B------:R-:W-:Y:S02]  /*150b0*/  FMNMX.FTZ R4, R38, R3, !PT ;  /* 0x0000000326047209 */ /* 0x000fe40007810000 */
[----:B-12---:R-:W-:Y:S01]  /*150c0*/  FMNMX.FTZ R8, R10, R2, !PT ;  /* 0x000000020a087209 */ /* 0x006fe20007810000 */
[----:B------:R-:W-:-:S05]  /*150d0*/  BRA.DIV ~URZ, `(.L_x_1040) ;  /* 0x0000efa27f007947 */ /* 0x000fca000b800000 */
[----:B------:R1:W2:Y:S02]  /*150e0*/  SHFL.BFLY PT, R2, R4, 0x2, 0x1f ;  /* 0x0c401f0004027f89 */ /* 0x0002a400000e0000 */
.L_x_1157:
[----:B-12---:R-:W-:Y:S01]  /*150f0*/  FMNMX.FTZ R4, R4, R2, !PT ;  /* 0x0000000204047209 */ /* 0x006fe20007810000 */
[----:B------:R-:W-:-:S05]  /*15100*/  BRA.DIV ~URZ, `(.L_x_1041) ;  /* 0x0000efc27f007947 */ /* 0x000fca000b800000 */
[----:B------:R-:W1:Y:S02]  /*15110*/  SHFL.BFLY PT, R2, R4, 0x1, 0x1f ;  /* 0x0c201f0004027f89 */ /* 0x000e6400000e0000 */
[----:B-1----:R-:W-:Y:S02]  /*15120*/  FMNMX.FTZ R5, R4, R2, !PT ;  /* 0x0000000204057209 */ /* 0x002fe40007810000 */
[----:B------:R-:W1:Y:S02]  /*15130*/  SHFL.BFLY PT, R2, R8, 0x2, 0x1f ;  /* 0x0c401f0008027f89 */ /* 0x000e6400000e0000 */
[----:B-1----:R-:W-:Y:S05]  /*15140*/  FMNMX.FTZ R4, R8, R2, !PT ;  /* 0x0000000208047209 */ /* 0x002fea0007810000 */
[----:B------:R1:W2:Y:S02]  /*15150*/  SHFL.BFLY PT, R2, R4, 0x1, 0x1f ;  /* 0x0c201f0004027f89 */ /* 0x0002a400000e0000 */
.L_x_1158:
[C---:B------:R-:W-:Y:S01]  /*15160*/  FSETP.NEU.FTZ.AND P0, PT, R5.reuse, -INF , PT ;  /* 0xff8000000500780b */ /* 0x040fe20003f1d000 */
[C---:B------:R-:W-:Y:S01]  /*15170*/  FMUL.FTZ R3, R5.reuse, c[0x0][0x2d0] ;  /* 0x0000b40005037a20 */ /* 0x040fe20000410000 */
[----:B-12---:R-:W-:Y:S01]  /*15180*/  FMNMX.FTZ R4, R2, R4, !PT ;  /* 0x0000000402047209 */ /* 0x006fe20007810000 */
[----:B------:R-:W-:Y:S01]  /*15190*/  WARPSYNC 0xffffffff ;  /* 0xffffffff00007948 */ /* 0x000fe20003800000 */
[----:B------:R-:W-:Y:S02]  /*151a0*/  FSEL R2, R5, RZ, P0 ;  /* 0x000000ff05027208 */ /* 0x000fe40000000000 */
[----:B------:R-:W-:Y:S02]  /*151b0*/  FSEL R3, R3, RZ, P0 ;  /* 0x000000ff03037208 */ /* 0x000fe40000000000 */
[----:B------:R-:W-:Y:S01]  /*151c0*/  FSETP.NEU.FTZ.AND P0, PT, R4, -INF , PT ;  /* 0xff8000000400780b */ /* 0x000fe20003f1d000 */
[----:B------:R-:W-:Y:S02]  /*151d0*/  FADD.FTZ R2, -R2, R6 ;  /* 0x0000000602027221 */ /* 0x000fe40000010100 */
[--C-:B------:R-:W-:Y:S02]  /*151e0*/  FFMA.FTZ R6, R37, c[0x0][0x2d0], -R3.reuse ;  /* 0x0000b40025067a23 */ /* 0x100fe40000010803 */
        /* <DEDUP_REMOVED lines=26> */
[----:B------:R-:W-:Y:S01]  /*15390*/  FFMA.FTZ R226, R44, c[0x0][0x2d0], -R3 ;  /* 0x0000b4002ce27a23 */ /* 0x000fe20000010803 */
[----:B-1----:R-:W-:Y:S01]  /*153a0*/  F2FP.PACK_AB R140, R6, R38 ;  /* 0x00000026068c723e */ /* 0x002fe200000000ff */
[C---:B------:R-:W-:Y:S02]  /*153b0*/  FFMA.FTZ R3, R2.reuse, R228, R38 ;  /* 0x000000e402037223 */ /* 0x040fe40000010026 */
[----:B------:R-:W-:Y:S01]  /*153c0*/  MUFU.EX2 R38, R59 ;  /* 0x0000003b00267308 */ /* 0x000fe20000000800 */
[----:B------:R-:W-:Y:S02]  /*153d0*/  FMUL.FTZ R56, R2, R80 ;  /* 0x0000005002387220 */ /* 0x000fe40000410000 */
[----:B------:R-:W-:Y:S01]  /*153e0*/  FADD.FTZ R37, R6, R3 ;  /* 0x0000000306257221 */ /* 0x000fe20000010000 */
[C---:B------:R-:W-:Y:S01]  /*153f0*/  FSEL R3, R4.reuse, RZ, P0 ;  /* 0x000000ff04037208 */ /* 0x040fe20000000000 */
[----:B------:R-:W-:Y:S02]  /*15400*/  FMUL.FTZ R6, R4, c[0x0][0x2d0] ;  /* 0x0000b40004067a20 */ /* 0x000fe40000410000 */
[----:B------:R-:W-:Y:S02]  /*15410*/  FMUL.FTZ R57, R2, R81 ;  /* 0x0000005102397220 */ /* 0x000fe40000410000 */
[----:B------:R-:W-:Y:S01]  /*15420*/  FADD.FTZ R3, -R3, R14 ;  /* 0x0000000e03037221 */ /* 0x000fe20000010100 */
[----:B------:R-:W-:Y:S01]  /*15430*/  FSEL R6, R6, RZ, P0 ;  /* 0x000000ff06067208 */ /* 0x000fe20000000000 */
[----:B------:R-:W-:Y:S01]  /*15440*/  FMUL.FTZ R40, R2, R96 ;  /* 0x0000006002287220 */ /* 0x000fe20000410000 */
[C---:B------:R-:W-:Y:S01]  /*15450*/  ISETP.GT.AND P0, PT, R212.reuse, R246, PT ;  /* 0x000000f6d400720c */ /* 0x040fe20003f04270 */
[----:B------:R-:W-:Y:S01]  /*15460*/  FMUL.FTZ R3, R3, c[0x0][0x2d0] ;  /* 0x0000b40003037a20 */ /* 0x000fe20000410000 */
[----:B------:R-:W-:Y:S01]  /*15470*/  IADD3 R212, R212, -0x1, RZ ;  /* 0xffffffffd4d47810 */ /* 0x000fe20007ffe0ff */
[--C-:B------:R-:W-:Y:S02]  /*15480*/  FFMA.FTZ R8, R36, c[0x0][0x2d0], -R6.reuse ;  /* 0x0000b40024087a23 */ /* 0x100fe40000010806 */
        /* <DEDUP_REMOVED lines=13> */
[--C-:B------:R-:W-:Y:S01]  /*15560*/  FFMA.FTZ R146, R33, c[0x0][0x2d0], -R6.reuse ;  /* 0x0000b40021927a23 */ /* 0x100fe20000010806 */
[----:B-1----:R-:W-:Y:S01]  /*15570*/  F2FP.PACK_AB R142, R36, R38 ;  /* 0x00000026248e723e */ /* 0x002fe200000000ff */
[--C-:B------:R-:W-:Y:S02]  /*15580*/  FFMA.FTZ R145, R32, c[0x0][0x2d0], -R6.reuse ;  /* 0x0000b40020917a23 */ /* 0x100fe40000010806 */
[--C-:B------:R-:W-:Y:S01]  /*15590*/  FFMA.FTZ R147, R31, c[0x0][0x2d0], -R6.reuse ;  /* 0x0000b4001f937a23 */ /* 0x100fe20000010806 */
[----:B------:R-:W-:Y:S01]  /*155a0*/  MUFU.EX2 R240, R146 ;  /* 0x0000009200f07308 */ /* 0x000fe20000000800 */
[--C-:B------:R-:W-:Y:S02]  /*155b0*/  FFMA.FTZ R148, R30, c[0x0][0x2d0], -R6.reuse ;  /* 0x0000b4001e947a23 */ /* 0x100fe40000010806 */
[--C-:B------:R-:W-:Y:S02]  /*155c0*/  FFMA.FTZ R154, R29, c[0x0][0x2d0], -R6.reuse ;  /* 0x0000b4001d9a7a23 */ /* 0x100fe40000010806 */
[--C-:B------:R-:W-:Y:S02]  /*155d0*/  FFMA.FTZ R153, R28, c[0x0][0x2d0], -R6.reuse ;  /* 0x0000b4001c997a23 */ /* 0x100fe40000010806 */
[C---:B--2---:R-:W-:Y:S02]  /*155e0*/  FMUL.FTZ R58, R3.reuse, R82 ;  /* 0x00000052033a7220 */ /* 0x044fe40000410000 */
[----:B------:R-:W-:Y:S01]  /*155f0*/  FMUL.FTZ R59, R3, R83 ;  /* 0x00000053033b7220 */ /* 0x000fe20000410000 */
[----:B------:R-:W-:Y:S01]  /*15600*/  MUFU.EX2 R239, R145 ;  /* 0x0000009100ef7308 */ /* 0x000fe20000000800 */
[----:B------:R-:W1:Y:S01]  /*15610*/  LDSM.16.MT88.4 R80, [R189] ;  /* 0x00000000bd50783b */ /* 0x000e620000004200 */
[--C-:B------:R-:W-:Y:S02]  /*15620*/  FFMA.FTZ R163, R23, c[0x0][0x2d0], -R6.reuse ;  /* 0x0000b40017a37a23 */ /* 0x100fe40000010806 */
        /* <DEDUP_REMOVED lines=10> */
[----:B------:R-:W2:Y:S01]  /*156d0*/  MUFU.EX2 R11, R9 ;  /* 0x00000009000b7308 */ /* 0x000ea20000000800 */
[C---:B------:R-:W-:Y:S02]  /*156e0*/  FMUL.FTZ R18, R3.reuse, R126 ;  /* 0x0000007e03127220 */ /* 0x040fe40000410000 */
[C---:B------:R-:W-:Y:S02]  /*156f0*/  FMUL.FTZ R19, R3.reuse, R127 ;  /* 0x0000007f03137220 */ /* 0x040fe40000410000 */
[C---:B------:R-:W-:Y:S01]  /*15700*/  FMUL.FTZ R20, R2.reuse, R120 ;  /* 0x0000007802147220 */ /* 0x040fe20000410000 */
[----:B------:R-:W-:Y:S01]  /*15710*/  LDSM.16.MT88.4 R124, [R189+0x2800] ;  /* 0x00280000bd7c783b */ /* 0x000fe20000004200 */
        /* <DEDUP_REMOVED lines=9> */
[C---:B------:R-:W-:Y:S01]  /*157b0*/  FMUL.FTZ R29, R2.reuse, R113 ;  /* 0x00000071021d7220 */ /* 0x040fe20000410000 */
[----:B------:R-:W-:Y:S01]  /*157c0*/  LDSM.16.MT88.4 R116, [R190+0x2800] ;  /* 0x00280000be74783b */ /* 0x000fe20000004200 */
[C---:B------:R-:W-:Y:S02]  /*157d0*/  FMUL.FTZ R30, R3.reuse, R114 ;  /* 0x00000072031e7220 */ /* 0x040fe40000410000 */
[C---:B--2---:R-:W-:Y:S02]  /*157e0*/  FFMA.FTZ R9, R3.reuse, R236, R11 ;  /* 0x000000ec03097223 */ /* 0x044fe4000001000b */
[C---:B------:R-:W-:Y:S02]  /*157f0*/  FMUL.FTZ R31, R3.reuse, R115 ;  /* 0x00000073031f7220 */ /* 0x040fe40000410000 */
[C---:B------:R-:W-:Y:S01]  /*15800*/  FMUL.FTZ R35, R3.reuse, R111 ;  /* 0x0000006f03237220 */ /* 0x040fe20000410000 */
[----:B------:R-:W2:Y:S01]  /*15810*/  MUFU.EX2 R112, R143 ;  /* 0x0000008f00707308 */ /* 0x000ea20000000800 */
[C---:B------:R-:W-:Y:S02]  /*15820*/  FMUL.FTZ R32, R2.reuse, R108 ;  /* 0x0000006c02207220 */ /* 0x040fe40000410000 */
[----:B------:R-:W-:Y:S01]  /*15830*/  FMUL.FTZ R33, R2, R109 ;  /* 0x0000006d02217220 */ /* 0x000fe20000410000 */
[----:B---3--:R-:W-:Y:S01]  /*15840*/  F2FP.PACK_AB R141, R10, R11 ;  /* 0x0000000b0a8d723e */ /* 0x008fe200000000ff */
[----:B------:R-:W-:Y:S02]  /*15850*/  FADD.FTZ R8, R38, R37 ;  /* 0x0000002526087221 */ /* 0x000fe40000010000 */
[----:B------:R-:W-:Y:S02]  /*15860*/  FADD.FTZ R235, R10, R9 ;  /* 0x000000090aeb7221 */ /* 0x000fe40000010000 */
[----:B------:R-:W-:Y:S01]  /*15870*/  FMUL.FTZ R9, R2, R129 ;  /* 0x0000008102097220 */ /* 0x000fe20000410000 */
[----:B------:R-:W3:Y:S01]  /*15880*/  MUFU.EX2 R14, R152 ;  /* 0x00000098000e7308 */ /* 0x000ee20000000800 */
[C---:B------:R-:W-:Y:S02]  /*15890*/  FMUL.FTZ R10, R3.reuse, R130 ;  /* 0x00000082030a7220 */ /* 0x040fe40000410000 */
[C---:B------:R-:W-:Y:S02]  /*158a0*/  FMUL.FTZ R11, R3.reuse, R131 ;  /* 0x00000083030b7220 */ /* 0x040fe40000410000 */
[----:B------:R-:W-:Y:S02]  /*158b0*/  FADD.FTZ R144, R36, R8 ;  /* 0x0000000824907221 */ /* 0x000fe40000010000 */
[C---:B------:R-:W-:Y:S02]  /*158c0*/  FMUL.FTZ R8, R2.reuse, R128 ;  /* 0x0000008002087220 */ /* 0x040fe40000410000 */
[C---:B------:R-:W-:Y:S01]  /*158d0*/  FMUL.FTZ R38, R3.reuse, R106 ;  /* 0x0000006a03267220 */ /* 0x040fe20000410000 */
[----:B------:R-:W-:Y:S01]  /*158e0*/  MUFU.EX2 R109, R224 ;  /* 0x000000e0006d7308 */ /* 0x000fe20000000800 */
[C---:B------:R-:W-:Y:S02]  /*158f0*/  FMUL.FTZ R39, R3.reuse, R107 ;  /* 0x0000006b03277220 */ /* 0x040fe40000410000 */
[----:B------:R-:W-:Y:S01]  /*15900*/  FMUL.FTZ R36, R2, R104 ;  /* 0x0000006802247220 */ /* 0x000fe20000410000 */
[----:B--2---:R-:W-:Y:S01]  /*15910*/  F2FP.PACK_AB R143, R112, R110 ;  /* 0x0000006e708f723e */ /* 0x004fe200000000ff */
[C---:B------:R-:W-:Y:S02]  /*15920*/  FMUL.FTZ R41, R2.reuse, R97 ;  /* 0x0000006102297220 */ /* 0x040fe40000410000 */
[C---:B------:R-:W-:Y:S02]  /*15930*/  FMUL.FTZ R42, R3.reuse, R98 ;  /* 0x00000062032a7220 */ /* 0x040fe40000410000 */
[C---:B------:R-:W-:Y:S01]  /*15940*/  FMUL.FTZ R43, R3.reuse, R99 ;  /* 0x00000063032b7220 */ /* 0x040fe20000410000 */
[----:B------:R-:W-:Y:S01]  /*15950*/  MUFU.EX2 R104, R214 ;  /* 0x000000d600687308 */ /* 0x000fe20000000800 */
[C---:B-1----:R-:W-:Y:S01]  /*15960*/  HMMA.16816.F32 R8, R140.reuse, R80, R8 ;  /* 0x000000508c08723c */ /* 0x042fe20000001808 */
[----:B------:R-:W-:Y:S04]  /*15970*/  LDSM.16.MT88.4 R96, [R190+0x1800] ;  /* 0x00180000be60783b */ /* 0x000fe80000004200 */
[C---:B------:R-:W-:Y:S02]  /*15980*/  FMUL.FTZ R46, R3.reuse, R94 ;  /* 0x0000005e032e7220 */ /* 0x040fe40000410000 */
[C---:B------:R-:W-:Y:S01]  /*15990*/  FMUL.FTZ R47, R3.reuse, R95 ;  /* 0x0000005f032f7220 */ /* 0x040fe20000410000 */
[C---:B------:R-:W-:Y:S01]  /*159a0*/  HMMA.16816.F32 R16, R140.reuse, R82, R16 ;  /* 0x000000528c10723c */ /* 0x040fe20000001810 */
[----:B------:R-:W1:Y:S01]  /*159b0*/  LDSM.16.MT88.4 R80, [R190] ;  /* 0x00000000be50783b */ /* 0x000e620000004200 */
[----:B------:R-:W-:Y:S02]  /*159c0*/  MUFU.EX2 R108, R223 ;  /* 0x000000df006c7308 */ /* 0x000fe40000000800 */
[C---:B------:R-:W-:Y:S02]  /*159d0*/  FMUL.FTZ R50, R3.reuse, R90 ;  /* 0x0000005a03327220 */ /* 0x040fe40000410000 */
[C---:B------:R-:W-:Y:S02]  /*159e0*/  FMUL.FTZ R51, R3.reuse, R91 ;  /* 0x0000005b03337220 */ /* 0x040fe40000410000 */
[C---:B------:R-:W-:Y:S04]  /*159f0*/  FMUL.FTZ R52, R2.reuse, R84 ;  /* 0x0000005402347220 */ /* 0x040fe80000410000 */
[C---:B------:R-:W-:Y:S01]  /*15a00*/  FMUL.FTZ R53, R2.reuse, R85 ;  /* 0x0000005502357220 */ /* 0x040fe20000410000 */
[----:B------:R-:W-:Y:S01]  /*15a10*/  MUFU.EX2 R152, R163 ;  /* 0x000000a300987308 */ /* 0x000fe20000000800 */
[C---:B------:R-:W-:Y:S02]  /*15a20*/  FMUL.FTZ R54, R3.reuse, R86 ;  /* 0x0000005603367220 */ /* 0x040fe40000410000 */
[C---:B------:R-:W-:Y:S02]  /*15a30*/  FMUL.FTZ R55, R3.reuse, R87 ;  /* 0x0000005703377220 */ /* 0x040fe40000410000 */
[----:B------:R-:W-:Y:S01]  /*15a40*/  LDSM.16.MT88.4 R84, [R189+0x800] ;  /* 0x00080000bd54783b */ /* 0x000fe20000004200 */
[C---:B------:R-:W-:Y:S02]  /*15a50*/  FMUL.FTZ R37, R2.reuse, R105 ;  /* 0x0000006902257220 */ /* 0x040fe40000410000 */
[C---:B------:R-:W-:Y:S02]  /*15a60*/  FMUL.FTZ R44, R2.reuse, R92 ;  /* 0x0000005c022c7220 */ /* 0x040fe40000410000 */
[----:B------:R-:W-:Y:S01]  /*15a70*/  MUFU.EX2 R92, R157 ;  /* 0x0000009d005c7308 */ /* 0x000fe20000000800 */
        /* <DEDUP_REMOVED lines=9> */
[C---:B------:R-:W-:Y:S01]  /*15b10*/  FMUL.FTZ R65, R2.reuse, R65 ;  /* 0x0000004102417220 */ /* 0x040fe20000410000 */
[C---:B-1----:R-:W-:Y:S02]  /*15b20*/  HMMA.16816.F32 R20, R140.reuse, R80, R20 ;  /* 0x000000508c14723c */ /* 0x042fe40000001814 */
[----:B------:R-:W-:Y:S01]  /*15b30*/  MUFU.EX2 R88, R149 ;  /* 0x0000009500587308 */ /* 0x000fe20000000800 */
[C---:B------:R-:W-:Y:S02]  /*15b40*/  FMUL.FTZ R66, R3.reuse, R66 ;  /* 0x0000004203427220 */ /* 0x040fe40000410000 */
[C---:B------:R-:W-:Y:S02]  /*15b50*/  FMUL.FTZ R67, R3.reuse, R67 ;  /* 0x0000004303437220 */ /* 0x040fe40000410000 */
[C---:B------:R-:W-:Y:S01]  /*15b60*/  FMUL.FTZ R70, R3.reuse, R70 ;  /* 0x0000004603467220 */ /* 0x040fe20000410000 */
[C---:B------:R-:W-:Y:S01]  /*15b70*/  HMMA.16816.F32 R24, R140.reuse, R82, R24 ;  /* 0x000000528c18723c */ /* 0x040fe20000001818 */
[----:B------:R-:W1:Y:S03]  /*15b80*/  LDSM.16.MT88.4 R80, [R192] ;  /* 0x00000000c050783b */ /* 0x000e660000004200 */
[----:B------:R-:W-:Y:S01]  /*15b90*/  MUFU.EX2 R93, R158 ;  /* 0x0000009e005d7308 */ /* 0x000fe20000000800 */
[C---:B------:R-:W-:Y:S02]  /*15ba0*/  FMUL.FTZ R71, R3.reuse, R71 ;  /* 0x0000004703477220 */ /* 0x040fe40000410000 */
[C---:B------:R-:W-:Y:S02]  /*15bb0*/  FMUL.FTZ R74, R3.reuse, R74 ;  /* 0x0000004a034a7220 */ /* 0x040fe40000410000 */
[----:B------:R-:W-:Y:S03]  /*15bc0*/  FMUL.FTZ R75, R3, R75 ;  /* 0x0000004b034b7220 */ /* 0x000fe60000410000 */
[C---:B------:R-:W-:Y:S02]  /*15bd0*/  FMUL.FTZ R68, R2.reuse, R68 ;  /* 0x0000004402447220 */ /* 0x040fe40000410000 */
[----:B------:R-:W-:Y:S01]  /*15be0*/  MUFU.EX2 R105, R215 ;  /* 0x000000d700697308 */ /* 0x000fe20000000800 */
[C---:B------:R-:W-:Y:S02]  /*15bf0*/  FMUL.FTZ R69, R2.reuse, R69 ;  /* 0x0000004502457220 */ /* 0x040fe40000410000 */
[C---:B------:R-:W-:Y:S02]  /*15c00*/  FMUL.FTZ R72, R2.reuse, R72 ;  /* 0x0000004802487220 */ /* 0x040fe40000410000 */
[----:B------:R-:W-:Y:S02]  /*15c10*/  FMUL.FTZ R73, R2, R73 ;  /* 0x0000004902497220 */ /* 0x000fe40000410000 */
[----:B---3--:R-:W-:Y:S03]  /*15c20*/  FADD.FTZ R2, R14, R144 ;  /* 0x000000900e027221 */ /* 0x008fe60000010000 */
[----:B------:R-:W-:Y:S10]  /*15c30*/  MUFU.EX2 R158, R153 ;  /* 0x00000099009e7308 */ /* 0x000ff40000000800 */
        /* <DEDUP_REMOVED lines=10> */
[----:B------:R-:W1:Y:S01]  /*15ce0*/  MUFU.EX2 R3, R151 ;  /* 0x0000009700037308 */ /* 0x000e620000000800 */
[C---:B------:R-:W-:Y:S01]  /*15cf0*/  HMMA.16816.F32 R40, R140.reuse, R82, R40 ;  /* 0x000000528c28723c */ /* 0x040fe20000001828 */
[----:B------:R-:W2:Y:S08]  /*15d00*/  LDSM.16.MT88.4 R80, [R189+0x3000] ;  /* 0x00300000bd50783b */ /* 0x000eb00000004200 */
[----:B------:R-:W-:Y:S10]  /*15d10*/  MUFU.EX2 R151, R213 ;  /* 0x000000d500977308 */ /* 0x000ff40000000800 */
[----:B------:R-:W3:Y:S01]  /*15d20*/  MUFU.EX2 R236, R148 ;  /* 0x0000009400ec7308 */ /* 0x000ee20000000800 */
[----:B-1----:R-:W-:Y:S04]  /*15d30*/  FADD.FTZ R2, R3, R2 ;  /* 0x0000000203027221 */ /* 0x002fe80000010000 */
[----:B------:R-:W-:Y:S05]  /*15d40*/  FADD.FTZ R2, R89, R2 ;  /* 0x0000000259027221 */ /* 0x000fea0000010000 */
[----:B------:R-:W-:Y:S01]  /*15d50*/  MUFU.EX2 R148, R220 ;  /* 0x000000dc00947308 */ /* 0x000fe20000000800 */
[C---:B------:R-:W-:Y:S09]  /*15d60*/  FADD.FTZ R2, R88.reuse, R2 ;  /* 0x0000000258027221 */ /* 0x040ff20000010000 */
[----:B------:R-:W-:Y:S01]  /*15d70*/  MUFU.EX2 R146, R228 ;  /* 0x000000e400927308 */ /* 0x000fe20000000800 */
[C---:B--2---:R-:W-:Y:S09]  /*15d80*/  HMMA.16816.F32 R44, R140.reuse, R80, R44 ;  /* 0x000000508c2c723c */ /* 0x044ff2000000182c */
[----:B------:R-:W1:Y:S01]  /*15d90*/  MUFU.EX2 R145, R229 ;  /* 0x000000e500917308 */ /* 0x000e620000000800 */
[C---:B------:R-:W-:Y:S01]  /*15da0*/  HMMA.16816.F32 R48, R140.reuse, R82, R48 ;  /* 0x000000528c30723c */ /* 0x040fe20000001830 */
[----:B------:R-:W2:Y:S08]  /*15db0*/  LDSM.16.MT88.4 R80, [R190+0x3000] ;  /* 0x00300000be50783b */ /* 0x000eb00000004200 */
[----:B------:R-:W-:Y:S10]  /*15dc0*/  MUFU.EX2 R144, R231 ;  /* 0x000000e700907308 */ /* 0x000ff40000000800 */
[----:B------:R-:W4:Y:S01]  /*15dd0*/  MUFU.EX2 R6, R6 ;  /* 0x0000000600067308 */ /* 0x000f220000000800 */
        /* <DEDUP_REMOVED lines=10> */
[----:B------:R-:W-:Y:S03]  /*15e80*/  F2FP.PACK_AB R81, R239, R240 ;  /* 0x000000f0ef51723e */ /* 0x000fe600000000ff */
[----:B------:R-:W-:Y:S02]  /*15e90*/  F2FP.PACK_AB R82, R88, R89 ;  /* 0x000000595852723e */ /* 0x000fe400000000ff */
[----:B------:R-:W5:Y:S02]  /*15ea0*/  LDSM.16.MT88.4 R88, [R190+0x800] ;  /* 0x00080000be58783b */ /* 0x000f640000004200 */
[----:B------:R-:W2:Y:S01]  /*15eb0*/  MUFU.EX2 R3, R159 ;  /* 0x0000009f00037308 */ /* 0x000ea20000000800 */
[----:B---3--:R-:W-:Y:S02]  /*15ec0*/  F2FP.PACK_AB R83, R236, R237 ;  /* 0x000000edec53723e */ /* 0x008fe400000000ff */
[----:B-1----:R-:W-:Y:S02]  /*15ed0*/  F2FP.PACK_AB R141, R145, R146 ;  /* 0x00000092918d723e */ /* 0x002fe400000000ff */
[----:B----4-:R-:W-:Y:S03]  /*15ee0*/  F2FP.PACK_AB R143, R6, R144 ;  /* 0x00000090068f723e */ /* 0x010fe600000000ff */
[C---:B------:R-:W-:Y:S02]  /*15ef0*/  HMMA.16816.F32 R8, R80.reuse, R84, R8 ;  /* 0x000000545008723c */ /* 0x040fe40000001808 */
[----:B------:R-:W1:Y:S03]  /*15f00*/  MUFU.EX2 R159, R154 ;  /* 0x0000009a009f7308 */ /* 0x000e660000000800 */
[----:B--2---:R-:W-:Y:S03]  /*15f10*/  FADD.FTZ R2, R14, R2 ;  /* 0x000000020e027221 */ /* 0x004fe60000010000 */
[C---:B------:R-:W-:Y:S01]  /*15f20*/  HMMA.16816.F32 R16, R80.reuse, R86, R16 ;  /* 0x000000565010723c */ /* 0x040fe20000001810 */
[----:B------:R-:W2:Y:S03]  /*15f30*/  LDSM.16.MT88.4 R84, [R192+0x800] ;  /* 0x00080000c054783b */ /* 0x000ea60000004200 */
[----:B------:R-:W-:Y:S01]  /*15f40*/  MUFU.EX2 R154, R162 ;  /* 0x000000a2009a7308 */ /* 0x000fe20000000800 */
[----:B------:R-:W-:Y:S04]  /*15f50*/  FADD.FTZ R2, R3, R2 ;  /* 0x0000000203027221 */ /* 0x000fe80000010000 */
[----:B------:R-:W-:Y:S04]  /*15f60*/  FADD.FTZ R2, R93, R2 ;  /* 0x000000025d027221 */ /* 0x000fe80000010000 */
[C---:B------:R-:W-:Y:S01]  /*15f70*/  FADD.FTZ R2, R92.reuse, R2 ;  /* 0x000000025c027221 */ /* 0x040fe20000010000 */
[C---:B-----5:R-:W-:Y:S08]  /*15f80*/  HMMA.16816.F32 R20, R80.reuse, R88, R20 ;  /* 0x000000585014723c */ /* 0x060ff00000001814 */
        /* <DEDUP_REMOVED lines=21> */
[----:B------:R-:W4:Y:S03]  /*160e0*/  LDSM.16.MT88.4 R92, [R192+0x1000] ;  /* 0x00100000c05c783b */ /* 0x000f260000004200 */
[----:B------:R-:W-:Y:S02]  /*160f0*/  F2FP.PACK_AB R80, R3, R14 ;  /* 0x0000000e0350723e */ /* 0x000fe400000000ff */
[----:B-1----:R-:W-:Y:S01]  /*16100*/  F2FP.PACK_AB R81, R158, R159 ;  /* 0x0000009f9e51723e */ /* 0x002fe200000000ff */
[----:B------:R-:W1:Y:S01]  /*16110*/  MUFU.EX2 R14, R217 ;  /* 0x000000d9000e7308 */ /* 0x000e620000000800 */
[----:B------:R-:W-:Y:S07]  /*16120*/  F2FP.PACK_AB R83, R155, R157 ;  /* 0x0000009d9b53723e */ /* 0x000fee00000000ff */
[C---:B--2---:R-:W-:Y:S02]  /*16130*/  HMMA.16816.F32 R8, R80.reuse, R84, R8 ;  /* 0x000000545008723c */ /* 0x044fe40000001808 */
[----:B------:R-:W2:Y:S06]  /*16140*/  MUFU.EX2 R3, R216 ;  /* 0x000000d800037308 */ /* 0x000eac0000000800 */
[C---:B------:R-:W-:Y:S01]  /*16150*/  HMMA.16816.F32 R16, R80.reuse, R86, R16 ;  /* 0x000000565010723c */ /* 0x040fe20000001810 */
[----:B------:R-:W5:Y:S03]  /*16160*/  LDSM.16.MT88.4 R84, [R191+0x1000] ;  /* 0x00100000bf54783b */ /* 0x000f660000004200 */
[----:B-1----:R-:W-:Y:S04]  /*16170*/  FADD.FTZ R2, R14, R2 ;  /* 0x000000020e027221 */ /* 0x002fe80000010000 */
[C---:B---3--:R-:W-:Y:S08]  /*16180*/  HMMA.16816.F32 R20, R80.reuse, R88, R20 ;  /* 0x000000585014723c */ /* 0x048ff00000001814 */
[C---:B------:R-:W-:Y:S01]  /*16190*/  HMMA.16816.F32 R24, R80.reuse, R90, R24 ;  /* 0x0000005a5018723c */ /* 0x040fe20000001818 */
[----:B------:R-:W1:Y:S03]  /*161a0*/  LDSM.16.MT88.4 R88, [R189+0x4000] ;  /* 0x00400000bd58783b */ /* 0x000e660000004200 */
[----:B--2---:R-:W-:Y:S04]  /*161b0*/  FADD.FTZ R2, R3, R2 ;  /* 0x0000000203027221 */ /* 0x004fe80000010000 */
[C---:B----4-:R-:W-:Y:S04]  /*161c0*/  HMMA.16816.F32 R28, R80.reuse, R92, R28 ;  /* 0x0000005c501c723c */ /* 0x050fe8000000181c */
[----:B------:R-:W-:Y:S04]  /*161d0*/  FADD.FTZ R2, R105, R2 ;  /* 0x0000000269027221 */ /* 0x000fe80000010000 */
[C---:B------:R-:W-:Y:S01]  /*161e0*/  HMMA.16816.F32 R32, R80.reuse, R94, R32 ;  /* 0x0000005e5020723c */ /* 0x040fe20000001820 */
[----:B------:R-:W2:Y:S03]  /*161f0*/  LDSM.16.MT88.4 R92, [R190+0x4000] ;  /* 0x00400000be5c783b */ /* 0x000ea60000004200 */
[C---:B------:R-:W-:Y:S04]  /*16200*/  FADD.FTZ R2, R104.reuse, R2 ;  /* 0x0000000268027221 */ /* 0x040fe80000010000 */
        /* <DEDUP_REMOVED lines=20> */
[----:B------:R-:W4:Y:S07]  /*16350*/  LDSM.16.MT88.4 R80, [R192+0x1800] ;  /* 0x00180000c050783b */ /* 0x000f2e0000004200 */
        /* <DEDUP_REMOVED lines=10> */
[C---:B------:R-:W-:Y:S04]  /*16400*/  FADD.FTZ R2, R108.reuse, R2 ;  /* 0x000000026c027221 */ /* 0x040fe80000010000 */
        /* <DEDUP_REMOVED lines=19> */
[----:B------:R-:W4:Y:S07]  /*16540*/  LDSM.16.MT88.4 R96, [R190+0x2000] ;  /* 0x00200000be60783b */ /* 0x000f2e0000004200 */
[C---:B--2---:R-:W-:Y:S08]  /*16550*/  HMMA.16816.F32 R68, R84.reuse, R88, R68 ;  /* 0x000000585444723c */ /* 0x044ff00000001844 */
[----:B------:R-:W-:Y:S01]  /*16560*/  HMMA.16816.F32 R72, R84, R90, R72 ;  /* 0x0000005a5448723c */ /* 0x000fe20000001848 */
[----:B------:R-:W2:Y:S03]  /*16570*/  LDSM.16.MT88.4 R84, [R191+0x2000] ;  /* 0x00200000bf54783b */ /* 0x000ea60000004200 */
[C---:B-1----:R-:W-:Y:S01]  /*16580*/  F2FP.PACK_AB R140, R3.reuse, R14 ;  /* 0x0000000e038c723e */ /* 0x042fe200000000ff */
[----:B------:R-:W-:Y:S01]  /*16590*/  FADD.FTZ R2, R14, R2 ;  /* 0x000000020e027221 */ /* 0x000fe20000010000 */
[-C--:B------:R-:W-:Y:S02]  /*165a0*/  MOV R14, R4.reuse ;  /* 0x00000004000e7202 */ /* 0x080fe40000000f00 */
[C---:B---3--:R-:W-:Y:S01]  /*165b0*/  HMMA.16816.F32 R8, R80.reuse, R92, R8 ;  /* 0x0000005c5008723c */ /* 0x048fe20000001808 */
[----:B------:R-:W1:Y:S04]  /*165c0*/  LDSM.16.MT88.4 R88, [R189+0x5000] ;  /* 0x00500000bd58783b */ /* 0x000e680000004200 */
[----:B------:R-:W-:Y:S02]  /*165d0*/  FADD.FTZ R2, R3, R2 ;  /* 0x0000000203027221 */ /* 0x000fe40000010000 */
[----:B------:R-:W-:Y:S01]  /*165e0*/  FADD.FTZ R3, R110, R235 ;  /* 0x000000eb6e037221 */ /* 0x000fe20000010000 */
[C---:B------:R-:W-:Y:S01]  /*165f0*/  HMMA.16816.F32 R16, R80.reuse, R94, R16 ;  /* 0x0000005e5010723c */ /* 0x040fe20000001810 */
[----:B------:R-:W3:Y:S07]  /*16600*/  LDSM.16.MT88.4 R92, [R190+0x5000] ;  /* 0x00500000be5c783b */ /* 0x000eee0000004200 */
[C---:B----4-:R-:W-:Y:S01]  /*16610*/  HMMA.16816.F32 R20, R80.reuse, R96, R20 ;  /* 0x000000605014723c */ /* 0x050fe20000001814 */
[----:B------:R-:W-:Y:S07]  /*16620*/  LDSM.16.MT88.4 R108, [R192+0x2800] ;  /* 0x00280000c06c783b */ /* 0x000fee0000004200 */
[C---:B------:R-:W-:Y:S01]  /*16630*/  HMMA.16816.F32 R24, R80.reuse, R98, R24 ;  /* 0x000000625018723c */ /* 0x040fe20000001818 */
[----:B------:R-:W4:Y:S07]  /*16640*/  LDSM.16.MT88.4 R96, [R192+0x5000] ;  /* 0x00500000c060783b */ /* 0x000f2e0000004200 */
[C---:B------:R-:W-:Y:S08]  /*16650*/  HMMA.16816.F32 R28, R80.reuse, R104, R28 ;  /* 0x00000068501c723c */ /* 0x040ff0000000181c */
[C---:B------:R-:W-:Y:S01]  /*16660*/  HMMA.16816.F32 R32, R80.reuse, R106, R32 ;  /* 0x0000006a5020723c */ /* 0x040fe20000001820 */
[----:B------:R-:W5:Y:S07]  /*16670*/  LDSM.16.MT88.4 R104, [R191+0x5000] ;  /* 0x00500000bf68783b */ /* 0x000f6e0000004200 */
[C---:B--2---:R-:W-:Y:S01]  /*16680*/  HMMA.16816.F32 R36, R80.reuse, R84, R36 ;  /* 0x000000545024723c */ /* 0x044fe20000001824 */
[----:B------:R-:W2:Y:S07]  /*16690*/  MUFU.EX2 R85, R233 ;  /* 0x000000e900557308 */ /* 0x000eae0000000800 */
[C---:B------:R-:W-:Y:S03]  /*166a0*/  HMMA.16816.F32 R40, R80.reuse, R86, R40 ;  /* 0x000000565028723c */ /* 0x040fe60000001828 */
[----:B------:R-:W4:Y:S05]  /*166b0*/  MUFU.EX2 R84, R234 ;  /* 0x000000ea00547308 */ /* 0x000f2a0000000800 */
[C---:B-1----:R-:W-:Y:S08]  /*166c0*/  HMMA.16816.F32 R44, R80.reuse, R88, R44 ;  /* 0x00000058502c723c */ /* 0x042ff0000000182c */
[C---:B------:R-:W-:Y:S01]  /*166d0*/  HMMA.16816.F32 R48, R80.reuse, R90, R48 ;  /* 0x0000005a5030723c */ /* 0x040fe20000001830 */
[----:B------:R-:W-:Y:S03]  /*166e0*/  LDSM.16.MT88.4 R88, [R189+0x5800] ;  /* 0x00580000bd58783b */ /* 0x000fe60000004200 */
[----:B--2---:R-:W-:Y:S04]  /*166f0*/  FADD.FTZ R2, R85, R2 ;  /* 0x0000000255027221 */ /* 0x004fe80000010000 */
[C---:B---3--:R-:W-:Y:S04]  /*16700*/  HMMA.16816.F32 R52, R80.reuse, R92, R52 ;  /* 0x0000005c5034723c */ /* 0x048fe80000001834 */
[C---:B----4-:R-:W-:Y:S01]  /*16710*/  F2FP.PACK_AB R142, R84.reuse, R85 ;  /* 0x00000055548e723e */ /* 0x050fe200000000ff */
[----:B------:R-:W-:Y:S02]  /*16720*/  FADD.FTZ R228, R84, R2 ;  /* 0x0000000254e47221 */ /* 0x000fe40000010000 */
[----:B------:R-:W-:Y:S01]  /*16730*/  FADD.FTZ R2, R112, R3 ;  /* 0x0000000370027221 */ /* 0x000fe20000010000 */
[C---:B------:R-:W-:Y:S04]  /*16740*/  HMMA.16816.F32 R56, R80.reuse, R94, R56 ;  /* 0x0000005e5038723c */ /* 0x040fe80000001838 */
        /* <DEDUP_REMOVED lines=8> */
[----:B------:R-:W-:Y:S01]  /*167d0*/  HMMA.16816.F32 R72, R80, R106, R72 ;  /* 0x0000006a5048723c */ /* 0x000fe20000001848 */
[----:B------:R-:W2:Y:S03]  /*167e0*/  LDSM.16.MT88.4 R80, [R190+0x5800] ;  /* 0x00580000be50783b */ /* 0x000ea60000004200 */
[----:B------:R-:W-:Y:S04]  /*167f0*/  FADD.FTZ R2, R159, R2 ;  /* 0x000000029f027221 */ /* 0x000fe80000010000 */
[C---:B------:R-:W-:Y:S01]  /*16800*/  HMMA.16816.F32 R128, R140.reuse, R124, R8 ;  /* 0x0000007c8c80723c */ /* 0x040fe20000001808 */
[----:B------:R-:W3:Y:S04]  /*16810*/  LDSM.16.MT88.4 R8, [R192+0x5800] ;  /* 0x00580000c008783b */ /* 0x000ee80000004200 */
[----:B------:R-:W-:Y:S03]  /*16820*/  FADD.FTZ R2, R158, R2 ;  /* 0x000000029e027221 */ /* 0x000fe60000010000 */
[C---:B------:R-:W-:Y:S01]  /*16830*/  HMMA.16816.F32 R124, R140.reuse, R126, R16 ;  /* 0x0000007e8c7c723c */ /* 0x040fe20000001810 */
[----:B------:R-:W4:Y:S03]  /*16840*/  LDSM.16.MT88.4 R16, [R191+0x5800] ;  /* 0x00580000bf10783b */ /* 0x000f260000004200 */
        /* <DEDUP_REMOVED lines=9> */
[C---:B-1----:R-:W-:Y:S04]  /*168e0*/  HMMA.16816.F32 R104, R140.reuse, R96, R36 ;  /* 0x000000608c68723c */ /* 0x042fe80000001824 */
[----:B------:R-:W-:Y:S04]  /*168f0*/  FADD.FTZ R2, R151, R2 ;  /* 0x0000000297027221 */ /* 0x000fe80000010000 */
[C---:B------:R-:W-:Y:S04]  /*16900*/  HMMA.16816.F32 R96, R140.reuse, R98, R40 ;  /* 0x000000628c60723c */ /* 0x040fe80000001828 */
        /* <DEDUP_REMOVED lines=10> */
[----:B------:R-:W-:Y:S03]  /*169b0*/  FADD.FTZ R2, R145, R2 ;  /* 0x0000000291027221 */ /* 0x000fe60000010000 */
[----:B------:R-:W-:Y:S01]  /*169c0*/  MOV R8, R4 ;  /* 0x0000000400087202 */ /* 0x000fe20000000f00 */
[C---:B------:R-:W-:Y:S04]  /*169d0*/  HMMA.16816.F32 R64, R140.reuse, R10, R64 ;  /* 0x0000000a8c40723c */ /* 0x040fe80000001840 */
[----:B------:R-:W-:Y:S04]  /*169e0*/  FADD.FTZ R2, R144, R2 ;  /* 0x0000000290027221 */ /* 0x000fe80000010000 */
[C---:B----4-:R-:W-:Y:S04]  /*169f0*/  HMMA.16816.F32 R68, R140.reuse, R16, R68 ;  /* 0x000000108c44723c */ /* 0x050fe80000001844 */
[----:B------:R-:W-:Y:S01]  /*16a00*/  FADD.FTZ R236, R6, R2 ;  /* 0x0000000206ec7221 */ /* 0x000fe20000010000 */
[----:B------:R-:W-:Y:S03]  /*16a10*/  MOV R6, R5 ;  /* 0x0000000500067202 */ /* 0x000fe60000000f00 */
[----:B------:R-:W-:Y:S01]  /*16a20*/  HMMA.16816.F32 R72, R140, R18, R72 ;  /* 0x000000128c48723c */ /* 0x000fe20000001848 */
[----:B------:R-:W-:-:S07]  /*16a30*/  @P0 BRA `(.L_x_1042) ;  /* 0xffffb86000000947 */ /* 0x000fce000383ffff */
.L_x_1021:
[----:B------:R-:W2:Y:S01]  /*16a40*/  LDL R2, [R1+0xc] ;  /* 0x00000c0001027983 */ /* 0x000ea20000100800 */
[----:B------:R-:W-:-:S05]  /*16a50*/  IMAD.MOV.U32 R3, RZ, RZ, c[0x0][0x2c4] ;  /* 0x0000b100ff037624 */ /* 0x000fca00078e00ff */
[----:B------:R-:W-:Y:S01]  /*16a60*/  ISETP.NE.AND P1, PT, R3, 0x1, PT ;  /* 0x000000010300780c */ /* 0x000fe20003f25270 */
[----:B------:R-:W-:-:S05]  /*16a70*/  IMAD.MOV.U32 R9, RZ, RZ, c[0x0][0x32c] ;  /* 0x0000cb00ff097624 */ /* 0x000fca00078e00ff */
[----:B------:R-:W-:Y:S02]  /*16a80*/  ISETP.GE.AND P0, PT, R9, 0x1, PT ;  /* 0x000000010900780c */ /* 0x000fe40003f06270 */
[----:B------:R-:W-:Y:S02]  /*16a90*/  IADD3 R3, R244, 0x1, -R243 ;  /* 0x00000001f4037810 */ /* 0x000fe40007ffe8f3 */
[----:B--2---:R-:W-:-:S05]  /*16aa0*/  IADD3 R2, R2, 0x7f, RZ ;  /* 0x0000007f02027810 */ /* 0x004fca0007ffe0ff */
        /* <DEDUP_REMOVED lines=15> */
.L_x_1045:
[----:B------:R-:W-:-:S04]  /*16ba0*/  MOV R4, 0x1 ;  /* 0x0000000100047802 */ /* 0x000fc80000000f00 */
[----:B------:R-:W-:-:S13]  /*16bb0*/  ISETP.NE.AND P0, PT, R4, c[0x0][0x32c], PT ;  /* 0x0000cb0004007a0c */ /* 0x000fda0003f05270 */
[----:B------:R-:W-:-:S05]  /*16bc0*/  @P0 IMAD.HI.U32 R4, R2, c[0x0][0x330], RZ ;  /* 0x0000cc0002040a27 */ /* 0x000fca00078e00ff */
[----:B------:R-:W-:Y:S02]  /*16bd0*/  @P0 SHF.R.U32.HI R2, RZ, c[0x0][0x334], R4 ;  /* 0x0000cd00ff020a19 */ /* 0x000fe40000011604 */
.L_x_1046:
[----:B------:R-:W-:Y:S05]  /*16be0*/  BSYNC B0 ;  /* 0x0000000000007941 */ /* 0x000fea0003800000 */
.L_x_1044:
[----:B------:R-:W-:-:S05]  /*16bf0*/  IMAD R2, R2, c[0x0][0x32c], RZ ;  /* 0x0000cb0002027a24 */ /* 0x000fca00078e02ff */
[----:B------:R-:W-:-:S04]  /*16c00*/  IMNMX R3, R3, R2, !PT ;  /* 0x0000000203037217 */ /* 0x000fc80007800200 */
.L_x_1043:
        /* <DEDUP_REMOVED lines=9> */
[----:B------:R-:W-:Y:S02]  /*16ca0*/  MOV R216, R212 ;  /* 0x000000d400d87202 */ /* 0x000fe40000000f00 */
.L_x_1058:
        /* <DEDUP_REMOVED lines=37> */
.L_x_1159:
        /* <DEDUP_REMOVED lines=24> */
.L_x_1160:
        /* <DEDUP_REMOVED lines=15> */
.L_x_1049:
[----:B--23--:R-:W-:Y:S05]  /*17170*/  BSYNC B0 ;  /* 0x0000000000007941 */ /* 0x00cfea0003800000 */
.L_x_1048:
        /* <DEDUP_REMOVED lines=128> */
[----:B------:R3:W4:Y:S02]  /*17980*/  MUFU.TANH R213, R4 ;  /* 0x0000000400d57308 */ /* 0x0007240000002400 */
[----:B------:R-:W-:Y:S08]  /*17990*/  FMUL.FTZ R3, R20, c[0x0][0x320] ;  /* 0x0000c80014037a20 */ /* 0x000ff00000410000 */
[----:B------:R-:W2:Y:S01]  /*179a0*/  MUFU.TANH R157, R3 ;  /* 0x00000003009d7308 */ /* 0x000ea20000002400 */
[----:B-1----:R-:W-:Y:S09]  /*179b0*/  FMUL.FTZ R2, R9, c[0x0][0x320] ;  /* 0x0000c80009027a20 */ /* 0x002ff20000410000 */
[----:B------:R1:W1:Y:S01]  /*179c0*/  MUFU.TANH R163, R2 ;  /* 0x0000000200a37308 */ /* 0x0002620000002400 */
[----:B---3--:R-:W-:Y:S09]  /*179d0*/  FMUL.FTZ R4, R27, c[0x0][0x320] ;  /* 0x0000c8001b047a20 */ /* 0x008ff20000410000 */
[----:B------:R3:W2:Y:S10]  /*179e0*/  MUFU.TANH R214, R5 ;  /* 0x0000000500d67308 */ /* 0x0006b40000002400 */
[----:B------:R-:W2:Y:S01]  /*179f0*/  MUFU.TANH R154, R4 ;  /* 0x00000004009a7308 */ /* 0x000ea20000002400 */
[----:B-1----:R-:W-:Y:S09]  /*17a00*/  FMUL.FTZ R2, R10, c[0x0][0x320] ;  /* 0x0000c8000a027a20 */ /* 0x002ff20000410000 */
[----:B------:R1:W1:Y:S01]  /*17a10*/  MUFU.TANH R212, R2 ;  /* 0x0000000200d47308 */ /* 0x0002620000002400 */
[----:B---3--:R-:W-:Y:S09]  /*17a20*/  FMUL.FTZ R5, R26, c[0x0][0x320] ;  /* 0x0000c8001a057a20 */ /* 0x008ff20000410000 */
[----:B------:R-:W3:Y:S01]  /*17a30*/  MUFU.TANH R155, R5 ;  /* 0x00000005009b7308 */ /* 0x000ee20000002400 */
        /* <DEDUP_REMOVED lines=10> */
[----:B------:R5:W1:Y:S06]  /*17ae0*/  MUFU.TANH R159, R2 ;  /* 0x00000002009f7308 */ /* 0x000a6c0000002400 */
[----:B------:R-:W-:Y:S04]  /*17af0*/  FMUL.FTZ R3, R28, c[0x0][0x320] ;  /* 0x0000c8001c037a20 */ /* 0x000fe80000410000 */
[----:B------:R-:W1:Y:S04]  /*17b00*/  MUFU.TANH R149, R3 ;  /* 0x0000000300957308 */ /* 0x000e680000002400 */
[----:B------:R-:W-:Y:S02]  /*17b10*/  FMUL.FTZ R4, R35, c[0x0][0x320] ;  /* 0x0000c80023047a20 */ /* 0x000fe40000410000 */
[----:B------:R-:W-:Y:S04]  /*17b20*/  FMUL.FTZ R5, R34, c[0x0][0x320] ;  /* 0x0000c80022057a20 */ /* 0x000fe80000410000 */
[----:B------:R-:W2:Y:S01]  /*17b30*/  MUFU.TANH R147, R5 ;  /* 0x0000000500937308 */ /* 0x000ea20000002400 */
[----:B-----5:R-:W-:Y:S09]  /*17b40*/  FMUL.FTZ R2, R21, c[0x0][0x320] ;  /* 0x0000c80015027a20 */ /* 0x020ff20000410000 */
[----:B------:R5:W2:Y:S01]  /*17b50*/  MUFU.TANH R156, R2 ;  /* 0x00000002009c7308 */ /* 0x000aa20000002400 */
[C---:B-1----:R-:W-:Y:S09]  /*17b60*/  HMMA.16816.F32 R36, R184.reuse, R16, R36 ;  /* 0x00000010b824723c */ /* 0x042ff20000001824 */
[----:B------:R1:W1:Y:S01]  /*17b70*/  MUFU.TANH R146, R4 ;  /* 0x0000000400927308 */ /* 0x0002620000002400 */
[C---:B------:R-:W-:Y:S01]  /*17b80*/  HMMA.16816.F32 R40, R184.reuse, R18, R40 ;  /* 0x00000012b828723c */ /* 0x040fe20000001828 */
[----:B------:R-:W2:Y:S01]  /*17b90*/  LDSM.16.M88.4 R16, [R15+0x2800] ;  /* 0x002800000f10783b */ /* 0x000ea20000000200 */
[----:B------:R-:W-:Y:S04]  /*17ba0*/  DEPBAR.LE SB0, 0x0 ;  /* 0x000080000000791a */ /* 0x000fe80000000000 */
[----:B-----5:R-:W-:Y:S02]  /*17bb0*/  FMUL.FTZ R2, R22, c[0x0][0x320] ;  /* 0x0000c80016027a20 */ /* 0x020fe40000410000 */
[C---:B------:R-:W-:Y:S02]  /*17bc0*/  HMMA.16816.F32 R44, R184.reuse, R8, R44 ;  /* 0x00000008b82c723c */ /* 0x040fe4000000182c */
[----:B------:R5:W2:Y:S01]  /*17bd0*/  MUFU.TANH R161, R2 ;  /* 0x0000000200a17308 */ /* 0x000aa20000002400 */
[----:B------:R-:W-:Y:S03]  /*17be0*/  BAR.SYNC.DEFER_BLOCKING 0x0 ;  /* 0x0000000000007b1d */ /* 0x000fe60000010000 */
[----:B------:R-:W-:Y:S02]  /*17bf0*/  FMUL.FTZ R3, R36, c[0x0][0x320] ;  /* 0x0000c80024037a20 */ /* 0x000fe40000410000 */
[C---:B------:R-:W-:Y:S04]  /*17c00*/  HMMA.16816.F32 R48, R184.reuse, R10, R48 ;  /* 0x0000000ab830723c */ /* 0x040fe80000001830 */
[----:B------:R3:W3:Y:S04]  /*17c10*/  MUFU.TANH R141, R3 ;  /* 0x00000003008d7308 */ /* 0x0006e80000002400 */
[----:B------:R-:W-:Y:S04]  /*17c20*/  FMUL.FTZ R5, R42, c[0x0][0x320] ;  /* 0x0000c8002a057a20 */ /* 0x000fe80000410000 */
[----:B-1----:R-:W-:Y:S02]  /*17c30*/  FMUL.FTZ R4, R43, c[0x0][0x320] ;  /* 0x0000c8002b047a20 */ /* 0x002fe40000410000 */
[----:B-----5:R-:W-:Y:S04]  /*17c40*/  FMUL.FTZ R2, R23, c[0x0][0x320] ;  /* 0x0000c80017027a20 */ /* 0x020fe80000410000 */
[----:B------:R1:W1:Y:S01]  /*17c50*/  MUFU.TANH R160, R2 ;  /* 0x0000000200a07308 */ /* 0x0002620000002400 */
[C---:B--2---:R-:W-:Y:S03]  /*17c60*/  HMMA.16816.F32 R52, R184.reuse, R16, R52 ;  /* 0x00000010b834723c */ /* 0x044fe60000001834 */
[----:B---3--:R-:W-:Y:S05]  /*17c70*/  FMUL.FTZ R3, R45, c[0x0][0x320] ;  /* 0x0000c8002d037a20 */ /* 0x008fea0000410000 */
[----:B------:R-:W-:Y:S04]  /*17c80*/  HMMA.16816.F32 R56, R184, R18, R56 ;  /* 0x00000012b838723c */ /* 0x000fe80000001838 */
[----:B-1----:R-:W-:Y:S04]  /*17c90*/  FMUL.FTZ R2, R24, c[0x0][0x320] ;  /* 0x0000c80018027a20 */ /* 0x002fe80000410000 */
[----:B------:R1:W2:Y:S04]  /*17ca0*/  MUFU.TANH R153, R2 ;  /* 0x0000000200997308 */ /* 0x0002a80000002400 */
[----:B-1----:R-:W-:Y:S06]  /*17cb0*/  FMUL.FTZ R2, R25, c[0x0][0x320] ;  /* 0x0000c80019027a20 */ /* 0x002fec0000410000 */
        /* <DEDUP_REMOVED lines=13> */
[----:B------:R-:W1:Y:S10]  /*17d90*/  MUFU.TANH R37, R4 ;  /* 0x0000000400257308 */ /* 0x000e740000002400 */
[----:B------:R5:W1:Y:S02]  /*17da0*/  MUFU.TANH R140, R2 ;  /* 0x00000002008c7308 */ /* 0x000a640000002400 */
[----:B-----5:R-:W-:Y:S08]  /*17db0*/  FMUL.FTZ R2, R38, c[0x0][0x320] ;  /* 0x0000c80026027a20 */ /* 0x020ff00000410000 */
        /* <DEDUP_REMOVED lines=77> */
.L_x_1161:
        /* <DEDUP_REMOVED lines=24> */
.L_x_1162:
        /* <DEDUP_REMOVED lines=15> */
.L_x_1053:
[----:B--234-:R-:W-:Y:S05]  /*18500*/  BSYNC B0 ;  /* 0x0000000000007941 */ /* 0x01cfea0003800000 */
.L_x_1052:
        /* <DEDUP_REMOVED lines=51> */
.L_x_1163:
[----:B-12---:R-:W-:Y:S01]  /*18840*/  FMNMX.FTZ R4, R4, R2, !PT ;  /* 0x0000000204047209 */ /* 0x006fe20007810000 */
[----:B------:R-:W-:-:S05]  /*18850*/  BRA.DIV ~URZ, `(.L_x_1057) ;  /* 0x0000c1a27f007947 */ /* 0x000fca000b800000 */
[----:B------:R-:W1:Y:S02]  /*18860*/  SHFL.BFLY PT, R2, R4, 0x1, 0x1f ;  /* 0x0c201f0004027f89 */ /* 0x000e6400000e0000 */
[----:B-1----:R-:W-:Y:S02]  /*18870*/  FMNMX.FTZ R5, R4, R2, !PT ;  /* 0x0000000204057209 */ /* 0x002fe40007810000 */
[----:B------:R-:W1:Y:S02]  /*18880*/  SHFL.BFLY PT, R2, R8, 0x2, 0x1f ;  /* 0x0c401f0008027f89 */ /* 0x000e6400000e0000 */
[----:B-1----:R-:W-:Y:S05]  /*18890*/  FMNMX.FTZ R4, R8, R2, !PT ;  /* 0x0000000208047209 */ /* 0x002fea0007810000 */
[----:B------:R1:W2:Y:S02]  /*188a0*/  SHFL.BFLY PT, R2, R4, 0x1, 0x1f ;  /* 0x0c201f0004027f89 */ /* 0x0002a400000e0000 */
.L_x_1164:
[----:B-12---:R-:W-:Y:S01]  /*188b0*/  FMNMX.FTZ R4, R2, R4, !PT ;  /* 0x0000000402047209 */ /* 0x006fe20007810000 */
[C---:B------:R-:W-:Y:S01]  /*188c0*/  FADD.FTZ R2, -R5.reuse, R6 ;  /* 0x0000000605027221 */ /* 0x040fe20000010100 */
[----:B------:R-:W-:Y:S01]  /*188d0*/  WARPSYNC 0xffffffff ;  /* 0xffffffff00007948 */ /* 0x000fe20003800000 */
[----:B------:R-:W-:Y:S01]  /*188e0*/  FMUL.FTZ R6, R5, c[0x0][0x2d0] ;  /* 0x0000b40005067a20 */ /* 0x000fe20000410000 */
        /* <DEDUP_REMOVED lines=31> */
[----:B------:R-:W-:Y:S01]  /*18ae0*/  MUFU.EX2 R6, R6 ;  /* 0x0000000600067308 */ /* 0x000fe20000000800 */
[C---:B-1----:R-:W-:Y:S01]  /*18af0*/  FFMA.FTZ R2, R3.reuse, R228, R9 ;  /* 0x000000e403027223 */ /* 0x042fe20000010009 */
[C---:B--2---:R-:W-:Y:S01]  /*18b00*/  F2FP.PACK_AB R140, R8.reuse, R9 ;  /* 0x00000009088c723e */ /* 0x044fe200000000ff */
[C---:B------:R-:W-:Y:S02]  /*18b10*/  FMUL.FTZ R56, R3.reuse, R80 ;  /* 0x0000005003387220 */ /* 0x040fe40000410000 */
[----:B------:R-:W-:Y:S02]  /*18b20*/  FADD.FTZ R16, R8, R2 ;  /* 0x0000000208107221 */ /* 0x000fe40000010000 */
[C---:B------:R-:W-:Y:S02]  /*18b30*/  FADD.FTZ R2, -R4.reuse, R14 ;  /* 0x0000000e04027221 */ /* 0x040fe40000010100 */
[----:B------:R-:W-:Y:S02]  /*18b40*/  FMUL.FTZ R8, R4, c[0x0][0x2d0] ;  /* 0x0000b40004087a20 */ /* 0x000fe40000410000 */
[----:B------:R-:W-:Y:S02]  /*18b50*/  FMUL.FTZ R2, R2, c[0x0][0x2d0] ;  /* 0x0000b40002027a20 */ /* 0x000fe40000410000 */
[----:B------:R-:W-:Y:S02]  /*18b60*/  FMUL.FTZ R57, R3, R81 ;  /* 0x0000005103397220 */ /* 0x000fe40000410000 */
[--C-:B------:R-:W-:Y:S02]  /*18b70*/  FFMA.FTZ R14, R214, c[0x0][0x2d0], -R8.reuse ;  /* 0x0000b400d60e7a23 */ /* 0x100fe40000010808 */
[----:B------:R-:W1:Y:S01]  /*18b80*/  MUFU.EX2 R2, R2 ;  /* 0x0000000200027308 */ /* 0x000e620000000800 */
[--C-:B------:R-:W-:Y:S02]  /*18b90*/  FFMA.FTZ R214, R35, c[0x0][0x2d0], -R8.reuse ;  /* 0x0000b40023d67a23 */ /* 0x100fe40000010808 */
[--C-:B------:R-:W-:Y:S02]  /*18ba0*/  FFMA.FTZ R229, R26, c[0x0][0x2d0], -R8.reuse ;  /* 0x0000b4001ae57a23 */ /* 0x100fe40000010808 */
[--C-:B------:R-:W-:Y:S02]  /*18bb0*/  FFMA.FTZ R231, R25, c[0x0][0x2d0], -R8.reuse ;  /* 0x0000b40019e77a23 */ /* 0x100fe40000010808 */
[--C-:B------:R-:W-:Y:S02]  /*18bc0*/  FFMA.FTZ R233, R24, c[0x0][0x2d0], -R8.reuse ;  /* 0x0000b40018e97a23 */ /* 0x100fe40000010808 */
[--C-:B------:R-:W-:Y:S02]  /*18bd0*/  FFMA.FTZ R9, R212, c[0x0][0x2d0], -R8.reuse ;  /* 0x0000b400d4097a23 */ /* 0x100fe40000010808 */
[--C-:B------:R-:W-:Y:S02]  /*18be0*/  FFMA.FTZ R212, R38, c[0x0][0x2d0], -R8.reuse ;  /* 0x0000b40026d47a23 */ /* 0x100fe40000010808 */
[--C-:B---3--:R-:W-:Y:S01]  /*18bf0*/  FFMA.FTZ R10, R215, c[0x0][0x2d0], -R8.reuse ;  /* 0x0000b400d70a7a23 */ /* 0x108fe20000010808 */
[----:B------:R2:W-:Y:S01]  /*18c00*/  MUFU.EX2 R18, R9 ;  /* 0x0000000900127308 */ /* 0x0005e20000000800 */
[--C-:B------:R-:W-:Y:S02]  /*18c10*/  FFMA.FTZ R144, R213, c[0x0][0x2d0], -R8.reuse ;  /* 0x0000b400d5907a23 */ /* 0x100fe40000010808 */
[--C-:B------:R-:W-:Y:S02]  /*18c20*/  FFMA.FTZ R148, R161, c[0x0][0x2d0], -R8.reuse ;  /* 0x0000b400a1947a23 */ /* 0x100fe40000010808 */
[--C-:B------:R-:W-:Y:S02]  /*18c30*/  FFMA.FTZ R161, R143, c[0x0][0x2d0], -R8.reuse ;  /* 0x0000b4008fa17a23 */ /* 0x100fe40000010808 */
[--C-:B------:R-:W-:Y:S02]  /*18c40*/  FFMA.FTZ R145, R160, c[0x0][0x2d0], -R8.reuse ;  /* 0x0000b400a0917a23 */ /* 0x100fe40000010808 */
[--C-:B------:R-:W-:Y:S01]  /*18c50*/  FFMA.FTZ R149, R155, c[0x0][0x2d0], -R8.reuse ;  /* 0x0000b4009b957a23 */ /* 0x100fe20000010808 */
[----:B------:R-:W-:Y:S01]  /*18c60*/  MUFU.EX2 R240, R148 ;  /* 0x0000009400f07308 */ /* 0x000fe20000000800 */
[C---:B-1----:R-:W-:Y:S02]  /*18c70*/  FMUL.FTZ R58, R2.reuse, R82 ;  /* 0x00000052023a7220 */ /* 0x042fe40000410000 */
[----:B------:R-:W-:Y:S02]  /*18c80*/  FMUL.FTZ R59, R2, R83 ;  /* 0x00000053023b7220 */ /* 0x000fe40000410000 */
[--C-:B------:R-:W-:Y:S01]  /*18c90*/  FFMA.FTZ R154, R154, c[0x0][0x2d0], -R8.reuse ;  /* 0x0000b4009a9a7a23 */ /* 0x100fe20000010808 */
[----:B------:R-:W1:Y:S01]  /*18ca0*/  LDSM.16.MT88.4 R80, [R189] ;  /* 0x00000000bd50783b */ /* 0x000e620000004200 */
[--C-:B------:R-:W-:Y:S02]  /*18cb0*/  FFMA.FTZ R151, R151, c[0x0][0x2d0], -R8.reuse ;  /* 0x0000b40097977a23 */ /* 0x100fe40000010808 */
[--C-:B------:R-:W-:Y:S01]  /*18cc0*/  FFMA.FTZ R150, R150, c[0x0][0x2d0], -R8.reuse ;  /* 0x0000b40096967a23 */ /* 0x100fe20000010808 */
[----:B------:R-:W-:Y:S01]  /*18cd0*/  MUFU.EX2 R239, R145 ;  /* 0x0000009100ef7308 */ /* 0x000fe20000000800 */
[--C-:B------:R-:W-:Y:S02]  /*18ce0*/  FFMA.FTZ R147, R147, c[0x0][0x2d0], -R8.reuse ;  /* 0x0000b40093937a23 */ /* 0x100fe40000010808 */
[--C-:B------:R-:W-:Y:S02]  /*18cf0*/  FFMA.FTZ R155, R146, c[0x0][0x2d0], -R8.reuse ;  /* 0x0000b400929b7a23 */ /* 0x100fe40000010808 */
[--C-:B------:R-:W-:Y:S01]  /*18d00*/  FFMA.FTZ R160, R142, c[0x0][0x2d0], -R8.reuse ;  /* 0x0000b4008ea07a23 */ /* 0x100fe20000010808 */
[----:B------:R-:W-:Y:S01]  /*18d10*/  F2FP.PACK_AB R142, R11, R17 ;  /* 0x000000110b8e723e */ /* 0x000fe200000000ff */
[--C-:B------:R-:W-:Y:S02]  /*18d20*/  FFMA.FTZ R213, R37, c[0x0][0x2d0], -R8.reuse ;  /* 0x0000b40025d57a23 */ /* 0x100fe40000010808 */
[--C-:B------:R-:W-:Y:S01]  /*18d30*/  FFMA.FTZ R215, R34, c[0x0][0x2d0], -R8.reuse ;  /* 0x0000b40022d77a23 */ /* 0x100fe20000010808 */
[----:B------:R-:W-:Y:S01]  /*18d40*/  MUFU.EX2 R155, R155 ;  /* 0x0000009b009b7308 */ /* 0x000fe20000000800 */
[--C-:B------:R-:W-:Y:S02]  /*18d50*/  FFMA.FTZ R221, R30, c[0x0][0x2d0], -R8.reuse ;  /* 0x0000b4001edd7a23 */ /* 0x100fe40000010808 */
[--C-:B------:R-:W-:Y:S02]  /*18d60*/  FFMA.FTZ R228, R29, c[0x0][0x2d0], -R8.reuse ;  /* 0x0000b4001de47a23 */ /* 0x100fe40000010808 */
[----:B------:R-:W-:Y:S02]  /*18d70*/  FFMA.FTZ R235, R23, c[0x0][0x2d0], -R8 ;  /* 0x0000b40017eb7a23 */ /* 0x000fe40000010808 */
[----:B------:R-:W-:Y:S02]  /*18d80*/  FADD.FTZ R8, R17, R16 ;  /* 0x0000001011087221 */ /* 0x000fe40000010000 */
[----:B------:R-:W-:Y:S01]  /*18d90*/  FMUL.FTZ R29, R3, R113 ;  /* 0x00000071031d7220 */ /* 0x000fe20000410000 */
[----:B------:R-:W-:Y:S01]  /*18da0*/  MUFU.EX2 R148, R221 ;  /* 0x000000dd00947308 */ /* 0x000fe20000000800 */
[----:B------:R-:W-:Y:S02]  /*18db0*/  FADD.FTZ R146, R11, R8 ;  /* 0x000000080b927221 */ /* 0x000fe40000010000 */
[C---:B------:R-:W-:Y:S02]  /*18dc0*/  FMUL.FTZ R34, R2.reuse, R110 ;  /* 0x0000006e02227220 */ /* 0x040fe40000410000 */
[C---:B------:R-:W-:Y:S02]  /*18dd0*/  FMUL.FTZ R8, R3.reuse, R128 ;  /* 0x0000008003087220 */ /* 0x040fe40000410000 */
[C---:B--2---:R-:W-:Y:S02]  /*18de0*/  FMUL.FTZ R9, R3.reuse, R129 ;  /* 0x0000008103097220 */ /* 0x044fe40000410000 */
        /* <DEDUP_REMOVED lines=13> */
[----:B------:R-:W3:Y:S01]  /*18ec0*/  MUFU.EX2 R113, R144 ;  /* 0x0000009000717308 */ /* 0x000ee20000000800 */
[C---:B------:R-:W-:Y:S02]  /*18ed0*/  FMUL.FTZ R27, R2.reuse, R119 ;  /* 0x00000077021b7220 */ /* 0x040fe40000410000 */
[C---:B------:R-:W-:Y:S01]  /*18ee0*/  FMUL.FTZ R30, R2.reuse, R114 ;  /* 0x00000072021e7220 */ /* 0x040fe20000410000 */
[C---:B--2---:R-:W-:Y:S01]  /*18ef0*/  F2FP.PACK_AB R141, R11.reuse, R18 ;  /* 0x000000120b8d723e */ /* 0x044fe200000000ff */
[C---:B------:R-:W-:Y:S01]  /*18f00*/  FFMA.FTZ R10, R2.reuse, R236, R18 ;  /* 0x000000ec020a7223 */ /* 0x040fe20000010012 */
[----:B------:R-:W-:Y:S01]  /*18f10*/  LDSM.16.MT88.4 R116, [R190+0x2800] ;  /* 0x00280000be74783b */ /* 0x000fe20000004200 */
[C---:B------:R-:W-:Y:S02]  /*18f20*/  FMUL.FTZ R18, R2.reuse, R126 ;  /* 0x0000007e02127220 */ /* 0x040fe40000410000 */
[----:B------:R-:W-:Y:S01]  /*18f30*/  FADD.FTZ R112, R11, R10 ;  /* 0x0000000a0b707221 */ /* 0x000fe20000010000 */
[----:B------:R-:W2:Y:S01]  /*18f40*/  MUFU.EX2 R14, R157 ;  /* 0x0000009d000e7308 */ /* 0x000ea20000000800 */
[C---:B------:R-:W-:Y:S02]  /*18f50*/  FMUL.FTZ R10, R2.reuse, R130 ;  /* 0x00000082020a7220 */ /* 0x040fe40000410000 */
[C---:B------:R-:W-:Y:S01]  /*18f60*/  FMUL.FTZ R11, R2.reuse, R131 ;  /* 0x00000083020b7220 */ /* 0x040fe20000410000 */
[----:B------:R-:W-:Y:S01]  /*18f70*/  LDSM.16.MT88.4 R124, [R189+0x2800] ;  /* 0x00280000bd7c783b */ /* 0x000fe20000004200 */
[C---:B------:R-:W-:Y:S02]  /*18f80*/  FMUL.FTZ R31, R2.reuse, R115 ;  /* 0x00000073021f7220 */ /* 0x040fe40000410000 */
[C---:B------:R-:W-:Y:S02]  /*18f90*/  FMUL.FTZ R35, R2.reuse, R111 ;  /* 0x0000006f02237220 */ /* 0x040fe40000410000 */
[C---:B------:R-:W-:Y:S01]  /*18fa0*/  FMUL.FTZ R32, R3.reuse, R108 ;  /* 0x0000006c03207220 */ /* 0x040fe20000410000 */
[----:B------:R-:W-:Y:S01]  /*18fb0*/  MUFU.EX2 R157, R150 ;  /* 0x00000096009d7308 */ /* 0x000fe20000000800 */
[----:B------:R-:W-:Y:S02]  /*18fc0*/  FMUL.FTZ R33, R3, R109 ;  /* 0x0000006d03217220 */ /* 0x000fe40000410000 */
[C---:B------:R-:W-:Y:S01]  /*18fd0*/  FMUL.FTZ R38, R2.reuse, R106 ;  /* 0x0000006a02267220 */ /* 0x040fe20000410000 */
[----:B---3--:R-:W-:Y:S01]  /*18fe0*/  F2FP.PACK_AB R143, R113, R110 ;  /* 0x0000006e718f723e */ /* 0x008fe200000000ff */
[C---:B------:R-:W-:Y:S02]  /*18ff0*/  FMUL.FTZ R39, R2.reuse, R107 ;  /* 0x0000006b02277220 */ /* 0x040fe40000410000 */
[C---:B------:R-:W-:Y:S02]  /*19000*/  FMUL.FTZ R40, R3.reuse, R96 ;  /* 0x0000006003287220 */ /* 0x040fe40000410000 */
[C---:B------:R-:W-:Y:S01]  /*19010*/  FMUL.FTZ R41, R3.reuse, R97 ;  /* 0x0000006103297220 */ /* 0x040fe20000410000 */
[----:B------:R-:W-:Y:S01]  /*19020*/  MUFU.EX2 R109, R224 ;  /* 0x000000e0006d7308 */ /* 0x000fe20000000800 */
[C---:B-1----:R-:W-:Y:S05]  /*19030*/  HMMA.16816.F32 R8, R140.reuse, R80, R8 ;  /* 0x000000508c08723c */ /* 0x042fea0000001808 */
        /* <DEDUP_REMOVED lines=15> */
[----:B------:R-:W-:Y:S01]  /*19130*/  LDSM.16.MT88.4 R84, [R189+0x800] ;  /* 0x00080000bd54783b */ /* 0x000fe20000004200 */
        /* <DEDUP_REMOVED lines=24> */
[C---:B------:R-:W-:Y:S02]  /*192c0*/  FMUL.FTZ R72, R3.reuse, R72 ;  /* 0x0000004803487220 */ /* 0x040fe40000410000 */
[----:B------:R-:W-:Y:S02]  /*192d0*/  FMUL.FTZ R73, R3, R73 ;  /* 0x0000004903497220 */ /* 0x000fe40000410000 */
[C---:B------:R-:W-:Y:S02]  /*192e0*/  FMUL.FTZ R70, R2.reuse, R70 ;  /* 0x0000004602467220 */ /* 0x040fe40000410000 */
[C---:B------:R-:W-:Y:S02]  /*192f0*/  FMUL.FTZ R71, R2.reuse, R71 ;  /* 0x0000004702477220 */ /* 0x040fe40000410000 */
[C---:B------:R-:W-:Y:S01]  /*19300*/  FMUL.FTZ R74, R2.reuse, R74 ;  /* 0x0000004a024a7220 */ /* 0x040fe20000410000 */
[----:B------:R-:W-:Y:S01]  /*19310*/  MUFU.EX2 R105, R218 ;  /* 0x000000da00697308 */ /* 0x000fe20000000800 */
[----:B------:R-:W-:Y:S02]  /*19320*/  FMUL.FTZ R75, R2, R75 ;  /* 0x0000004b024b7220 */ /* 0x000fe40000410000 */
[----:B--2---:R-:W-:Y:S07]  /*19330*/  FADD.FTZ R2, R14, R146 ;  /* 0x000000920e027221 */ /* 0x004fee0000010000 */
[----:B------:R-:W-:Y:S01]  /*19340*/  MUFU.EX2 R104, R217 ;  /* 0x000000d900687308 */ /* 0x000fe20000000800 */
[C---:B-1----:R-:W-:Y:S09]  /*19350*/  HMMA.16816.F32 R28, R140.reuse, R80, R28 ;  /* 0x000000508c1c723c */ /* 0x042ff2000000181c */
[----:B------:R-:W-:Y:S01]  /*19360*/  MUFU.EX2 R158, R151 ;  /* 0x00000097009e7308 */ /* 0x000fe20000000800 */
[C---:B------:R-:W-:Y:S01]  /*19370*/  HMMA.16816.F32 R32, R140.reuse, R82, R32 ;  /* 0x000000528c20723c */ /* 0x040fe20000001820 */
[----:B------:R-:W1:Y:S08]  /*19380*/  LDSM.16.MT88.4 R80, [R191] ;  /* 0x00000000bf50783b */ /* 0x000e700000004200 */
[----:B------:R-:W-:Y:S10]  /*19390*/  MUFU.EX2 R153, R160 ;  /* 0x000000a000997308 */ /* 0x000ff40000000800 */
[----:B------:R2:W-:Y:S10]  /*193a0*/  MUFU.EX2 R152, R212 ;  /* 0x000000d400987308 */ /* 0x0005f40000000800 */
[----:B------:R-:W-:Y:S10]  /*193b0*/  MUFU.EX2 R151, R213 ;  /* 0x000000d500977308 */ /* 0x000ff40000000800 */
[----:B------:R-:W-:Y:S01]  /*193c0*/  MUFU.EX2 R149, R215 ;  /* 0x000000d700957308 */ /* 0x000fe20000000800 */
[----:B--2---:R-:W-:Y:S01]  /*193d0*/  IADD3 R212, R216, -0x1, RZ ;  /* 0xffffffffd8d47810 */ /* 0x004fe20007ffe0ff */
[C---:B-1----:R-:W-:Y:S03]  /*193e0*/  HMMA.16816.F32 R36, R140.reuse, R80, R36 ;  /* 0x000000508c24723c */ /* 0x042fe60000001824 */
[----:B------:R-:W-:Y:S05]  /*193f0*/  MOV R216, R212 ;  /* 0x000000d400d87202 */ /* 0x000fea0000000f00 */
[----:B------:R-:W1:Y:S01]  /*19400*/  MUFU.EX2 R3, R156 ;  /* 0x0000009c00037308 */ /* 0x000e620000000800 */
[C---:B------:R-:W-:Y:S01]  /*19410*/  HMMA.16816.F32 R40, R140.reuse, R82, R40 ;  /* 0x000000528c28723c */ /* 0x040fe20000001828 */
[----:B------:R-:W2:Y:S08]  /*19420*/  LDSM.16.MT88.4 R80, [R189+0x3000] ;  /* 0x00300000bd50783b */ /* 0x000eb00000004200 */
[----:B------:R-:W-:Y:S10]  /*19430*/  MUFU.EX2 R156, R147 ;  /* 0x00000093009c7308 */ /* 0x000ff40000000800 */
[----:B------:R-:W-:Y:S01]  /*19440*/  MUFU.EX2 R147, R228 ;  /* 0x000000e400937308 */ /* 0x000fe20000000800 */
[----:B-1----:R-:W-:Y:S04]  /*19450*/  FADD.FTZ R2, R3, R2 ;  /* 0x0000000203027221 */ /* 0x002fe80000010000 */
[----:B------:R-:W-:Y:S05]  /*19460*/  FADD.FTZ R2, R89, R2 ;  /* 0x0000000259027221 */ /* 0x000fea0000010000 */
[----:B------:R-:W1:Y:S01]  /*19470*/  MUFU.EX2 R236, R154 ;  /* 0x0000009a00ec7308 */ /* 0x000e620000000800 */
[C---:B------:R-:W-:Y:S09]  /*19480*/  FADD.FTZ R2, R88.reuse, R2 ;  /* 0x0000000258027221 */ /* 0x040ff20000010000 */
[----:B------:R-:W-:Y:S01]  /*19490*/  MUFU.EX2 R154, R161 ;  /* 0x000000a1009a7308 */ /* 0x000fe20000000800 */
[C---:B--2---:R-:W-:Y:S09]  /*194a0*/  HMMA.16816.F32 R44, R140.reuse, R80, R44 ;  /* 0x000000508c2c723c */ /* 0x044ff2000000182c */
[----:B------:R-:W-:Y:S01]  /*194b0*/  MUFU.EX2 R146, R229 ;  /* 0x000000e500927308 */ /* 0x000fe20000000800 */
[C---:B------:R-:W-:Y:S01]  /*194c0*/  HMMA.16816.F32 R48, R140.reuse, R82, R48 ;  /* 0x000000528c30723c */ /* 0x040fe20000001830 */
[----:B------:R-:W2:Y:S08]  /*194d0*/  LDSM.16.MT88.4 R80, [R190+0x3000] ;  /* 0x00300000be50783b */ /* 0x000eb00000004200 */
[----:B------:R-:W3:Y:S10]  /*194e0*/  MUFU.EX2 R145, R231 ;  /* 0x000000e700917308 */ /* 0x000ef40000000800 */
[----:B------:R-:W-:Y:S01]  /*194f0*/  MUFU.EX2 R144, R233 ;  /* 0x000000e900907308 */ /* 0x000fe20000000800 */
        /* <DEDUP_REMOVED lines=12> */
[----:B------:R-:W4:Y:S02]  /*195c0*/  LDSM.16.MT88.4 R88, [R190+0x800] ;  /* 0x00080000be58783b */ /* 0x000f240000004200 */
[----:B------:R-:W5:Y:S01]  /*195d0*/  MUFU.EX2 R3, R162 ;  /* 0x000000a200037308 */ /* 0x000f620000000800 */
[----:B-1----:R-:W-:Y:S02]  /*195e0*/  F2FP.PACK_AB R83, R236, R237 ;  /* 0x000000edec53723e */ /* 0x002fe400000000ff */
[----:B---3--:R-:W-:Y:S05]  /*195f0*/  F2FP.PACK_AB R141, R145, R146 ;  /* 0x00000092918d723e */ /* 0x008fea00000000ff */
[C---:B------:R-:W-:Y:S05]  /*19600*/  HMMA.16816.F32 R8, R80.reuse, R84, R8 ;  /* 0x000000545008723c */ /* 0x040fea0000001808 */
[----:B--2---:R-:W-:Y:S03]  /*19610*/  FADD.FTZ R2, R14, R2 ;  /* 0x000000020e027221 */ /* 0x004fe60000010000 */
[C---:B------:R-:W-:Y:S01]  /*19620*/  HMMA.16816.F32 R16, R80.reuse, R86, R16 ;  /* 0x000000565010723c */ /* 0x040fe20000001810 */
[----:B------:R-:W1:Y:S03]  /*19630*/  LDSM.16.MT88.4 R84, [R192+0x800] ;  /* 0x00080000c054783b */ /* 0x000e660000004200 */
[----:B-----5:R-:W-:Y:S04]  /*19640*/  FADD.FTZ R2, R3, R2 ;  /* 0x0000000203027221 */ /* 0x020fe80000010000 */
[----:B------:R-:W-:Y:S04]  /*19650*/  FADD.FTZ R2, R93, R2 ;  /* 0x000000025d027221 */ /* 0x000fe80000010000 */
[C---:B------:R-:W-:Y:S01]  /*19660*/  FADD.FTZ R2, R92.reuse, R2 ;  /* 0x000000025c027221 */ /* 0x040fe20000010000 */
        /* <DEDUP_REMOVED lines=22> */
[----:B------:R-:W3:Y:S03]  /*197d0*/  LDSM.16.MT88.4 R92, [R192+0x1000] ;  /* 0x00100000c05c783b */ /* 0x000ee60000004200 */
[----:B------:R-:W-:Y:S02]  /*197e0*/  F2FP.PACK_AB R80, R3, R14 ;  /* 0x0000000e0350723e */ /* 0x000fe400000000ff */
[----:B------:R-:W-:Y:S01]  /*197f0*/  F2FP.PACK_AB R81, R157, R158 ;  /* 0x0000009e9d51723e */ /* 0x000fe200000000ff */
[----:B------:R-:W4:Y:S01]  /*19800*/  MUFU.EX2 R14, R220 ;  /* 0x000000dc000e7308 */ /* 0x000f220000000800 */
[----:B------:R-:W-:Y:S07]  /*19810*/  F2FP.PACK_AB R83, R155, R156 ;  /* 0x0000009c9b53723e */ /* 0x000fee00000000ff */
[C---:B-1----:R-:W-:Y:S02]  /*19820*/  HMMA.16816.F32 R8, R80.reuse, R84, R8 ;  /* 0x000000545008723c */ /* 0x042fe40000001808 */
[----:B------:R-:W1:Y:S06]  /*19830*/  MUFU.EX2 R3, R219 ;  /* 0x000000db00037308 */ /* 0x000e6c0000000800 */
[C---:B------:R-:W-:Y:S01]  /*19840*/  HMMA.16816.F32 R16, R80.reuse, R86, R16 ;  /* 0x000000565010723c */ /* 0x040fe20000001810 */
[----:B------:R-:W5:Y:S03]  /*19850*/  LDSM.16.MT88.4 R84, [R191+0x1000] ;  /* 0x00100000bf54783b */ /* 0x000f660000004200 */
[----:B----4-:R-:W-:Y:S04]  /*19860*/  FADD.FTZ R2, R14, R2 ;  /* 0x000000020e027221 */ /* 0x010fe80000010000 */
[C---:B--2---:R-:W-:Y:S08]  /*19870*/  HMMA.16816.F32 R20, R80.reuse, R88, R20 ;  /* 0x000000585014723c */ /* 0x044ff00000001814 */
[C---:B------:R-:W-:Y:S01]  /*19880*/  HMMA.16816.F32 R24, R80.reuse, R90, R24 ;  /* 0x0000005a5018723c */ /* 0x040fe20000001818 */
[----:B------:R-:W2:Y:S03]  /*19890*/  LDSM.16.MT88.4 R88, [R189+0x4000] ;  /* 0x00400000bd58783b */ /* 0x000ea60000004200 */
[----:B-1----:R-:W-:Y:S04]  /*198a0*/  FADD.FTZ R2, R3, R2 ;  /* 0x0000000203027221 */ /* 0x002fe80000010000 */
[C---:B---3--:R-:W-:Y:S04]  /*198b0*/  HMMA.16816.F32 R28, R80.reuse, R92, R28 ;  /* 0x0000005c501c723c */ /* 0x048fe8000000181c */
[----:B------:R-:W-:Y:S04]  /*198c0*/  FADD.FTZ R2, R105, R2 ;  /* 0x0000000269027221 */ /* 0x000fe80000010000 */
[C---:B------:R-:W-:Y:S01]  /*198d0*/  HMMA.16816.F32 R32, R80.reuse, R94, R32 ;  /* 0x0000005e5020723c */ /* 0x040fe20000001820 */
[----:B------:R-:W1:Y:S03]  /*198e0*/  LDSM.16.MT88.4 R92, [R190+0x4000] ;  /* 0x00400000be5c783b */ /* 0x000e660000004200 */
[C---:B------:R-:W-:Y:S04]  /*198f0*/  FADD.FTZ R2, R104.reuse, R2 ;  /* 0x0000000268027221 */ /* 0x040fe80000010000 */
        /* <DEDUP_REMOVED lines=51> */
[----:B------:R-:W4:Y:S07]  /*19c30*/  LDSM.16.MT88.4 R96, [R190+0x2000] ;  /* 0x00200000be60783b */ /* 0x000f2e0000004200 */
[C---:B-1----:R-:W-:Y:S08]  /*19c40*/  HMMA.16816.F32 R68, R84.reuse, R88, R68 ;  /* 0x000000585444723c */ /* 0x042ff00000001844 */
[----:B------:R-:W-:Y:S01]  /*19c50*/  HMMA.16816.F32 R72, R84, R90, R72 ;  /* 0x0000005a5448723c */ /* 0x000fe20000001848 */
[----:B------:R-:W1:Y:S03]  /*19c60*/  LDSM.16.MT88.4 R84, [R191+0x2000] ;  /* 0x00200000bf54783b */ /* 0x000e660000004200 */
[C---:B--2---:R-:W-:Y:S01]  /*19c70*/  F2FP.PACK_AB R140, R3.reuse, R14 ;  /* 0x0000000e038c723e */ /* 0x044fe200000000ff */
[----:B------:R-:W-:Y:S02]  /*19c80*/  FADD.FTZ R2, R14, R2 ;  /* 0x000000020e027221 */ /* 0x000fe40000010000 */
[----:B------:R-:W2:Y:S01]  /*19c90*/  MUFU.EX2 R14, R235 ;  /* 0x000000eb000e7308 */ /* 0x000ea20000000800 */
[C---:B---3--:R-:W-:Y:S01]  /*19ca0*/  HMMA.16816.F32 R8, R80.reuse, R92, R8 ;  /* 0x0000005c5008723c */ /* 0x048fe20000001808 */
[----:B------:R-:W3:Y:S04]  /*19cb0*/  LDSM.16.MT88.4 R88, [R189+0x5000] ;  /* 0x00500000bd58783b */ /* 0x000ee80000004200 */
[----:B------:R-:W-:Y:S02]  /*19cc0*/  FADD.FTZ R2, R3, R2 ;  /* 0x0000000203027221 */ /* 0x000fe40000010000 */
[----:B------:R-:W-:Y:S01]  /*19cd0*/  FADD.FTZ R3, R110, R112 ;  /* 0x000000706e037221 */ /* 0x000fe20000010000 */
[C---:B------:R-:W-:Y:S01]  /*19ce0*/  HMMA.16816.F32 R16, R80.reuse, R94, R16 ;  /* 0x0000005e5010723c */ /* 0x040fe20000001810 */
[----:B------:R-:W5:Y:S07]  /*19cf0*/  LDSM.16.MT88.4 R92, [R190+0x5000] ;  /* 0x00500000be5c783b */ /* 0x000f6e0000004200 */
[C---:B----4-:R-:W-:Y:S01]  /*19d00*/  HMMA.16816.F32 R20, R80.reuse, R96, R20 ;  /* 0x000000605014723c */ /* 0x050fe20000001814 */
[----:B------:R-:W-:Y:S03]  /*19d10*/  LDSM.16.MT88.4 R108, [R192+0x2800] ;  /* 0x00280000c06c783b */ /* 0x000fe60000004200 */
[----:B--2---:R-:W-:Y:S04]  /*19d20*/  F2FP.PACK_AB R143, R14, R144 ;  /* 0x000000900e8f723e */ /* 0x004fe800000000ff */
[C---:B------:R-:W-:Y:S01]  /*19d30*/  HMMA.16816.F32 R24, R80.reuse, R98, R24 ;  /* 0x000000625018723c */ /* 0x040fe20000001818 */
[----:B------:R-:W2:Y:S07]  /*19d40*/  LDSM.16.MT88.4 R96, [R192+0x5000] ;  /* 0x00500000c060783b */ /* 0x000eae0000004200 */
[C---:B------:R-:W-:Y:S08]  /*19d50*/  HMMA.16816.F32 R28, R80.reuse, R104, R28 ;  /* 0x00000068501c723c */ /* 0x040ff0000000181c */
[C---:B------:R-:W-:Y:S01]  /*19d60*/  HMMA.16816.F32 R32, R80.reuse, R106, R32 ;  /* 0x0000006a5020723c */ /* 0x040fe20000001820 */
[----:B------:R-:W4:Y:S07]  /*19d70*/  LDSM.16.MT88.4 R104, [R191+0x5000] ;  /* 0x00500000bf68783b */ /* 0x000f2e0000004200 */
[C---:B-1----:R-:W-:Y:S01]  /*19d80*/  HMMA.16816.F32 R36, R80.reuse, R84, R36 ;  /* 0x000000545024723c */ /* 0x042fe20000001824 */
[----:B------:R-:W1:Y:S07]  /*19d90*/  MUFU.EX2 R84, R234 ;  /* 0x000000ea00547308 */ /* 0x000e6e0000000800 */
[C---:B------:R-:W-:Y:S08]  /*19da0*/  HMMA.16816.F32 R40, R80.reuse, R86, R40 ;  /* 0x000000565028723c */ /* 0x040ff00000001828 */
[C---:B---3--:R-:W-:Y:S08]  /*19db0*/  HMMA.16816.F32 R44, R80.reuse, R88, R44 ;  /* 0x00000058502c723c */ /* 0x048ff0000000182c */
[C---:B------:R-:W-:Y:S01]  /*19dc0*/  HMMA.16816.F32 R48, R80.reuse, R90, R48 ;  /* 0x0000005a5030723c */ /* 0x040fe20000001830 */
[----:B------:R-:W-:Y:S03]  /*19dd0*/  LDSM.16.MT88.4 R88, [R189+0x5800] ;  /* 0x00580000bd58783b */ /* 0x000fe60000004200 */
[----:B-1----:R-:W-:Y:S01]  /*19de0*/  F2FP.PACK_AB R142, R6, R84 ;  /* 0x00000054068e723e */ /* 0x002fe200000000ff */
[----:B------:R-:W-:Y:S03]  /*19df0*/  FADD.FTZ R2, R84, R2 ;  /* 0x0000000254027221 */ /* 0x000fe60000010000 */
[C---:B-----5:R-:W-:Y:S04]  /*19e00*/  HMMA.16816.F32 R52, R80.reuse, R92, R52 ;  /* 0x0000005c5034723c */ /* 0x060fe80000001834 */
[----:B------:R-:W-:Y:S01]  /*19e10*/  FADD.FTZ R228, R6, R2 ;  /* 0x0000000206e47221 */ /* 0x000fe20000010000 */
[----:B------:R-:W-:Y:S01]  /*19e20*/  MOV R6, R5 ;  /* 0x0000000500067202 */ /* 0x000fe20000000f00 */
[----:B------:R-:W-:Y:S02]  /*19e30*/  FADD.FTZ R2, R113, R3 ;  /* 0x0000000371027221 */ /* 0x000fe40000010000 */
[C---:B------:R-:W-:Y:S04]  /*19e40*/  HMMA.16816.F32 R56, R80.reuse, R94, R56 ;  /* 0x0000005e5038723c */ /* 0x040fe80000001838 */
[----:B------:R-:W-:Y:S04]  /*19e50*/  FADD.FTZ R2, R240, R2 ;  /* 0x00000002f0027221 */ /* 0x000fe80000010000 */
        /* <DEDUP_REMOVED lines=38> */
[-C--:B------:R-:W-:Y:S01]  /*1a0c0*/  MOV R8, R4.reuse ;  /* 0x0000000400087202 */ /* 0x080fe20000000f00 */
[C---:B------:R-:W-:Y:S04]  /*1a0d0*/  HMMA.16816.F32 R64, R140.reuse, R10, R64 ;  /* 0x0000000a8c40723c */ /* 0x040fe80000001840 */
[----:B------:R-:W-:Y:S04]  /*1a0e0*/  FADD.FTZ R2, R144, R2 ;  /* 0x0000000290027221 */ /* 0x000fe80000010000 */
[C---:B----4-:R-:W-:Y:S04]  /*1a0f0*/  HMMA.16816.F32 R68, R140.reuse, R16, R68 ;  /* 0x000000108c44723c */ /* 0x050fe80000001844 */
[----:B------:R-:W-:Y:S01]  /*1a100*/  FADD.FTZ R236, R14, R2 ;  /* 0x000000020eec7221 */ /* 0x000fe20000010000 */
[----:B------:R-:W-:Y:S03]  /*1a110*/  MOV R14, R4 ;  /* 0x00000004000e7202 */ /* 0x000fe60000000f00 */
[----:B------:R-:W-:Y:S01]  /*1a120*/  HMMA.16816.F32 R72, R140, R18, R72 ;  /* 0x000000128c48723c */ /* 0x000fe20000001848 */
[----:B------:R-:W-:-:S07]  /*1a130*/  @P0 BRA `(.L_x_1058) ;  /* 0xffffcb7000000947 */ /* 0x000fce000383ffff */
.L_x_1047:
[----:B------:R-:W-:-:S13]  /*1a140*/  ISETP.GE.AND P0, PT, R212, R242, PT ;  /* 0x000000f2d400720c */ /* 0x000fda0003f06270 */
[----:B------:R-:W-:Y:S05]  /*1a150*/  @!P0 BRA `(.L_x_1059) ;  /* 0x0000469000008947 */ /* 0x000fea0003800000 */
[----:B------:R-:W-:Y:S02]  /*1a160*/  MOV R14, R8 ;  /* 0x00000008000e7202 */ /* 0x000fe40000000f00 */
[----:B------:R-:W-:Y:S02]  /*1a170*/  MOV R6, R5 ;  /* 0x0000000500067202 */ /* 0x000fe40000000f00 */
.L_x_1077:
[----:B------:R-:W-:Y:S04]  /*1a180*/  DEPBAR.LE SB0, 0x0 ;  /* 0x000080000000791a */ /* 0x000fe80000000000 */
[----:B------:R-:W-:Y:S01]  /*1a190*/  WARPSYNC 0xffffffff ;  /* 0xffffffff00007948 */ /* 0x000fe20003800000 */
[----:B------:R-:W-:Y:S01]  /*1a1a0*/  BAR.SYNC.DEFER_BLOCKING 0x0 ;  /* 0x0000000000007b1d */ /* 0x000fe20000010000 */
[----:B------:R-:W-:Y:S01]  /*1a1b0*/  SHF.R.S32.HI R2, RZ, 0x1f, R225 ;  /* 0x0000001fff027819 */ /* 0x000fe200000114e1 */
[----:B------:R-:W-:Y:S01]  /*1a1c0*/  IMAD.SHL.U32 R20, R76, 0x2, RZ ;  /* 0x000000024c147824 */ /* 0x000fe200078e00ff */
[----:B------:R-:W-:Y:S02]  /*1a1d0*/  SHF.R.S32.HI R5, RZ, 0x1f, R222 ;  /* 0x0000001fff057819 */ /* 0x000fe400000114de */
[C---:B------:R-:W-:Y:S01]  /*1a1e0*/  SHF.L.U64.HI R23, R211.reuse, 0x1, R238 ;  /* 0x00000001d3177819 */ /* 0x040fe200000102ee */
[----:B------:R-:W-:Y:S01]  /*1a1f0*/  IMAD R4, R2, c[0x0][0x208], RZ ;  /* 0x0000820002047a24 */ /* 0x000fe200078e02ff */
[----:B------:R-:W-:Y:S01]  /*1a200*/  SHF.L.U32 R22, R211, 0x1, RZ ;  /* 0x00000001d3167819 */ /* 0x000fe200000006ff */
[C---:B------:R-:W-:Y:S01]  /*1a210*/  IMAD.WIDE.U32 R2, R225.reuse, c[0x0][0x208], RZ ;  /* 0x00008200e1027a25 */ /* 0x040fe200078e00ff */
[----:B------:R-:W-:Y:S03]  /*1a220*/  SHF.L.U64.HI R21, R76, 0x1, R77 ;  /* 0x000000014c157819 */ /* 0x000fe6000001024d */
[----:B------:R-:W-:Y:S02]  /*1a230*/  IMAD R4, R225, c[0x0][0x20c], R4 ;  /* 0x00008300e1047a24 */ /* 0x000fe400078e0204 */
[----:B------:R-:W-:Y:S02]  /*1a240*/  IMAD R5, R5, c[0x0][0x218], RZ ;  /* 0x0000860005057a24 */ /* 0x000fe400078e02ff */
[----:B------:R-:W-:Y:S02]  /*1a250*/  IMAD.IADD R3, R3, 0x1, R4 ;  /* 0x0000000103037824 */ /* 0x000fe400078e0204 */
[C---:B------:R-:W-:Y:S02]  /*1a260*/  IMAD R5, R222.reuse, c[0x0][0x21c], R5 ;  /* 0x00008700de057a24 */ /* 0x040fe400078e0205 */
[----:B------:R-:W-:Y:S01]  /*1a270*/  IMAD.WIDE.U32 R2, R222, c[0x0][0x218], R2 ;  /* 0x00008600de027a25 */ /* 0x000fe200078e0002 */
[----:B------:R1:W2:Y:S04]  /*1a280*/  LDSM.16.M88.4 R16, [R188] ;  /* 0x00000000bc10783b */ /* 0x0002a80000000200 */
[----:B------:R-:W-:Y:S01]  /*1a290*/  IADD3 R2, P0, R248, R2, RZ ;  /* 0x00000002f8027210 */ /* 0x000fe20007f1e0ff */
[----:B------:R1:W3:Y:S03]  /*1a2a0*/  LDSM.16.M88.4 R24, [R188+0x800] ;  /* 0x00080000bc18783b */ /* 0x0002e60000000200 */
[----:B------:R-:W-:Y:S02]  /*1a2b0*/  IADD3.X R3, R247, R3, R5, P0, !PT ;  /* 0x00000003f7037210 */ /* 0x000fe400007fe405 */
[C---:B------:R-:W-:Y:S01]  /*1a2c0*/  LEA R5, P0, R2.reuse, c[0x0][0x1f8], 0x1 ;  /* 0x00007e0002057a11 */ /* 0x040fe200078008ff */
[----:B------:R1:W4:Y:S03]  /*1a2d0*/  LDSM.16.M88.4 R32, [R188+0x1000] ;  /* 0x00100000bc20783b */ /* 0x0003260000000200 */
[----:B------:R-:W-:Y:S01]  /*1a2e0*/  LEA.HI.X R4, R2, c[0x0][0x1fc], R3, 0x1, P0 ;  /* 0x00007f0002047a11 */ /* 0x000fe200000f0c03 */
        /* <DEDUP_REMOVED lines=9> */
[----:B------:R-:W-:-:S05]  /*1a380*/  BRA.DIV ~URZ, `(.L_x_1060) ;  /* 0x0000a7527f007947 */ /* 0x000fca000b800000 */
[----:B--23--:R2:W3:Y:S02]  /*1a390*/  SHFL.IDX PT, R28, R4, RZ, 0x181f ;  /* 0x00181fff041c7589 */ /* 0x00c4e400000e0000 */
.L_x_1165:
        /* <DEDUP_REMOVED lines=15> */
[C---:B------:R-:W-:Y:S01]  /*1a490*/  HMMA.16816.F32 R8, R132.reuse, R16, RZ ;  /* 0x000000108408723c */ /* 0x040fe200000018ff */
[----:B------:R-:W2:Y:S02]  /*1a4a0*/  SHFL.IDX PT, R2, R5, RZ, 0x181f ;  /* 0x00181fff05027589 */ /* 0x000ea400000e0000 */
[----:B------:R-:W-:Y:S05]  /*1a4b0*/  IADD3.X R53, RZ, R3, R23, P1, P0 ;  /* 0x00000003ff357210 */ /* 0x000fea0000fe0417 */
[C---:B------:R-:W-:Y:S01]  /*1a4c0*/  HMMA.16816.F32 R16, R132.reuse, R18, RZ ;  /* 0x000000128410723c */ /* 0x040fe200000018ff */
[----:B------:R-:W5:Y:S03]  /*1a4d0*/  SHFL.IDX PT, R3, R5, 0x1, 0x181f ;  /* 0x00381f0005037f89 */ /* 0x000f6600000e0000 */
[----:B--2---:R-:W-:Y:S04]  /*1a4e0*/  IADD3 R36, P0, R2, R20, RZ ;  /* 0x0000001402247210 */ /* 0x004fe80007f1e0ff */
[----:B---3--:R-:W-:Y:S04]  /*1a4f0*/  IADD3.X R37, R28, R21, RZ, P0, !PT ;  /* 0x000000151c257210 */ /* 0x008fe800007fe4ff */
[----:B------:R-:W-:Y:S01]  /*1a500*/  IADD3 R30, P0, R2, R22, RZ ;  /* 0x00000016021e7210 */ /* 0x000fe20007f1e0ff */
[----:B------:R2:W-:Y:S03]  /*1a510*/  LDGSTS.E.BYPASS.LTC128B.128 [R241+0x100], [R36.64], !P3 ;  /* 0x0010000024f17fae */ /* 0x0005e6000d901d48 */
[----:B------:R-:W-:Y:S02]  /*1a520*/  IADD3.X R31, R28, R23, RZ, P0, !PT ;  /* 0x000000171c1f7210 */ /* 0x000fe400007fe4ff */
[----:B-----5:R-:W-:Y:S04]  /*1a530*/  IADD3 R4, P0, R3, R20, RZ ;  /* 0x0000001403047210 */ /* 0x020fe80007f1e0ff */
[----:B------:R-:W-:Y:S01]  /*1a540*/  IADD3.X R5, R29, R21, RZ, P0, !PT ;  /* 0x000000151d057210 */ /* 0x000fe200007fe4ff */
[----:B------:R3:W-:Y:S01]  /*1a550*/  LDGSTS.E.BYPASS.LTC128B.128 [R241+0x3100], [R30.64], !P2 ;  /* 0x031000001ef17fae */ /* 0x0007e2000d101d48 */
[----:B------:R-:W-:Y:S04]  /*1a560*/  IADD3 R2, P0, R3, R22, RZ ;  /* 0x0000001603027210 */ /* 0x000fe80007f1e0ff */
[----:B------:R-:W-:Y:S02]  /*1a570*/  IADD3.X R3, R29, R23, RZ, P0, !PT ;  /* 0x000000171d037210 */ /* 0x000fe400007fe4ff */
[C---:B------:R-:W-:Y:S01]  /*1a580*/  HMMA.16816.F32 R20, R132.reuse, R24, RZ ;  /* 0x000000188414723c */ /* 0x040fe200000018ff */
[----:B------:R5:W-:Y:S01]  /*1a590*/  LDGSTS.E.BYPASS.LTC128B.128 [R241+0x1100], [R4.64], !P3 ;  /* 0x0110000004f17fae */ /* 0x000be2000d901d48 */
[----:B------:R-:W-:Y:S06]  /*1a5a0*/  ISETP.NE.U32.AND P0, PT, R38, RZ, PT ;  /* 0x000000ff2600720c */ /* 0x000fec0003f05070 */
[C---:B------:R-:W-:Y:S01]  /*1a5b0*/  HMMA.16816.F32 R24, R132.reuse, R26, RZ ;  /* 0x0000001a8418723c */ /* 0x040fe200000018ff */
[----:B------:R4:W-:Y:S08]  /*1a5c0*/  LDGSTS.E.BYPASS.LTC128B.128 [R241+0x4100], [R2.64], !P2 ;  /* 0x0410000002f17fae */ /* 0x0009f0000d101d48 */
[----:B------:R1:W-:Y:S01]  /*1a5d0*/  LDGSTS.E.BYPASS.LTC128B.128.ZFILL [R241+0x2100], [R44.64], P0 ;  /* 0x021000002cf17fae */ /* 0x0003e20008141d48 */
[----:B------:R-:W-:Y:S01]  /*1a5e0*/  ISETP.NE.U32.AND P0, PT, R39, RZ, PT ;  /* 0x000000ff2700720c */ /* 0x000fe20003f05070 */
[C---:B---34-:R-:W-:Y:S08]  /*1a5f0*/  HMMA.16816.F32 R28, R132.reuse, R32, RZ ;  /* 0x00000020841c723c */ /* 0x058ff000000018ff */
[C---:B------:R-:W-:Y:S04]  /*1a600*/  HMMA.16816.F32 R32, R132.reuse, R34, RZ ;  /* 0x000000228420723c */ /* 0x040fe800000018ff */
[----:B------:R3:W-:Y:S01]  /*1a610*/  LDGSTS.E.BYPASS.LTC128B.128.ZFILL [R241+0x5100], [R52.64], P0 ;  /* 0x0510000034f17fae */ /* 0x0007e20008141d48 */
[----:B------:R-:W-:Y:S03]  /*1a620*/  ISETP.GT.AND P0, PT, R212, R242, PT ;  /* 0x000000f2d400720c */ /* 0x000fe60003f04270 */
[C---:B-12---:R-:W-:Y:S04]  /*1a630*/  HMMA.16816.F32 R36, R132.reuse, R40, RZ ;  /* 0x000000288424723c */ /* 0x046fe800000018ff */
[----:B------:R-:W0:Y:S04]  /*1a640*/  LDGDEPBAR ;  /* 0x00000000000079af */ /* 0x000e280000000000 */
[C---:B------:R-:W-:Y:S08]  /*1a650*/  HMMA.16816.F32 R40, R132.reuse, R42, RZ ;  /* 0x0000002a8428723c */ /* 0x040ff000000018ff */
[C---:B------:R-:W-:Y:S08]  /*1a660*/  HMMA.16816.F32 R44, R132.reuse, R48, RZ ;  /* 0x00000030842c723c */ /* 0x040ff000000018ff */
[C---:B------:R-:W-:Y:S08]  /*1a670*/  HMMA.16816.F32 R48, R132.reuse, R50, RZ ;  /* 0x000000328430723c */ /* 0x040ff000000018ff */
[C---:B---3--:R-:W-:Y:S08]  /*1a680*/  HMMA.16816.F32 R52, R132.reuse, R56, RZ ;  /* 0x000000388434723c */ /* 0x048ff000000018ff */
        /* <DEDUP_REMOVED lines=60> */
[C---:B------:R-:W-:Y:S08]  /*1aa50*/  HMMA.16816.F32 R28, R172.reuse, R156, R28 ;  /* 0x0000009cac1c723c */ /* 0x040ff0000000181c */
[C---:B------:R-:W-:Y:S01]  /*1aa60*/  HMMA.16816.F32 R32, R172.reuse, R158, R32 ;  /* 0x0000009eac20723c */ /* 0x040fe20000001820 */
[----:B------:R-:W4:Y:S07]  /*1aa70*/  LDSM.16.M88.4 R156, [R195] ;  /* 0x00000000c39c783b */ /* 0x000f2e0000000200 */
        /* <DEDUP_REMOVED lines=27> */
[C---:B------:R-:W-:Y:S08]  /*1ac30*/  HMMA.16816.F32 R8, R180.reuse, R156, R8 ;  /* 0x0000009cb408723c */ /* 0x040ff00000001808 */
[C---:B------:R-:W-:Y:S01]  /*1ac40*/  HMMA.16816.F32 R16, R180.reuse, R158, R16 ;  /* 0x0000009eb410723c */ /* 0x040fe20000001810 */
[----:B------:R-:W4:Y:S07]  /*1ac50*/  LDSM.16.M88.4 R156, [R103+0x5800] ;  /* 0x00580000679c783b */ /* 0x000f2e0000000200 */
        /* <DEDUP_REMOVED lines=29> */
[----:B--2---:R-:W-:Y:S08]  /*1ae30*/  FMUL.FTZ R2, R16, c[0x0][0x320] ;  /* 0x0000c80010027a20 */ /* 0x004ff00000410000 */
[----:B------:R2:W2:Y:S01]  /*1ae40*/  MUFU.TANH R216, R2 ;  /* 0x0000000200d87308 */ /* 0x0004a20000002400 */
[C---:B-1----:R-:W-:Y:S08]  /*1ae50*/  HMMA.16816.F32 R28, R184.reuse, R8, R28 ;  /* 0x00000008b81c723c */ /* 0x042ff0000000181c */
[C---:B------:R-:W-:Y:S01]  /*1ae60*/  HMMA.16816.F32 R32, R184.reuse, R10, R32 ;  /* 0x0000000ab820723c */ /* 0x040fe20000001820 */
[----:B------:R-:W-:Y:S03]  /*1ae70*/  LDSM.16.M88.4 R8, [R15+0x2000] ;  /* 0x002000000f08783b */ /* 0x000fe60000000200 */
[----:B--2---:R-:W-:Y:S04]  /*1ae80*/  FMUL.FTZ R2, R17, c[0x0][0x320] ;  /* 0x0000c80011027a20 */ /* 0x004fe80000410000 */
[----:B------:R1:W2:Y:S11]  /*1ae90*/  MUFU.TANH R213, R2 ;  /* 0x0000000200d57308 */ /* 0x0002b60000002400 */
[----:B------:R-:W-:Y:S05]  /*1aea0*/  @!UPT UIADD3 URZ, URZ, URZ, URZ ;  /* 0x0000003f3f3ff290 */ /* 0x000fea000fffe03f */
[----:B------:R-:W-:Y:S04]  /*1aeb0*/  FMUL.FTZ R3, R35, c[0x0][0x320] ;  /* 0x0000c80023037a20 */ /* 0x000fe80000410000 */
[----:B------:R-:W2:Y:S01]  /*1aec0*/  MUFU.TANH R157, R3 ;  /* 0x00000003009d7308 */ /* 0x000ea20000002400 */
[----:B-1----:R-:W-:Y:S02]  /*1aed0*/  FMUL.FTZ R2, R18, c[0x0][0x320] ;  /* 0x0000c80012027a20 */ /* 0x002fe40000410000 */
[----:B------:R-:W1:Y:S07]  /*1aee0*/  LDSM.16.M88.4 R16, [R15+0x1800] ;  /* 0x001800000f10783b */ /* 0x000e6e0000000200 */
[----:B------:R2:W1:Y:S02]  /*1aef0*/  MUFU.TANH R221, R2 ;  /* 0x0000000200dd7308 */ /* 0x0004640000002400 */
[----:B--2---:R-:W-:Y:S08]  /*1af00*/  FMUL.FTZ R2, R20, c[0x0][0x320] ;  /* 0x0000c80014027a20 */ /* 0x004ff00000410000 */
[----:B------:R2:W2:Y:S01]  /*1af10*/  MUFU.TANH R161, R2 ;  /* 0x0000000200a17308 */ /* 0x0004a20000002400 */
[C---:B-1----:R-:W-:Y:S08]  /*1af20*/  HMMA.16816.F32 R36, R184.reuse, R16, R36 ;  /* 0x00000010b824723c */ /* 0x042ff00000001824 */
[C---:B------:R-:W-:Y:S01]  /*1af30*/  HMMA.16816.F32 R40, R184.reuse, R18, R40 ;  /* 0x00000012b828723c */ /* 0x040fe20000001828 */
[----:B------:R-:W1:Y:S01]  /*1af40*/  LDSM.16.M88.4 R16, [R15+0x2800] ;  /* 0x002800000f10783b */ /* 0x000e620000000200 */
[----:B------:R-:W-:Y:S04]  /*1af50*/  DEPBAR.LE SB0, 0x0 ;  /* 0x000080000000791a */ /* 0x000fe80000000000 */
[----:B--2---:R-:W-:Y:S02]  /*1af60*/  FMUL.FTZ R2, R21, c[0x0][0x320] ;  /* 0x0000c80015027a20 */ /* 0x004fe40000410000 */
[C---:B------:R-:W-:Y:S02]  /*1af70*/  HMMA.16816.F32 R44, R184.reuse, R8, R44 ;  /* 0x00000008b82c723c */ /* 0x040fe4000000182c */
[----:B------:R2:W1:Y:S01]  /*1af80*/  MUFU.TANH R160, R2 ;  /* 0x0000000200a07308 */ /* 0x0004620000002400 */
[----:B------:R-:W-:Y:S05]  /*1af90*/  BAR.SYNC.DEFER_BLOCKING 0x0 ;  /* 0x0000000000007b1d */ /* 0x000fea0000010000 */
[C---:B------:R-:W-:Y:S08]  /*1afa0*/  HMMA.16816.F32 R48, R184.reuse, R10, R48 ;  /* 0x0000000ab830723c */ /* 0x040ff00000001830 */
[----:B-----5:R-:W-:Y:S04]  /*1afb0*/  FMUL.FTZ R4, R42, c[0x0][0x320] ;  /* 0x0000c8002a047a20 */ /* 0x020fe80000410000 */
[----:B------:R-:W3:Y:S01]  /*1afc0*/  MUFU.TANH R148, R4 ;  /* 0x0000000400947308 */ /* 0x000ee20000002400 */
[----:B------:R-:W-:Y:S02]  /*1afd0*/  FMUL.FTZ R3, R43, c[0x0][0x320] ;  /* 0x0000c8002b037a20 */ /* 0x000fe40000410000 */
[----:B--2---:R-:W-:Y:S07]  /*1afe0*/  FMUL.FTZ R2, R22, c[0x0][0x320] ;  /* 0x0000c80016027a20 */ /* 0x004fee0000410000 */
        /* <DEDUP_REMOVED lines=72> */
[----:B------:R-:W3:Y:S01]  /*1b470*/  LDL R227, [R1+0x10] ;  /* 0x0000100001e37983 */ /* 0x000ee20000100800 */
[----:B------:R-:W-:Y:S01]  /*1b480*/  IMAD.MOV.U32 R222, RZ, RZ, RZ ;  /* 0x000000ffffde7224 */ /* 0x000fe200078e00ff */
[----:B------:R-:W-:Y:S01]  /*1b490*/  ISETP.GT.AND P4, PT, R0, 0x5f, PT ;  /* 0x0000005f0000780c */ /* 0x000fe20003f84270 */
[----:B------:R-:W-:Y:S01]  /*1b4a0*/  IMAD.SHL.U32 R10, R211, 0x2, RZ ;  /* 0x00000002d30a7824 */ /* 0x000fe200078e00ff */
[----:B------:R-:W4:Y:S01]  /*1b4b0*/  LDL.64 R230, [R1] ;  /* 0x0000000001e67983 */ /* 0x000f220000100a00 */
[----:B------:R-:W-:Y:S02]  /*1b4c0*/  ISETP.NE.AND P5, PT, R229, 0x1, PT ;  /* 0x00000001e500780c */ /* 0x000fe40003fa5270 */
[----:B------:R-:W-:Y:S02]  /*1b4d0*/  SHF.L.U64.HI R11, R211, 0x1, R238 ;  /* 0x00000001d30b7819 */ /* 0x000fe400000102ee */
[----:B------:R-:W-:Y:S01]  /*1b4e0*/  SHF.L.U64.HI R9, R76, 0x1, R77 ;  /* 0x000000014c097819 */ /* 0x000fe2000001024d */
[----:B------:R-:W5:Y:S01]  /*1b4f0*/  LDL R226, [R1+0x8] ;  /* 0x0000080001e27983 */ /* 0x000f620000100800 */
[----:B---3--:R-:W-:Y:S05]  /*1b500*/  IMAD R3, R212, 0x60, R227 ;  /* 0x00000060d4037824 */ /* 0x008fea00078e02e3 */
[----:B------:R-:W-:Y:S05]  /*1b510*/  IADD3 R3, R3, -0x60, R0 ;  /* 0xffffffa003037810 */ /* 0x000fea0007ffe000 */
[----:B------:R-:W-:Y:S04]  /*1b520*/  @P5 IMAD.HI.U32 R4, R3, c[0x0][0x2bc], RZ ;  /* 0x0000af0003045a27 */ /* 0x000fe800078e00ff */
[--C-:B--2---:R-:W-:Y:S01]  /*1b530*/  IMAD.MOV.U32 R2, RZ, RZ, R3.reuse ;  /* 0x000000ffff027224 */ /* 0x104fe200078e0003 */
[----:B------:R-:W-:Y:S04]  /*1b540*/  @P5 SHF.R.U32.HI R2, RZ, c[0x0][0x2c0], R4 ;  /* 0x0000b000ff025a19 */ /* 0x000fe80000011604 */
[C---:B----4-:R-:W-:Y:S04]  /*1b550*/  @!P4 IADD3 R5, P0, R2.reuse, R230, RZ ;  /* 0x000000e60205c210 */ /* 0x050fe80007f1e0ff */
[----:B-----5:R-:W-:Y:S01]  /*1b560*/  @!P4 LEA.HI.X.SX32 R8, R2, R226, 0x1, P0 ;  /* 0x000000e20208c211 */ /* 0x020fe200000f0eff */
[----:B------:R-:W-:Y:S01]  /*1b570*/  IMAD.MOV R2, RZ, RZ, -R2 ;  /* 0x000000ffff027224 */ /* 0x000fe200078e0a02 */
[C---:B------:R-:W-:Y:S03]  /*1b580*/  @!P4 LEA R4, P0, R5.reuse, c[0x0][0x2a0], 0x2 ;  /* 0x0000a8000504ca11 */ /* 0x040fe600078010ff */
[----:B------:R-:W-:Y:S01]  /*1b590*/  IMAD R225, R2, c[0x0][0x2b8], R3 ;  /* 0x0000ae0002e17a24 */ /* 0x000fe200078e0203 */
[----:B------:R-:W-:Y:S01]  /*1b5a0*/  @!P4 LEA.HI.X R5, R5, c[0x0][0x2a4], R8, 0x2, P0 ;  /* 0x0000a9000505ca11 */ /* 0x000fe200000f1408 */
[----:B------:R-:W-:Y:S03]  /*1b5b0*/  IMAD.SHL.U32 R8, R76, 0x2, RZ ;  /* 0x000000024c087824 */ /* 0x000fe600078e00ff */
[----:B------:R-:W-:Y:S01]  /*1b5c0*/  SHF.R.S32.HI R2, RZ, 0x1f, R225 ;  /* 0x0000001fff027819 */ /* 0x000fe200000114e1 */
[----:B------:R2:W3:Y:S04]  /*1b5d0*/  @!P4 LDG.E R222, [R4.64] ;  /* 0x0000000804dec981 */ /* 0x0004e8000c1e1900 */
[----:B--2---:R-:W-:Y:S02]  /*1b5e0*/  IMAD R4, R2, c[0x0][0x1e0], RZ ;  /* 0x0000780002047a24 */ /* 0x004fe400078e02ff */
[C---:B------:R-:W-:Y:S04]  /*1b5f0*/  IMAD.WIDE.U32 R2, R225.reuse, c[0x0][0x1e0], RZ ;  /* 0x00007800e1027a25 */ /* 0x040fe800078e00ff */
[----:B------:R-:W-:Y:S04]  /*1b600*/  IMAD R4, R225, c[0x0][0x1e4], R4 ;  /* 0x00007900e1047a24 */ /* 0x000fe800078e0204 */
[----:B------:R-:W-:Y:S01]  /*1b610*/  IMAD.IADD R3, R3, 0x1, R4 ;  /* 0x0000000103037824 */ /* 0x000fe200078e0204 */
[----:B---3--:R-:W-:Y:S03]  /*1b620*/  SHF.R.S32.HI R4, RZ, 0x1f, R222 ;  /* 0x0000001fff047819 */ /* 0x008fe600000114de */
        /* <DEDUP_REMOVED lines=9> */
.L_x_1166:
[----:B------:R-:W-:-:S05]  /*1b6c0*/  BRA.DIV ~URZ, `(.L_x_1064) ;  /* 0x000094e27f007947 */ /* 0x000fca000b800000 */
[----:B------:R-:W4:Y:S02]  /*1b6d0*/  SHFL.IDX PT, R2, R5, RZ, 0x181f ;  /* 0x00181fff05027589 */ /* 0x000f2400000e0000 */
[----:B----4-:R-:W-:Y:S05]  /*1b6e0*/  IADD3 R16, P0, R2, R8, RZ ;  /* 0x0000000802107210 */ /* 0x010fea0007f1e0ff */
[----:B---3--:R-:W-:Y:S01]  /*1b6f0*/  IMAD.X R17, R18, 0x1, R9, P0 ;  /* 0x0000000112117824 */ /* 0x008fe200000e0609 */
[----:B------:R-:W-:Y:S04]  /*1b700*/  IADD3 R2, P0, R2, R10, RZ ;  /* 0x0000000a02027210 */ /* 0x000fe80007f1e0ff */
[----:B------:R-:W-:Y:S01]  /*1b710*/  @!PT LDS RZ, [RZ] ;  /* 0x00000000fffff984 */ /* 0x000fe20000000800 */
[----:B------:R-:W-:Y:S01]  /*1b720*/  @!PT LDS RZ, [RZ] ;  /* 0x00000000fffff984 */ /* 0x000fe20000000800 */
[----:B------:R3:W-:Y:S01]  /*1b730*/  LDGSTS.E.BYPASS.LTC128B.128 [R210+0x8100], [R16.64], !P3 ;  /* 0x0810000010d27fae */ /* 0x0007e2000d901d48 */
[----:B------:R-:W-:Y:S05]  /*1b740*/  IMAD.X R3, R18, 0x1, R11, P0 ;  /* 0x0000000112037824 */ /* 0x000fea00000e060b */
[----:B------:R4:W-:Y:S04]  /*1b750*/  LDGSTS.E.BYPASS.LTC128B.128 [R210+0xb100], [R2.64], !P2 ;  /* 0x0b10000002d27fae */ /* 0x0009e8000d101d48 */
[----:B----4-:R-:W3:Y:S04]  /*1b760*/  SHFL.IDX PT, R2, R5, 0x1, 0x181f ;  /* 0x00381f0005027f89 */ /* 0x010ee800000e0000 */
[----:B------:R-:W4:Y:S04]  /*1b770*/  SHFL.IDX PT, R3, R4, 0x1, 0x181f ;  /* 0x00381f0004037f89 */ /* 0x000f2800000e0000 */
[----:B--2---:R-:W2:Y:S04]  /*1b780*/  SHFL.IDX PT, R4, R4, 0x2, 0x181f ;  /* 0x00581f0004047f89 */ /* 0x004ea800000e0000 */
[----:B------:R-:W1:Y:S01]  /*1b790*/  SHFL.IDX PT, R5, R5, 0x2, 0x181f ;  /* 0x00581f0005057f89 */ /* 0x000e6200000e0000 */
[C---:B---3--:R-:W-:Y:S05]  /*1b7a0*/  IADD3 R16, P0, R2.reuse, R8, RZ ;  /* 0x0000000802107210 */ /* 0x048fea0007f1e0ff */
[C---:B----4-:R-:W-:Y:S01]  /*1b7b0*/  IMAD.X R17, R3.reuse, 0x1, R9, P0 ;  /* 0x0000000103117824 */ /* 0x050fe200000e0609 */
[----:B------:R-:W-:Y:S04]  /*1b7c0*/  IADD3 R2, P0, R2, R10, RZ ;  /* 0x0000000a02027210 */ /* 0x000fe80007f1e0ff */
[----:B------:R3:W-:Y:S01]  /*1b7d0*/  LDGSTS.E.BYPASS.LTC128B.128 [R210+0x9100], [R16.64], !P3 ;  /* 0x0910000010d27fae */ /* 0x0007e2000d901d48 */
[----:B------:R-:W-:Y:S05]  /*1b7e0*/  IMAD.X R3, R3, 0x1, R11, P0 ;  /* 0x0000000103037824 */ /* 0x000fea00000e060b */
[----:B------:R3:W-:Y:S03]  /*1b7f0*/  LDGSTS.E.BYPASS.LTC128B.128 [R210+0xc100], [R2.64], !P2 ;  /* 0x0c10000002d27fae */ /* 0x0007e6000d101d48 */
.L_x_1167:
[C---:B-123--:R-:W-:Y:S05]  /*1b800*/  IADD3 R2, P0, R5.reuse, R8, RZ ;  /* 0x0000000805027210 */ /* 0x04efea0007f1e0ff */
[C---:B------:R-:W-:Y:S05]  /*1b810*/  IMAD.X R3, R4.reuse, 0x1, R9, P0 ;  /* 0x0000000104037824 */ /* 0x040fea00000e0609 */
[----:B------:R-:W-:Y:S01]  /*1b820*/  @!PT LDS RZ, [RZ] ;  /* 0x00000000fffff984 */ /* 0x000fe20000000800 */
[----:B------:R-:W-:Y:S01]  /*1b830*/  @!PT LDS RZ, [RZ] ;  /* 0x00000000fffff984 */ /* 0x000fe20000000800 */
[----:B------:R-:W-:Y:S01]  /*1b840*/  @!PT LDS RZ, [RZ] ;  /* 0x00000000fffff984 */ /* 0x000fe20000000800 */
[----:B------:R1:W-:Y:S02]  /*1b850*/  LDGSTS.E.BYPASS.LTC128B.128 [R210+0xa100], [R2.64], !P3 ;  /* 0x0a10000002d27fae */ /* 0x0003e4000d901d48 */
[----:B-1----:R-:W-:Y:S05]  /*1b860*/  IADD3 R2, P0, R5, R10, RZ ;  /* 0x0000000a05027210 */ /* 0x002fea0007f1e0ff */
[----:B------:R-:W-:Y:S05]  /*1b870*/  IMAD.X R3, R4, 0x1, R11, P0 ;  /* 0x0000000104037824 */ /* 0x000fea00000e060b */
[----:B------:R1:W-:Y:S03]  /*1b880*/  LDGSTS.E.BYPASS.LTC128B.128 [R210+0xd100], [R2.64], !P2 ;  /* 0x0d10000002d27fae */ /* 0x0003e6000d101d48 */
.L_x_1062:
[----:B---34-:R-:W-:Y:S05]  /*1b890*/  BSYNC B0 ;  /* 0x0000000000007941 */ /* 0x018fea0003800000 */
.L_x_1061:
[----:B------:R-:W-:Y:S01]  /*1b8a0*/  LOP3.LUT R11, RZ, c[0x0][0x324], RZ, 0x33, !PT ;  /* 0x0000c900ff0b7a12 */ /* 0x000fe200078e33ff */
[----:B-1----:R-:W3:Y:S01]  /*1b8b0*/  LDL R3, [R1+0xc] ;  /* 0x00000c0001037983 */ /* 0x002ee20000100800 */
[----:B------:R-:W-:Y:S03]  /*1b8c0*/  IMAD.MOV.U32 R4, RZ, RZ, c[0x0][0x2c4] ;  /* 0x0000b100ff047624 */ /* 0x000fe600078e00ff */
[----:B--2---:R-:W3:Y:S02]  /*1b8d0*/  LDL R2, [R1+0x14] ;  /* 0x0000140001027983 */ /* 0x004ee40000100800 */
[----:B------:R-:W-:Y:S01]  /*1b8e0*/  ISETP.NE.AND P0, PT, R4, 0x1, PT ;  /* 0x000000010400780c */ /* 0x000fe20003f05270 */
[----:B------:R-:W-:Y:S01]  /*1b8f0*/  IMAD R4, R212, -0x60, RZ ;  /* 0xffffffa0d4047824 */ /* 0x000fe200078e02ff */
[----:B------:R-:W0:Y:S01]  /*1b900*/  LDGDEPBAR ;  /* 0x00000000000079af */ /* 0x000e220000000000 */
[----:B---3--:R-:W-:Y:S10]  /*1b910*/  IMAD.IADD R8, R2, 0x1, R3 ;  /* 0x0000000102087824 */ /* 0x008ff400078e0203 */
[----:B------:R-:W-:Y:S05]  /*1b920*/  @P0 IMAD.HI.U32 R2, R8, c[0x0][0x2c8], RZ ;  /* 0x0000b20008020a27 */ /* 0x000fea00078e00ff */
[----:B------:R-:W-:Y:S02]  /*1b930*/  @P0 SHF.R.U32.HI R8, RZ, c[0x0][0x2cc], R2 ;  /* 0x0000b300ff080a19 */ /* 0x000fe40000011602 */
[----:B------:R-:W-:Y:S04]  /*1b940*/  IADD3 R2, -R245, 0x1, R4 ;  /* 0x00000001f5027810 */ /* 0x000fe80007ffe104 */
[----:B------:R-:W-:Y:S04]  /*1b950*/  IADD3 R9, -R243, R2, R244 ;  /* 0x00000002f3097210 */ /* 0x000fe80007ffe1f4 */
[----:B------:R-:W-:Y:S01]  /*1b960*/  IADD3 R10, R9, c[0x0][0x328], RZ ;  /* 0x0000ca00090a7a10 */ /* 0x000fe20007ffe0ff */
[----:B------:R-:W-:-:S05]  /*1b970*/  BRA.DIV ~URZ, `(.L_x_1065) ;  /* 0x000095227f007947 */ /* 0x000fca000b800000 */
[----:B------:R1:W2:Y:S02]  /*1b980*/  SHFL.IDX PT, R5, R8, RZ, 0x1c1f ;  /* 0x001c1fff08057589 */ /* 0x0002a400000e0000 */
.L_x_1168:
        /* <DEDUP_REMOVED lines=19> */
.L_x_1068:
[----:B------:R-:W-:Y:S04]  /*1bac0*/  MOV R11, c[0x0][0x32c] ;  /* 0x0000cb00000b7a02 */ /* 0x000fe80000000f00 */
[----:B------:R-:W-:Y:S11]  /*1bad0*/  ISETP.NE.AND P0, PT, R11, 0x1, PT ;  /* 0x000000010b00780c */ /* 0x000ff60003f05270 */
[----:B------:R-:W-:Y:S02]  /*1bae0*/  @!UPT UIADD3 URZ, URZ, URZ, URZ ;  /* 0x0000003f3f3ff290 */ /* 0x000fe4000fffe03f */
[----:B------:R-:W-:Y:S05]  /*1baf0*/  @P0 IMAD.HI.U32 R11, R5, c[0x0][0x330], RZ ;  /* 0x0000cc00050b0a27 */ /* 0x000fea00078e00ff */
[----:B------:R-:W-:Y:S02]  /*1bb00*/  @P0 SHF.R.U32.HI R5, RZ, c[0x0][0x334], R11 ;  /* 0x0000cd00ff050a19 */ /* 0x000fe4000001160b */
.L_x_1069:
[----:B------:R-:W-:Y:S05]  /*1bb10*/  BSYNC B0 ;  /* 0x0000000000007941 */ /* 0x000fea0003800000 */
.L_x_1067:
[----:B------:R-:W-:Y:S04]  /*1bb20*/  IMAD.IADD R11, R4, 0x1, -R245 ;  /* 0x00000001040b7824 */ /* 0x000fe800078e0af5 */
[----:B------:R-:W-:Y:S05]  /*1bb30*/  IMAD R5, R5, c[0x0][0x32c], R11 ;  /* 0x0000cb0005057a24 */ /* 0x000fea00078e020b */
[----:B------:R-:W-:Y:S02]  /*1bb40*/  IMNMX R2, R2, R5, !PT ;  /* 0x0000000502027217 */ /* 0x000fe40007800200 */
[----:B------:R-:W-:Y:S04]  /*1bb50*/  IADD3 R5, R5, c[0x0][0x32c], RZ ;  /* 0x0000cb0005057a10 */ /* 0x000fe80007ffe0ff */
[----:B------:R-:W-:Y:S02]  /*1bb60*/  IMNMX R3, R3, R5, PT ;  /* 0x0000000503037217 */ /* 0x000fe40003800200 */
.L_x_1066:
        /* <DEDUP_REMOVED lines=135> */
.L_x_1169:
        /* <DEDUP_REMOVED lines=19> */
.L_x_1073:
[----:B-12---:R-:W-:Y:S04]  /*1c510*/  MOV R8, c[0x0][0x32c] ;  /* 0x0000cb0000087a02 */ /* 0x006fe80000000f00 */
[----:B------:R-:W-:Y:S11]  /*1c520*/  ISETP.NE.AND P0, PT, R8, 0x1, PT ;  /* 0x000000010800780c */ /* 0x000ff60003f05270 */
[----:B------:R-:W-:Y:S02]  /*1c530*/  @!UPT UIADD3 URZ, URZ, URZ, URZ ;  /* 0x0000003f3f3ff290 */ /* 0x000fe4000fffe03f */
[----:B------:R-:W-:Y:S05]  /*1c540*/  @P0 IMAD.HI.U32 R8, R5, c[0x0][0x330], RZ ;  /* 0x0000cc0005080a27 */ /* 0x000fea00078e00ff */
[----:B------:R-:W-:Y:S02]  /*1c550*/  @P0 SHF.R.U32.HI R5, RZ, c[0x0][0x334], R8 ;  /* 0x0000cd00ff050a19 */ /* 0x000fe40000011608 */
.L_x_1074:
[----:B------:R-:W-:Y:S05]  /*1c560*/  BSYNC B0 ;  /* 0x0000000000007941 */ /* 0x000fea0003800000 */
.L_x_1072:
[----:B------:R-:W-:Y:S04]  /*1c570*/  IMAD.IADD R4, R4, 0x1, -R245 ;  /* 0x0000000104047824 */ /* 0x000fe800078e0af5 */
[----:B------:R-:W-:Y:S05]  /*1c580*/  IMAD R5, R5, c[0x0][0x32c], R4 ;  /* 0x0000cb0005057a24 */ /* 0x000fea00078e0204 */
[----:B------:R-:W-:Y:S02]  /*1c590*/  IMNMX R2, R2, R5, !PT ;  /* 0x0000000502027217 */ /* 0x000fe40007800200 */
[----:B------:R-:W-:Y:S04]  /*1c5a0*/  IADD3 R5, R5, c[0x0][0x32c], RZ ;  /* 0x0000cb0005057a10 */ /* 0x000fe80007ffe0ff */
[----:B------:R-:W-:Y:S02]  /*1c5b0*/  IMNMX R3, R3, R5, PT ;  /* 0x0000000503037217 */ /* 0x000fe40003800200 */
.L_x_1071:
        /* <DEDUP_REMOVED lines=140> */
.L_x_1170:
[----:B-12---:R-:W-:Y:S01]  /*1ce80*/  FMNMX.FTZ R4, R4, R2, !PT ;  /* 0x0000000204047209 */ /* 0x006fe20007810000 */
[----:B------:R-:W-:-:S05]  /*1ce90*/  BRA.DIV ~URZ, `(.L_x_1076) ;  /* 0x000081327f007947 */ /* 0x000fca000b800000 */
[----:B------:R-:W1:Y:S02]  /*1cea0*/  SHFL.BFLY PT, R2, R4, 0x1, 0x1f ;  /* 0x0c201f0004027f89 */ /* 0x000e6400000e0000 */
[----:B-1----:R-:W-:Y:S02]  /*1ceb0*/  FMNMX.FTZ R5, R4, R2, !PT ;  /* 0x0000000204057209 */ /* 0x002fe40007810000 */
[----:B------:R-:W1:Y:S02]  /*1cec0*/  SHFL.BFLY PT, R2, R8, 0x2, 0x1f ;  /* 0x0c401f0008027f89 */ /* 0x000e6400000e0000 */
[----:B-1----:R-:W-:Y:S05]  /*1ced0*/  FMNMX.FTZ R4, R8, R2, !PT ;  /* 0x0000000208047209 */ /* 0x002fea0007810000 */
[----:B------:R1:W2:Y:S02]  /*1cee0*/  SHFL.BFLY PT, R2, R4, 0x1, 0x1f ;  /* 0x0c201f0004027f89 */ /* 0x0002a400000e0000 */
.L_x_1171:
        /* <DEDUP_REMOVED lines=47> */
[----:B------:R-:W-:Y:S01]  /*1d1e0*/  ISETP.GT.AND P0, PT, R212, R242, PT ;  /* 0x000000f2d400720c */ /* 0x000fe20003f04270 */
[----:B------:R-:W-:Y:S02]  /*1d1f0*/  FMUL.FTZ R3, R3, c[0x0][0x2d0] ;  /* 0x0000b40003037a20 */ /* 0x000fe40000410000 */
        /* <DEDUP_REMOVED lines=342> */
[----:B------:R-:W-:Y:S01]  /*1e760*/  FADD.FTZ R3, R144, R2 ;  /* 0x0000000290037221 */ /* 0x000fe20000010000 */
[----:B------:R-:W-:Y:S03]  /*1e770*/  IADD3 R2, R212, -0x1, RZ ;  /* 0xffffffffd4027810 */ /* 0x000fe60007ffe0ff */
[C---:B----4-:R-:W-:Y:S04]  /*1e780*/  HMMA.16816.F32 R68, R140.reuse, R16, R68 ;  /* 0x000000108c44723c */ /* 0x050fe80000001844 */
[----:B------:R-:W-:Y:S01]  /*1e790*/  FADD.FTZ R236, R6, R3 ;  /* 0x0000000306ec7221 */ /* 0x000fe20000010000 */
[----:B------:R-:W-:Y:S02]  /*1e7a0*/  MOV R212, R2 ;  /* 0x0000000200d47202 */ /* 0x000fe40000000f00 */
[----:B------:R-:W-:Y:S01]  /*1e7b0*/  MOV R6, R5 ;  /* 0x0000000500067202 */ /* 0x000fe20000000f00 */
[----:B------:R-:W-:Y:S01]  /*1e7c0*/  HMMA.16816.F32 R72, R140, R18, R72 ;  /* 0x000000128c48723c */ /* 0x000fe20000001848 */
[----:B------:R-:W-:Y:S07]  /*1e7d0*/  @!UPT UIADD3 URZ, URZ, URZ, URZ ;  /* 0x0000003f3f3ff290 */ /* 0x000fee000fffe03f */
[----:B------:R-:W-:-:S11]  /*1e7e0*/  @P0 BRA `(.L_x_1077) ;  /* 0xffffb99000000947 */ /* 0x000fd6000383ffff */
.L_x_1059:
[----:B------:R-:W-:Y:S05]  /*1e7f0*/  BRA.DIV ~URZ, `(.L_x_1078) ;  /* 0x000068b27f007947 */ /* 0x000fea000b800000 */
[----:B------:R1:W2:Y:S02]  /*1e800*/  SHFL.BFLY PT, R2, R228, 0x2, 0x1f ;  /* 0x0c401f00e4027f89 */ /* 0x0002a400000e0000 */
.L_x_1172:
[----:B--2---:R-:W-:Y:S01]  /*1e810*/  FADD.FTZ R6, R2, R228 ;  /* 0x000000e402067221 */ /* 0x004fe20000010000 */
[----:B------:R-:W-:Y:S05]  /*1e820*/  BRA.DIV ~URZ, `(.L_x_1079) ;  /* 0x000068e27f007947 */ /* 0x000fea000b800000 */
[----:B------:R-:W2:Y:S04]  /*1e830*/  SHFL.BFLY PT, R2, R236, 0x2, 0x1f ;  /* 0x0c401f00ec027f89 */ /* 0x000ea800000e0000 */
[----:B------:R-:W3:Y:S01]  /*1e840*/  SHFL.BFLY PT, R3, R6, 0x1, 0x1f ;  /* 0x0c201f0006037f89 */ /* 0x000ee200000e0000 */
[----:B--2---:R-:W-:-:S02]  /*1e850*/  FADD.FTZ R4, R2, R236 ;  /* 0x000000ec02047221 */ /* 0x004fc40000010000 */
[----:B---3--:R-:W-:-:S03]  /*1e860*/  FADD.FTZ R6, R6, R3 ;  /* 0x0000000306067221 */ /* 0x008fc60000010000 */
[----:B------:R2:W3:Y:S04]  /*1e870*/  SHFL.BFLY PT, R2, R4, 0x1, 0x1f ;  /* 0x0c201f0004027f89 */ /* 0x0004e800000e0000 */
.L_x_1173:
[----:B------:R-:W-:Y:S01]  /*1e880*/  FSETP.NE.FTZ.AND P1, PT, R6, RZ, PT ;  /* 0x000000ff0600720b */ /* 0x000fe20003f35000 */
[----:B--23--:R-:W-:Y:S01]  /*1e890*/  FADD.FTZ R4, R2, R4 ;  /* 0x0000000402047221 */ /* 0x00cfe20000010000 */
[----:B------:R-:W-:Y:S02]  /*1e8a0*/  MOV R3, RZ ;  /* 0x000000ff00037202 */ /* 0x000fe40000000f00 */
[----:B------:R-:W-:Y:S02]  /*1e8b0*/  MOV R2, RZ ;  /* 0x000000ff00027202 */ /* 0x000fe40000000f00 */
[----:B------:R-:W-:Y:S02]  /*1e8c0*/  FSETP.NE.FTZ.AND P0, PT, R4, RZ, PT ;  /* 0x000000ff0400720b */ /* 0x000fe40003f15000 */
[----:B------:R-:W-:Y:S02]  /*1e8d0*/  MOV R25, 0xff800000 ;  /* 0xff80000000197802 */ /* 0x000fe40000000f00 */
[----:B------:R-:W-:-:S03]  /*1e8e0*/  MOV R24, 0xff800000 ;  /* 0xff80000000187802 */ /* 0x000fc60000000f00 */
[----:B------:R-:W2:Y:S08]  /*1e8f0*/  @P1 MUFU.RCP R3, R6 ;  /* 0x0000000600031308 */ /* 0x000eb00000001000 */
[----:B------:R3:W4:Y:S01]  /*1e900*/  @P1 MUFU.LG2 R9, R6 ;  /* 0x0000000600091308 */ /* 0x0007220000000c00 */
[----:B--2---:R-:W-:-:S07]  /*1e910*/  FMUL.FTZ R46, R3, R84 ;  /* 0x00000054032e7220 */ /* 0x004fce0000410000 */
[----:B------:R-:W2:Y:S01]  /*1e920*/  @P0 MUFU.RCP R2, R4 ;  /* 0x0000000400020308 */ /* 0x000ea20000001000 */
[C---:B------:R-:W-:Y:S02]  /*1e930*/  FMUL.FTZ R47, R3.reuse, R85 ;  /* 0x00000055032f7220 */ /* 0x040fe40000410000 */
[C---:B------:R-:W-:Y:S02]  /*1e940*/  FMUL.FTZ R54, R3.reuse, R128 ;  /* 0x0000008003367220 */ /* 0x040fe40000410000 */
[C---:B------:R-:W-:Y:S02]  /*1e950*/  FMUL.FTZ R55, R3.reuse, R129 ;  /* 0x0000008103377220 */ /* 0x040fe40000410000 */
[C---:B------:R-:W-:Y:S01]  /*1e960*/  FMUL.FTZ R30, R3.reuse, R124 ;  /* 0x0000007c031e7220 */ /* 0x040fe20000410000 */
[----:B---3--:R-:W-:Y:S01]  /*1e970*/  @P1 MOV R6, 0x3f317218 ;  /* 0x3f31721800061802 */ /* 0x008fe20000000f00 */
        /* <DEDUP_REMOVED lines=28> */
[----:B----4-:R-:W-:Y:S02]  /*1eb40*/  @P1 FMUL.FTZ R9, R9, 0.69314718246459960938 ;  /* 0x3f31721809091820 */ /* 0x010fe40000410000 */
[----:B------:R-:W-:Y:S02]  /*1eb50*/  @P1 FMUL.FTZ R6, R6, c[0x0][0x2d0] ;  /* 0x0000b40006061a20 */ /* 0x000fe40000410000 */
[----:B--2---:R-:W-:Y:S02]  /*1eb60*/  FMUL.FTZ R80, R2, R90 ;  /* 0x0000005a02507220 */ /* 0x004fe40000410000 */
[----:B------:R-:W-:Y:S01]  /*1eb70*/  @P1 FFMA.FTZ R25, R6, R5, R9 ;  /* 0x0000000506191223 */ /* 0x000fe20000010009 */
[----:B------:R-:W-:Y:S01]  /*1eb80*/  MOV R5, 0x1 ;  /* 0x0000000100057802 */ /* 0x000fe20000000f00 */
[----:B------:R-:W-:-:S02]  /*1eb90*/  FMUL.FTZ R81, R2, R91 ;  /* 0x0000005b02517220 */ /* 0x000fc40000410000 */
[C---:B------:R-:W-:Y:S02]  /*1eba0*/  FMUL.FTZ R90, R2.reuse, R82 ;  /* 0x00000052025a7220 */ /* 0x040fe40000410000 */
[C---:B------:R-:W-:Y:S02]  /*1ebb0*/  FMUL.FTZ R91, R2.reuse, R83 ;  /* 0x00000053025b7220 */ /* 0x040fe40000410000 */
[C---:B------:R-:W-:Y:S01]  /*1ebc0*/  FMUL.FTZ R82, R2.reuse, R62 ;  /* 0x0000003e02527220 */ /* 0x040fe20000410000 */
[----:B---3--:R-:W-:Y:S01]  /*1ebd0*/  @P0 MOV R4, 0x3f317218 ;  /* 0x3f31721800040802 */ /* 0x008fe20000000f00 */
        /* <DEDUP_REMOVED lines=31> */
.L_x_964:
[----:B------:R2:W5:Y:S04]  /*1edd0*/  LDL R6, [R1+0x18] ;  /* 0x0000180001067983 */ /* 0x0005680000100800 */
[----:B------:R-:W3:Y:S01]  /*1ede0*/  S2R R3, SR_TID.X ;  /* 0x0000000000037919 */ /* 0x000ee20000002100 */
[----:B------:R-:W-:Y:S01]  /*1edf0*/  BSSY B0, `(.L_x_1080) ;  /* 0x0000011000007945 */ /* 0x000fe20003800000 */
[----:B---3--:R-:W-:-:S13]  /*1ee00*/  LOP3.LUT P0, RZ, R3, 0xff, RZ, 0xc0, !PT ;  /* 0x000000ff03ff7812 */ /* 0x008fda000780c0ff */
[----:B------:R-:W-:Y:S05]  /*1ee10*/  @P0 BRA `(.L_x_1081) ;  /* 0x000000e000000947 */ /* 0x000fea0003800000 */
[----:B--2---:R-:W2:Y:S01]  /*1ee20*/  S2R R5, SR_LANEID ;  /* 0x0000000000057919 */ /* 0x004ea20000000000 */
[----:B------:R-:W-:Y:S01]  /*1ee30*/  VOTEU.ANY UR4, UPT, PT ;  /* 0x0000000000047886 */ /* 0x000fe200038e0100 */
[----:B------:R-:W-:Y:S01]  /*1ee40*/  IMAD.MOV.U32 R8, RZ, RZ, c[0x0][0x560] ;  /* 0x00015800ff087624 */ /* 0x000fe200078e00ff */
[----:B------:R-:W2:Y:S01]  /*1ee50*/  FLO.U32 R4, UR4 ;  /* 0x0000000400047d00 */ /* 0x000ea200080e0000 */
[----:B------:R-:W-:-:S07]  /*1ee60*/  IMAD.MOV.U32 R9, RZ, RZ, c[0x0][0x564] ;  /* 0x00015900ff097624 */ /* 0x000fce00078e00ff */
[----:B------:R-:W3:Y:S01]  /*1ee70*/  POPC R3, UR4 ;  /* 0x0000000400037d09 */ /* 0x000ee20008000000 */
[----:B--2---:R-:W-:-:S13]  /*1ee80*/  ISETP.EQ.U32.AND P0, PT, R4, R5, PT ;  /* 0x000000050400720c */ /* 0x004fda0003f02070 */
[----:B---3--:R-:W2:Y:S04]  /*1ee90*/  @P0 ATOMG.E.ADD.STRONG.GPU PT, R3, [R8.64], R3 ;  /* 0x00000003080309a8 */ /* 0x008ea800081ee1c8 */
[----:B------:R-:W3:Y:S04]  /*1eea0*/  S2R R5, SR_LTMASK ;  /* 0x0000000000057919 */ /* 0x000ee80000003900 */
[----:B--2---:R3:W2:Y:S02]  /*1eeb0*/  SHFL.IDX PT, R4, R3, R4, 0x1f ;  /* 0x00001f0403047589 */ /* 0x0046a400000e0000 */
[----:B---3--:R-:W-:-:S06]  /*1eec0*/  LOP3.LUT R3, R5, UR4, RZ, 0xc0, !PT ;  /* 0x0000000405037c12 */ /* 0x008fcc000f8ec0ff */
[----:B------:R-:W2:Y:S02]  /*1eed0*/  POPC R3, R3 ;  /* 0x0000000300037309 */ /* 0x000ea40000000000 */
[----:B--2--5:R-:W-:-:S05]  /*1eee0*/  IADD3 R6, R4, c[0x0][0xc], R3 ;  /* 0x0000030004067a10 */ /* 0x024fca0007ffe003 */
[----:B------:R2:W-:Y:S02]  /*1eef0*/  STL [R1+0x18], R6 ;  /* 0x0000180601007387 */ /* 0x0005e40000100800 */
.L_x_1081:
[----:B--2---:R-:W-:Y:S05]  /*1ef00*/  BSYNC B0 ;  /* 0x0000000000007941 */ /* 0x004fea0003800000 */
.L_x_1080:
[----:B------:R-:W-:Y:S01]  /*1ef10*/  PRMT R2, R2, 0x9910, RZ ;  /* 0x0000991002027816 */ /* 0x000fe200000000ff */
[----:B------:R-:W-:Y:S01]  /*1ef20*/  BSSY B1, `(.L_x_1082) ;  /* 0x00002d5000017945 */ /* 0x000fe20003800000 */
[----:B-----5:R-:W-:Y:S02]  /*1ef30*/  IMAD.MOV.U32 R29, RZ, RZ, R6 ;  /* 0x000000ffff1d7224 */ /* 0x020fe400078e0006 */
[----:B------:R-:W-:-:S13]  /*1ef40*/  ISETP.NE.AND P0, PT, R2, RZ, PT ;  /* 0x000000ff0200720c */ /* 0x000fda0003f05270 */
[----:B------:R-:W-:Y:S05]  /*1ef50*/  @!P0 BRA `(.L_x_1083) ;  /* 0x000021f000008947 */ /* 0x000fea0003800000 */
[----:B------:R-:W2:Y:S04]  /*1ef60*/  LDL R14, [R1+0x30] ;  /* 0x00003000010e7983 */ /* 0x000ea80000100800 */
        /* <DEDUP_REMOVED lines=13> */
[----:B--2---:R2:W-:Y:S04]  /*1f040*/  STS [R14+0x80], R2 ;  /* 0x000080020e007388 */ /* 0x0045e80000000800 */
[----:B------:R1:W-:Y:S04]  /*1f050*/  STS [R14+0x480], R3 ;  /* 0x000480030e007388 */ /* 0x0003e80000000800 */
[----:B---3--:R3:W-:Y:S01]  /*1f060*/  STS [R6], R4 ;  /* 0x0000000406007388 */ /* 0x0087e20000000800 */
[----:B--2---:R-:W-:-:S02]  /*1f070*/  F2FP.PACK_AB R2, R69, R68 ;  /* 0x000000444502723e */ /* 0x004fc400000000ff */
[----:B-1----:R-:W-:-:S03]  /*1f080*/  F2FP.PACK_AB R3, R33, R32 ;  /* 0x000000202103723e */ /* 0x002fc600000000ff */
        /* <DEDUP_REMOVED lines=21> */
[----:B------:R3:W-:Y:S04]  /*1f1e0*/  STS [R11], R5 ;  /* 0x000000050b007388 */ /* 0x0007e80000000800 */
[----:B------:R4:W-:Y:S01]  /*1f1f0*/  STS [R11+0x400], R3 ;  /* 0x000400030b007388 */ /* 0x0009e20000000800 */
[----:B-1----:R-:W-:Y:S02]  /*1f200*/  F2FP.PACK_AB R2, R93, R92 ;  /* 0x0000005c5d02723e */ /* 0x002fe400000000ff */
[----:B--2---:R-:W-:-:S03]  /*1f210*/  F2FP.PACK_AB R4, R45, R44 ;  /* 0x0000002c2d04723e */ /* 0x004fc600000000ff */
[----:B------:R-:W-:Y:S01]  /*1f220*/  STS [R14+0x4080], R2 ;  /* 0x004080020e007388 */ /* 0x000fe20000000800 */
[----:B---3--:R-:W-:Y:S02]  /*1f230*/  F2FP.PACK_AB R5, R61, R60 ;  /* 0x0000003c3d05723e */ /* 0x008fe400000000ff */
[----:B----4-:R-:W-:-:S03]  /*1f240*/  F2FP.PACK_AB R3, R81, R80 ;  /* 0x000000505103723e */ /* 0x010fc600000000ff */
[----:B------:R1:W-:Y:S04]  /*1f250*/  STS [R14+0x4480], R5 ;  /* 0x004480050e007388 */ /* 0x0003e80000000800 */
[----:B-1----:R-:W2:Y:S01]  /*1f260*/  LDL R14, [R1+0x24] ;  /* 0x00002400010e7983 */ /* 0x002ea20000100800 */
[----:B------:R-:W-:Y:S02]  /*1f270*/  F2FP.PACK_AB R2, R47, R46 ;  /* 0x0000002e2f02723e */ /* 0x000fe400000000ff */
[----:B------:R-:W-:Y:S01]  /*1f280*/  F2FP.PACK_AB R5, R87, R86 ;  /* 0x000000565705723e */ /* 0x000fe200000000ff */
[----:B------:R1:W-:Y:S04]  /*1f290*/  STS [R6+0x4000], R4 ;  /* 0x0040000406007388 */ /* 0x0003e80000000800 */
[----:B------:R3:W-:Y:S04]  /*1f2a0*/  STS [R6+0x4400], R3 ;  /* 0x0044000306007388 */ /* 0x0007e80000000800 */
[----:B------:R4:W-:Y:S04]  /*1f2b0*/  STS [R10+0x4080], R2 ;  /* 0x004080020a007388 */ /* 0x0009e80000000800 */
[----:B------:R4:W-:Y:S01]  /*1f2c0*/  STS [R10+0x4480], R5 ;  /* 0x004480050a007388 */ /* 0x0009e20000000800 */
[----:B-1----:R-:W-:-:S02]  /*1f2d0*/  F2FP.PACK_AB R4, R91, R90 ;  /* 0x0000005a5b04723e */ /* 0x002fc400000000ff */
[----:B---3--:R-:W-:Y:S02]  /*1f2e0*/  F2FP.PACK_AB R6, R49, R48 ;  /* 0x000000303106723e */ /* 0x008fe400000000ff */
[----:B------:R-:W-:Y:S02]  /*1f2f0*/  F2FP.PACK_AB R3, R85, R84 ;  /* 0x000000545503723e */ /* 0x000fe400000000ff */
[----:B----4-:R-:W-:Y:S01]  /*1f300*/  F2FP.PACK_AB R2, R83, R82 ;  /* 0x000000525302723e */ /* 0x010fe200000000ff */
[----:B------:R1:W-:Y:S01]  /*1f310*/  STS [R16+0x4000], R6 ;  /* 0x0040000610007388 */ /* 0x0003e20000000800 */
[----:B------:R-:W-:-:S03]  /*1f320*/  F2FP.PACK_AB R5, R65, R64 ;  /* 0x000000404105723e */ /* 0x000fc600000000ff */
[----:B------:R3:W-:Y:S04]  /*1f330*/  STS [R16+0x4400], R4 ;  /* 0x0044000410007388 */ /* 0x0007e80000000800 */
[----:B------:R4:W-:Y:S04]  /*1f340*/  STS [R15+0x4080], R3 ;  /* 0x004080030f007388 */ /* 0x0009e80000000800 */
[----:B------:R4:W-:Y:S04]  /*1f350*/  STS [R15+0x4480], R2 ;  /* 0x004480020f007388 */ /* 0x0009e80000000800 */
[----:B------:R-:W-:Y:S01]  /*1f360*/  STS [R9+0x4000], R5 ;  /* 0x0040000509007388 */ /* 0x000fe20000000800 */
[----:B------:R-:W-:-:S02]  /*1f370*/  ISETP.NE.U32.AND P0, PT, RZ, c[0x0][0x508], PT ;  /* 0x00014200ff007a0c */ /* 0x000fc40003f05070 */
[----:B------:R-:W-:Y:S01]  /*1f380*/  ISETP.NE.U32.AND P2, PT, RZ, c[0x0][0x500], PT ;  /* 0x00014000ff007a0c */ /* 0x000fe20003f45070 */
[----:B------:R-:W2:Y:S01]  /*1f390*/  LDL.LU R10, [R1+0x1c] ;  /* 0x00001c00010a7983 */ /* 0x000ea20000300800 */
[----:B------:R-:W-:Y:S01]  /*1f3a0*/  ISETP.NE.AND.EX P1, PT, RZ, c[0x0][0x50c], PT, P0 ;  /* 0x00014300ff007a0c */ /* 0x000fe20003f25300 */
[----:B------:R-:W-:Y:S01]  /*1f3b0*/  IMAD.MOV.U32 R17, RZ, RZ, c[0x0][0x388] ;  /* 0x0000e200ff117624 */ /* 0x000fe200078e00ff */
[----:B------:R-:W-:Y:S02]  /*1f3c0*/  ISETP.NE.AND.EX P2, PT, RZ, c[0x0][0x504], PT, P2 ;  /* 0x00014100ff007a0c */ /* 0x000fe40003f45320 */
[----:B-1----:R-:W-:Y:S02]  /*1f3d0*/  F2FP.PACK_AB R6, R27, R26 ;  /* 0x0000001a1b06723e */ /* 0x002fe400000000ff */
[----:B---3--:R-:W-:Y:S02]  /*1f3e0*/  F2FP.PACK_AB R4, R67, R66 ;  /* 0x000000424304723e */ /* 0x008fe400000000ff */
[----:B----4-:R-:W-:-:S03]  /*1f3f0*/  F2FP.PACK_AB R3, R51, R50 ;  /* 0x000000323303723e */ /* 0x010fc600000000ff */
[----:B------:R1:W-:Y:S01]  /*1f400*/  STS [R9+0x4400], R4 ;  /* 0x0044000409007388 */ /* 0x0003e20000000800 */
[----:B------:R-:W-:-:S03]  /*1f410*/  F2FP.PACK_AB R2, R63, R62 ;  /* 0x0000003e3f02723e */ /* 0x000fc600000000ff */
[----:B------:R3:W-:Y:S04]  /*1f420*/  STS [R8+0x4080], R3 ;  /* 0x0040800308007388 */ /* 0x0007e80000000800 */
[----:B------:R4:W-:Y:S04]  /*1f430*/  STS [R8+0x4480], R2 ;  /* 0x0044800208007388 */ /* 0x0009e80000000800 */
[----:B------:R2:W-:Y:S01]  /*1f440*/  STS [R11+0x4000], R6 ;  /* 0x004000060b007388 */ /* 0x0005e20000000800 */
[----:B-1----:R-:W-:Y:S02]  /*1f450*/  IMAD.MOV.U32 R4, RZ, RZ, 0x4 ;  /* 0x00000004ff047424 */ /* 0x002fe400078e00ff */
[----:B---3--:R-:W-:Y:S01]  /*1f460*/  IMAD.MOV.U32 R3, RZ, RZ, RZ ;  /* 0x000000ffff037224 */ /* 0x008fe200078e00ff */
[----:B----4-:R-:W-:-:S05]  /*1f470*/  F2FP.PACK_AB R2, R57, R56 ;  /* 0x000000383902723e */ /* 0x010fca00000000ff */
[----:B------:R1:W-:Y:S01]  /*1f480*/  STS [R11+0x4400], R2 ;  /* 0x004400020b007388 */ /* 0x0003e20000000800 */
[----:B--2---:R-:W-:-:S03]  /*1f490*/  @P1 IMAD.WIDE R8, R14, R4, c[0x0][0x508] ;  /* 0x000142000e081625 */ /* 0x004fc600078e0204 */
[----:B------:R-:W-:Y:S01]  /*1f4a0*/  BAR.SYNC.DEFER_BLOCKING 0x1, 0x100 ;  /* 0x0044000000007b1d */ /* 0x000fe20000010000 */
[----:B------:R-:W-:-:S05]  /*1f4b0*/  IMAD.WIDE R4, R14, R4, c[0x0][0x500] ;  /* 0x000140000e047625 */ /* 0x000fca00078e0204 */
[----:B------:R1:W5:Y:S04]  /*1f4c0*/  @P1 LDG.E R17, [R8.64] ;  /* 0x0000000808111981 */ /* 0x000368000c1e1900 */
[----:B------:R1:W5:Y:S01]  /*1f4d0*/  @P2 LDG.E R3, [R4.64] ;  /* 0x0000000804032981 */ /* 0x000362000c1e1900 */
[----:B------:R-:W-:-:S04]  /*1f4e0*/  ISETP.NE.AND P0, PT, R10, RZ, PT ;  /* 0x000000ff0a00720c */ /* 0x000fc80003f05270 */
[----:B------:R-:W-:Y:S01]  /*1f4f0*/  SEL R6, R10, c[0x0][0x3d4], P0 ;  /* 0x0000f5000a067a07 */ /* 0x000fe20000000000 */
[----:B------:R-:W-:Y:S05]  /*1f500*/  @P1 BRA `(.L_x_1084) ;  /* 0x0000004000001947 */ /* 0x000fea0003800000 */
[----:B-1----:R-:W-:Y:S05]  /*1f510*/  @!P2 BRA `(.L_x_1084) ;  /* 0x000000300000a947 */ /* 0x002fea0003800000 */
[----:B------:R1:W2:Y:S04]  /*1f520*/  LDG.E R2, [R4.64] ;  /* 0x0000000804027981 */ /* 0x0002a8000c1e1900 */
[----:B-1----:R-:W2:Y:S02]  /*1f530*/  LDG.E R4, [R4.64+0x4] ;  /* 0x0000040804047981 */ /* 0x002ea4000c1e1900 */
[----:B--2--5:R-:W-:Y:S02]  /*1f540*/  IADD3 R17, -R2, R4, RZ ;  /* 0x0000000402117210 */ /* 0x024fe40007ffe1ff */
.L_x_1084:
[----:B-1----:R-:W2:Y:S04]  /*1f550*/  LDL R8, [R1+0x14] ;  /* 0x0000140001087983 */ /* 0x002ea80000100800 */
[----:B------:R-:W3:Y:S04]  /*1f560*/  LDL.LU R5, [R1+0x20] ;  /* 0x0000200001057983 */ /* 0x000ee80000300800 */
[----:B------:R-:W2:Y:S04]  /*1f570*/  LDL R28, [R1+0xc] ;  /* 0x00000c00011c7983 */ /* 0x000ea80000100800 */
[----:B------:R-:W4:Y:S04]  /*1f580*/  LDL R70, [R1+0x28] ;  /* 0x0000280001467983 */ /* 0x000f280000100800 */
[----:B------:R-:W4:Y:S01]  /*1f590*/  LDL R71, [R1+0x68] ;  /* 0x0000680001477983 */ /* 0x000f220000100800 */
        /* <DEDUP_REMOVED lines=10> */
[----:B------:R-:W-:Y:S02]  /*1f640*/  ISETP.NE.AND.EX P0, PT, RZ, c[0x0][0x504], PT, P0 ;  /* 0x00014100ff007a0c */ /* 0x000fe40003f05300 */
[----:B------:R-:W-:Y:S02]  /*1f650*/  SHF.R.S32.HI R4, RZ, 0x1f, R14 ;  /* 0x0000001fff047819 */ /* 0x000fe4000001140e */
[----:B------:R-:W-:Y:S01]  /*1f660*/  SEL R2, R14, RZ, !P0 ;  /* 0x000000ff0e027207 */ /* 0x000fe20004000000 */
[----:B------:R-:W1:Y:S01]  /*1f670*/  S2R R74, SR_TID.X ;  /* 0x00000000004a7919 */ /* 0x000e620000002100 */
[----:B---3--:R-:W-:Y:S01]  /*1f680*/  LOP3.LUT R5, R5, 0xffff, RZ, 0xc0, !PT ;  /* 0x0000ffff05057812 */ /* 0x008fe200078ec0ff */
[----:B--2---:R-:W-:Y:S01]  /*1f690*/  IMAD.IADD R6, R8, 0x1, R28 ;  /* 0x0000000108067824 */ /* 0x004fe200078e021c */
[----:B------:R-:W-:Y:S01]  /*1f6a0*/  SEL R8, R4, RZ, !P0 ;  /* 0x000000ff04087207 */ /* 0x000fe20004000000 */
[----:B-1----:R-:W-:-:S02]  /*1f6b0*/  IMAD R4, R11, R2, RZ ;  /* 0x000000020b047224 */ /* 0x002fc400078e02ff */
[----:B------:R-:W-:-:S04]  /*1f6c0*/  @P3 IMAD.HI.U32 R14, R6, c[0x0][0x4ec], RZ ;  /* 0x00013b00060e3a27 */ /* 0x000fc800078e00ff */
[C---:B------:R-:W-:Y:S02]  /*1f6d0*/  IMAD R16, R10.reuse, R8, R4 ;  /* 0x000000080a107224 */ /* 0x040fe400078e0204 */
[----:B------:R-:W-:-:S04]  /*1f6e0*/  IMAD.WIDE.U32 R8, R10, R2, RZ ;  /* 0x000000020a087225 */ /* 0x000fc800078e00ff */
[----:B------:R-:W-:-:S04]  /*1f6f0*/  IMAD.WIDE.U32 R10, R18, R5, RZ ;  /* 0x00000005120a7225 */ /* 0x000fc800078e00ff */
[----:B------:R-:W-:Y:S01]  /*1f700*/  IMAD.MOV.U32 R4, RZ, RZ, R6 ;  /* 0x000000ffff047224 */ /* 0x000fe200078e0006 */
[----:B------:R-:W-:Y:S01]  /*1f710*/  @P3 SHF.R.U32.HI R4, RZ, c[0x0][0x4f0], R14 ;  /* 0x00013c00ff043a19 */ /* 0x000fe2000001160e */
[----:B------:R-:W-:Y:S01]  /*1f720*/  IMAD R15, R19, R5, RZ ;  /* 0x00000005130f7224 */ /* 0x000fe200078e02ff */
[----:B----4-:R-:W-:Y:S01]  /*1f730*/  SEL R14, R70, RZ, P2 ;  /* 0x000000ff460e7207 */ /* 0x010fe20001000000 */
        /* <DEDUP_REMOVED lines=45> */
[----:B------:R-:W-:Y:S01]  /*1fa10*/  IADD3 R6, R0, R28, RZ ;  /* 0x0000001c00067210 */ /* 0x000fe20007ffe0ff */
        /* <DEDUP_REMOVED lines=34> */
[----:B------:R-:W-:Y:S02]  /*1fc40*/  IADD3 R5, R101, R28, RZ ;  /* 0x0000001c65057210 */ /* 0x000fe40007ffe0ff */
[----:B------:R-:W-:Y:S01]  /*1fc50*/  LEA.HI.X R6, R2, c[0x0][0x384], R3, 0x1, P0 ;  /* 0x0000e10002067a11 */ /* 0x000fe200000f0c03 */
[----:B------:R-:W-:Y:S05]  /*1fc60*/  BRA.DIV ~URZ, `(.L_x_1086) ;  /* 0x000055927f007947 */ /* 0x000fea000b800000 */
[----:B--234-:R2:W3:Y:S02]  /*1fc70*/  SHFL.IDX PT, R9, R6, RZ, 0x181f ;  /* 0x00181fff06097589 */ /* 0x01c4e400000e0000 */
.L_x_1174:
[----:B------:R-:W-:Y:S05]  /*1fc80*/  BRA.DIV ~URZ, `(.L_x_1087) ;  /* 0x000055e27f007947 */ /* 0x000fea000b800000 */
[----:B------:R4:W2:Y:S02]  /*1fc90*/  SHFL.IDX PT, R2, R8, RZ, 0x181f ;  /* 0x00181fff08027589 */ /* 0x0008a400000e0000 */
.L_x_1175:
[----:B------:R-:W-:Y:S01]  /*1fca0*/  ISETP.GE.AND P0, PT, R5, R4, PT ;  /* 0x000000040500720c */ /* 0x000fe20003f06270 */
[----:B------:R-:W-:-:S12]  /*1fcb0*/  BSSY B0, `(.L_x_1088) ;  /* 0x000000a000007945 */ /* 0x000fd80003800000 */
[----:B------:R-:W-:Y:S05]  /*1fcc0*/  @P0 BRA `(.L_x_1089) ;  /* 0x0000008000000947 */ /* 0x000fea0003800000 */
[----:B------:R-:W-:Y:S02]  /*1fcd0*/  ISETP.GE.AND P1, PT, R76, c[0x0][0x3c8], PT ;  /* 0x0000f2004c007a0c */ /* 0x000fe40003f26270 */
[----:B------:R-:W-:-:S11]  /*1fce0*/  ISETP.GE.AND P0, PT, R211, c[0x0][0x3c8], PT ;  /* 0x0000f200d3007a0c */ /* 0x000fd60003f06270 */
[CC--:B--2---:R-:W-:Y:S02]  /*1fcf0*/  @!P1 LEA R10, P3, R76.reuse, R2.reuse, 0x1 ;  /* 0x000000024c0a9211 */ /* 0x0c4fe400078608ff */
[C---:B------:R-:W-:Y:S02]  /*1fd00*/  @!P0 LEA R2, P2, R211.reuse, R2, 0x1 ;  /* 0x00000002d3028211 */ /* 0x040fe400078408ff */
[-C--:B---3--:R-:W-:Y:S02]  /*1fd10*/  @!P1 LEA.HI.X R11, R76, R9.reuse, R77, 0x1, P3 ;  /* 0x000000094c0b9211 */ /* 0x088fe400018f0c4d */
[----:B------:R-:W-:-:S03]  /*1fd20*/  @!P0 LEA.HI.X R3, R211, R9, R238, 0x1, P2 ;  /* 0x00000009d3038211 */ /* 0x000fc600010f0cee */
[----:B------:R2:W-:Y:S04]  /*1fd30*/  @!P1 ST.E.128 [R10.64], R20 ;  /* 0x000000140a009985 */ /* 0x0005e8000c101d08 */
[----:B-1----:R2:W-:Y:S02]  /*1fd40*/  @!P0 ST.E.128 [R2.64], R16 ;  /* 0x0000001002008985 */ /* 0x0025e4000c101d08 */
.L_x_1089:
[----:B------:R-:W-:Y:S05]  /*1fd50*/  BSYNC B0 ;  /* 0x0000000000007941 */ /* 0x000fea0003800000 */
.L_x_1088:
[----:B------:R-:W-:Y:S05]  /*1fd60*/  BRA.DIV ~URZ, `(.L_x_1090) ;  /* 0x000055727f007947 */ /* 0x000fea000b800000 */
[----:B---3--:R3:W4:Y:S04]  /*1fd70*/  SHFL.IDX PT, R9, R6, 0x1, 0x181f ;  /* 0x00381f0006097f89 */ /* 0x00872800000e0000 */
[----:B--2---:R3:W2:Y:S02]  /*1fd80*/  SHFL.IDX PT, R2, R8, 0x1, 0x181f ;  /* 0x00381f0008027f89 */ /* 0x0046a400000e0000 */
.L_x_1176:
[----:B------:R-:W-:Y:S01]  /*1fd90*/  IADD3 R3, R5, 0x20, RZ ;  /* 0x0000002005037810 */ /* 0x000fe20007ffe0ff */
[----:B------:R-:W-:Y:S03]  /*1fda0*/  BSSY B0, `(.L_x_1091) ;  /* 0x000000b000007945 */ /* 0x000fe60003800000 */
[----:B------:R-:W-:-:S13]  /*1fdb0*/  ISETP.GE.AND P0, PT, R3, R4, PT ;  /* 0x000000040300720c */ /* 0x000fda0003f06270 */
[----:B------:R-:W-:Y:S05]  /*1fdc0*/  @P0 BRA `(.L_x_1092) ;  /* 0x0000008000000947 */ /* 0x000fea0003800000 */
[----:B------:R-:W-:Y:S02]  /*1fdd0*/  ISETP.GE.AND P1, PT, R76, c[0x0][0x3c8], PT ;  /* 0x0000f2004c007a0c */ /* 0x000fe40003f26270 */
[----:B------:R-:W-:-:S11]  /*1fde0*/  ISETP.GE.AND P0, PT, R211, c[0x0][0x3c8], PT ;  /* 0x0000f200d3007a0c */ /* 0x000fd60003f06270 */
[CC--:B--2---:R-:W-:Y:S02]  /*1fdf0*/  @!P1 LEA R10, P3, R76.reuse, R2.reuse, 0x1 ;  /* 0x000000024c0a9211 */ /* 0x0c4fe400078608ff */
[C---:B------:R-:W-:Y:S02]  /*1fe00*/  @!P0 LEA R2, P2, R211.reuse, R2, 0x1 ;  /* 0x00000002d3028211 */ /* 0x040fe400078408ff */
[-C--:B----4-:R-:W-:Y:S02]  /*1fe10*/  @!P1 LEA.HI.X R11, R76, R9.reuse, R77, 0x1, P3 ;  /* 0x000000094c0b9211 */ /* 0x090fe400018f0c4d */
[----:B------:R-:W-:-:S03]  /*1fe20*/  @!P0 LEA.HI.X R3, R211, R9, R238, 0x1, P2 ;  /* 0x00000009d3038211 */ /* 0x000fc600010f0cee */
[----:B------:R2:W-:Y:S04]  /*1fe30*/  @!P1 ST.E.128 [R10.64], R32 ;  /* 0x000000200a009985 */ /* 0x0005e8000c101d08 */
[----:B-1----:R2:W-:Y:S02]  /*1fe40*/  @!P0 ST.E.128 [R2.64], R24 ;  /* 0x0000001802008985 */ /* 0x0025e4000c101d08 */
.L_x_1092:
[----:B------:R-:W-:Y:S05]  /*1fe50*/  BSYNC B0 ;  /* 0x0000000000007941 */ /* 0x000fea0003800000 */
.L_x_1091:
[----:B------:R-:W-:Y:S05]  /*1fe60*/  BRA.DIV ~URZ, `(.L_x_1093) ;  /* 0x000055427f007947 */ /* 0x000fea000b800000 */
[----:B----4-:R4:W3:Y:S02]  /*1fe70*/  SHFL.IDX PT, R9, R6, 0x2, 0x181f ;  /* 0x00581f0006097f89 */ /* 0x0108e400000e0000 */
.L_x_1177:
[----:B------:R-:W-:Y:S05]  /*1fe80*/  BRA.DIV ~URZ, `(.L_x_1094) ;  /* 0x000055927f007947 */ /* 0x000fea000b800000 */
[----:B--2---:R2:W4:Y:S02]  /*1fe90*/  SHFL.IDX PT, R2, R8, 0x2, 0x181f ;  /* 0x00581f0008027f89 */ /* 0x00452400000e0000 */
.L_x_1178:
[----:B------:R-:W-:Y:S01]  /*1fea0*/  IADD3 R3, R5, 0x40, RZ ;  /* 0x0000004005037810 */ /* 0x000fe20007ffe0ff */
[----:B------:R-:W-:Y:S03]  /*1feb0*/  BSSY B0, `(.L_x_1095) ;  /* 0x000000b000007945 */ /* 0x000fe60003800000 */
[----:B------:R-:W-:-:S13]  /*1fec0*/  ISETP.GE.AND P0, PT, R3, R4, PT ;  /* 0x000000040300720c */ /* 0x000fda0003f06270 */
[----:B------:R-:W-:Y:S05]  /*1fed0*/  @P0 BRA `(.L_x_1096) ;  /* 0x0000008000000947 */ /* 0x000fea0003800000 */
[----:B------:R-:W-:Y:S02]  /*1fee0*/  ISETP.GE.AND P1, PT, R76, c[0x0][0x3c8], PT ;  /* 0x0000f2004c007a0c */ /* 0x000fe40003f26270 */
[----:B------:R-:W-:-:S11]  /*1fef0*/  ISETP.GE.AND P0, PT, R211, c[0x0][0x3c8], PT ;  /* 0x0000f200d3007a0c */ /* 0x000fd60003f06270 */
[CC--:B----4-:R-:W-:Y:S02]  /*1ff00*/  @!P1 LEA R10, P3, R76.reuse, R2.reuse, 0x1 ;  /* 0x000000024c0a9211 */ /* 0x0d0fe400078608ff */
[C---:B------:R-:W-:Y:S02]  /*1ff10*/  @!P0 LEA R2, P2, R211.reuse, R2, 0x1 ;  /* 0x00000002d3028211 */ /* 0x040fe400078408ff */
[-C--:B---3--:R-:W-:Y:S02]  /*1ff20*/  @!P1 LEA.HI.X R11, R76, R9.reuse, R77, 0x1, P3 ;  /* 0x000000094c0b9211 */ /* 0x088fe400018f0c4d */
[----:B------:R-:W-:-:S03]  /*1ff30*/  @!P0 LEA.HI.X R3, R211, R9, R238, 0x1, P2 ;  /* 0x00000009d3038211 */ /* 0x000fc600010f0cee */
[----:B------:R3:W-:Y:S04]  /*1ff40*/  @!P1 ST.E.128 [R10.64], R40 ;  /* 0x000000280a009985 */ /* 0x0007e8000c101d08 */
[----:B-1----:R3:W-:Y:S02]  /*1ff50*/  @!P0 ST.E.128 [R2.64], R36 ;  /* 0x0000002402008985 */ /* 0x0027e4000c101d08 */
.L_x_1096:
[----:B------:R-:W-:Y:S05]  /*1ff60*/  BSYNC B0 ;  /* 0x0000000000007941 */ /* 0x000fea0003800000 */
.L_x_1095:
[----:B------:R-:W-:Y:S05]  /*1ff70*/  BRA.DIV ~URZ, `(.L_x_1097) ;  /* 0x000055127f007947 */ /* 0x000fea000b800000 */
[----:B---3--:R3:W2:Y:S04]  /*1ff80*/  SHFL.IDX PT, R9, R6, 0x3, 0x181f ;  /* 0x00781f0006097f89 */ /* 0x0086a800000e0000 */
[----:B----4-:R3:W4:Y:S02]  /*1ff90*/  SHFL.IDX PT, R6, R8, 0x3, 0x181f ;  /* 0x00781f0008067f89 */ /* 0x01072400000e0000 */
.L_x_1179:
        /* <DEDUP_REMOVED lines=13> */
.L_x_1085:
        /* <DEDUP_REMOVED lines=34> */
.L_x_1180:
[----:B------:R-:W-:Y:S05]  /*20290*/  BRA.DIV ~URZ, `(.L_x_1100) ;  /* 0x000053327f007947 */ /* 0x000fea000b800000 */
[----:B------:R3:W4:Y:S02]  /*202a0*/  SHFL.IDX PT, R2, R5, RZ, 0x1c1f ;  /* 0x001c1fff05027589 */ /* 0x00072400000e0000 */
.L_x_1181:
        /* <DEDUP_REMOVED lines=10> */
[----:B--2---:R-:W-:Y:S01]  /*20350*/  @!P1 IMAD.MOV.U32 R3, RZ, RZ, R4 ;  /* 0x000000ffff039224 */ /* 0x004fe200078e0004 */
[----:B------:R-:W-:Y:S02]  /*20360*/  SHF.R.S32.HI R16, RZ, 0x1f, R16 ;  /* 0x0000001fff107819 */ /* 0x000fe40000011410 */
[----:B----4-:R-:W-:Y:S01]  /*20370*/  @!P0 LEA R8, P2, R15, R2, 0x2 ;  /* 0x000000020f088211 */ /* 0x010fe200078410ff */
[C---:B------:R-:W-:Y:S01]  /*20380*/  @!P1 IMAD.WIDE R10, R245.reuse, 0x4, R2 ;  /* 0x00000004f50a9825 */ /* 0x040fe200078e0202 */
[----:B------:R-:W-:-:S02]  /*20390*/  IADD3 R19, R245, 0x20, RZ ;  /* 0x00000020f5137810 */ /* 0x000fc40007ffe0ff */
[----:B------:R-:W-:Y:S02]  /*203a0*/  @!P0 LEA.HI.X R9, R15, R4, R16, 0x2, P2 ;  /* 0x000000040f098211 */ /* 0x000fe400010f1410 */
[C---:B------:R-:W-:Y:S01]  /*203b0*/  IADD3 R15, R245.reuse, 0x28, RZ ;  /* 0x00000028f50f7810 */ /* 0x040fe20007ffe0ff */
[----:B------:R2:W-:Y:S01]  /*203c0*/  @!P1 ST.E.64 [R10.64], R54 ;  /* 0x000000360a009985 */ /* 0x0005e2000c101b08 */
[----:B------:R-:W-:Y:S02]  /*203d0*/  IADD3 R20, R245, 0x10, RZ ;  /* 0x00000010f5147810 */ /* 0x000fe40007ffe0ff */
[----:B------:R-:W-:Y:S01]  /*203e0*/  ISETP.GE.AND P2, PT, R19, c[0x0][0x3c8], PT ;  /* 0x0000f20013007a0c */ /* 0x000fe20003f46270 */
[----:B------:R4:W-:Y:S01]  /*203f0*/  @!P0 ST.E.64 [R8.64], R30 ;  /* 0x0000001e08008985 */ /* 0x0009e2000c101b08 */
[----:B------:R-:W-:Y:S02]  /*20400*/  IADD3 R16, R245, 0x18, RZ ;  /* 0x00000018f5107810 */ /* 0x000fe40007ffe0ff */
[----:B------:R-:W-:-:S02]  /*20410*/  ISETP.GE.AND P1, PT, R15, c[0x0][0x3c8], PT ;  /* 0x0000f2000f007a0c */ /* 0x000fc40003f26270 */
[----:B------:R-:W-:Y:S02]  /*20420*/  SHF.R.S32.HI R20, RZ, 0x1f, R20 ;  /* 0x0000001fff147819 */ /* 0x000fe40000011414 */
[----:B------:R-:W-:Y:S02]  /*20430*/  SHF.R.S32.HI R16, RZ, 0x1f, R16 ;  /* 0x0000001fff107819 */ /* 0x000fe40000011410 */
[C---:B------:R-:W-:Y:S02]  /*20440*/  IADD3 R21, R245.reuse, 0x20, RZ ;  /* 0x00000020f5157810 */ /* 0x040fe40007ffe0ff */
[----:B------:R-:W-:Y:S02]  /*20450*/  IADD3 R3, R245, 0x48, RZ ;  /* 0x00000048f5037810 */ /* 0x000fe40007ffe0ff */
[----:B------:R-:W-:Y:S02]  /*20460*/  SHF.R.S32.HI R21, RZ, 0x1f, R21 ;  /* 0x0000001fff157819 */ /* 0x000fe40000011415 */
[----:B------:R-:W-:-:S02]  /*20470*/  SHF.R.S32.HI R3, RZ, 0x1f, R3 ;  /* 0x0000001fff037819 */ /* 0x000fc40000011403 */
        /* <DEDUP_REMOVED lines=35> */
[----:B------:R-:W-:Y:S01]  /*206b0*/  @!P2 LEA R14, P0, R18, R2, 0x2 ;  /* 0x00000002120ea211 */ /* 0x000fe200078010ff */
[----:B------:R4:W-:Y:S01]  /*206c0*/  @!P4 ST.E.64 [R8.64], R42 ;  /* 0x0000002a0800c985 */ /* 0x0009e2000c101b08 */
[----:B------:R-:W-:Y:S02]  /*206d0*/  ISETP.GE.AND P5, PT, R20, c[0x0][0x3c8], PT ;  /* 0x0000f20014007a0c */ /* 0x000fe40003fa6270 */
[----:B------:R-:W-:-:S04]  /*206e0*/  SHF.R.S32.HI R21, RZ, 0x1f, R21 ;  /* 0x0000001fff157819 */ /* 0x000fc80000011415 */
[----:B------:R-:W-:Y:S02]  /*206f0*/  @!P2 LEA.HI.X R15, R18, R4, R21, 0x2, P0 ;  /* 0x00000004120fa211 */ /* 0x000fe400000f1415 */
[C---:B------:R-:W-:Y:S02]  /*20700*/  IADD3 R18, R245.reuse, 0x60, RZ ;  /* 0x00000060f5127810 */ /* 0x040fe40007ffe0ff */
[----:B------:R-:W-:Y:S01]  /*20710*/  IADD3 R21, R245, 0x58, RZ ;  /* 0x00000058f5157810 */ /* 0x000fe20007ffe0ff */
[----:B------:R5:W-:Y:S01]  /*20720*/  @!P2 ST.E.64 [R14.64], R92 ;  /* 0x0000005c0e00a985 */ /* 0x000be2000c101b08 */
[----:B------:R-:W-:Y:S02]  /*20730*/  ISETP.GE.AND P4, PT, R18, c[0x0][0x3c8], PT ;  /* 0x0000f20012007a0c */ /* 0x000fe40003f86270 */
[----:B------:R-:W-:Y:S02]  /*20740*/  SHF.R.S32.HI R21, RZ, 0x1f, R21 ;  /* 0x0000001fff157819 */ /* 0x000fe40000011415 */
[----:B--2---:R-:W-:-:S02]  /*20750*/  @!P6 LEA R10, P0, R16, R2, 0x2 ;  /* 0x00000002100ae211 */ /* 0x004fc400078010ff */
        /* <DEDUP_REMOVED lines=11> */
[----:B------:R-:W-:Y:S02]  /*20810*/  ISETP.GE.AND P1, PT, R19, c[0x0][0x3c8], PT ;  /* 0x0000f20013007a0c */ /* 0x000fe40003f26270 */
[----:B------:R-:W-:Y:S02]  /*20820*/  ISETP.GE.AND P0, PT, R16, c[0x0][0x3c8], PT ;  /* 0x0000f20010007a0c */ /* 0x000fe40003f06270 */
[-C--:B-----5:R-:W-:Y:S02]  /*20830*/  @!P4 LEA R14, P6, R18, R2.reuse, 0x2 ;  /* 0x00000002120ec211 */ /* 0x0a0fe400078c10ff */
[----:B--2---:R-:W-:-:S04]  /*20840*/  @!P5 LEA R8, P3, R20, R2, 0x2 ;  /* 0x000000021408d211 */ /* 0x004fc800078610ff */
[----:B------:R-:W-:Y:S02]  /*20850*/  @!P5 LEA.HI.X R9, R20, R4, R21, 0x2, P3 ;  /* 0x000000041409d211 */ /* 0x000fe400018f1415 */
[C---:B------:R-:W-:Y:S02]  /*20860*/  IADD3 R20, R245.reuse, 0x60, RZ ;  /* 0x00000060f5147810 */ /* 0x040fe40007ffe0ff */
[----:B------:R-:W-:Y:S01]  /*20870*/  IADD3 R21, R245, 0x68, RZ ;  /* 0x00000068f5157810 */ /* 0x000fe20007ffe0ff */
[----:B------:R2:W-:Y:S01]  /*20880*/  @!P5 ST.E.64 [R8.64], R48 ;  /* 0x000000300800d985 */ /* 0x0005e2000c101b08 */
[----:B------:R-:W-:Y:S02]  /*20890*/  SHF.R.S32.HI R20, RZ, 0x1f, R20 ;  /* 0x0000001fff147819 */ /* 0x000fe40000011414 */
[----:B----4-:R-:W-:Y:S02]  /*208a0*/  @!P2 LEA R10, P3, R3, R2, 0x2 ;  /* 0x00000002030aa211 */ /* 0x010fe400078610ff */
[----:B------:R-:W-:-:S02]  /*208b0*/  @!P4 LEA.HI.X R15, R18, R4, R20, 0x2, P6 ;  /* 0x00000004120fc211 */ /* 0x000fc400030f1414 */
[----:B------:R-:W-:Y:S02]  /*208c0*/  SHF.R.S32.HI R21, RZ, 0x1f, R21 ;  /* 0x0000001fff157819 */ /* 0x000fe40000011415 */
[C---:B------:R-:W-:Y:S01]  /*208d0*/  IADD3 R20, R245.reuse, 0x70, RZ ;  /* 0x00000070f5147810 */ /* 0x040fe20007ffe0ff */
[----:B------:R4:W-:Y:S01]  /*208e0*/  @!P4 ST.E.64 [R14.64], R84 ;  /* 0x000000540e00c985 */ /* 0x0009e2000c101b08 */
[----:B------:R-:W-:Y:S02]  /*208f0*/  IADD3 R18, R245, 0x78, RZ ;  /* 0x00000078f5127810 */ /* 0x000fe40007ffe0ff */
[----:B------:R-:W-:Y:S02]  /*20900*/  SHF.R.S32.HI R20, RZ, 0x1f, R20 ;  /* 0x0000001fff147819 */ /* 0x000fe40000011414 */
[----:B------:R-:W-:Y:S02]  /*20910*/  @!P2 LEA.HI.X R11, R3, R4, R21, 0x2, P3 ;  /* 0x00000004030ba211 */ /* 0x000fe400018f1415 */
[----:B------:R-:W-:-:S03]  /*20920*/  SHF.R.S32.HI R18, RZ, 0x1f, R18 ;  /* 0x0000001fff127819 */ /* 0x000fc60000011412 */
[----:B------:R4:W-:Y:S01]  /*20930*/  @!P2 ST.E.64 [R10.64], R64 ;  /* 0x000000400a00a985 */ /* 0x0009e2000c101b08 */
[CC--:B--2---:R-:W-:Y:S02]  /*20940*/  @!P1 LEA R8, P5, R19.reuse, R2.reuse, 0x2 ;  /* 0x0000000213089211 */ /* 0x0c4fe400078a10ff */
[C---:B------:R-:W-:Y:S02]  /*20950*/  @!P0 LEA R2, P3, R16.reuse, R2, 0x2 ;  /* 0x0000000210028211 */ /* 0x040fe400078610ff */
[-C--:B------:R-:W-:Y:S02]  /*20960*/  @!P1 LEA.HI.X R9, R19, R4.reuse, R20, 0x2, P5 ;  /* 0x0000000413099211 */ /* 0x080fe400028f1414 */
[----:B------:R-:W-:-:S03]  /*20970*/  @!P0 LEA.HI.X R3, R16, R4, R18, 0x2, P3 ;  /* 0x0000000410038211 */ /* 0x000fc600018f1412 */
[----:B------:R4:W-:Y:S04]  /*20980*/  @!P1 ST.E.64 [R8.64], R50 ;  /* 0x0000003208009985 */ /* 0x0009e8000c101b08 */
[----:B------:R4:W-:Y:S02]  /*20990*/  @!P0 ST.E.64 [R2.64], R26 ;  /* 0x0000001a02008985 */ /* 0x0009e4000c101b08 */
.L_x_1102:
[----:B------:R-:W-:Y:S05]  /*209a0*/  BSYNC B0 ;  /* 0x0000000000007941 */ /* 0x000fea0003800000 */
.L_x_1101:
[----:B------:R-:W-:Y:S05]  /*209b0*/  BRA.DIV ~URZ, `(.L_x_1103) ;  /* 0x00004c827f007947 */ /* 0x000fea000b800000 */
[----:B--2---:R2:W1:Y:S04]  /*209c0*/  SHFL.IDX PT, R4, R6, 0x1, 0x1c1f ;  /* 0x003c1f0006047f89 */ /* 0x00446800000e0000 */
[----:B----4-:R2:W4:Y:S02]  /*209d0*/  SHFL.IDX PT, R2, R5, 0x1, 0x1c1f ;  /* 0x003c1f0005027f89 */ /* 0x01052400000e0000 */
.L_x_1182:
[----:B------:R-:W-:-:S13]  /*209e0*/  ISETP.NE.AND P0, PT, R17, RZ, PT ;  /* 0x000000ff1100720c */ /* 0x000fda0003f05270 */
[----:B------:R-:W-:Y:S05]  /*209f0*/  @P0 BRA `(.L_x_1098) ;  /* 0x0000127000000947 */ /* 0x000fea0003800000 */
[C---:B------:R-:W-:Y:S02]  /*20a00*/  IADD3 R19, R245.reuse, 0x8, RZ ;  /* 0x00000008f5137810 */ /* 0x040fe40007ffe0ff */
[----:B------:R-:W-:Y:S02]  /*20a10*/  ISETP.GE.AND P2, PT, R245, c[0x0][0x3c8], PT ;  /* 0x0000f200f5007a0c */ /* 0x000fe40003f46270 */
[----:B------:R-:W-:Y:S02]  /*20a20*/  ISETP.GE.AND P1, PT, R19, c[0x0][0x3c8], PT ;  /* 0x0000f20013007a0c */ /* 0x000fe40003f26270 */
[C---:B-12---:R-:W-:Y:S02]  /*20a30*/  IADD3 R6, R245.reuse, 0x10, RZ ;  /* 0x00000010f5067810 */ /* 0x046fe40007ffe0ff */
[----:B------:R-:W-:Y:S02]  /*20a40*/  IADD3 R20, R245, 0x20, RZ ;  /* 0x00000020f5147810 */ /* 0x000fe40007ffe0ff */
[----:B------:R-:W-:-:S02]  /*20a50*/  ISETP.GE.AND P0, PT, R6, c[0x0][0x3c8], PT ;  /* 0x0000f20006007a0c */ /* 0x000fc40003f06270 */
[----:B------:R-:W-:Y:S02]  /*20a60*/  IADD3 R21, R245, 0x8, RZ ;  /* 0x00000008f5157810 */ /* 0x000fe40007ffe0ff */
[----:B------:R-:W-:Y:S01]  /*20a70*/  ISETP.GE.AND P4, PT, R20, c[0x0][0x3c8], PT ;  /* 0x0000f20014007a0c */ /* 0x000fe20003f86270 */
[----:B------:R-:W-:Y:S01]  /*20a80*/  @!P2 IMAD.MOV.U32 R3, RZ, RZ, R4 ;  /* 0x000000ffff03a224 */ /* 0x000fe200078e0004 */
[----:B------:R-:W-:Y:S02]  /*20a90*/  SHF.R.S32.HI R21, RZ, 0x1f, R21 ;  /* 0x0000001fff157819 */ /* 0x000fe40000011415 */
[----:B----4-:R-:W-:Y:S01]  /*20aa0*/  @!P1 LEA R10, P3, R19, R2, 0x2 ;  /* 0x00000002130a9211 */ /* 0x010fe200078610ff */
[C---:B------:R-:W-:Y:S01]  /*20ab0*/  @!P2 IMAD.WIDE R14, R245.reuse, 0x4, R2 ;  /* 0x00000004f50ea825 */ /* 0x040fe200078e0202 */
[----:B------:R-:W-:Y:S02]  /*20ac0*/  IADD3 R18, R245, 0x10, RZ ;  /* 0x00000010f5127810 */ /* 0x000fe40007ffe0ff */
[----:B------:R-:W-:-:S02]  /*20ad0*/  @!P1 LEA.HI.X R11, R19, R4, R21, 0x2, P3 ;  /* 0x00000004130b9211 */ /* 0x000fc400018f1415 */
[----:B---3--:R-:W-:Y:S01]  /*20ae0*/  IADD3 R5, R245, 0x18, RZ ;  /* 0x00000018f5057810 */ /* 0x008fe20007ffe0ff */
[----:B------:R1:W-:Y:S01]  /*20af0*/  @!P2 ST.E.64 [R14.64], R88 ;  /* 0x000000580e00a985 */ /* 0x0003e2000c101b08 */
[C---:B------:R-:W-:Y:S02]  /*20b00*/  @!P0 LEA R8, P6, R6.reuse, R2, 0x2 ;  /* 0x0000000206088211 */ /* 0x040fe400078c10ff */
[----:B------:R-:W-:Y:S01]  /*20b10*/  SHF.R.S32.HI R18, RZ, 0x1f, R18 ;  /* 0x0000001fff127819 */ /* 0x000fe20000011412 */
[----:B------:R2:W-:Y:S01]  /*20b20*/  @!P1 ST.E.64 [R10.64], R68 ;  /* 0x000000440a009985 */ /* 0x0005e2000c101b08 */
[----:B------:R-:W-:Y:S02]  /*20b30*/  ISETP.GE.AND P5, PT, R5, c[0x0][0x3c8], PT ;  /* 0x0000f20005007a0c */ /* 0x000fe40003fa6270 */
[----:B------:R-:W-:Y:S02]  /*20b40*/  @!P0 LEA.HI.X R9, R6, R4, R18, 0x2, P6 ;  /* 0x0000000406098211 */ /* 0x000fe400030f1412 */
[----:B------:R-:W-:-:S02]  /*20b50*/  IADD3 R16, R245, 0x28, RZ ;  /* 0x00000028f5107810 */ /* 0x000fc40007ffe0ff */
[C---:B------:R-:W-:Y:S01]  /*20b60*/  IADD3 R19, R245.reuse, 0x18, RZ ;  /* 0x00000018f5137810 */ /* 0x040fe20007ffe0ff */
[----:B------:R3:W-:Y:S01]  /*20b70*/  @!P0 ST.E.64 [R8.64], R52 ;  /* 0x0000003408008985 */ /* 0x0007e2000c101b08 */
[C---:B------:R-:W-:Y:S02]  /*20b80*/  IADD3 R18, R245.reuse, 0x38, RZ ;  /* 0x00000038f5127810 */ /* 0x040fe40007ffe0ff */
[----:B------:R-:W-:Y:S02]  /*20b90*/  ISETP.GE.AND P3, PT, R16, c[0x0][0x3c8], PT ;  /* 0x0000f20010007a0c */ /* 0x000fe40003f66270 */
[----:B------:R-:W-:Y:S02]  /*20ba0*/  SHF.R.S32.HI R19, RZ, 0x1f, R19 ;  /* 0x0000001fff137819 */ /* 0x000fe40000011413 */
[----:B------:R-:W-:Y:S02]  /*20bb0*/  IADD3 R21, R245, 0x20, RZ ;  /* 0x00000020f5157810 */ /* 0x000fe40007ffe0ff */
[----:B------:R-:W-:-:S02]  /*20bc0*/  ISETP.GE.AND P1, PT, R18, c[0x0][0x3c8], PT ;  /* 0x0000f20012007a0c */ /* 0x000fc40003f26270 */
[----:B------:R-:W-:Y:S02]  /*20bd0*/  IADD3 R6, R245, 0x30, RZ ;  /* 0x00000030f5067810 */ /* 0x000fe40007ffe0ff */
[----:B------:R-:W-:Y:S02]  /*20be0*/  SHF.R.S32.HI R21, RZ, 0x1f, R21 ;  /* 0x0000001fff157819 */ /* 0x000fe40000011415 */
[----:B------:R-:W-:Y:S02]  /*20bf0*/  ISETP.GE.AND P2, PT, R6, c[0x0][0x3c8], PT ;  /* 0x0000f20006007a0c */ /* 0x000fe40003f46270 */
[-C--:B-1----:R-:W-:Y:S02]  /*20c00*/  @!P5 LEA R14, P0, R5, R2.reuse, 0x2 ;  /* 0x00000002050ed211 */ /* 0x082fe400078010ff */
[----:B------:R-:W-:Y:S02]  /*20c10*/  IADD3 R17, R245, 0x38, RZ ;  /* 0x00000038f5117810 */ /* 0x000fe40007ffe0ff */
[----:B--2---:R-:W-:-:S02]  /*20c20*/  @!P4 LEA R10, P6, R20, R2, 0x2 ;  /* 0x00000002140ac211 */ /* 0x004fc400078c10ff */
[----:B------:R-:W-:Y:S02]  /*20c30*/  @!P5 LEA.HI.X R15, R5, R4, R19, 0x2, P0 ;  /* 0x00000004050fd211 */ /* 0x000fe400000f1413 */
[C---:B------:R-:W-:Y:S02]  /*20c40*/  IADD3 R19, R245.reuse, 0x28, RZ ;  /* 0x00000028f5137810 */ /* 0x040fe40007ffe0ff */
[----:B------:R-:W-:Y:S01]  /*20c50*/  IADD3 R5, R245, 0x40, RZ ;  /* 0x00000040f5057810 */ /* 0x000fe20007ffe0ff */
[----:B------:R1:W-:Y:S01]  /*20c60*/  @!P5 ST.E.64 [R14.64], R96 ;  /* 0x000000600e00d985 */ /* 0x0003e2000c101b08 */
[----:B------:R-:W-:Y:S02]  /*20c70*/  SHF.R.S32.HI R19, RZ, 0x1f, R19 ;  /* 0x0000001fff137819 */ /* 0x000fe40000011413 */
[----:B------:R-:W-:-:S03]  /*20c80*/  SHF.R.S32.HI R17, RZ, 0x1f, R17 ;  /* 0x0000001fff117819 */ /* 0x000fc60000011411 */
[----:B------:R-:W-:Y:S02]  /*20c90*/  P2R R3, PR, RZ, 0x40 ;  /* 0x00000040ff037803 */ /* 0x000fe40000000000 */
[C---:B---3--:R-:W-:Y:S02]  /*20ca0*/  @!P3 LEA R8, P6, R16.reuse, R2, 0x2 ;  /* 0x000000021008b211 */ /* 0x048fe400078c10ff */
[----:B------:R-:W-:Y:S02]  /*20cb0*/  ISETP.NE.AND P0, PT, R3, RZ, PT ;  /* 0x000000ff0300720c */ /* 0x000fe40003f05270 */
[-C--:B------:R-:W-:Y:S02]  /*20cc0*/  @!P3 LEA.HI.X R9, R16, R4.reuse, R19, 0x2, P6 ;  /* 0x000000041009b211 */ /* 0x080fe400030f1413 */
[----:B------:R-:W-:Y:S02]  /*20cd0*/  @!P4 LEA.HI.X R11, R20, R4, R21, 0x2, P0 ;  /* 0x00000004140bc211 */ /* 0x000fe400000f1415 */
[----:B------:R-:W-:-:S02]  /*20ce0*/  ISETP.GE.AND P0, PT, R5, c[0x0][0x3c8], PT ;  /* 0x0000f20005007a0c */ /* 0x000fc40003f06270 */
[C---:B------:R-:W-:Y:S01]  /*20cf0*/  IADD3 R20, R245.reuse, 0x30, RZ ;  /* 0x00000030f5147810 */ /* 0x040fe20007ffe0ff */
[----:B------:R2:W-:Y:S01]  /*20d00*/  @!P4 ST.E.64 [R10.64], R72 ;  /* 0x000000480a00c985 */ /* 0x0005e2000c101b08 */
[----:B------:R-:W-:Y:S02]  /*20d10*/  IADD3 R19, R245, 0x48, RZ ;  /* 0x00000048f5137810 */ /* 0x000fe40007ffe0ff */
[----:B------:R-:W-:Y:S01]  /*20d20*/  SHF.R.S32.HI R20, RZ, 0x1f, R20 ;  /* 0x0000001fff147819 */ /* 0x000fe20000011414 */
[----:B------:R3:W-:Y:S01]  /*20d30*/  @!P3 ST.E.64 [R8.64], R58 ;  /* 0x0000003a0800b985 */ /* 0x0007e2000c101b08 */
[----:B------:R-:W-:Y:S02]  /*20d40*/  ISETP.GE.AND P5, PT, R19, c[0x0][0x3c8], PT ;  /* 0x0000f20013007a0c */ /* 0x000fe40003fa6270 */
[C---:B------:R-:W-:Y:S02]  /*20d50*/  IADD3 R16, R245.reuse, 0x50, RZ ;  /* 0x00000050f5107810 */ /* 0x040fe40007ffe0ff */
[----:B------:R-:W-:-:S02]  /*20d60*/  IADD3 R21, R245, 0x48, RZ ;  /* 0x00000048f5157810 */ /* 0x000fc40007ffe0ff */
[C---:B-1----:R-:W-:Y:S02]  /*20d70*/  @!P2 LEA R14, P3, R6.reuse, R2, 0x2 ;  /* 0x00000002060ea211 */ /* 0x042fe400078610ff */
[----:B------:R-:W-:Y:S02]  /*20d80*/  SHF.R.S32.HI R21, RZ, 0x1f, R21 ;  /* 0x0000001fff157819 */ /* 0x000fe40000011415 */
[----:B------:R-:W-:Y:S02]  /*20d90*/  @!P2 LEA.HI.X R15, R6, R4, R20, 0x2, P3 ;  /* 0x00000004060fa211 */ /* 0x000fe400018f1414 */
[C---:B------:R-:W-:Y:S02]  /*20da0*/  IADD3 R6, R245.reuse, 0x40, RZ ;  /* 0x00000040f5067810 */ /* 0x040fe40007ffe0ff */
[----:B------:R-:W-:Y:S01]  /*20db0*/  IADD3 R20, R245, 0x60, RZ ;  /* 0x00000060f5147810 */ /* 0x000fe20007ffe0ff */
[----:B------:R-:W-:Y:S01]  /*20dc0*/  @!P2 ST.E.64 [R14.64], R106 ;  /* 0x0000006a0e00a985 */ /* 0x000fe2000c101b08 */
[----:B------:R-:W-:-:S02]  /*20dd0*/  SHF.R.S32.HI R6, RZ, 0x1f, R6 ;  /* 0x0000001fff067819 */ /* 0x000fc40000011406 */
[----:B------:R-:W-:Y:S02]  /*20de0*/  ISETP.GE.AND P2, PT, R20, c[0x0][0x3c8], PT ;  /* 0x0000f20014007a0c */ /* 0x000fe40003f46270 */
[-C--:B--2---:R-:W-:Y:S02]  /*20df0*/  @!P1 LEA R10, P4, R18, R2.reuse, 0x2 ;  /* 0x00000002120a9211 */ /* 0x084fe400078810ff */
[----:B---3--:R-:W-:-:S04]  /*20e00*/  @!P0 LEA R8, P6, R5, R2, 0x2 ;  /* 0x0000000205088211 */ /* 0x008fc800078c10ff */
[----:B------:R-:W-:Y:S02]  /*20e10*/  @!P0 LEA.HI.X R9, R5, R4, R6, 0x2, P6 ;  /* 0x0000000405098211 */ /* 0x000fe400030f1406 */
[C---:B------:R-:W-:Y:S02]  /*20e20*/  IADD3 R6, R245.reuse, 0x58, RZ ;  /* 0x00000058f5067810 */ /* 0x040fe40007ffe0ff */
[----:B------:R-:W-:-:S03]  /*20e30*/  IADD3 R5, R245, 0x70, RZ ;  /* 0x00000070f5057810 */ /* 0x000fc60007ffe0ff */
[----:B------:R-:W-:Y:S02]  /*20e40*/  P2R R3, PR, RZ, 0x10 ;  /* 0x00000010ff037803 */ /* 0x000fe40000000000 */
[----:B------:R-:W-:Y:S02]  /*20e50*/  ISETP.GE.AND P4, PT, R16, c[0x0][0x3c8], PT ;  /* 0x0000f20010007a0c */ /* 0x000fe40003f86270 */
[----:B------:R-:W-:-:S04]  /*20e60*/  ISETP.NE.AND P3, PT, R3, RZ, PT ;  /* 0x000000ff0300720c */ /* 0x000fc80003f65270 */
[----:B------:R-:W-:Y:S02]  /*20e70*/  @!P1 LEA.HI.X R11, R18, R4, R17, 0x2, P3 ;  /* 0x00000004120b9211 */ /* 0x000fe400018f1411 */
[----:B------:R-:W-:Y:S02]  /*20e80*/  ISETP.GE.AND P3, PT, R6, c[0x0][0x3c8], PT ;  /* 0x0000f20006007a0c */ /* 0x000fe40003f66270 */
[C---:B------:R-:W-:Y:S01]  /*20e90*/  IADD3 R17, R245.reuse, 0x50, RZ ;  /* 0x00000050f5117810 */ /* 0x040fe20007ffe0ff */
[----:B------:R1:W-:Y:S01]  /*20ea0*/  @!P1 ST.E.64 [R10.64], R98 ;  /* 0x000000620a009985 */ /* 0x0003e2000c101b08 */
[----:B------:R-:W-:Y:S02]  /*20eb0*/  IADD3 R18, R245, 0x68, RZ ;  /* 0x00000068f5127810 */ /* 0x000fe40007ffe0ff */
[----:B------:R-:W-:Y:S01]  /*20ec0*/  SHF.R.S32.HI R17, RZ, 0x1f, R17 ;  /* 0x0000001fff117819 */ /* 0x000fe20000011411 */
[----:B------:R2:W-:Y:S01]  /*20ed0*/  @!P0 ST.E.64 [R8.64], R60 ;  /* 0x0000003c08008985 */ /* 0x0005e2000c101b08 */
[----:B------:R-:W-:-:S02]  /*20ee0*/  ISETP.GE.AND P1, PT, R18, c[0x0][0x3c8], PT ;  /* 0x0000f20012007a0c */ /* 0x000fc40003f26270 */
[----:B-1----:R-:W-:-:S04]  /*20ef0*/  @!P5 LEA R10, P0, R19, R2, 0x2 ;  /* 0x00000002130ad211 */ /* 0x002fc800078010ff */
[----:B------:R-:W-:Y:S02]  /*20f00*/  @!P5 LEA.HI.X R11, R19, R4, R21, 0x2, P0 ;  /* 0x00000004130bd211 */ /* 0x000fe400000f1415 */
[C---:B--2---:R-:W-:Y:S02]  /*20f10*/  @!P4 LEA R8, P6, R16.reuse, R2, 0x2 ;  /* 0x000000021008c211 */ /* 0x044fe400078c10ff */
[----:B------:R-:W-:Y:S01]  /*20f20*/  IADD3 R19, R245, 0x58, RZ ;  /* 0x00000058f5137810 */ /* 0x000fe20007ffe0ff */
[----:B------:R1:W-:Y:S01]  /*20f30*/  @!P5 ST.E.64 [R10.64], R80 ;  /* 0x000000500a00d985 */ /* 0x0003e2000c101b08 */
[----:B------:R-:W-:Y:S02]  /*20f40*/  @!P4 LEA.HI.X R9, R16, R4, R17, 0x2, P6 ;  /* 0x000000041009c211 */ /* 0x000fe400030f1411 */
[----:B------:R-:W-:Y:S02]  /*20f50*/  @!P3 LEA R16, P5, R6, R2, 0x2 ;  /* 0x000000020610b211 */ /* 0x000fe400078a10ff */
[----:B------:R-:W-:Y:S01]  /*20f60*/  ISETP.GE.AND P0, PT, R5, c[0x0][0x3c8], PT ;  /* 0x0000f20005007a0c */ /* 0x000fe20003f06270 */
[----:B------:R2:W-:Y:S01]  /*20f70*/  @!P4 ST.E.64 [R8.64], R86 ;  /* 0x000000560800c985 */ /* 0x0005e2000c101b08 */
[----:B------:R-:W-:-:S02]  /*20f80*/  SHF.R.S32.HI R19, RZ, 0x1f, R19 ;  /* 0x0000001fff137819 */ /* 0x000fc40000011413 */
[----:B------:R-:W-:Y:S02]  /*20f90*/  IADD3 R21, R245, 0x60, RZ ;  /* 0x00000060f5157810 */ /* 0x000fe40007ffe0ff */
[----:B------:R-:W-:Y:S02]  /*20fa0*/  @!P2 LEA R14, P6, R20, R2, 0x2 ;  /* 0x00000002140ea211 */ /* 0x000fe400078c10ff */
[----:B------:R-:W-:-:S03]  /*20fb0*/  SHF.R.S32.HI R21, RZ, 0x1f, R21 ;  /* 0x0000001fff157819 */ /* 0x000fc60000011415 */
[----:B------:R-:W-:Y:S02]  /*20fc0*/  P2R R3, PR, RZ, 0x20 ;  /* 0x00000020ff037803 */ /* 0x000fe40000000000 */
[----:B------:R-:W-:Y:S02]  /*20fd0*/  @!P2 LEA.HI.X R15, R20, R4, R21, 0x2, P6 ;  /* 0x00000004140fa211 */ /* 0x000fe400030f1415 */
[----:B------:R-:W-:-:S04]  /*20fe0*/  ISETP.NE.AND P4, PT, R3, RZ, PT ;  /* 0x000000ff0300720c */ /* 0x000fc80003f85270 */
[----:B------:R-:W-:Y:S02]  /*20ff0*/  @!P3 LEA.HI.X R17, R6, R4, R19, 0x2, P4 ;  /* 0x000000040611b211 */ /* 0x000fe400020f1413 */
[C---:B------:R-:W-:Y:S02]  /*21000*/  IADD3 R19, R245.reuse, 0x68, RZ ;  /* 0x00000068f5137810 */ /* 0x040fe40007ffe0ff */
[----:B------:R-:W-:Y:S01]  /*21010*/  IADD3 R6, R245, 0x70, RZ ;  /* 0x00000070f5067810 */ /* 0x000fe20007ffe0ff */
[----:B------:R3:W-:Y:S01]  /*21020*/  @!P3 ST.E.64 [R16.64], R90 ;  /* 0x0000005a1000b985 */ /* 0x0007e2000c101b08 */
[----:B-1----:R-:W-:Y:S02]  /*21030*/  @!P1 LEA R10, P5, R18, R2, 0x2 ;  /* 0x00000002120a9211 */ /* 0x002fe400078a10ff */
[----:B------:R-:W-:Y:S01]  /*21040*/  SHF.R.S32.HI R19, RZ, 0x1f, R19 ;  /* 0x0000001fff137819 */ /* 0x000fe20000011413 */
[----:B------:R3:W-:Y:S01]  /*21050*/  @!P2 ST.E.64 [R14.64], R82 ;  /* 0x000000520e00a985 */ /* 0x0007e2000c101b08 */
[----:B------:R-:W-:-:S02]  /*21060*/  SHF.R.S32.HI R6, RZ, 0x1f, R6 ;  /* 0x0000001fff067819 */ /* 0x000fc40000011406 */
[C---:B--2---:R-:W-:Y:S02]  /*21070*/  @!P0 LEA R8, P4, R5.reuse, R2, 0x2 ;  /* 0x0000000205088211 */ /* 0x044fe400078810ff */
[-C--:B------:R-:W-:Y:S02]  /*21080*/  @!P1 LEA.HI.X R11, R18, R4.reuse, R19, 0x2, P5 ;  /* 0x00000004120b9211 */ /* 0x080fe400028f1413 */
[----:B------:R-:W-:Y:S02]  /*21090*/  @!P0 LEA.HI.X R9, R5, R4, R6, 0x2, P4 ;  /* 0x0000000405098211 */ /* 0x000fe400020f1406 */
[----:B------:R-:W-:Y:S01]  /*210a0*/  IADD3 R5, R245, 0x78, RZ ;  /* 0x00000078f5057810 */ /* 0x000fe20007ffe0ff */
[----:B------:R3:W-:Y:S04]  /*210b0*/  @!P1 ST.E.64 [R10.64], R66 ;  /* 0x000000420a009985 */ /* 0x0007e8000c101b08 */
[----:B------:R3:W-:Y:S01]  /*210c0*/  @!P0 ST.E.64 [R8.64], R62 ;  /* 0x0000003e08008985 */ /* 0x0007e2000c101b08 */
[----:B------:R-:W-:-:S13]  /*210d0*/  ISETP.GE.AND P0, PT, R5, c[0x0][0x3c8], PT ;  /* 0x0000f20005007a0c */ /* 0x000fda0003f06270 */
[----:B------:R-:W-:Y:S05]  /*210e0*/  @P0 BRA `(.L_x_1098) ;  /* 0x00000b8000000947 */ /* 0x000fea0003800000 */
[----:B------:R-:W-:Y:S02]  /*210f0*/  IADD3 R6, R245, 0x78, RZ ;  /* 0x00000078f5067810 */ /* 0x000fe40007ffe0ff */
[----:B------:R-:W-:Y:S02]  /*21100*/  LEA R2, P0, R5, R2, 0x2 ;  /* 0x0000000205027211 */ /* 0x000fe400078010ff */
[----:B------:R-:W-:-:S04]  /*21110*/  SHF.R.S32.HI R6, RZ, 0x1f, R6 ;  /* 0x0000001fff067819 */ /* 0x000fc80000011406 */
[----:B------:R-:W-:-:S05]  /*21120*/  LEA.HI.X R3, R5, R4, R6, 0x2, P0 ;  /* 0x0000000405037211 */ /* 0x000fca00000f1406 */
[----:B------:R1:W-:Y:S01]  /*21130*/  ST.E.64 [R2.64], R56 ;  /* 0x0000003802007985 */ /* 0x0003e2000c101b08 */
[----:B------:R-:W-:Y:S05]  /*21140*/  BRA `(.L_x_1098) ;  /* 0x00000b2000007947 */ /* 0x000fea0003800000 */
.L_x_1083:
[----:B------:R-:W2:Y:S04]  /*21150*/  LDL.LU R3, [R1+0x1c] ;  /* 0x00001c0001037983 */ /* 0x000ea80000300800 */
[----:B------:R-:W3:Y:S01]  /*21160*/  LDL R10, [R1+0x24] ;  /* 0x00002400010a7983 */ /* 0x000ee20000100800 */
[----:B------:R-:W-:Y:S01]  /*21170*/  ISETP.NE.U32.AND P0, PT, RZ, c[0x0][0x508], PT ;  /* 0x00014200ff007a0c */ /* 0x000fe20003f05070 */
[----:B------:R-:W-:Y:S01]  /*21180*/  IMAD.MOV.U32 R8, RZ, RZ, 0x4 ;  /* 0x00000004ff087424 */ /* 0x000fe200078e00ff */
[----:B------:R-:W-:Y:S01]  /*21190*/  ISETP.NE.U32.AND P2, PT, RZ, c[0x0][0x500], PT ;  /* 0x00014000ff007a0c */ /* 0x000fe20003f45070 */
[----:B------:R-:W-:Y:S01]  /*211a0*/  IMAD.MOV.U32 R21, RZ, RZ, c[0x0][0x388] ;  /* 0x0000e200ff157624 */ /* 0x000fe200078e00ff */
[----:B------:R-:W-:Y:S01]  /*211b0*/  ISETP.NE.AND.EX P0, PT, RZ, c[0x0][0x50c], PT, P0 ;  /* 0x00014300ff007a0c */ /* 0x000fe20003f05300 */
[----:B------:R-:W-:Y:S01]  /*211c0*/  IMAD.MOV.U32 R2, RZ, RZ, RZ ;  /* 0x000000ffff027224 */ /* 0x000fe200078e00ff */
[----:B------:R-:W-:Y:S01]  /*211d0*/  ISETP.NE.AND.EX P2, PT, RZ, c[0x0][0x504], PT, P2 ;  /* 0x00014100ff007a0c */ /* 0x000fe20003f45320 */
[----:B---3--:R-:W-:-:S10]  /*211e0*/  IMAD.WIDE R4, R10, R8, c[0x0][0x500] ;  /* 0x000140000a047625 */ /* 0x008fd400078e0208 */
[----:B------:R-:W-:Y:S02]  /*211f0*/  @P0 IMAD.WIDE R8, R10, R8, c[0x0][0x508] ;  /* 0x000142000a080625 */ /* 0x000fe400078e0208 */
[----:B------:R3:W5:Y:S04]  /*21200*/  @P2 LDG.E R2, [R4.64] ;  /* 0x0000000804022981 */ /* 0x000768000c1e1900 */
[----:B------:R3:W5:Y:S01]  /*21210*/  @P0 LDG.E R21, [R8.64] ;  /* 0x0000000808150981 */ /* 0x000762000c1e1900 */
[----:B--2---:R-:W-:-:S04]  /*21220*/  ISETP.NE.AND P1, PT, R3, RZ, PT ;  /* 0x000000ff0300720c */ /* 0x004fc80003f25270 */
[----:B------:R-:W-:Y:S01]  /*21230*/  SEL R23, R3, c[0x0][0x3d4], P1 ;  /* 0x0000f50003177a07 */ /* 0x000fe20000800000 */
[----:B------:R-:W-:Y:S05]  /*21240*/  @P0 BRA `(.L_x_1104) ;  /* 0x0000004000000947 */ /* 0x000fea0003800000 */
[----:B------:R-:W-:Y:S05]  /*21250*/  @!P2 BRA `(.L_x_1104) ;  /* 0x000000300000a947 */ /* 0x000fea0003800000 */
[----:B------:R2:W4:Y:S04]  /*21260*/  LDG.E R3, [R4.64] ;  /* 0x0000000804037981 */ /* 0x000528000c1e1900 */
[----:B--23--:R-:W4:Y:S02]  /*21270*/  LDG.E R4, [R4.64+0x4] ;  /* 0x0000040804047981 */ /* 0x00cf24000c1e1900 */
[----:B----45:R-:W-:Y:S02]  /*21280*/  IADD3 R21, -R3, R4, RZ ;  /* 0x0000000403157210 */ /* 0x030fe40007ffe1ff */
.L_x_1104:
[----:B---3--:R-:W2:Y:S01]  /*21290*/  LDL.LU R4, [R1+0x20] ;  /* 0x0000200001047983 */ /* 0x008ea20000300800 */
[----:B------:R-:W-:Y:S01]  /*212a0*/  SHF.R.S32.HI R3, RZ, 0x1f, R10 ;  /* 0x0000001fff037819 */ /* 0x000fe2000001140a */
[----:B------:R-:W-:Y:S01]  /*212b0*/  BSSY B0, `(.L_x_1105) ;  /* 0x0000039000007945 */ /* 0x000fe20003800000 */
[----:B-----5:R-:W-:Y:S01]  /*212c0*/  SHF.R.S32.HI R22, RZ, 0x1f, R2 ;  /* 0x0000001fff167819 */ /* 0x020fe20000011402 */
[----:B------:R-:W3:Y:S01]  /*212d0*/  S2R R5, SR_TID.X ;  /* 0x0000000000057919 */ /* 0x000ee20000002100 */
[----:B------:R-:W-:-:S02]  /*212e0*/  SEL R14, R10, RZ, !P2 ;  /* 0x000000ff0a0e7207 */ /* 0x000fc40005000000 */
[----:B------:R-:W-:Y:S02]  /*212f0*/  SEL R25, R3, RZ, !P2 ;  /* 0x000000ff03197207 */ /* 0x000fe40005000000 */
[----:B---3--:R-:W-:Y:S02]  /*21300*/  ISETP.GT.AND P0, PT, R5, 0x7f, PT ;  /* 0x0000007f0500780c */ /* 0x008fe40003f04270 */
[----:B--2---:R-:W-:-:S11]  /*21310*/  LOP3.LUT R6, R4, 0xffff, RZ, 0xc0, !PT ;  /* 0x0000ffff04067812 */ /* 0x004fd600078ec0ff */
[----:B------:R-:W-:Y:S05]  /*21320*/  @P0 BRA `(.L_x_1106) ;  /* 0x0000031000000947 */ /* 0x000fea0003800000 */
[----:B------:R-:W2:Y:S01]  /*21330*/  LDL R4, [R1+0xc] ;  /* 0x00000c0001047983 */ /* 0x000ea20000100800 */
[----:B------:R-:W-:Y:S01]  /*21340*/  IMAD R3, R21, c[0x0][0x4e8], RZ ;  /* 0x00013a0015037a24 */ /* 0x000fe200078e02ff */
[----:B--2---:R-:W-:-:S04]  /*21350*/  IADD3 R15, R4, R5, RZ ;  /* 0x00000005040f7210 */ /* 0x004fc80007ffe0ff */
[----:B------:R-:W-:-:S13]  /*21360*/  ISETP.GE.AND P0, PT, R15, R3, PT ;  /* 0x000000030f00720c */ /* 0x000fda0003f06270 */
[----:B------:R-:W-:Y:S05]  /*21370*/  @P0 BRA `(.L_x_1106) ;  /* 0x000002c000000947 */ /* 0x000fea0003800000 */
[----:B------:R-:W2:Y:S01]  /*21380*/  LDL.LU R26, [R1+0x28] ;  /* 0x00002800011a7983 */ /* 0x000ea20000300800 */
[----:B------:R-:W-:Y:S01]  /*21390*/  IMAD.MOV.U32 R3, RZ, RZ, 0x368 ;  /* 0x00000368ff037424 */ /* 0x000fe200078e00ff */
[----:B------:R-:W-:-:S04]  /*213a0*/  ISETP.GT.AND P2, PT, R23, 0x1, PT ;  /* 0x000000011700780c */ /* 0x000fc80003f44270 */
[----:B------:R-:W-:-:S04]  /*213b0*/  SEL R3, R3, 0x328, P2 ;  /* 0x0000032803037807 */ /* 0x000fc80001000000 */
[----:B------:R3:W4:Y:S08]  /*213c0*/  LDC.64 R10, c[0x0][R3+0x170] ;  /* 0x00005c00030a7b82 */ /* 0x0007300000000a00 */
[----:B------:R3:W5:Y:S08]  /*213d0*/  LDC.64 R8, c[0x0][R3+0x168] ;  /* 0x00005a0003087b82 */ /* 0x0007700000000a00 */
[----:B------:R3:W1:Y:S08]  /*213e0*/  LDC.64 R18, c[0x0][R3+0x178] ;  /* 0x00005e0003127b82 */ /* 0x0006700000000a00 */
[----:B------:R3:W1:Y:S02]  /*213f0*/  LDC.64 R16, c[0x0][R3+0x160] ;  /* 0x0000580003107b82 */ /* 0x0006640000000a00 */
[----:B---3--:R-:W-:-:S02]  /*21400*/  IMAD.MOV.U32 R3, RZ, RZ, c[0x0][0x4e8] ;  /* 0x00013a00ff037624 */ /* 0x008fc400078e00ff */
[-C--:B----4-:R-:W-:Y:S02]  /*21410*/  IMAD R11, R11, R14.reuse, RZ ;  /* 0x0000000e0b0b7224 */ /* 0x090fe400078e02ff */
[C---:B------:R-:W-:Y:S01]  /*21420*/  IMAD.WIDE.U32 R4, R10.reuse, R14, RZ ;  /* 0x0000000e0a047225 */ /* 0x040fe200078e00ff */
[----:B------:R-:W-:Y:S02]  /*21430*/  ISETP.NE.AND P0, PT, R3, 0x1, PT ;  /* 0x000000010300780c */ /* 0x000fe40003f05270 */
[----:B------:R-:W-:Y:S01]  /*21440*/  MOV R3, R15 ;  /* 0x0000000f00037202 */ /* 0x000fe20000000f00 */
[----:B------:R-:W-:Y:S02]  /*21450*/  IMAD R11, R10, R25, R11 ;  /* 0x000000190a0b7224 */ /* 0x000fe400078e020b */
[-C--:B-----5:R-:W-:Y:S02]  /*21460*/  IMAD R20, R9, R6.reuse, RZ ;  /* 0x0000000609147224 */ /* 0x0a0fe400078e02ff */
        /* <DEDUP_REMOVED lines=8> */
[----:B------:R-:W-:Y:S02]  /*214f0*/  IADD3.X R15, R5, R20, R22, P1, P0 ;  /* 0x00000014050f7210 */ /* 0x000fe40000fe0416 */
[----:B------:R-:W-:Y:S02]  /*21500*/  SHF.R.S32.HI R5, RZ, 0x1f, R3 ;  /* 0x0000001fff057819 */ /* 0x000fe40000011403 */
[----:B--2---:R-:W-:-:S05]  /*21510*/  SEL R10, R26, RZ, P2 ;  /* 0x000000ff1a0a7207 */ /* 0x004fca0001000000 */
[-C--:B-1----:R-:W-:Y:S02]  /*21520*/  IMAD R11, R19, R10.reuse, RZ ;  /* 0x0000000a130b7224 */ /* 0x082fe400078e02ff */
[----:B------:R-:W-:Y:S01]  /*21530*/  IMAD.WIDE.U32 R8, R18, R10, RZ ;  /* 0x0000000a12087225 */ /* 0x000fe200078e00ff */
[----:B------:R-:W-:-:S04]  /*21540*/  SHF.R.S32.HI R10, RZ, 0x1f, R4 ;  /* 0x0000001fff0a7819 */ /* 0x000fc80000011404 */
[----:B------:R-:W-:Y:S01]  /*21550*/  IADD3 R9, R9, R11, RZ ;  /* 0x0000000b09097210 */ /* 0x000fe20007ffe0ff */
[----:B------:R-:W-:Y:S01]  /*21560*/  IMAD.MOV.U32 R11, RZ, RZ, c[0x0][0x4a8] ;  /* 0x00012a00ff0b7624 */ /* 0x000fe200078e00ff */
[----:B------:R-:W-:Y:S01]  /*21570*/  IADD3 R8, P1, P0, R3, R24, R8 ;  /* 0x0000001803087210 */ /* 0x000fe2000783e008 */
[----:B------:R-:W-:-:S03]  /*21580*/  IMAD R3, R17, R4, RZ ;  /* 0x0000000411037224 */ /* 0x000fc600078e02ff */
[----:B------:R-:W-:Y:S01]  /*21590*/  IADD3.X R9, R5, R15, R9, P1, P0 ;  /* 0x0000000f05097210 */ /* 0x000fe20000fe0409 */
[----:B------:R-:W-:-:S04]  /*215a0*/  IMAD R3, R16, R10, R3 ;  /* 0x0000000a10037224 */ /* 0x000fc800078e0203 */
        /* <DEDUP_REMOVED lines=9> */
.L_x_1106:
[----:B------:R-:W-:Y:S05]  /*21640*/  BSYNC B0 ;  /* 0x0000000000007941 */ /* 0x000fea0003800000 */
.L_x_1105:
        /* <DEDUP_REMOVED lines=13> */
[----:B--2---:R-:W-:-:S04]  /*21720*/  IADD3 R3, R0, R10, RZ ;  /* 0x0000000a00037210 */ /* 0x004fc80007ffe0ff */
[----:B------:R-:W-:Y:S01]  /*21730*/  MOV R2, R3 ;  /* 0x0000000300027202 */ /* 0x000fe20000000f00 */
[----:B------:R-:W-:-:S05]  /*21740*/  @P0 IMAD.HI.U32 R9, R3, c[0x0][0x4ec], RZ ;  /* 0x00013b0003090a27 */ /* 0x000fca00078e00ff */
[----:B------:R-:W-:Y:S01]  /*21750*/  @P0 SHF.R.U32.HI R2, RZ, c[0x0][0x4f0], R9 ;  /* 0x00013c00ff020a19 */ /* 0x000fe20000011609 */
[----:B------:R-:W-:-:S03]  /*21760*/  IMAD R9, R14, c[0x0][0x3f4], R8 ;  /* 0x0000fd000e097a24 */ /* 0x000fc600078e0208 */
[----:B------:R-:W-:Y:S02]  /*21770*/  SHF.R.S32.HI R8, RZ, 0x1f, R2 ;  /* 0x0000001fff087819 */ /* 0x000fe40000011402 */
[----:B------:R-:W-:Y:S02]  /*21780*/  IADD3 R6, -R2, RZ, RZ ;  /* 0x000000ff02067210 */ /* 0x000fe40007ffe1ff */
[----:B------:R-:W-:Y:S01]  /*21790*/  IADD3 R5, R5, R9, RZ ;  /* 0x0000000905057210 */ /* 0x000fe20007ffe0ff */
[----:B------:R-:W-:Y:S02]  /*217a0*/  IMAD R8, R8, c[0x0][0x3e0], RZ ;  /* 0x0000f80008087a24 */ /* 0x000fe400078e02ff */
        /* <DEDUP_REMOVED lines=13> */
[----:B------:R1:W2:Y:S02]  /*21880*/  SHFL.IDX PT, R9, R5, RZ, 0x181f ;  /* 0x00181fff05097589 */ /* 0x0002a400000e0000 */
.L_x_1183:
[----:B------:R-:W-:Y:S05]  /*21890*/  BRA.DIV ~URZ, `(.L_x_1108) ;  /* 0x00003ee27f007947 */ /* 0x000fea000b800000 */
[----:B------:R3:W4:Y:S02]  /*218a0*/  SHFL.IDX PT, R2, R8, RZ, 0x181f ;  /* 0x00181fff08027589 */ /* 0x00072400000e0000 */
.L_x_1184:
[----:B------:R-:W-:Y:S01]  /*218b0*/  IMAD R4, R21, c[0x0][0x4e8], RZ ;  /* 0x00013a0015047a24 */ /* 0x000fe200078e02ff */
[----:B------:R-:W-:Y:S04]  /*218c0*/  BSSY B0, `(.L_x_1109) ;  /* 0x000000b000007945 */ /* 0x000fe80003800000 */
[----:B------:R-:W-:-:S13]  /*218d0*/  ISETP.GE.AND P0, PT, R6, R4, PT ;  /* 0x000000040600720c */ /* 0x000fda0003f06270 */
[----:B------:R-:W-:Y:S05]  /*218e0*/  @P0 BRA `(.L_x_1110) ;  /* 0x0000008000000947 */ /* 0x000fea0003800000 */
[----:B------:R-:W-:Y:S02]  /*218f0*/  ISETP.GE.AND P1, PT, R76, c[0x0][0x3c8], PT ;  /* 0x0000f2004c007a0c */ /* 0x000fe40003f26270 */
[----:B------:R-:W-:-:S11]  /*21900*/  ISETP.GE.AND P0, PT, R211, c[0x0][0x3c8], PT ;  /* 0x0000f200d3007a0c */ /* 0x000fd60003f06270 */
[CC--:B----4-:R-:W-:Y:S02]  /*21910*/  @!P1 LEA R10, P3, R76.reuse, R2.reuse, 0x1 ;  /* 0x000000024c0a9211 */ /* 0x0d0fe400078608ff */
[C---:B------:R-:W-:Y:S02]  /*21920*/  @!P0 LEA R2, P2, R211.reuse, R2, 0x1 ;  /* 0x00000002d3028211 */ /* 0x040fe400078408ff */
[-C--:B--2---:R-:W-:Y:S02]  /*21930*/  @!P1 LEA.HI.X R11, R76, R9.reuse, R77, 0x1, P3 ;  /* 0x000000094c0b9211 */ /* 0x084fe400018f0c4d */
[----:B------:R-:W-:-:S03]  /*21940*/  @!P0 LEA.HI.X R3, R211, R9, R238, 0x1, P2 ;  /* 0x00000009d3038211 */ /* 0x000fc600010f0cee */
[----:B------:R2:W-:Y:S04]  /*21950*/  @!P1 ST.E.128 [R10.64], RZ ;  /* 0x000000ff0a009985 */ /* 0x0005e8000c101d08 */
[----:B------:R2:W-:Y:S02]  /*21960*/  @!P0 ST.E.128 [R2.64], RZ ;  /* 0x000000ff02008985 */ /* 0x0005e4000c101d08 */
.L_x_1110:
[----:B------:R-:W-:Y:S05]  /*21970*/  BSYNC B0 ;  /* 0x0000000000007941 */ /* 0x000fea0003800000 */
.L_x_1109:
[----:B------:R-:W-:Y:S05]  /*21980*/  BRA.DIV ~URZ, `(.L_x_1111) ;  /* 0x00003e627f007947 */ /* 0x000fea000b800000 */
[----:B--2---:R2:W1:Y:S04]  /*21990*/  SHFL.IDX PT, R9, R5, 0x1, 0x181f ;  /* 0x00381f0005097f89 */ /* 0x00446800000e0000 */
[----:B----4-:R2:W4:Y:S02]  /*219a0*/  SHFL.IDX PT, R2, R8, 0x1, 0x181f ;  /* 0x00381f0008027f89 */ /* 0x01052400000e0000 */
.L_x_1185:
        /* <DEDUP_REMOVED lines=8> */
[-C--:B-1----:R-:W-:Y:S02]  /*21a30*/  @!P1 LEA.HI.X R11, R76, R9.reuse, R77, 0x1, P3 ;  /* 0x000000094c0b9211 */ /* 0x082fe400018f0c4d */
[----:B------:R-:W-:-:S03]  /*21a40*/  @!P0 LEA.HI.X R3, R211, R9, R238, 0x1, P2 ;  /* 0x00000009d3038211 */ /* 0x000fc600010f0cee */
[----:B------:R1:W-:Y:S04]  /*21a50*/  @!P1 ST.E.128 [R10.64], RZ ;  /* 0x000000ff0a009985 */ /* 0x0003e8000c101d08 */
[----:B------:R1:W-:Y:S02]  /*21a60*/  @!P0 ST.E.128 [R2.64], RZ ;  /* 0x000000ff02008985 */ /* 0x0003e4000c101d08 */
.L_x_1113:
[----:B------:R-:W-:Y:S05]  /*21a70*/  BSYNC B0 ;  /* 0x0000000000007941 */ /* 0x000fea0003800000 */
.L_x_1112:
[----:B------:R-:W-:Y:S05]  /*21a80*/  BRA.DIV ~URZ, `(.L_x_1114) ;  /* 0x00003e327f007947 */ /* 0x000fea000b800000 */
[----:B-1----:R1:W2:Y:S02]  /*21a90*/  SHFL.IDX PT, R9, R5, 0x2, 0x181f ;  /* 0x00581f0005097f89 */ /* 0x0022a400000e0000 */
.L_x_1186:
[----:B------:R-:W-:Y:S05]  /*21aa0*/  BRA.DIV ~URZ, `(.L_x_1115) ;  /* 0x00003e827f007947 */ /* 0x000fea000b800000 */
[----:B----4-:R4:W1:Y:S02]  /*21ab0*/  SHFL.IDX PT, R2, R8, 0x2, 0x181f ;  /* 0x00581f0008027f89 */ /* 0x01086400000e0000 */
.L_x_1187:
[----:B------:R-:W-:Y:S01]  /*21ac0*/  IADD3 R3, R6, 0x40, RZ ;  /* 0x0000004006037810 */ /* 0x000fe20007ffe0ff */
[----:B------:R-:W-:Y:S03]  /*21ad0*/  BSSY B0, `(.L_x_1116) ;  /* 0x000000b000007945 */ /* 0x000fe60003800000 */
[----:B------:R-:W-:-:S13]  /*21ae0*/  ISETP.GE.AND P0, PT, R3, R4, PT ;  /* 0x000000040300720c */ /* 0x000fda0003f06270 */
[----:B------:R-:W-:Y:S05]  /*21af0*/  @P0 BRA `(.L_x_1117) ;  /* 0x0000008000000947 */ /* 0x000fea0003800000 */
[----:B------:R-:W-:Y:S02]  /*21b00*/  ISETP.GE.AND P1, PT, R76, c[0x0][0x3c8], PT ;  /* 0x0000f2004c007a0c */ /* 0x000fe40003f26270 */
[----:B------:R-:W-:-:S11]  /*21b10*/  ISETP.GE.AND P0, PT, R211, c[0x0][0x3c8], PT ;  /* 0x0000f200d3007a0c */ /* 0x000fd60003f06270 */
[CC--:B-1----:R-:W-:Y:S02]  /*21b20*/  @!P1 LEA R10, P3, R76.reuse, R2.reuse, 0x1 ;  /* 0x000000024c0a9211 */ /* 0x0c2fe400078608ff */
[C---:B------:R-:W-:Y:S02]  /*21b30*/  @!P0 LEA R2, P2, R211.reuse, R2, 0x1 ;  /* 0x00000002d3028211 */ /* 0x040fe400078408ff */
[-C--:B--2---:R-:W-:Y:S02]  /*21b40*/  @!P1 LEA.HI.X R11, R76, R9.reuse, R77, 0x1, P3 ;  /* 0x000000094c0b9211 */ /* 0x084fe400018f0c4d */
[----:B------:R-:W-:-:S03]  /*21b50*/  @!P0 LEA.HI.X R3, R211, R9, R238, 0x1, P2 ;  /* 0x00000009d3038211 */ /* 0x000fc600010f0cee */
[----:B------:R1:W-:Y:S04]  /*21b60*/  @!P1 ST.E.128 [R10.64], RZ ;  /* 0x000000ff0a009985 */ /* 0x0003e8000c101d08 */
[----:B------:R1:W-:Y:S02]  /*21b70*/  @!P0 ST.E.128 [R2.64], RZ ;  /* 0x000000ff02008985 */ /* 0x0003e4000c101d08 */
.L_x_1117:
[----:B------:R-:W-:Y:S05]  /*21b80*/  BSYNC B0 ;  /* 0x0000000000007941 */ /* 0x000fea0003800000 */
.L_x_1116:
[----:B------:R-:W-:Y:S05]  /*21b90*/  BRA.DIV ~URZ, `(.L_x_1118) ;  /* 0x00003e027f007947 */ /* 0x000fea000b800000 */
[----:B--2---:R2:W3:Y:S04]  /*21ba0*/  SHFL.IDX PT, R9, R5, 0x3, 0x181f ;  /* 0x00781f0005097f89 */ /* 0x0044e800000e0000 */
[----:B-1----:R2:W1:Y:S02]  /*21bb0*/  SHFL.IDX PT, R2, R8, 0x3, 0x181f ;  /* 0x00781f0008027f89 */ /* 0x00246400000e0000 */
.L_x_1188:
[----:B------:R-:W-:-:S04]  /*21bc0*/  IADD3 R6, R6, 0x60, RZ ;  /* 0x0000006006067810 */ /* 0x000fc80007ffe0ff */
[----:B------:R-:W-:-:S13]  /*21bd0*/  ISETP.GE.AND P0, PT, R6, R4, PT ;  /* 0x000000040600720c */ /* 0x000fda0003f06270 */
[----:B------:R-:W-:Y:S05]  /*21be0*/  @P0 BRA `(.L_x_1098) ;  /* 0x0000008000000947 */ /* 0x000fea0003800000 */
[----:B------:R-:W-:Y:S02]  /*21bf0*/  ISETP.GE.AND P1, PT, R76, c[0x0][0x3c8], PT ;  /* 0x0000f2004c007a0c */ /* 0x000fe40003f26270 */
[----:B------:R-:W-:-:S11]  /*21c00*/  ISETP.GE.AND P0, PT, R211, c[0x0][0x3c8], PT ;  /* 0x0000f200d3007a0c */ /* 0x000fd60003f06270 */
[CC--:B-1----:R-:W-:Y:S02]  /*21c10*/  @!P1 LEA R4, P3, R76.reuse, R2.reuse, 0x1 ;  /* 0x000000024c049211 */ /* 0x0c2fe400078608ff */
[C---:B------:R-:W-:Y:S02]  /*21c20*/  @!P0 LEA R2, P2, R211.reuse, R2, 0x1 ;  /* 0x00000002d3028211 */ /* 0x040fe400078408ff */
[-C--:B--23--:R-:W-:Y:S02]  /*21c30*/  @!P1 LEA.HI.X R5, R76, R9.reuse, R77, 0x1, P3 ;  /* 0x000000094c059211 */ /* 0x08cfe400018f0c4d */
[----:B------:R-:W-:-:S03]  /*21c40*/  @!P0 LEA.HI.X R3, R211, R9, R238, 0x1, P2 ;  /* 0x00000009d3038211 */ /* 0x000fc600010f0cee */
[----:B------:R1:W-:Y:S04]  /*21c50*/  @!P1 ST.E.128 [R4.64], RZ ;  /* 0x000000ff04009985 */ /* 0x0003e8000c101d08 */
[----:B------:R1:W-:Y:S02]  /*21c60*/  @!P0 ST.E.128 [R2.64], RZ ;  /* 0x000000ff02008985 */ /* 0x0003e4000c101d08 */
.L_x_1098:
[----:B------:R-:W-:Y:S05]  /*21c70*/  BSYNC B1 ;  /* 0x0000000000017941 */ /* 0x000fea0003800000 */
.L_x_1082:
[----:B-1--4-:R-:W4:Y:S02]  /*21c80*/  LDL R2, [R1+0x5c] ;  /* 0x00005c0001027983 */ /* 0x012f240000100800 */
[----:B----4-:R-:W-:-:S13]  /*21c90*/  ISETP.NE.AND P0, PT, R2, RZ, PT ;  /* 0x000000ff0200720c */ /* 0x010fda0003f05270 */
[----:B------:R-:W-:Y:S01]  /*21ca0*/  @P0 WARPSYNC 0xffffffff ;  /* 0xffffffff00000948 */ /* 0x000fe20003800000 */
[----:B------:R-:W-:Y:S06]  /*21cb0*/  @P0 BAR.SYNC.DEFER_BLOCKING 0x5, 0x100 ;  /* 0x0144000000000b1d */ /* 0x000fec0000010000 */
[----:B--23--:R-:W1:Y:S04]  /*21cc0*/  @P0 LDS.128 R8, [0xe100] ;  /* 0x00e10000ff080984 */ /* 0x00ce680000000c00 */
        /* <DEDUP_REMOVED lines=10> */
.L_x_1189:
[----:B------:R-:W-:Y:S05]  /*21d70*/  BRA.DIV ~URZ, `(.L_x_1121) ;  /* 0x00003d627f007947 */ /* 0x000fea000b800000 */
[----:B------:R3:W4:Y:S02]  /*21d80*/  SHFL.IDX PT, R9, R29, 0x1, 0x1f ;  /* 0x00201f001d097f89 */ /* 0x00072400000e0000 */
.L_x_1190:
        /* <DEDUP_REMOVED lines=19> */
.L_x_1191:
        /* <DEDUP_REMOVED lines=16> */
.L_x_1192:
[----:B---3--:R-:W-:Y:S01]  /*21fc0*/  IMAD R2, R2, c[0x0][0x538], RZ ;  /* 0x00014e0002027a24 */ /* 0x008fe200078e02ff */
[----:B------:R-:W-:Y:S04]  /*21fd0*/  BSSY B1, `(.L_x_1124) ;  /* 0x00000cf000017945 */ /* 0x000fe80003800000 */
[----:B----4-:R-:W-:-:S04]  /*21fe0*/  IADD3 R9, R2, R9, RZ ;  /* 0x0000000902097210 */ /* 0x010fc80007ffe0ff */
[----:B--2---:R-:W-:-:S13]  /*21ff0*/  ISETP.GT.AND P0, PT, R9, R10, PT ;  /* 0x0000000a0900720c */ /* 0x004fda0003f04270 */
[----:B------:R-:W-:Y:S05]  /*22000*/  @P0 BRA `(.L_x_1125) ;  /* 0x0000026000000947 */ /* 0x000fea0003800000 */
.L_x_1129:
        /* <DEDUP_REMOVED lines=18> */
.L_x_1193:
        /* <DEDUP_REMOVED lines=16> */
.L_x_1194:
[----:B--2---:R-:W-:-:S05]  /*22230*/  IMAD R2, R2, c[0x0][0x538], RZ ;  /* 0x00014e0002027a24 */ /* 0x004fca00078e02ff */
[----:B------:R-:W-:-:S04]  /*22240*/  IADD3 R9, R2, R9, RZ ;  /* 0x0000000902097210 */ /* 0x000fc80007ffe0ff */
[----:B------:R-:W-:-:S13]  /*22250*/  ISETP.GT.AND P0, PT, R9, R10, PT ;  /* 0x0000000a0900720c */ /* 0x000fda0003f04270 */
[----:B-1----:R-:W-:Y:S05]  /*22260*/  @!P0 BRA `(.L_x_1129) ;  /* 0xfffffda000008947 */ /* 0x002fea000383ffff */
.L_x_1125:
[----:B------:R-:W-:-:S05]  /*22270*/  IADD3 R11, -R2, R9, RZ ;  /* 0x00000009020b7210 */ /* 0x000fca0007ffe1ff */
[----:B------:R-:W-:-:S05]  /*22280*/  IMAD R2, R4, c[0x0][0x538], R11 ;  /* 0x00014e0004027a24 */ /* 0x000fca00078e020b */
[----:B------:R-:W-:Y:S01]  /*22290*/  ISETP.GT.AND P0, PT, R2, R10, PT ;  /* 0x0000000a0200720c */ /* 0x000fe20003f04270 */
[----:B------:R-:W-:-:S12]  /*222a0*/  BRA.DIV ~URZ, `(.L_x_1130) ;  /* 0x00003c827f007947 */ /* 0x000fd8000b800000 */
[----:B------:R-:W-:-:S03]  /*222b0*/  VOTE.ANY R14, PT, !P0 ;  /* 0x00000000000e7806 */ /* 0x000fc600040e0100 */
.L_x_1195:
[----:B------:R-:W2:Y:S01]  /*222c0*/  LDL.LU R2, [R1+0x24] ;  /* 0x0000240001027983 */ /* 0x000ea20000300800 */
[----:B------:R-:W2:Y:S02]  /*222d0*/  POPC R9, R14 ;  /* 0x0000000e00097309 */ /* 0x000ea40000000000 */
[----:B--2---:R-:W-:-:S05]  /*222e0*/  IADD3 R2, R9, R2, RZ ;  /* 0x0000000209027210 */ /* 0x004fca0007ffe0ff */
[----:B------:R2:W-:Y:S01]  /*222f0*/  STL [R1+0x24], R2 ;  /* 0x0000240201007387 */ /* 0x0005e20000100800 */
[----:B------:R-:W-:Y:S05]  /*22300*/  BRA.DIV ~URZ, `(.L_x_1131) ;  /* 0x00003c627f007947 */ /* 0x000fea000b800000 */
[----:B------:R3:W4:Y:S04]  /*22310*/  SHFL.IDX PT, R6, R6, R9, 0x1f ;  /* 0x00001f0906067589 */ /* 0x00072800000e0000 */
[----:B------:R3:W1:Y:S02]  /*22320*/  SHFL.IDX PT, R5, R8, R9, 0x1f ;  /* 0x00001f0908057589 */ /* 0x00066400000e0000 */
.L_x_1196:
[----:B------:R-:W-:Y:S01]  /*22330*/  ISETP.NE.AND P0, PT, R14, RZ, PT ;  /* 0x000000ff0e00720c */ /* 0x000fe20003f05270 */
[----:B------:R-:W-:-:S12]  /*22340*/  BSSY B0, `(.L_x_1132) ;  /* 0x0000005000007945 */ /* 0x000fd80003800000 */
[----:B------:R-:W-:Y:S05]  /*22350*/  @!P0 BRA `(.L_x_1133) ;  /* 0x0000003000008947 */ /* 0x000fea0003800000 */
[----:B---3--:R-:W-:Y:S01]  /*22360*/  IADD3 R9, R9, -0x1, RZ ;  /* 0xffffffff09097810 */ /* 0x008fe20007ffe0ff */
[----:B------:R-:W-:Y:S05]  /*22370*/  BRA.DIV ~URZ, `(.L_x_1134) ;  /* 0x00003cc27f007947 */ /* 0x000fea000b800000 */
[----:B------:R3:W2:Y:S02]  /*22380*/  SHFL.IDX PT, R15, R4, R9, 0x1f ;  /* 0x00001f09040f7589 */ /* 0x0006a400000e0000 */
.L_x_1133:
[----:B------:R-:W-:Y:S05]  /*22390*/  BSYNC B0 ;  /* 0x0000000000007941 */ /* 0x000fea0003800000 */
.L_x_1132:
[----:B--2---:R-:W-:Y:S01]  /*223a0*/  IMAD R2, R15, c[0x0][0x538], R11 ;  /* 0x00014e000f027a24 */ /* 0x004fe200078e020b */
[----:B-1----:R-:W-:Y:S01]  /*223b0*/  ISETP.NE.AND P0, PT, R5, 0x1, PT ;  /* 0x000000010500780c */ /* 0x002fe20003f05270 */
[----:B------:R-:W-:Y:S03]  /*223c0*/  BSSY B0, `(.L_x_1135) ;  /* 0x0000086000007945 */ /* 0x000fe60003800000 */
[----:B------:R1:W-:Y:S01]  /*223d0*/  STL [R1+0x18], R2 ;  /* 0x0000180201007387 */ /* 0x0003e20000100800 */
[----:B------:R-:W-:-:S08]  /*223e0*/  IADD3 R11, -R2, R10, RZ ;  /* 0x0000000a020b7210 */ /* 0x000fd00007ffe1ff */
[----:B------:R-:W-:Y:S05]  /*223f0*/  @!P0 BRA `(.L_x_1136) ;  /* 0x000003e000008947 */ /* 0x000fea0003800000 */
[-C--:B----4-:R-:W-:Y:S01]  /*22400*/  IABS R3, R6.reuse ;  /* 0x0000000600037213 */ /* 0x090fe20000000000 */
[----:B---3--:R-:W-:Y:S01]  /*22410*/  IMAD.MOV.U32 R8, RZ, RZ, RZ ;  /* 0x000000ffff087224 */ /* 0x008fe200078e00ff */
[----:B------:R-:W-:Y:S02]  /*22420*/  IABS R14, R6 ;  /* 0x00000006000e7213 */ /* 0x000fe40000000000 */
[----:B-1----:R-:W1:Y:S08]  /*22430*/  I2F.RP R2, R3 ;  /* 0x0000000300027306 */ /* 0x002e700000209400 */
[----:B-1----:R-:W1:Y:S02]  /*22440*/  MUFU.RCP R2, R2 ;  /* 0x0000000200027308 */ /* 0x002e640000001000 */
[----:B-1----:R-:W-:-:S06]  /*22450*/  IADD3 R2, R2, 0xffffffe, RZ ;  /* 0x0ffffffe02027810 */ /* 0x002fcc0007ffe0ff */
[----:B------:R1:W2:Y:S02]  /*22460*/  F2I.FTZ.U32.TRUNC.NTZ R9, R2 ;  /* 0x0000000200097305 */ /* 0x0002a4000021f000 */
[----:B-1----:R-:W-:Y:S01]  /*22470*/  IABS R2, R5 ;  /* 0x0000000500027213 */ /* 0x002fe20000000000 */
[----:B--2---:R-:W-:-:S04]  /*22480*/  IMAD.MOV R4, RZ, RZ, -R9 ;  /* 0x000000ffff047224 */ /* 0x004fc800078e0a09 */
[----:B------:R-:W-:Y:S01]  /*22490*/  IMAD.MOV.U32 R10, RZ, RZ, R2 ;  /* 0x000000ffff0a7224 */ /* 0x000fe200078e0002 */
[----:B------:R-:W-:Y:S01]  /*224a0*/  IABS R2, R11 ;  /* 0x0000000b00027213 */ /* 0x000fe20000000000 */
[----:B------:R-:W-:Y:S02]  /*224b0*/  IMAD R4, R4, R3, RZ ;  /* 0x0000000304047224 */ /* 0x000fe400078e02ff */
[----:B------:R-:W1:Y:S02]  /*224c0*/  I2F.RP R15, R10 ;  /* 0x0000000a000f7306 */ /* 0x000e640000209400 */
[----:B------:R-:W-:-:S04]  /*224d0*/  IMAD.HI.U32 R9, R9, R4, R8 ;  /* 0x0000000409097227 */ /* 0x000fc800078e0008 */
[----:B------:R-:W-:Y:S02]  /*224e0*/  IMAD.MOV.U32 R4, RZ, RZ, R2 ;  /* 0x000000ffff047224 */ /* 0x000fe400078e0002 */
[----:B------:R-:W-:-:S05]  /*224f0*/  IMAD.MOV R2, RZ, RZ, -R14 ;  /* 0x000000ffff027224 */ /* 0x000fca00078e0a0e */
[----:B------:R-:W-:Y:S01]  /*22500*/  MOV R8, R2 ;  /* 0x0000000200087202 */ /* 0x000fe20000000f00 */
[----:B------:R-:W-:-:S04]  /*22510*/  IMAD.HI.U32 R2, R9, R4, RZ ;  /* 0x0000000409027227 */ /* 0x000fc800078e00ff */
[----:B------:R-:W-:Y:S02]  /*22520*/  IMAD R4, R2, R8, R4 ;  /* 0x0000000802047224 */ /* 0x000fe400078e0204 */
[----:B-1----:R-:W1:Y:S03]  /*22530*/  MUFU.RCP R8, R15 ;  /* 0x0000000f00087308 */ /* 0x002e660000001000 */
[----:B------:R-:W-:Y:S02]  /*22540*/  ISETP.GT.U32.AND P0, PT, R3, R4, PT ;  /* 0x000000040300720c */ /* 0x000fe40003f04070 */
[----:B-1----:R-:W-:-:S11]  /*22550*/  IADD3 R8, R8, 0xffffffe, RZ ;  /* 0x0ffffffe08087810 */ /* 0x002fd60007ffe0ff */
[----:B------:R-:W-:Y:S01]  /*22560*/  @!P0 IMAD.IADD R4, R4, 0x1, -R3 ;  /* 0x0000000104048824 */ /* 0x000fe200078e0a03 */
[----:B------:R-:W-:Y:S01]  /*22570*/  @!P0 IADD3 R2, R2, 0x1, RZ ;  /* 0x0000000102028810 */ /* 0x000fe20007ffe0ff */
[----:B------:R-:W1:Y:S01]  /*22580*/  F2I.FTZ.U32.TRUNC.NTZ R9, R8 ;  /* 0x0000000800097305 */ /* 0x000e62000021f000 */
[----:B------:R-:W-:Y:S02]  /*22590*/  ISETP.NE.AND P0, PT, R6, RZ, PT ;  /* 0x000000ff0600720c */ /* 0x000fe40003f05270 */
[----:B------:R-:W-:Y:S02]  /*225a0*/  ISETP.GE.U32.AND P2, PT, R4, R3, PT ;  /* 0x000000030400720c */ /* 0x000fe40003f46070 */
[----:B------:R-:W-:-:S04]  /*225b0*/  LOP3.LUT R3, R11, R6, RZ, 0x3c, !PT ;  /* 0x000000060b037212 */ /* 0x000fc800078e3cff */
[----:B------:R-:W-:Y:S01]  /*225c0*/  ISETP.GE.AND P1, PT, R3, RZ, PT ;  /* 0x000000ff0300720c */ /* 0x000fe20003f26270 */
[----:B-1----:R-:W-:-:S06]  /*225d0*/  IMAD.MOV R3, RZ, RZ, -R9 ;  /* 0x000000ffff037224 */ /* 0x002fcc00078e0a09 */
[----:B------:R-:W-:Y:S01]  /*225e0*/  @P2 IADD3 R2, R2, 0x1, RZ ;  /* 0x0000000102022810 */ /* 0x000fe20007ffe0ff */
[----:B------:R-:W-:Y:S01]  /*225f0*/  IMAD.MOV.U32 R8, RZ, RZ, RZ ;  /* 0x000000ffff087224 */ /* 0x000fe200078e00ff */
[----:B------:R-:W-:-:S04]  /*22600*/  MOV R4, R3 ;  /* 0x0000000300047202 */ /* 0x000fc80000000f00 */
[----:B------:R-:W-:Y:S01]  /*22610*/  @!P1 IMAD.MOV R2, RZ, RZ, -R2 ;  /* 0x000000ffff029224 */ /* 0x000fe200078e0a02 */
[----:B------:R-:W-:Y:S02]  /*22620*/  @!P0 LOP3.LUT R2, RZ, R6, RZ, 0x33, !PT ;  /* 0x00000006ff028212 */ /* 0x000fe400078e33ff */
[----:B------:R-:W-:Y:S01]  /*22630*/  IABS R3, R5 ;  /* 0x0000000500037213 */ /* 0x000fe20000000000 */
[----:B------:R-:W-:Y:S01]  /*22640*/  IMAD R4, R4, R10, RZ ;  /* 0x0000000a04047224 */ /* 0x000fe200078e02ff */
[----:B------:R-:W-:-:S03]  /*22650*/  IABS R15, R2 ;  /* 0x00000002000f7213 */ /* 0x000fc60000000000 */
[----:B------:R-:W-:Y:S02]  /*22660*/  IMAD.MOV R14, RZ, RZ, -R3 ;  /* 0x000000ffff0e7224 */ /* 0x000fe400078e0a03 */
[----:B------:R-:W-:-:S03]  /*22670*/  IMAD.HI.U32 R3, R9, R4, R8 ;  /* 0x0000000409037227 */ /* 0x000fc600078e0008 */
[----:B------:R-:W-:Y:S01]  /*22680*/  MOV R8, R14 ;  /* 0x0000000e00087202 */ /* 0x000fe20000000f00 */
        /* <DEDUP_REMOVED lines=18> */
[----:B------:R-:W-:-:S05]  /*227b0*/  IMAD R2, R4, 0x10000, R2 ;  /* 0x0001000004027824 */ /* 0x000fca00078e0202 */
[----:B------:R1:W-:Y:S01]  /*227c0*/  STL [R1+0x20], R2 ;  /* 0x0000200201007387 */ /* 0x0003e20000100800 */
[----:B------:R-:W-:Y:S05]  /*227d0*/  BRA `(.L_x_1137) ;  /* 0x0000044000007947 */ /* 0x000fea0003800000 */
.L_x_1136:
[----:B---3--:R-:W2:Y:S01]  /*227e0*/  LDL R4, [R1+0x24] ;  /* 0x0000240001047983 */ /* 0x008ea20000100800 */
[----:B-1----:R-:W-:-:S04]  /*227f0*/  IMAD.MOV.U32 R2, RZ, RZ, 0x4 ;  /* 0x00000004ff027424 */ /* 0x002fc800078e00ff */
[----:B--2---:R-:W-:-:S05]  /*22800*/  IMAD.WIDE R2, R4, R2, c[0x0][0x590] ;  /* 0x0001640004027625 */ /* 0x004fca00078e0202 */
[----:B------:R-:W2:Y:S02]  /*22810*/  LDG.E R4, [R2.64] ;  /* 0x0000000802047981 */ /* 0x000ea4000c1e1900 */
[----:B--2-4-:R-:W-:-:S05]  /*22820*/  IMAD R10, R4, R6, RZ ;  /* 0x00000006040a7224 */ /* 0x014fca00078e02ff */
        /* <DEDUP_REMOVED lines=16> */
[----:B------:R-:W-:Y:S02]  /*22930*/  IMAD R3, R2, R3, R8 ;  /* 0x0000000302037224 */ /* 0x000fe400078e0208 */
[----:B------:R-:W-:-:S03]  /*22940*/  IMAD.MOV.U32 R8, RZ, RZ, RZ ;  /* 0x000000ffff087224 */ /* 0x000fc600078e00ff */
        /* <DEDUP_REMOVED lines=19> */
[----:B------:R-:W1:Y:S08]  /*22a80*/  I2F.RP R5, R4 ;  /* 0x0000000400057306 */ /* 0x000e700000209400 */
[----:B-1----:R-:W1:Y:S02]  /*22a90*/  MUFU.RCP R5, R5 ;  /* 0x0000000500057308 */ /* 0x002e640000001000 */
[----:B-1----:R-:W-:-:S06]  /*22aa0*/  IADD3 R5, R5, 0xffffffe, RZ ;  /* 0x0ffffffe05057810 */ /* 0x002fcc0007ffe0ff */
[----:B------:R-:W1:Y:S02]  /*22ab0*/  F2I.FTZ.U32.TRUNC.NTZ R9, R5 ;  /* 0x0000000500097305 */ /* 0x000e64000021f000 */
[----:B-1----:R-:W-:-:S04]  /*22ac0*/  IMAD.MOV R5, RZ, RZ, -R9 ;  /* 0x000000ffff057224 */ /* 0x002fc800078e0a09 */
[----:B------:R-:W-:Y:S01]  /*22ad0*/  IMAD R10, R5, R4, RZ ;  /* 0x00000004050a7224 */ /* 0x000fe200078e02ff */
[----:B------:R-:W-:Y:S01]  /*22ae0*/  MOV R5, R3 ;  /* 0x0000000300057202 */ /* 0x000fe20000000f00 */
[----:B------:R-:W-:Y:S02]  /*22af0*/  IMAD.MOV R3, RZ, RZ, -R15 ;  /* 0x000000ffff037224 */ /* 0x000fe400078e0a0f */
        /* <DEDUP_REMOVED lines=16> */
[----:B------:R-:W-:-:S05]  /*22c00*/  IMAD R2, R3, R4, R5 ;  /* 0x0000000403027224 */ /* 0x000fca00078e0205 */
[----:B------:R1:W-:Y:S02]  /*22c10*/  STL [R1+0x20], R2 ;  /* 0x0000200201007387 */ /* 0x0003e40000100800 */
.L_x_1137:
[----:B------:R-:W-:Y:S05]  /*22c20*/  BSYNC B0 ;  /* 0x0000000000007941 */ /* 0x000fea0003800000 */
.L_x_1135:
[----:B------:R-:W-:-:S04]  /*22c30*/  LOP3.LUT R3, RZ, R3, RZ, 0x33, !PT ;  /* 0x00000003ff037212 */ /* 0x000fc800078e33ff */
[----:B-1----:R-:W-:-:S05]  /*22c40*/  IADD3 R2, R3, R6, RZ ;  /* 0x0000000603027210 */ /* 0x002fca0007ffe0ff */
[----:B------:R1:W-:Y:S01]  /*22c50*/  STL [R1+0x1c], R2 ;  /* 0x00001c0201007387 */ /* 0x0003e20000100800 */
[----:B------:R-:W-:Y:S05]  /*22c60*/  BRA `(.L_x_1138) ;  /* 0x0000005000007947 */ /* 0x000fea0003800000 */
.L_x_1126:
[----:B------:R-:W-:Y:S01]  /*22c70*/  MOV R2, c[0x0][0x53c] ;  /* 0x00014f0000027a02 */ /* 0x000fe20000000f00 */
[----:B------:R2:W-:Y:S04]  /*22c80*/  STL [R1+0x18], R10 ;  /* 0x0000180a01007387 */ /* 0x0005e80000100800 */
[----:B------:R2:W-:Y:S04]  /*22c90*/  STL [R1+0x1c], RZ ;  /* 0x00001cff01007387 */ /* 0x0005e80000100800 */
[----:B------:R2:W-:Y:S04]  /*22ca0*/  STL [R1+0x20], RZ ;  /* 0x000020ff01007387 */ /* 0x0005e80000100800 */
[----:B------:R2:W-:Y:S02]  /*22cb0*/  STL [R1+0x24], R2 ;  /* 0x0000240201007387 */ /* 0x0005e40000100800 */
.L_x_1138:
[----:B------:R-:W-:Y:S05]  /*22cc0*/  BSYNC B1 ;  /* 0x0000000000017941 */ /* 0x000fea0003800000 */
.L_x_1124:
        /* <DEDUP_REMOVED lines=9> */
.L_x_1119:
[----:B-1----:R-:W3:Y:S02]  /*22d60*/  LDL R2, [R1+0x24] ;  /* 0x0000240001027983 */ /* 0x002ee40000100800 */
[----:B---3--:R-:W-:-:S13]  /*22d70*/  ISETP.GE.AND P0, PT, R2, c[0x0][0x53c], PT ;  /* 0x00014f0002007a0c */ /* 0x008fda0003f06270 */
[----:B--2---:R-:W-:Y:S01]  /*22d80*/  @P0 CALL.REL.NOINC `(.L_x_1139) ;  /* 0x0000001000000944 */ /* 0x004fe20003c00000 */
[----:B------:R-:W-:Y:S05]  /*22d90*/  BRA `(.L_x_1140) ;  /* 0xfffdef9000007947 */ /* 0x000fea000383ffff */
.L_x_1139:
[----:B------:R-:W-:Y:S05]  /*22da0*/  EXIT ;  /* 0x000000000000794d */ /* 0x000fea0003800000 */
.L_x_893:
[----:B------:R-:W-:Y:S02]  /*22db0*/  MOV R3, 0x1 ;  /* 0x0000000100037802 */ /* 0x000fe40000000f00 */
[----:B------:R-:W-:Y:S02]  /*22dc0*/  MOV R4, 0x22de0 ;  /* 0x00022de000047802 */ /* 0x000fe40000000f00 */
[----:B------:R-:W-:Y:S05]  /*22dd0*/  CALL.REL.NOINC `($__internal_16_$__cuda_sm70_shflsync_up_p) ;  /* 0x0000339000007944 */ /* 0x000fea0003c00000 */
[----:B------:R-:W-:Y:S01]  /*22de0*/  MOV R0, R3 ;  /* 0x0000000300007202 */ /* 0x000fe20000000f00 */
[----:B------:R-:W-:Y:S05]  /*22df0*/  BRA `(.L_x_1141) ;  /* 0xfffdd66000007947 */ /* 0x000fea000383ffff */
.L_x_894:
[----:B------:R-:W-:Y:S02]  /*22e00*/  MOV R3, 0x2 ;  /* 0x0000000200037802 */ /* 0x000fe40000000f00 */
[----:B------:R-:W-:Y:S02]  /*22e10*/  MOV R4, 0x22e30 ;  /* 0x00022e3000047802 */ /* 0x000fe40000000f00 */
[----:B------:R-:W-:Y:S05]  /*22e20*/  CALL.REL.NOINC `($__internal_16_$__cuda_sm70_shflsync_up_p) ;  /* 0x0000334000007944 */ /* 0x000fea0003c00000 */
[----:B------:R-:W-:Y:S02]  /*22e30*/  SEL R0, R3, RZ, P4 ;  /* 0x000000ff03007207 */ /* 0x000fe40002000000 */
[----:B------:R-:W-:Y:S02]  /*22e40*/  MOV R3, 0x4 ;  /* 0x0000000400037802 */ /* 0x000fe40000000f00 */
[----:B------:R-:W-:Y:S01]  /*22e50*/  MOV R4, 0x22e90 ;  /* 0x00022e9000047802 */ /* 0x000fe20000000f00 */
[----:B------:R-:W-:-:S04]  /*22e60*/  IMAD.IADD R0, R2, 0x1, R0 ;  /* 0x0000000102007824 */ /* 0x000fc800078e0200 */
[----:B------:R-:W-:Y:S02]  /*22e70*/  IMAD.MOV.U32 R2, RZ, RZ, R0 ;  /* 0x000000ffff027224 */ /* 0x000fe400078e0000 */
[----:B------:R-:W-:Y:S05]  /*22e80*/  CALL.REL.NOINC `($__internal_16_$__cuda_sm70_shflsync_up_p) ;  /* 0x000032e000007944 */ /* 0x000fea0003c00000 */
[----:B------:R-:W-:Y:S02]  /*22e90*/  SEL R3, R3, RZ, P3 ;  /* 0x000000ff03037207 */ /* 0x000fe40001800000 */
[----:B------:R-:W-:-:S03]  /*22ea0*/  MOV R4, 0x22ef0 ;  /* 0x00022ef000047802 */ /* 0x000fc60000000f00 */
[----:B------:R-:W-:Y:S01]  /*22eb0*/  IMAD.IADD R0, R0, 0x1, R3 ;  /* 0x0000000100007824 */ /* 0x000fe200078e0203 */
[----:B------:R-:W-:-:S03]  /*22ec0*/  MOV R3, 0x8 ;  /* 0x0000000800037802 */ /* 0x000fc60000000f00 */
        /* <DEDUP_REMOVED lines=8> */
[----:B------:R-:W-:Y:S01]  /*22f50*/  SEL R3, R3, RZ, P1 ;  /* 0x000000ff03037207 */ /* 0x000fe20000800000 */
[----:B------:R-:W-:Y:S01]  /*22f60*/  IMAD.MOV.U32 R2, RZ, RZ, 0x1f ;  /* 0x0000001fff027424 */ /* 0x000fe200078e00ff */
[----:B------:R-:W-:-:S03]  /*22f70*/  MOV R226, 0x1f ;  /* 0x0000001f00e27802 */ /* 0x000fc60000000f00 */
[----:B------:R-:W-:Y:S01]  /*22f80*/  IMAD.IADD R4, R0, 0x1, R3 ;  /* 0x0000000100047824 */ /* 0x000fe200078e0203 */
[----:B------:R-:W-:-:S03]  /*22f90*/  MOV R3, 0x22fc0 ;  /* 0x00022fc000037802 */ /* 0x000fc60000000f00 */
[----:B------:R-:W-:Y:S02]  /*22fa0*/  IMAD.MOV.U32 R28, RZ, RZ, R4 ;  /* 0x000000ffff1c7224 */ /* 0x000fe400078e0004 */
[----:B------:R-:W-:Y:S05]  /*22fb0*/  CALL.REL.NOINC `($__internal_15_$__cuda_sm70_shflsync_idx_p) ;  /* 0x0000315000007944 */ /* 0x000fea0003c00000 */
[----:B------:R-:W-:Y:S01]  /*22fc0*/  MOV R0, R28 ;  /* 0x0000001c00007202 */ /* 0x000fe20000000f00 */
[----:B------:R-:W-:Y:S05]  /*22fd0*/  BRA `(.L_x_1142) ;  /* 0xfffdd58000007947 */ /* 0x000fea000383ffff */
.L_x_896:
[----:B------:R-:W-:Y:S02]  /*22fe0*/  SEL R2, RZ, 0x1, P0 ;  /* 0x00000001ff027807 */ /* 0x000fe40000000000 */
[----:B------:R-:W-:Y:S02]  /*22ff0*/  MOV R3, 0x23010 ;  /* 0x0002301000037802 */ /* 0x000fe40000000f00 */
[----:B------:R-:W-:Y:S05]  /*23000*/  CALL.REL.NOINC `($__internal_17_$__cuda_sm70_votesync_ballot) ;  /* 0x000031c000007944 */ /* 0x000fea0003c00000 */
[----:B------:R-:W-:Y:S05]  /*23010*/  BRA `(.L_x_1143) ;  /* 0xfffdd5d000007947 */ /* 0x000fea000383ffff */
.L_x_897:
[----:B------:R-:W-:Y:S01]  /*23020*/  IMAD.MOV.U32 R28, RZ, RZ, R9 ;  /* 0x000000ffff1c7224 */ /* 0x000fe200078e0009 */
[----:B-1----:R-:W-:Y:S01]  /*23030*/  MOV R2, R0 ;  /* 0x0000000000027202 */ /* 0x002fe20000000f00 */
[----:B------:R-:W-:Y:S01]  /*23040*/  IMAD.MOV.U32 R226, RZ, RZ, 0x1f ;  /* 0x0000001fffe27424 */ /* 0x000fe200078e00ff */
[----:B------:R-:W-:Y:S02]  /*23050*/  MOV R3, 0x23070 ;  /* 0x0002307000037802 */ /* 0x000fe40000000f00 */
[----:B------:R-:W-:Y:S05]  /*23060*/  CALL.REL.NOINC `($__internal_15_$__cuda_sm70_shflsync_idx_p) ;  /* 0x000030a000007944 */ /* 0x000fea0003c00000 */
[----:B------:R-:W-:Y:S01]  /*23070*/  IMAD.MOV.U32 R12, RZ, RZ, R28 ;  /* 0x000000ffff0c7224 */ /* 0x000fe200078e001c */
[----:B------:R-:W-:Y:S01]  /*23080*/  MOV R28, R8 ;  /* 0x00000008001c7202 */ /* 0x000fe20000000f00 */
[----:B------:R-:W-:Y:S01]  /*23090*/  IMAD.MOV.U32 R5, RZ, RZ, RZ ;  /* 0x000000ffff057224 */ /* 0x000fe200078e00ff */
[----:B------:R-:W-:Y:S01]  /*230a0*/  MOV R2, R0 ;  /* 0x0000000000027202 */ /* 0x000fe20000000f00 */
[----:B------:R-:W-:Y:S01]  /*230b0*/  IMAD.MOV.U32 R226, RZ, RZ, 0x1f ;  /* 0x0000001fffe27424 */ /* 0x000fe200078e00ff */
[----:B------:R-:W-:-:S02]  /*230c0*/  MOV R3, 0x230e0 ;  /* 0x000230e000037802 */ /* 0x000fc40000000f00 */
[----:B------:R-:W-:Y:S05]  /*230d0*/  CALL.REL.NOINC `($__internal_15_$__cuda_sm70_shflsync_idx_p) ;  /* 0x0000303000007944 */ /* 0x000fea0003c00000 */
[----:B------:R-:W-:Y:S01]  /*230e0*/  MOV R9, R28 ;  /* 0x0000001c00097202 */ /* 0x000fe20000000f00 */
[----:B------:R-:W-:Y:S05]  /*230f0*/  BRA `(.L_x_1144) ;  /* 0xfffdd56000007947 */ /* 0x000fea000383ffff */
.L_x_900:
[----:B------:R-:W-:Y:S01]  /*23100*/  IMAD.MOV.U32 R28, RZ, RZ, R4 ;  /* 0x000000ffff1c7224 */ /* 0x000fe200078e0004 */
[----:B-1----:R-:W-:Y:S01]  /*23110*/  MOV R2, R0 ;  /* 0x0000000000027202 */ /* 0x002fe20000000f00 */
[----:B------:R-:W-:Y:S01]  /*23120*/  IMAD.MOV.U32 R226, RZ, RZ, 0x1f ;  /* 0x0000001fffe27424 */ /* 0x000fe200078e00ff */
[----:B------:R-:W-:-:S02]  /*23130*/  MOV R3, 0x23150 ;  /* 0x0002315000037802 */ /* 0x000fc40000000f00 */
[----:B---34-:R-:W-:Y:S05]  /*23140*/  CALL.REL.NOINC `($__internal_15_$__cuda_sm70_shflsync_idx_p) ;  /* 0x00002fc000007944 */ /* 0x018fea0003c00000 */
[----:B------:R-:W-:Y:S01]  /*23150*/  MOV R5, R28 ;  /* 0x0000001c00057202 */ /* 0x000fe20000000f00 */
[----:B------:R-:W-:Y:S05]  /*23160*/  BRA `(.L_x_899) ;  /* 0xfffdd55000007947 */ /* 0x000fea000383ffff */
.L_x_1003:
[----:B------:R-:W-:Y:S01]  /*23170*/  IMAD.MOV.U32 R28, RZ, RZ, R4 ;  /* 0x000000ffff1c7224 */ /* 0x000fe200078e0004 */
[----:B------:R-:W-:Y:S01]  /*23180*/  MOV R2, RZ ;  /* 0x000000ff00027202 */ /* 0x000fe20000000f00 */
[----:B------:R-:W-:Y:S01]  /*23190*/  IMAD.MOV.U32 R226, RZ, RZ, 0x181f ;  /* 0x0000181fffe27424 */ /* 0x000fe200078e00ff */
[----:B------:R-:W-:-:S02]  /*231a0*/  MOV R3, 0x231c0 ;  /* 0x000231c000037802 */ /* 0x000fc40000000f00 */
[----:B------:R-:W-:Y:S05]  /*231b0*/  CALL.REL.NOINC `($__internal_15_$__cuda_sm70_shflsync_idx_p) ;  /* 0x00002f5000007944 */ /* 0x000fea0003c00000 */
[----:B------:R-:W-:Y:S01]  /*231c0*/  MOV R9, R28 ;  /* 0x0000001c00097202 */ /* 0x000fe20000000f00 */
[----:B------:R-:W-:Y:S05]  /*231d0*/  BRA `(.L_x_1145) ;  /* 0xfffec20000007947 */ /* 0x000fea000383ffff */
.L_x_1004:
[----:B------:R-:W-:Y:S01]  /*231e0*/  IMAD.MOV.U32 R28, RZ, RZ, R5 ;  /* 0x000000ffff1c7224 */ /* 0x000fe200078e0005 */
[----:B------:R-:W-:Y:S01]  /*231f0*/  MOV R2, RZ ;  /* 0x000000ff00027202 */ /* 0x000fe20000000f00 */
[----:B------:R-:W-:Y:S01]  /*23200*/  IMAD.MOV.U32 R226, RZ, RZ, 0x181f ;  /* 0x0000181fffe27424 */ /* 0x000fe200078e00ff */
[----:B------:R-:W-:-:S02]  /*23210*/  MOV R3, 0x23230 ;  /* 0x0002323000037802 */ /* 0x000fc40000000f00 */
[----:B-12---:R-:W-:Y:S05]  /*23220*/  CALL.REL.NOINC `($__internal_15_$__cuda_sm70_shflsync_idx_p) ;  /* 0x00002ee000007944 */ /* 0x006fea0003c00000 */
[----:B------:R-:W-:Y:S01]  /*23230*/  ISETP.GE.AND P1, PT, R76, c[0x0][0x1d4], PT ;  /* 0x000075004c007a0c */ /* 0x000fe20003f26270 */
[----:B------:R-:W-:Y:S01]  /*23240*/  IMAD.MOV.U32 R226, RZ, RZ, 0x181f ;  /* 0x0000181fffe27424 */ /* 0x000fe200078e00ff */
[----:B------:R-:W-:-:S02]  /*23250*/  IADD3 R2, P0, R28, R64, RZ ;  /* 0x000000401c027210 */ /* 0x000fc40007f1e0ff */
[----:B------:R-:W-:-:S03]  /*23260*/  SEL R8, RZ, 0x10, P1 ;  /* 0x00000010ff087807 */ /* 0x000fc60000800000 */
[----:B------:R-:W-:Y:S01]  /*23270*/  IMAD.X R3, R9, 0x1, R66, P0 ;  /* 0x0000000109037824 */ /* 0x000fe200000e0642 */
[----:B------:R-:W-:-:S04]  /*23280*/  ISETP.GE.AND P0, PT, R211, c[0x0][0x1d4], PT ;  /* 0x00007500d3007a0c */ /* 0x000fc80003f06270 */
[----:B------:R-:W-:Y:S01]  /*23290*/  SEL R6, RZ, 0x10, P0 ;  /* 0x00000010ff067807 */ /* 0x000fe20000000000 */
[----:B------:R-:W-:Y:S01]  /*232a0*/  @!PT LDS RZ, [RZ] ;  /* 0x00000000fffff984 */ /* 0x000fe20000000800 */
[----:B------:R-:W-:Y:S01]  /*232b0*/  @!PT LDS RZ, [RZ] ;  /* 0x00000000fffff984 */ /* 0x000fe20000000800 */
[----:B------:R-:W-:Y:S01]  /*232c0*/  @!PT LDS RZ, [RZ] ;  /* 0x00000000fffff984 */ /* 0x000fe20000000800 */
[----:B------:R1:W-:Y:S02]  /*232d0*/  LDGSTS.E.BYPASS.LTC128B.128 [R210+0x8100], [R2.64], !P1 ;  /* 0x0810000002d27fae */ /* 0x0003e4000c901d48 */
[----:B-1----:R-:W-:Y:S01]  /*232e0*/  IADD3 R2, P2, R28, R67, RZ ;  /* 0x000000431c027210 */ /* 0x002fe20007f5e0ff */
[----:B------:R-:W-:-:S04]  /*232f0*/  IMAD.MOV.U32 R28, RZ, RZ, R4 ;  /* 0x000000ffff1c7224 */ /* 0x000fc800078e0004 */
[----:B------:R-:W-:-:S05]  /*23300*/  IMAD.X R3, R9, 0x1, R96, P2 ;  /* 0x0000000109037824 */ /* 0x000fca00010e0660 */
[----:B------:R1:W-:Y:S02]  /*23310*/  LDGSTS.E.BYPASS.LTC128B.128 [R210+0xb100], [R2.64], !P0 ;  /* 0x0b10000002d27fae */ /* 0x0003e4000c101d48 */
[----:B-1----:R-:W-:Y:S01]  /*23320*/  IMAD.MOV.U32 R2, RZ, RZ, 0x1 ;  /* 0x00000001ff027424 */ /* 0x002fe200078e00ff */
[----:B------:R-:W-:Y:S02]  /*23330*/  MOV R3, 0x23350 ;  /* 0x0002335000037802 */ /* 0x000fe40000000f00 */
[----:B------:R-:W-:Y:S05]  /*23340*/  CALL.REL.NOINC `($__internal_15_$__cuda_sm70_shflsync_idx_p) ;  /* 0x00002dc000007944 */ /* 0x000fea0003c00000 */
[----:B------:R-:W-:Y:S01]  /*23350*/  IMAD.MOV.U32 R9, RZ, RZ, R28 ;  /* 0x000000ffff097224 */ /* 0x000fe200078e001c */
[----:B------:R-:W-:Y:S01]  /*23360*/  MOV R2, 0x1 ;  /* 0x0000000100027802 */ /* 0x000fe20000000f00 */
[----:B------:R-:W-:Y:S01]  /*23370*/  IMAD.MOV.U32 R28, RZ, RZ, R5 ;  /* 0x000000ffff1c7224 */ /* 0x000fe200078e0005 */
[----:B------:R-:W-:Y:S02]  /*23380*/  MOV R226, 0x181f ;  /* 0x0000181f00e27802 */ /* 0x000fe40000000f00 */
[----:B------:R-:W-:Y:S02]  /*23390*/  MOV R3, 0x233b0 ;  /* 0x000233b000037802 */ /* 0x000fe40000000f00 */
[----:B------:R-:W-:Y:S05]  /*233a0*/  CALL.REL.NOINC `($__internal_15_$__cuda_sm70_shflsync_idx_p) ;  /* 0x00002d6000007944 */ /* 0x000fea0003c00000 */
[C---:B------:R-:W-:Y:S01]  /*233b0*/  IADD3 R2, -R8.reuse, 0x10, RZ ;  /* 0x0000001008027810 */ /* 0x040fe20007ffe1ff */
[----:B------:R-:W-:Y:S01]  /*233c0*/  IMAD.MOV.U32 R226, RZ, RZ, 0x181f ;  /* 0x0000181fffe27424 */ /* 0x000fe200078e00ff */
[----:B------:R-:W-:-:S02]  /*233d0*/  ISETP.NE.U32.AND P2, PT, R8, RZ, PT ;  /* 0x000000ff0800720c */ /* 0x000fc40003f45070 */
[----:B------:R-:W-:-:S04]  /*233e0*/  LOP3.LUT R2, R2, 0xf, RZ, 0xc0, !PT ;  /* 0x0000000f02027812 */ /* 0x000fc800078ec0ff */
[----:B------:R-:W-:-:S04]  /*233f0*/  IADD3 R2, P1, P0, R2, R28, R64 ;  /* 0x0000001c02027210 */ /* 0x000fc8000783e040 */
[----:B------:R-:W-:-:S05]  /*23400*/  IADD3.X R3, RZ, R9, R66, P1, P0 ;  /* 0x00000009ff037210 */ /* 0x000fca0000fe0442 */
[----:B------:R-:W-:Y:S01]  /*23410*/  @!PT LDS RZ, [RZ] ;  /* 0x00000000fffff984 */ /* 0x000fe20000000800 */
[----:B------:R-:W-:Y:S01]  /*23420*/  @!PT LDS RZ, [RZ] ;  /* 0x00000000fffff984 */ /* 0x000fe20000000800 */
[----:B------:R-:W-:Y:S01]  /*23430*/  @!PT LDS RZ, [RZ] ;  /* 0x00000000fffff984 */ /* 0x000fe20000000800 */
[----:B------:R1:W-:Y:S01]  /*23440*/  LDGSTS.E.BYPASS.LTC128B.128.ZFILL [R210+0x9100], [R2.64], P2 ;  /* 0x0910000002d27fae */ /* 0x0003e20009141d48 */
[C---:B------:R-:W-:Y:S02]  /*23450*/  ISETP.NE.U32.AND P2, PT, R6.reuse, RZ, PT ;  /* 0x000000ff0600720c */ /* 0x040fe40003f45070 */
[----:B-1----:R-:W-:-:S04]  /*23460*/  IADD3 R2, -R6, 0x10, RZ ;  /* 0x0000001006027810 */ /* 0x002fc80007ffe1ff */
[----:B------:R-:W-:-:S04]  /*23470*/  LOP3.LUT R2, R2, 0xf, RZ, 0xc0, !PT ;  /* 0x0000000f02027812 */ /* 0x000fc800078ec0ff */
[----:B------:R-:W-:Y:S01]  /*23480*/  IADD3 R2, P1, P0, R2, R28, R67 ;  /* 0x0000001c02027210 */ /* 0x000fe2000783e043 */
[----:B------:R-:W-:-:S03]  /*23490*/  IMAD.MOV.U32 R28, RZ, RZ, R4 ;  /* 0x000000ffff1c7224 */ /* 0x000fc600078e0004 */
[----:B------:R-:W-:-:S05]  /*234a0*/  IADD3.X R3, RZ, R9, R96, P1, P0 ;  /* 0x00000009ff037210 */ /* 0x000fca0000fe0460 */
[----:B------:R1:W-:Y:S02]  /*234b0*/  LDGSTS.E.BYPASS.LTC128B.128.ZFILL [R210+0xc100], [R2.64], P2 ;  /* 0x0c10000002d27fae */ /* 0x0003e40009141d48 */
        /* <DEDUP_REMOVED lines=9> */
[----:B------:R-:W-:Y:S01]  /*23550*/  MOV R2, R28 ;  /* 0x0000001c00027202 */ /* 0x000fe20000000f00 */
[----:B------:R-:W-:Y:S05]  /*23560*/  BRA `(.L_x_1146) ;  /* 0xfffebfd000007947 */ /* 0x000fea000383ffff */
.L_x_1005:
[----:B------:R-:W-:Y:S01]  /*23570*/  IMAD.MOV.U32 R28, RZ, RZ, R5 ;  /* 0x000000ffff1c7224 */ /* 0x000fe200078e0005 */
[----:B------:R-:W-:Y:S01]  /*23580*/  MOV R2, RZ ;  /* 0x000000ff00027202 */ /* 0x000fe20000000f00 */
[----:B------:R-:W-:Y:S01]  /*23590*/  IMAD.MOV.U32 R226, RZ, RZ, 0x1c1f ;  /* 0x00001c1fffe27424 */ /* 0x000fe200078e00ff */
[----:B------:R-:W-:-:S02]  /*235a0*/  MOV R3, 0x235c0 ;  /* 0x000235c000037802 */ /* 0x000fc40000000f00 */
[----:B------:R-:W-:Y:S05]  /*235b0*/  CALL.REL.NOINC `($__internal_15_$__cuda_sm70_shflsync_idx_p) ;  /* 0x00002b5000007944 */ /* 0x000fea0003c00000 */
[----:B------:R-:W-:Y:S01]  /*235c0*/  MOV R4, R28 ;  /* 0x0000001c00047202 */ /* 0x000fe20000000f00 */
[----:B------:R-:W-:Y:S05]  /*235d0*/  BRA `(.L_x_1147) ;  /* 0xfffec19000007947 */ /* 0x000fea000383ffff */
.L_x_1010:
[----:B------:R-:W-:Y:S01]  /*235e0*/  IMAD.MOV.U32 R28, RZ, RZ, R5 ;  /* 0x000000ffff1c7224 */ /* 0x000fe200078e0005 */
[----:B------:R-:W-:Y:S01]  /*235f0*/  MOV R2, 0x1 ;  /* 0x0000000100027802 */ /* 0x000fe20000000f00 */
[----:B------:R-:W-:Y:S01]  /*23600*/  IMAD.MOV.U32 R226, RZ, RZ, 0x1c1f ;  /* 0x00001c1fffe27424 */ /* 0x000fe200078e00ff */
[----:B------:R-:W-:-:S02]  /*23610*/  MOV R3, 0x23630 ;  /* 0x0002363000037802 */ /* 0x000fc40000000f00 */
[----:B-1----:R-:W-:Y:S05]  /*23620*/  CALL.REL.NOINC `($__internal_15_$__cuda_sm70_shflsync_idx_p) ;  /* 0x00002ae000007944 */ /* 0x002fea0003c00000 */
[----:B------:R-:W-:Y:S01]  /*23630*/  MOV R4, R28 ;  /* 0x0000001c00047202 */ /* 0x000fe20000000f00 */
[----:B------:R-:W-:Y:S05]  /*23640*/  BRA `(.L_x_1148) ;  /* 0xfffecb2000007947 */ /* 0x000fea000383ffff */
.L_x_1015:
[----:B------:R-:W-:Y:S01]  /*23650*/  IMAD.MOV.U32 R4, RZ, RZ, R5 ;  /* 0x000000ffff047224 */ /* 0x000fe200078e0005 */
[----:B------:R-:W-:-:S02]  /*23660*/  MOV R3, 0x2 ;  /* 0x0000000200037802 */ /* 0x000fc40000000f00 */
[----:B------:R-:W-:Y:S02]  /*23670*/  MOV R2, 0x23690 ;  /* 0x0002369000027802 */ /* 0x000fe40000000f00 */
[----:B------:R-:W-:Y:S05]  /*23680*/  CALL.REL.NOINC `($__internal_14_$__cuda_sm70_shflsync_bfly_p) ;  /* 0x00002a2000007944 */ /* 0x000fea0003c00000 */
[----:B------:R-:W-:Y:S01]  /*23690*/  MOV R2, R217 ;  /* 0x000000d900027202 */ /* 0x000fe20000000f00 */
[----:B------:R-:W-:Y:S05]  /*236a0*/  BRA `(.L_x_1149) ;  /* 0xfffed50000007947 */ /* 0x000fea000383ffff */
.L_x_1016:
[----:B------:R-:W-:Y:S01]  /*236b0*/  IMAD.MOV.U32 R4, RZ, RZ, R5 ;  /* 0x000000ffff047224 */ /* 0x000fe200078e0005 */
[----:B------:R-:W-:Y:S02]  /*236c0*/  MOV R3, 0x1 ;  /* 0x0000000100037802 */ /* 0x000fe40000000f00 */
[----:B------:R-:W-:Y:S02]  /*236d0*/  MOV R2, 0x236f0 ;  /* 0x000236f000027802 */ /* 0x000fe40000000f00 */
[----:B------:R-:W-:Y:S05]  /*236e0*/  CALL.REL.NOINC `($__internal_14_$__cuda_sm70_shflsync_bfly_p) ;  /* 0x000029c000007944 */ /* 0x000fea0003c00000 */
[----:B------:R-:W-:Y:S01]  /*236f0*/  FMNMX.FTZ R5, R5, R217, !PT ;  /* 0x000000d905057209 */ /* 0x000fe20007810000 */
[----:B------:R-:W-:Y:S01]  /*23700*/  IMAD.MOV.U32 R4, RZ, RZ, R6 ;  /* 0x000000ffff047224 */ /* 0x000fe200078e0006 */
[----:B------:R-:W-:Y:S01]  /*23710*/  MOV R2, 0x23740 ;  /* 0x0002374000027802 */ /* 0x000fe20000000f00 */
[----:B------:R-:W-:Y:S02]  /*23720*/  IMAD.MOV.U32 R3, RZ, RZ, 0x2 ;  /* 0x00000002ff037424 */ /* 0x000fe400078e00ff */
[----:B------:R-:W-:Y:S05]  /*23730*/  CALL.REL.NOINC `($__internal_14_$__cuda_sm70_shflsync_bfly_p) ;  /* 0x0000297000007944 */ /* 0x000fea0003c00000 */
[----:B------:R-:W-:Y:S01]  /*23740*/  FMNMX.FTZ R4, R6, R217, !PT ;  /* 0x000000d906047209 */ /* 0x000fe20007810000 */
[----:B------:R-:W-:Y:S01]  /*23750*/  IMAD.MOV.U32 R3, RZ, RZ, 0x1 ;  /* 0x00000001ff037424 */ /* 0x000fe200078e00ff */
[----:B------:R-:W-:Y:S02]  /*23760*/  MOV R2, 0x23780 ;  /* 0x0002378000027802 */ /* 0x000fe40000000f00 */
[----:B------:R-:W-:Y:S05]  /*23770*/  CALL.REL.NOINC `($__internal_14_$__cuda_sm70_shflsync_bfly_p) ;  /* 0x0000293000007944 */ /* 0x000fea0003c00000 */
[----:B------:R-:W-:Y:S01]  /*23780*/  MOV R6, R217 ;  /* 0x000000d900067202 */ /* 0x000fe20000000f00 */
[----:B------:R-:W-:Y:S05]  /*23790*/  BRA `(.L_x_1150) ;  /* 0xfffed48000007947 */ /* 0x000fea000383ffff */
.L_x_1024:
[----:B------:R-:W-:Y:S01]  /*237a0*/  MOV R2, RZ ;  /* 0x000000ff00027202 */ /* 0x000fe20000000f00 */
[----:B------:R-:W-:Y:S01]  /*237b0*/  IMAD.MOV.U32 R28, RZ, RZ, R4 ;  /* 0x000000ffff1c7224 */ /* 0x000fe200078e0004 */
[----:B------:R-:W-:Y:S01]  /*237c0*/  MOV R3, 0x237f0 ;  /* 0x000237f000037802 */ /* 0x000fe20000000f00 */
[----:B------:R-:W-:Y:S02]  /*237d0*/  IMAD.MOV.U32 R226, RZ, RZ, 0x181f ;  /* 0x0000181fffe27424 */ /* 0x000fe400078e00ff */
[----:B-1--4-:R-:W-:Y:S05]  /*237e0*/  CALL.REL.NOINC `($__internal_15_$__cuda_sm70_shflsync_idx_p) ;  /* 0x0000292000007944 */ /* 0x012fea0003c00000 */
[----:B------:R-:W-:Y:S01]  /*237f0*/  MOV R22, R28 ;  /* 0x0000001c00167202 */ /* 0x000fe20000000f00 */
[----:B------:R-:W-:-:S05]  /*23800*/  BRA `(.L_x_1151) ;  /* 0xfffeece000007947 */ /* 0x000fca000383ffff */
.L_x_1025:
[----:B------:R-:W-:Y:S01]  /*23810*/  MOV R2, RZ ;  /* 0x000000ff00027202 */ /* 0x000fe20000000f00 */
[----:B------:R-:W-:Y:S01]  /*23820*/  IMAD.MOV.U32 R28, RZ, RZ, R5 ;  /* 0x000000ffff1c7224 */ /* 0x000fe200078e0005 */
[----:B------:R-:W-:Y:S01]  /*23830*/  MOV R3, 0x23860 ;  /* 0x0002386000037802 */ /* 0x000fe20000000f00 */
[----:B------:R-:W-:Y:S02]  /*23840*/  IMAD.MOV.U32 R226, RZ, RZ, 0x181f ;  /* 0x0000181fffe27424 */ /* 0x000fe400078e00ff */
[----:B-1234-:R-:W-:Y:S05]  /*23850*/  CALL.REL.NOINC `($__internal_15_$__cuda_sm70_shflsync_idx_p) ;  /* 0x000028b000007944 */ /* 0x01efea0003c00000 */
[----:B------:R-:W-:Y:S01]  /*23860*/  ISETP.GE.AND P1, PT, R76, c[0x0][0x1d4], PT ;  /* 0x000075004c007a0c */ /* 0x000fe20003f26270 */
[----:B------:R-:W-:Y:S01]  /*23870*/  IMAD.MOV.U32 R226, RZ, RZ, 0x181f ;  /* 0x0000181fffe27424 */ /* 0x000fe200078e00ff */
[----:B------:R-:W-:Y:S02]  /*23880*/  IADD3 R20, P2, R28, R8, RZ ;  /* 0x000000081c147210 */ /* 0x000fe40007f5e0ff */
[----:B------:R-:W-:Y:S03]  /*23890*/  ISETP.GE.AND P0, PT, R211, c[0x0][0x1d4], PT ;  /* 0x00007500d3007a0c */ /* 0x000fe60003f06270 */
[----:B------:R-:W-:Y:S01]  /*238a0*/  IMAD.X R21, R22, 0x1, R9, P2 ;  /* 0x0000000116157824 */ /* 0x000fe200010e0609 */
[----:B------:R-:W-:Y:S01]  /*238b0*/  IADD3 R2, P2, R28, R10, RZ ;  /* 0x0000000a1c027210 */ /* 0x000fe20007f5e0ff */
[----:B------:R-:W-:Y:S04]  /*238c0*/  IMAD.MOV.U32 R28, RZ, RZ, R4 ;  /* 0x000000ffff1c7224 */ /* 0x000fe800078e0004 */
[----:B------:R-:W-:Y:S01]  /*238d0*/  @!PT LDS RZ, [RZ] ;  /* 0x00000000fffff984 */ /* 0x000fe20000000800 */
[----:B------:R-:W-:Y:S01]  /*238e0*/  @!PT LDS RZ, [RZ] ;  /* 0x00000000fffff984 */ /* 0x000fe20000000800 */
[----:B------:R-:W-:Y:S01]  /*238f0*/  @!PT LDS RZ, [RZ] ;  /* 0x00000000fffff984 */ /* 0x000fe20000000800 */
[----:B------:R1:W-:Y:S01]  /*23900*/  LDGSTS.E.BYPASS.LTC128B.128 [R210+0x100], [R20.64], !P1 ;  /* 0x0010000014d27fae */ /* 0x0003e2000c901d48 */
[----:B------:R-:W-:Y:S05]  /*23910*/  IMAD.X R3, R22, 0x1, R11, P2 ;  /* 0x0000000116037824 */ /* 0x000fea00010e060b */
[----:B------:R2:W-:Y:S01]  /*23920*/  LDGSTS.E.BYPASS.LTC128B.128 [R210+0x3100], [R2.64], !P0 ;  /* 0x0310000002d27fae */ /* 0x0005e2000c101d48 */
[----:B-1----:R-:W-:Y:S02]  /*23930*/  SEL R20, RZ, 0x10, P1 ;  /* 0x00000010ff147807 */ /* 0x002fe40000800000 */
[----:B------:R-:W-:Y:S02]  /*23940*/  SEL R21, RZ, 0x10, P0 ;  /* 0x00000010ff157807 */ /* 0x000fe40000000000 */
[----:B--2---:R-:W-:Y:S01]  /*23950*/  MOV R3, 0x23980 ;  /* 0x0002398000037802 */ /* 0x004fe20000000f00 */
[----:B------:R-:W-:Y:S02]  /*23960*/  IMAD.MOV.U32 R2, RZ, RZ, 0x1 ;  /* 0x00000001ff027424 */ /* 0x000fe400078e00ff */
[----:B------:R-:W-:Y:S05]  /*23970*/  CALL.REL.NOINC `($__internal_15_$__cuda_sm70_shflsync_idx_p) ;  /* 0x0000279000007944 */ /* 0x000fea0003c00000 */
[----:B------:R-:W-:Y:S01]  /*23980*/  MOV R2, 0x1 ;  /* 0x0000000100027802 */ /* 0x000fe20000000f00 */
[----:B------:R-:W-:Y:S01]  /*23990*/  IMAD.MOV.U32 R22, RZ, RZ, R28 ;  /* 0x000000ffff167224 */ /* 0x000fe200078e001c */
[----:B------:R-:W-:Y:S01]  /*239a0*/  MOV R226, 0x181f ;  /* 0x0000181f00e27802 */ /* 0x000fe20000000f00 */
[----:B------:R-:W-:Y:S01]  /*239b0*/  IMAD.MOV.U32 R28, RZ, RZ, R5 ;  /* 0x000000ffff1c7224 */ /* 0x000fe200078e0005 */
[----:B------:R-:W-:Y:S02]  /*239c0*/  MOV R3, 0x239e0 ;  /* 0x000239e000037802 */ /* 0x000fe40000000f00 */
[----:B------:R-:W-:Y:S05]  /*239d0*/  CALL.REL.NOINC `($__internal_15_$__cuda_sm70_shflsync_idx_p) ;  /* 0x0000273000007944 */ /* 0x000fea0003c00000 */
[C---:B------:R-:W-:Y:S01]  /*239e0*/  IADD3 R2, -R20.reuse, 0x10, RZ ;  /* 0x0000001014027810 */ /* 0x040fe20007ffe1ff */
[----:B------:R-:W-:Y:S01]  /*239f0*/  IMAD.MOV.U32 R226, RZ, RZ, 0x181f ;  /* 0x0000181fffe27424 */ /* 0x000fe200078e00ff */
        /* <DEDUP_REMOVED lines=12> */
[----:B------:R-:W-:Y:S03]  /*23ac0*/  IMAD.MOV.U32 R28, RZ, RZ, R4 ;  /* 0x000000ffff1c7224 */ /* 0x000fe600078e0004 */
[----:B------:R-:W-:Y:S05]  /*23ad0*/  IADD3.X R3, RZ, R22, R11, P1, P0 ;  /* 0x00000016ff037210 */ /* 0x000fea0000fe040b */
[----:B------:R1:W-:Y:S02]  /*23ae0*/  LDGSTS.E.BYPASS.LTC128B.128.ZFILL [R210+0x4100], [R2.64], P2 ;  /* 0x0410000002d27fae */ /* 0x0003e40009141d48 */
[----:B-1----:R-:W-:Y:S01]  /*23af0*/  MOV R3, 0x23b20 ;  /* 0x00023b2000037802 */ /* 0x002fe20000000f00 */
[----:B------:R-:W-:Y:S03]  /*23b00*/  IMAD.MOV.U32 R2, RZ, RZ, 0x2 ;  /* 0x00000002ff027424 */ /* 0x000fe600078e00ff */
[----:B------:R-:W-:Y:S05]  /*23b10*/  CALL.REL.NOINC `($__internal_15_$__cuda_sm70_shflsync_idx_p) ;  /* 0x000025f000007944 */ /* 0x000fea0003c00000 */
[----:B------:R-:W-:Y:S01]  /*23b20*/  MOV R2, 0x2 ;  /* 0x0000000200027802 */ /* 0x000fe20000000f00 */
[----:B------:R-:W-:Y:S01]  /*23b30*/  IMAD.MOV.U32 R4, RZ, RZ, R28 ;  /* 0x000000ffff047224 */ /* 0x000fe200078e001c */
[----:B------:R-:W-:Y:S01]  /*23b40*/  MOV R226, 0x181f ;  /* 0x0000181f00e27802 */ /* 0x000fe20000000f00 */
[----:B------:R-:W-:Y:S01]  /*23b50*/  IMAD.MOV.U32 R28, RZ, RZ, R5 ;  /* 0x000000ffff1c7224 */ /* 0x000fe200078e0005 */
[----:B------:R-:W-:Y:S02]  /*23b60*/  MOV R3, 0x23b80 ;  /* 0x00023b8000037802 */ /* 0x000fe40000000f00 */
[----:B------:R-:W-:Y:S05]  /*23b70*/  CALL.REL.NOINC `($__internal_15_$__cuda_sm70_shflsync_idx_p) ;  /* 0x0000259000007944 */ /* 0x000fea0003c00000 */
[----:B------:R-:W-:Y:S01]  /*23b80*/  MOV R5, R28 ;  /* 0x0000001c00057202 */ /* 0x000fe20000000f00 */
[----:B------:R-:W-:-:S05]  /*23b90*/  BRA `(.L_x_1152) ;  /* 0xfffeead000007947 */ /* 0x000fca000383ffff */
.L_x_1028:
[----:B------:R-:W-:Y:S01]  /*23ba0*/  MOV R2, RZ ;  /* 0x000000ff00027202 */ /* 0x000fe20000000f00 */
[----:B------:R-:W-:Y:S01]  /*23bb0*/  IMAD.MOV.U32 R28, RZ, RZ, R4 ;  /* 0x000000ffff1c7224 */ /* 0x000fe200078e0004 */
[----:B------:R-:W-:Y:S01]  /*23bc0*/  MOV R3, 0x23bf0 ;  /* 0x00023bf000037802 */ /* 0x000fe20000000f00 */
[----:B------:R-:W-:Y:S02]  /*23bd0*/  IMAD.MOV.U32 R226, RZ, RZ, 0x181f ;  /* 0x0000181fffe27424 */ /* 0x000fe400078e00ff */
[----:B------:R-:W-:Y:S05]  /*23be0*/  CALL.REL.NOINC `($__internal_15_$__cuda_sm70_shflsync_idx_p) ;  /* 0x0000252000007944 */ /* 0x000fea0003c00000 */
[----:B------:R-:W-:Y:S01]  /*23bf0*/  MOV R18, R28 ;  /* 0x0000001c00127202 */ /* 0x000fe20000000f00 */
[----:B------:R-:W-:-:S05]  /*23c00*/  BRA `(.L_x_1153) ;  /* 0xfffefc8000007947 */ /* 0x000fca000383ffff */
.L_x_1029:
[----:B------:R-:W-:Y:S01]  /*23c10*/  MOV R2, RZ ;  /* 0x000000ff00027202 */ /* 0x000fe20000000f00 */
[----:B------:R-:W-:Y:S01]  /*23c20*/  IMAD.MOV.U32 R28, RZ, RZ, R5 ;  /* 0x000000ffff1c7224 */ /* 0x000fe200078e0005 */
[----:B------:R-:W-:Y:S01]  /*23c30*/  MOV R3, 0x23c60 ;  /* 0x00023c6000037802 */ /* 0x000fe20000000f00 */
[----:B------:R-:W-:Y:S02]  /*23c40*/  IMAD.MOV.U32 R226, RZ, RZ, 0x181f ;  /* 0x0000181fffe27424 */ /* 0x000fe400078e00ff */
[----:B-12---:R-:W-:Y:S05]  /*23c50*/  CALL.REL.NOINC `($__internal_15_$__cuda_sm70_shflsync_idx_p) ;  /* 0x000024b000007944 */ /* 0x006fea0003c00000 */
        /* <DEDUP_REMOVED lines=52> */
.L_x_1030:
[----:B------:R-:W-:Y:S01]  /*23fa0*/  MOV R2, RZ ;  /* 0x000000ff00027202 */ /* 0x000fe20000000f00 */
[----:B------:R-:W-:Y:S01]  /*23fb0*/  IMAD.MOV.U32 R28, RZ, RZ, R8 ;  /* 0x000000ffff1c7224 */ /* 0x000fe200078e0008 */
[----:B------:R-:W-:Y:S01]  /*23fc0*/  MOV R3, 0x23ff0 ;  /* 0x00023ff000037802 */ /* 0x000fe20000000f00 */
[----:B------:R-:W-:Y:S02]  /*23fd0*/  IMAD.MOV.U32 R226, RZ, RZ, 0x1c1f ;  /* 0x00001c1fffe27424 */ /* 0x000fe400078e00ff */
[----:B------:R-:W-:Y:S05]  /*23fe0*/  CALL.REL.NOINC `($__internal_15_$__cuda_sm70_shflsync_idx_p) ;  /* 0x0000212000007944 */ /* 0x000fea0003c00000 */
[----:B------:R-:W-:Y:S01]  /*23ff0*/  MOV R5, R28 ;  /* 0x0000001c00057202 */ /* 0x000fe20000000f00 */
[----:B------:R-:W-:-:S05]  /*24000*/  BRA `(.L_x_1155) ;  /* 0xfffefbf000007947 */ /* 0x000fca000383ffff */
.L_x_1035:
[----:B------:R-:W-:Y:S01]  /*24010*/  MOV R2, 0x1 ;  /* 0x0000000100027802 */ /* 0x000fe20000000f00 */
[----:B------:R-:W-:Y:S01]  /*24020*/  IMAD.MOV.U32 R28, RZ, RZ, R8 ;  /* 0x000000ffff1c7224 */ /* 0x000fe200078e0008 */
[----:B------:R-:W-:Y:S01]  /*24030*/  MOV R3, 0x24060 ;  /* 0x0002406000037802 */ /* 0x000fe20000000f00 */
[----:B------:R-:W-:Y:S02]  /*24040*/  IMAD.MOV.U32 R226, RZ, RZ, 0x1c1f ;  /* 0x00001c1fffe27424 */ /* 0x000fe400078e00ff */
[----:B-1----:R-:W-:Y:S05]  /*24050*/  CALL.REL.NOINC `($__internal_15_$__cuda_sm70_shflsync_idx_p) ;  /* 0x000020b000007944 */ /* 0x002fea0003c00000 */
[----:B------:R-:W-:Y:S01]  /*24060*/  MOV R5, R28 ;  /* 0x0000001c00057202 */ /* 0x000fe20000000f00 */
[----:B------:R-:W-:-:S05]  /*24070*/  BRA `(.L_x_1156) ;  /* 0xffff05d000007947 */ /* 0x000fca000383ffff */
.L_x_1040:
[----:B------:R-:W-:Y:S02]  /*24080*/  MOV R3, 0x2 ;  /* 0x0000000200037802 */ /* 0x000fe40000000f00 */
[----:B------:R-:W-:Y:S02]  /*24090*/  MOV R2, 0x240b0 ;  /* 0x000240b000027802 */ /* 0x000fe40000000f00 */
[----:B------:R-:W-:Y:S05]  /*240a0*/  CALL.REL.NOINC `($__internal_14_$__cuda_sm70_shflsync_bfly_p) ;  /* 0x0000200000007944 */ /* 0x000fea0003c00000 */
[----:B------:R-:W-:Y:S01]  /*240b0*/  MOV R2, R217 ;  /* 0x000000d900027202 */ /* 0x000fe20000000f00 */
[----:B------:R-:W-:-:S05]  /*240c0*/  BRA `(.L_x_1157) ;  /* 0xffff102000007947 */ /* 0x000fca000383ffff */
.L_x_1041:
[----:B------:R-:W-:Y:S02]  /*240d0*/  MOV R3, 0x1 ;  /* 0x0000000100037802 */ /* 0x000fe40000000f00 */
[----:B------:R-:W-:Y:S02]  /*240e0*/  MOV R2, 0x24100 ;  /* 0x0002410000027802 */ /* 0x000fe40000000f00 */
[----:B------:R-:W-:Y:S05]  /*240f0*/  CALL.REL.NOINC `($__internal_14_$__cuda_sm70_shflsync_bfly_p) ;  /* 0x00001fb000007944 */ /* 0x000fea0003c00000 */
[----:B------:R-:W-:Y:S01]  /*24100*/  IMAD.MOV.U32 R3, RZ, RZ, 0x2 ;  /* 0x00000002ff037424 */ /* 0x000fe200078e00ff */
[----:B------:R-:W-:Y:S01]  /*24110*/  FMNMX.FTZ R5, R4, R217, !PT ;  /* 0x000000d904057209 */ /* 0x000fe20007810000 */
[----:B------:R-:W-:Y:S01]  /*24120*/  IMAD.MOV.U32 R4, RZ, RZ, R8 ;  /* 0x000000ffff047224 */ /* 0x000fe200078e0008 */
[----:B------:R-:W-:Y:S02]  /*24130*/  MOV R2, 0x24150 ;  /* 0x0002415000027802 */ /* 0x000fe40000000f00 */
[----:B------:R-:W-:Y:S05]  /*24140*/  CALL.REL.NOINC `($__internal_14_$__cuda_sm70_shflsync_bfly_p) ;  /* 0x00001f6000007944 */ /* 0x000fea0003c00000 */
[----:B------:R-:W-:Y:S01]  /*24150*/  FMNMX.FTZ R4, R8, R217, !PT ;  /* 0x000000d908047209 */ /* 0x000fe20007810000 */
[----:B------:R-:W-:Y:S01]  /*24160*/  IMAD.MOV.U32 R3, RZ, RZ, 0x1 ;  /* 0x00000001ff037424 */ /* 0x000fe200078e00ff */
[----:B------:R-:W-:Y:S02]  /*24170*/  MOV R2, 0x24190 ;  /* 0x0002419000027802 */ /* 0x000fe40000000f00 */
[----:B------:R-:W-:Y:S05]  /*24180*/  CALL.REL.NOINC `($__internal_14_$__cuda_sm70_shflsync_bfly_p) ;  /* 0x00001f2000007944 */ /* 0x000fea0003c00000 */
[----:B------:R-:W-:Y:S01]  /*24190*/  MOV R2, R217 ;  /* 0x000000d900027202 */ /* 0x000fe20000000f00 */
[----:B------:R-:W-:-:S05]  /*241a0*/  BRA `(.L_x_1158) ;  /* 0xffff0fb000007947 */ /* 0x000fca000383ffff */
.L_x_1050:
[----:B------:R-:W-:Y:S01]  /*241b0*/  MOV R2, RZ ;  /* 0x000000ff00027202 */ /* 0x000fe20000000f00 */
[----:B------:R-:W-:Y:S01]  /*241c0*/  IMAD.MOV.U32 R28, RZ, RZ, R4 ;  /* 0x000000ffff1c7224 */ /* 0x000fe200078e0004 */
[----:B------:R-:W-:Y:S01]  /*241d0*/  MOV R3, 0x24200 ;  /* 0x0002420000037802 */ /* 0x000fe20000000f00 */
[----:B------:R-:W-:Y:S02]  /*241e0*/  IMAD.MOV.U32 R226, RZ, RZ, 0x181f ;  /* 0x0000181fffe27424 */ /* 0x000fe400078e00ff */
[----:B-1--4-:R-:W-:Y:S05]  /*241f0*/  CALL.REL.NOINC `($__internal_15_$__cuda_sm70_shflsync_idx_p) ;  /* 0x00001f1000007944 */ /* 0x012fea0003c00000 */
[----:B------:R-:W-:Y:S01]  /*24200*/  MOV R22, R28 ;  /* 0x0000001c00167202 */ /* 0x000fe20000000f00 */
[----:B------:R-:W-:-:S05]  /*24210*/  BRA `(.L_x_1159) ;  /* 0xffff2ce000007947 */ /* 0x000fca000383ffff */
.L_x_1051:
        /* <DEDUP_REMOVED lines=57> */
.L_x_1054:
[----:B------:R-:W-:Y:S01]  /*245b0*/  MOV R2, RZ ;  /* 0x000000ff00027202 */ /* 0x000fe20000000f00 */
[----:B------:R-:W-:Y:S01]  /*245c0*/  IMAD.MOV.U32 R28, RZ, RZ, R4 ;  /* 0x000000ffff1c7224 */ /* 0x000fe200078e0004 */
[----:B------:R-:W-:Y:S01]  /*245d0*/  MOV R3, 0x24600 ;  /* 0x0002460000037802 */ /* 0x000fe20000000f00 */
[----:B------:R-:W-:Y:S02]  /*245e0*/  IMAD.MOV.U32 R226, RZ, RZ, 0x181f ;  /* 0x0000181fffe27424 */ /* 0x000fe400078e00ff */
[----:B------:R-:W-:Y:S05]  /*245f0*/  CALL.REL.NOINC `($__internal_15_$__cuda_sm70_shflsync_idx_p) ;  /* 0x00001b1000007944 */ /* 0x000fea0003c00000 */
[----:B------:R-:W-:Y:S01]  /*24600*/  MOV R18, R28 ;  /* 0x0000001c00127202 */ /* 0x000fe20000000f00 */
[----:B------:R-:W-:-:S05]  /*24610*/  BRA `(.L_x_1161) ;  /* 0xffff3c7000007947 */ /* 0x000fca000383ffff */
.L_x_1055:
        /* <DEDUP_REMOVED lines=57> */
.L_x_1056:
[----:B------:R-:W-:Y:S02]  /*249b0*/  MOV R3, 0x2 ;  /* 0x0000000200037802 */ /* 0x000fe40000000f00 */
[----:B------:R-:W-:Y:S02]  /*249c0*/  MOV R2, 0x249e0 ;  /* 0x000249e000027802 */ /* 0x000fe40000000f00 */
[----:B------:R-:W-:Y:S05]  /*249d0*/  CALL.REL.NOINC `($__internal_14_$__cuda_sm70_shflsync_bfly_p) ;  /* 0x000016d000007944 */ /* 0x000fea0003c00000 */
[----:B------:R-:W-:Y:S01]  /*249e0*/  MOV R2, R217 ;  /* 0x000000d900027202 */ /* 0x000fe20000000f00 */
[----:B------:R-:W-:-:S05]  /*249f0*/  BRA `(.L_x_1163) ;  /* 0xffff3e4000007947 */ /* 0x000fca000383ffff */
.L_x_1057:
        /* <DEDUP_REMOVED lines=14> */
.L_x_1060:
[----:B--23--:R-:W-:Y:S01]  /*24ae0*/  MOV R2, RZ ;  /* 0x000000ff00027202 */ /* 0x00cfe20000000f00 */
[----:B------:R-:W-:Y:S01]  /*24af0*/  IMAD.MOV.U32 R28, RZ, RZ, R4 ;  /* 0x000000ffff1c7224 */ /* 0x000fe200078e0004 */
[----:B------:R-:W-:Y:S01]  /*24b00*/  MOV R3, 0x24b30 ;  /* 0x00024b3000037802 */ /* 0x000fe20000000f00 */
[----:B------:R-:W-:Y:S02]  /*24b10*/  IMAD.MOV.U32 R226, RZ, RZ, 0x181f ;  /* 0x0000181fffe27424 */ /* 0x000fe400078e00ff */
[----:B-1--4-:R-:W-:Y:S05]  /*24b20*/  CALL.REL.NOINC `($__internal_15_$__cuda_sm70_shflsync_idx_p) ;  /* 0x000015e000007944 */ /* 0x012fea0003c00000 */
[----:B------:R-:W-:-:S05]  /*24b30*/  BRA `(.L_x_1165) ;  /* 0xffff586000007947 */ /* 0x000fca000383ffff */
.L_x_1063:
[----:B------:R-:W-:Y:S01]  /*24b40*/  MOV R2, RZ ;  /* 0x000000ff00027202 */ /* 0x000fe20000000f00 */
[----:B------:R-:W-:Y:S01]  /*24b50*/  IMAD.MOV.U32 R28, RZ, RZ, R4 ;  /* 0x000000ffff1c7224 */ /* 0x000fe200078e0004 */
[----:B------:R-:W-:Y:S01]  /*24b60*/  MOV R3, 0x24b90 ;  /* 0x00024b9000037802 */ /* 0x000fe20000000f00 */
[----:B------:R-:W-:Y:S02]  /*24b70*/  IMAD.MOV.U32 R226, RZ, RZ, 0x181f ;  /* 0x0000181fffe27424 */ /* 0x000fe400078e00ff */
[----:B-1----:R-:W-:Y:S05]  /*24b80*/  CALL.REL.NOINC `($__internal_15_$__cuda_sm70_shflsync_idx_p) ;  /* 0x0000158000007944 */ /* 0x002fea0003c00000 */
[----:B------:R-:W-:Y:S01]  /*24b90*/  MOV R18, R28 ;  /* 0x0000001c00127202 */ /* 0x000fe20000000f00 */
[----:B------:R-:W-:-:S05]  /*24ba0*/  BRA `(.L_x_1166) ;  /* 0xffff6b1000007947 */ /* 0x000fca000383ffff */
.L_x_1064:
[----:B------:R-:W-:Y:S01]  /*24bb0*/  MOV R2, RZ ;  /* 0x000000ff00027202 */ /* 0x000fe20000000f00 */
[----:B------:R-:W-:Y:S01]  /*24bc0*/  IMAD.MOV.U32 R28, RZ, RZ, R5 ;  /* 0x000000ffff1c7224 */ /* 0x000fe200078e0005 */
[----:B------:R-:W-:Y:S01]  /*24bd0*/  MOV R3, 0x24c00 ;  /* 0x00024c0000037802 */ /* 0x000fe20000000f00 */
[----:B------:R-:W-:Y:S02]  /*24be0*/  IMAD.MOV.U32 R226, RZ, RZ, 0x181f ;  /* 0x0000181fffe27424 */ /* 0x000fe400078e00ff */
[----:B-123--:R-:W-:Y:S05]  /*24bf0*/  CALL.REL.NOINC `($__internal_15_$__cuda_sm70_shflsync_idx_p) ;  /* 0x0000151000007944 */ /* 0x00efea0003c00000 */
[----:B------:R-:W-:Y:S02]  /*24c00*/  IADD3 R16, P0, R28, R8, RZ ;  /* 0x000000081c107210 */ /* 0x000fe40007f1e0ff */
[----:B------:R-:W-:Y:S03]  /*24c10*/  MOV R226, 0x181f ;  /* 0x0000181f00e27802 */ /* 0x000fe60000000f00 */
[----:B------:R-:W-:Y:S01]  /*24c20*/  IMAD.X R17, R18, 0x1, R9, P0 ;  /* 0x0000000112117824 */ /* 0x000fe200000e0609 */
[----:B------:R-:W-:Y:S02]  /*24c30*/  IADD3 R2, P0, R28, R10, RZ ;  /* 0x0000000a1c027210 */ /* 0x000fe40007f1e0ff */
[----:B------:R-:W-:Y:S02]  /*24c40*/  MOV R28, R4 ;  /* 0x00000004001c7202 */ /* 0x000fe40000000f00 */
[----:B------:R-:W-:Y:S01]  /*24c50*/  @!PT LDS RZ, [RZ] ;  /* 0x00000000fffff984 */ /* 0x000fe20000000800 */
[----:B------:R-:W-:Y:S01]  /*24c60*/  @!PT LDS RZ, [RZ] ;  /* 0x00000000fffff984 */ /* 0x000fe20000000800 */
[----:B------:R-:W-:Y:S01]  /*24c70*/  @!PT LDS RZ, [RZ] ;  /* 0x00000000fffff984 */ /* 0x000fe20000000800 */
[----:B------:R1:W-:Y:S01]  /*24c80*/  LDGSTS.E.BYPASS.LTC128B.128 [R210+0x8100], [R16.64], !P3 ;  /* 0x0810000010d27fae */ /* 0x0003e2000d901d48 */
[----:B------:R-:W-:Y:S05]  /*24c90*/  IMAD.X R3, R18, 0x1, R11, P0 ;  /* 0x0000000112037824 */ /* 0x000fea00000e060b */
[----:B------:R2:W-:Y:S02]  /*24ca0*/  LDGSTS.E.BYPASS.LTC128B.128 [R210+0xb100], [R2.64], !P2 ;  /* 0x0b10000002d27fae */ /* 0x0005e4000d101d48 */
[----:B--2---:R-:W-:Y:S01]  /*24cb0*/  MOV R3, 0x24ce0 ;  /* 0x00024ce000037802 */ /* 0x004fe20000000f00 */
[----:B------:R-:W-:Y:S02]  /*24cc0*/  IMAD.MOV.U32 R2, RZ, RZ, 0x1 ;  /* 0x00000001ff027424 */ /* 0x000fe400078e00ff */
[----:B-1----:R-:W-:Y:S05]  /*24cd0*/  CALL.REL.NOINC `($__internal_15_$__cuda_sm70_shflsync_idx_p) ;  /* 0x0000143000007944 */ /* 0x002fea0003c00000 */
[----:B------:R-:W-:Y:S01]  /*24ce0*/  MOV R2, 0x1 ;  /* 0x0000000100027802 */ /* 0x000fe20000000f00 */
[----:B------:R-:W-:Y:S01]  /*24cf0*/  IMAD.MOV.U32 R18, RZ, RZ, R28 ;  /* 0x000000ffff127224 */ /* 0x000fe200078e001c */
[----:B------:R-:W-:Y:S01]  /*24d00*/  MOV R226, 0x181f ;  /* 0x0000181f00e27802 */ /* 0x000fe20000000f00 */
[----:B------:R-:W-:Y:S01]  /*24d10*/  IMAD.MOV.U32 R28, RZ, RZ, R5 ;  /* 0x000000ffff1c7224 */ /* 0x000fe200078e0005 */
[----:B------:R-:W-:Y:S02]  /*24d20*/  MOV R3, 0x24d40 ;  /* 0x00024d4000037802 */ /* 0x000fe40000000f00 */
[----:B------:R-:W-:Y:S05]  /*24d30*/  CALL.REL.NOINC `($__internal_15_$__cuda_sm70_shflsync_idx_p) ;  /* 0x000013d000007944 */ /* 0x000fea0003c00000 */
        /* <DEDUP_REMOVED lines=22> */
.L_x_1065:
[----:B------:R-:W-:Y:S01]  /*24ea0*/  MOV R2, RZ ;  /* 0x000000ff00027202 */ /* 0x000fe20000000f00 */
[----:B------:R-:W-:Y:S01]  /*24eb0*/  IMAD.MOV.U32 R28, RZ, RZ, R8 ;  /* 0x000000ffff1c7224 */ /* 0x000fe200078e0008 */
[----:B------:R-:W-:Y:S01]  /*24ec0*/  MOV R3, 0x24ef0 ;  /* 0x00024ef000037802 */ /* 0x000fe20000000f00 */
[----:B------:R-:W-:Y:S02]  /*24ed0*/  IMAD.MOV.U32 R226, RZ, RZ, 0x1c1f ;  /* 0x00001c1fffe27424 */ /* 0x000fe400078e00ff */
[----:B------:R-:W-:Y:S05]  /*24ee0*/  CALL.REL.NOINC `($__internal_15_$__cuda_sm70_shflsync_idx_p) ;  /* 0x0000122000007944 */ /* 0x000fea0003c00000 */
[----:B------:R-:W-:Y:S01]  /*24ef0*/  MOV R5, R28 ;  /* 0x0000001c00057202 */ /* 0x000fe20000000f00 */
[----:B------:R-:W-:-:S05]  /*24f00*/  BRA `(.L_x_1168) ;  /* 0xffff6a8000007947 */ /* 0x000fca000383ffff */
.L_x_1070:
[----:B------:R-:W-:Y:S01]  /*24f10*/  MOV R2, 0x1 ;  /* 0x0000000100027802 */ /* 0x000fe20000000f00 */
[----:B------:R-:W-:Y:S01]  /*24f20*/  IMAD.MOV.U32 R28, RZ, RZ, R8 ;  /* 0x000000ffff1c7224 */ /* 0x000fe200078e0008 */
[----:B------:R-:W-:Y:S01]  /*24f30*/  MOV R3, 0x24f60 ;  /* 0x00024f6000037802 */ /* 0x000fe20000000f00 */
[----:B------:R-:W-:Y:S02]  /*24f40*/  IMAD.MOV.U32 R226, RZ, RZ, 0x1c1f ;  /* 0x00001c1fffe27424 */ /* 0x000fe400078e00ff */
[----:B-1----:R-:W-:Y:S05]  /*24f50*/  CALL.REL.NOINC `($__internal_15_$__cuda_sm70_shflsync_idx_p) ;  /* 0x000011b000007944 */ /* 0x002fea0003c00000 */
[----:B------:R-:W-:Y:S01]  /*24f60*/  MOV R5, R28 ;  /* 0x0000001c00057202 */ /* 0x000fe20000000f00 */
[----:B------:R-:W-:-:S05]  /*24f70*/  BRA `(.L_x_1169) ;  /* 0xffff746000007947 */ /* 0x000fca000383ffff */
.L_x_1075:
[----:B------:R-:W-:Y:S02]  /*24f80*/  MOV R3, 0x2 ;  /* 0x0000000200037802 */ /* 0x000fe40000000f00 */
[----:B------:R-:W-:Y:S02]  /*24f90*/  MOV R2, 0x24fb0 ;  /* 0x00024fb000027802 */ /* 0x000fe40000000f00 */
[----:B------:R-:W-:Y:S05]  /*24fa0*/  CALL.REL.NOINC `($__internal_14_$__cuda_sm70_shflsync_bfly_p) ;  /* 0x0000110000007944 */ /* 0x000fea0003c00000 */
[----:B------:R-:W-:Y:S01]  /*24fb0*/  MOV R2, R217 ;  /* 0x000000d900027202 */ /* 0x000fe20000000f00 */
[----:B------:R-:W-:-:S05]  /*24fc0*/  BRA `(.L_x_1170) ;  /* 0xffff7eb000007947 */ /* 0x000fca000383ffff */
.L_x_1076:
        /* <DEDUP_REMOVED lines=14> */
.L_x_1078:
[----:B------:R-:W-:Y:S01]  /*250b0*/  IMAD.MOV.U32 R4, RZ, RZ, R228 ;  /* 0x000000ffff047224 */ /* 0x000fe200078e00e4 */
[----:B------:R-:W-:-:S02]  /*250c0*/  MOV R3, 0x2 ;  /* 0x0000000200037802 */ /* 0x000fc40000000f00 */
[----:B------:R-:W-:Y:S02]  /*250d0*/  MOV R2, 0x250f0 ;  /* 0x000250f000027802 */ /* 0x000fe40000000f00 */
[----:B------:R-:W-:Y:S05]  /*250e0*/  CALL.REL.NOINC `($__internal_14_$__cuda_sm70_shflsync_bfly_p) ;  /* 0x00000fc000007944 */ /* 0x000fea0003c00000 */
[----:B------:R-:W-:Y:S01]  /*250f0*/  MOV R2, R217 ;  /* 0x000000d900027202 */ /* 0x000fe20000000f00 */
[----:B------:R-:W-:Y:S05]  /*25100*/  BRA `(.L_x_1172) ;  /* 0xffff970000007947 */ /* 0x000fea000383ffff */
.L_x_1079:
[----:B------:R-:W-:Y:S01]  /*25110*/  IMAD.MOV.U32 R4, RZ, RZ, R6 ;  /* 0x000000ffff047224 */ /* 0x000fe200078e0006 */
[----:B------:R-:W-:Y:S02]  /*25120*/  MOV R3, 0x1 ;  /* 0x0000000100037802 */ /* 0x000fe40000000f00 */
[----:B------:R-:W-:Y:S02]  /*25130*/  MOV R2, 0x25150 ;  /* 0x0002515000027802 */ /* 0x000fe40000000f00 */
[----:B-1----:R-:W-:Y:S05]  /*25140*/  CALL.REL.NOINC `($__internal_14_$__cuda_sm70_shflsync_bfly_p) ;  /* 0x00000f6000007944 */ /* 0x002fea0003c00000 */
[----:B------:R-:W-:Y:S01]  /*25150*/  FADD.FTZ R6, R6, R217 ;  /* 0x000000d906067221 */ /* 0x000fe20000010000 */
[----:B------:R-:W-:Y:S02]  /*25160*/  MOV R4, R236 ;  /* 0x000000ec00047202 */ /* 0x000fe40000000f00 */
[----:B------:R-:W-:Y:S02]  /*25170*/  MOV R3, 0x2 ;  /* 0x0000000200037802 */ /* 0x000fe40000000f00 */
[----:B------:R-:W-:Y:S02]  /*25180*/  MOV R2, 0x251a0 ;  /* 0x000251a000027802 */ /* 0x000fe40000000f00 */
[----:B------:R-:W-:Y:S05]  /*25190*/  CALL.REL.NOINC `($__internal_14_$__cuda_sm70_shflsync_bfly_p) ;  /* 0x00000f1000007944 */ /* 0x000fea0003c00000 */
[----:B------:R-:W-:Y:S01]  /*251a0*/  FADD.FTZ R4, R236, R217 ;  /* 0x000000d9ec047221 */ /* 0x000fe20000010000 */
[----:B------:R-:W-:-:S02]  /*251b0*/  MOV R3, 0x1 ;  /* 0x0000000100037802 */ /* 0x000fc40000000f00 */
[----:B------:R-:W-:Y:S02]  /*251c0*/  MOV R2, 0x251e0 ;  /* 0x000251e000027802 */ /* 0x000fe40000000f00 */
[----:B------:R-:W-:Y:S05]  /*251d0*/  CALL.REL.NOINC `($__internal_14_$__cuda_sm70_shflsync_bfly_p) ;  /* 0x00000ed000007944 */ /* 0x000fea0003c00000 */
[----:B------:R-:W-:Y:S01]  /*251e0*/  MOV R2, R217 ;  /* 0x000000d900027202 */ /* 0x000fe20000000f00 */
[----:B------:R-:W-:Y:S05]  /*251f0*/  BRA `(.L_x_1173) ;  /* 0xffff968000007947 */ /* 0x000fea000383ffff */
.L_x_1086:
[----:B--234-:R-:W-:Y:S01]  /*25200*/  IMAD.MOV.U32 R28, RZ, RZ, R6 ;  /* 0x000000ffff1c7224 */ /* 0x01cfe200078e0006 */
[----:B------:R-:W-:Y:S01]  /*25210*/  MOV R2, RZ ;  /* 0x000000ff00027202 */ /* 0x000fe20000000f00 */
[----:B------:R-:W-:Y:S01]  /*25220*/  IMAD.MOV.U32 R226, RZ, RZ, 0x181f ;  /* 0x0000181fffe27424 */ /* 0x000fe200078e00ff */
[----:B------:R-:W-:Y:S02]  /*25230*/  MOV R3, 0x25250 ;  /* 0x0002525000037802 */ /* 0x000fe40000000f00 */
[----:B-1----:R-:W-:Y:S05]  /*25240*/  CALL.REL.NOINC `($__internal_15_$__cuda_sm70_shflsync_idx_p) ;  /* 0x00000ec000007944 */ /* 0x002fea0003c00000 */
[----:B------:R-:W-:Y:S01]  /*25250*/  MOV R9, R28 ;  /* 0x0000001c00097202 */ /* 0x000fe20000000f00 */
[----:B------:R-:W-:Y:S05]  /*25260*/  BRA `(.L_x_1174) ;  /* 0xffffaa1000007947 */ /* 0x000fea000383ffff */
.L_x_1087:
[----:B------:R-:W-:Y:S01]  /*25270*/  IMAD.MOV.U32 R28, RZ, RZ, R8 ;  /* 0x000000ffff1c7224 */ /* 0x000fe200078e0008 */
[----:B------:R-:W-:Y:S01]  /*25280*/  MOV R2, RZ ;  /* 0x000000ff00027202 */ /* 0x000fe20000000f00 */
[----:B------:R-:W-:Y:S01]  /*25290*/  IMAD.MOV.U32 R226, RZ, RZ, 0x181f ;  /* 0x0000181fffe27424 */ /* 0x000fe200078e00ff */
[----:B------:R-:W-:Y:S02]  /*252a0*/  MOV R3, 0x252c0 ;  /* 0x000252c000037802 */ /* 0x000fe40000000f00 */
[----:B-123--:R-:W-:Y:S05]  /*252b0*/  CALL.REL.NOINC `($__internal_15_$__cuda_sm70_shflsync_idx_p) ;  /* 0x00000e5000007944 */ /* 0x00efea0003c00000 */
[----:B------:R-:W-:Y:S01]  /*252c0*/  MOV R2, R28 ;  /* 0x0000001c00027202 */ /* 0x000fe20000000f00 */
[----:B------:R-:W-:Y:S05]  /*252d0*/  BRA `(.L_x_1175) ;  /* 0xffffa9c000007947 */ /* 0x000fea000383ffff */
.L_x_1090:
[----:B------:R-:W-:Y:S01]  /*252e0*/  IMAD.MOV.U32 R28, RZ, RZ, R6 ;  /* 0x000000ffff1c7224 */ /* 0x000fe200078e0006 */
[----:B--2---:R-:W-:Y:S01]  /*252f0*/  MOV R2, 0x1 ;  /* 0x0000000100027802 */ /* 0x004fe20000000f00 */
[----:B------:R-:W-:Y:S01]  /*25300*/  IMAD.MOV.U32 R226, RZ, RZ, 0x181f ;  /* 0x0000181fffe27424 */ /* 0x000fe200078e00ff */
[----:B------:R-:W-:-:S02]  /*25310*/  MOV R3, 0x25330 ;  /* 0x0002533000037802 */ /* 0x000fc40000000f00 */
[----:B-1-34-:R-:W-:Y:S05]  /*25320*/  CALL.REL.NOINC `($__internal_15_$__cuda_sm70_shflsync_idx_p) ;  /* 0x00000de000007944 */ /* 0x01afea0003c00000 */
[----:B------:R-:W-:Y:S01]  /*25330*/  IMAD.MOV.U32 R9, RZ, RZ, R28 ;  /* 0x000000ffff097224 */ /* 0x000fe200078e001c */
[----:B------:R-:W-:Y:S01]  /*25340*/  MOV R2, 0x1 ;  /* 0x0000000100027802 */ /* 0x000fe20000000f00 */
[----:B------:R-:W-:Y:S01]  /*25350*/  IMAD.MOV.U32 R28, RZ, RZ, R8 ;  /* 0x000000ffff1c7224 */ /* 0x000fe200078e0008 */
[----:B------:R-:W-:-:S02]  /*25360*/  MOV R226, 0x181f ;  /* 0x0000181f00e27802 */ /* 0x000fc40000000f00 */
[----:B------:R-:W-:Y:S02]  /*25370*/  MOV R3, 0x25390 ;  /* 0x0002539000037802 */ /* 0x000fe40000000f00 */
[----:B------:R-:W-:Y:S05]  /*25380*/  CALL.REL.NOINC `($__internal_15_$__cuda_sm70_shflsync_idx_p) ;  /* 0x00000d8000007944 */ /* 0x000fea0003c00000 */
[----:B------:R-:W-:Y:S01]  /*25390*/  MOV R2, R28 ;  /* 0x0000001c00027202 */ /* 0x000fe20000000f00 */
[----:B------:R-:W-:Y:S05]  /*253a0*/  BRA `(.L_x_1176) ;  /* 0xffffa9e000007947 */ /* 0x000fea000383ffff */
.L_x_1093:
[----:B------:R-:W-:Y:S01]  /*253b0*/  IMAD.MOV.U32 R28, RZ, RZ, R6 ;  /* 0x000000ffff1c7224 */ /* 0x000fe200078e0006 */
[----:B--2---:R-:W-:Y:S01]  /*253c0*/  MOV R2, 0x2 ;  /* 0x0000000200027802 */ /* 0x004fe20000000f00 */
[----:B------:R-:W-:Y:S01]  /*253d0*/  IMAD.MOV.U32 R226, RZ, RZ, 0x181f ;  /* 0x0000181fffe27424 */ /* 0x000fe200078e00ff */
[----:B------:R-:W-:Y:S02]  /*253e0*/  MOV R3, 0x25400 ;  /* 0x0002540000037802 */ /* 0x000fe40000000f00 */
[----:B-1-34-:R-:W-:Y:S05]  /*253f0*/  CALL.REL.NOINC `($__internal_15_$__cuda_sm70_shflsync_idx_p) ;  /* 0x00000d1000007944 */ /* 0x01afea0003c00000 */
[----:B------:R-:W-:Y:S01]  /*25400*/  MOV R9, R28 ;  /* 0x0000001c00097202 */ /* 0x000fe20000000f00 */
[----:B------:R-:W-:Y:S05]  /*25410*/  BRA `(.L_x_1177) ;  /* 0xffffaa6000007947 */ /* 0x000fea000383ffff */
.L_x_1094:
[----:B------:R-:W-:Y:S01]  /*25420*/  IMAD.MOV.U32 R28, RZ, RZ, R8 ;  /* 0x000000ffff1c7224 */ /* 0x000fe200078e0008 */
[----:B--2---:R-:W-:Y:S01]  /*25430*/  MOV R2, 0x2 ;  /* 0x0000000200027802 */ /* 0x004fe20000000f00 */
[----:B------:R-:W-:Y:S01]  /*25440*/  IMAD.MOV.U32 R226, RZ, RZ, 0x181f ;  /* 0x0000181fffe27424 */ /* 0x000fe200078e00ff */
[----:B------:R-:W-:Y:S02]  /*25450*/  MOV R3, 0x25470 ;  /* 0x0002547000037802 */ /* 0x000fe40000000f00 */
[----:B-1-34-:R-:W-:Y:S05]  /*25460*/  CALL.REL.NOINC `($__internal_15_$__cuda_sm70_shflsync_idx_p) ;  /* 0x00000ca000007944 */ /* 0x01afea0003c00000 */
[----:B------:R-:W-:Y:S01]  /*25470*/  MOV R2, R28 ;  /* 0x0000001c00027202 */ /* 0x000fe20000000f00 */
[----:B------:R-:W-:Y:S05]  /*25480*/  BRA `(.L_x_1178) ;  /* 0xffffaa1000007947 */ /* 0x000fea000383ffff */
.L_x_1097:
[----:B------:R-:W-:Y:S01]  /*25490*/  IMAD.MOV.U32 R28, RZ, RZ, R6 ;  /* 0x000000ffff1c7224 */ /* 0x000fe200078e0006 */
[----:B---34-:R-:W-:Y:S01]  /*254a0*/  MOV R2, 0x3 ;  /* 0x0000000300027802 */ /* 0x018fe20000000f00 */
[----:B------:R-:W-:Y:S01]  /*254b0*/  IMAD.MOV.U32 R226, RZ, RZ, 0x181f ;  /* 0x0000181fffe27424 */ /* 0x000fe200078e00ff */
[----:B------:R-:W-:-:S02]  /*254c0*/  MOV R3, 0x254e0 ;  /* 0x000254e000037802 */ /* 0x000fc40000000f00 */
[----:B-12---:R-:W-:Y:S05]  /*254d0*/  CALL.REL.NOINC `($__internal_15_$__cuda_sm70_shflsync_idx_p) ;  /* 0x00000c3000007944 */ /* 0x006fea0003c00000 */
        /* <DEDUP_REMOVED lines=8> */
.L_x_1099:
[----:B------:R-:W-:Y:S01]  /*25560*/  IMAD.MOV.U32 R28, RZ, RZ, R6 ;  /* 0x000000ffff1c7224 */ /* 0x000fe200078e0006 */
[----:B------:R-:W-:Y:S01]  /*25570*/  MOV R2, RZ ;  /* 0x000000ff00027202 */ /* 0x000fe20000000f00 */
[----:B------:R-:W-:Y:S01]  /*25580*/  IMAD.MOV.U32 R226, RZ, RZ, 0x1c1f ;  /* 0x00001c1fffe27424 */ /* 0x000fe200078e00ff */
[----:B------:R-:W-:Y:S02]  /*25590*/  MOV R3, 0x255b0 ;  /* 0x000255b000037802 */ /* 0x000fe40000000f00 */
[----:B------:R-:W-:Y:S05]  /*255a0*/  CALL.REL.NOINC `($__internal_15_$__cuda_sm70_shflsync_idx_p) ;  /* 0x00000b6000007944 */ /* 0x000fea0003c00000 */
[----:B------:R-:W-:Y:S01]  /*255b0*/  MOV R4, R28 ;  /* 0x0000001c00047202 */ /* 0x000fe20000000f00 */
[----:B------:R-:W-:Y:S05]  /*255c0*/  BRA `(.L_x_1180) ;  /* 0xffffacc000007947 */ /* 0x000fea000383ffff */
.L_x_1100:
[----:B------:R-:W-:Y:S01]  /*255d0*/  IMAD.MOV.U32 R28, RZ, RZ, R5 ;  /* 0x000000ffff1c7224 */ /* 0x000fe200078e0005 */
[----:B------:R-:W-:Y:S01]  /*255e0*/  MOV R2, RZ ;  /* 0x000000ff00027202 */ /* 0x000fe20000000f00 */
[----:B------:R-:W-:Y:S01]  /*255f0*/  IMAD.MOV.U32 R226, RZ, RZ, 0x1c1f ;  /* 0x00001c1fffe27424 */ /* 0x000fe200078e00ff */
[----:B------:R-:W-:Y:S02]  /*25600*/  MOV R3, 0x25620 ;  /* 0x0002562000037802 */ /* 0x000fe40000000f00 */
[----:B-12---:R-:W-:Y:S05]  /*25610*/  CALL.REL.NOINC `($__internal_15_$__cuda_sm70_shflsync_idx_p) ;  /* 0x00000af000007944 */ /* 0x006fea0003c00000 */
[----:B------:R-:W-:Y:S01]  /*25620*/  MOV R2, R28 ;  /* 0x0000001c00027202 */ /* 0x000fe20000000f00 */
[----:B------:R-:W-:Y:S05]  /*25630*/  BRA `(.L_x_1181) ;  /* 0xffffac7000007947 */ /* 0x000fea000383ffff */
.L_x_1103:
[----:B------:R-:W-:Y:S01]  /*25640*/  IMAD.MOV.U32 R28, RZ, RZ, R6 ;  /* 0x000000ffff1c7224 */ /* 0x000fe200078e0006 */
[----:B----4-:R-:W-:Y:S01]  /*25650*/  MOV R2, 0x1 ;  /* 0x0000000100027802 */ /* 0x010fe20000000f00 */
[----:B------:R-:W-:Y:S01]  /*25660*/  IMAD.MOV.U32 R226, RZ, RZ, 0x1c1f ;  /* 0x00001c1fffe27424 */ /* 0x000fe200078e00ff */
[----:B------:R-:W-:-:S02]  /*25670*/  MOV R3, 0x25690 ;  /* 0x0002569000037802 */ /* 0x000fc40000000f00 */
[----:B-123--:R-:W-:Y:S05]  /*25680*/  CALL.REL.NOINC `($__internal_15_$__cuda_sm70_shflsync_idx_p) ;  /* 0x00000a8000007944 */ /* 0x00efea0003c00000 */
        /* <DEDUP_REMOVED lines=8> */
.L_x_1107:
[----:B------:R-:W-:Y:S01]  /*25710*/  IMAD.MOV.U32 R28, RZ, RZ, R5 ;  /* 0x000000ffff1c7224 */ /* 0x000fe200078e0005 */
[----:B------:R-:W-:Y:S01]  /*25720*/  MOV R2, RZ ;  /* 0x000000ff00027202 */ /* 0x000fe20000000f00 */
[----:B------:R-:W-:Y:S01]  /*25730*/  IMAD.MOV.U32 R226, RZ, RZ, 0x181f ;  /* 0x0000181fffe27424 */ /* 0x000fe200078e00ff */
[----:B------:R-:W-:Y:S02]  /*25740*/  MOV R3, 0x25760 ;  /* 0x0002576000037802 */ /* 0x000fe40000000f00 */
[----:B------:R-:W-:Y:S05]  /*25750*/  CALL.REL.NOINC `($__internal_15_$__cuda_sm70_shflsync_idx_p) ;  /* 0x000009b000007944 */ /* 0x000fea0003c00000 */
[----:B------:R-:W-:Y:S01]  /*25760*/  MOV R9, R28 ;  /* 0x0000001c00097202 */ /* 0x000fe20000000f00 */
[----:B------:R-:W-:Y:S05]  /*25770*/  BRA `(.L_x_1183) ;  /* 0xffffc11000007947 */ /* 0x000fea000383ffff */
.L_x_1108:
[----:B------:R-:W-:Y:S01]  /*25780*/  IMAD.MOV.U32 R28, RZ, RZ, R8 ;  /* 0x000000ffff1c7224 */ /* 0x000fe200078e0008 */
[----:B------:R-:W-:Y:S01]  /*25790*/  MOV R2, RZ ;  /* 0x000000ff00027202 */ /* 0x000fe20000000f00 */
[----:B------:R-:W-:Y:S01]  /*257a0*/  IMAD.MOV.U32 R226, RZ, RZ, 0x181f ;  /* 0x0000181fffe27424 */ /* 0x000fe200078e00ff */
[----:B------:R-:W-:Y:S02]  /*257b0*/  MOV R3, 0x257d0 ;  /* 0x000257d000037802 */ /* 0x000fe40000000f00 */
[----:B-12---:R-:W-:Y:S05]  /*257c0*/  CALL.REL.NOINC `($__internal_15_$__cuda_sm70_shflsync_idx_p) ;  /* 0x0000094000007944 */ /* 0x006fea0003c00000 */
[----:B------:R-:W-:Y:S01]  /*257d0*/  MOV R2, R28 ;  /* 0x0000001c00027202 */ /* 0x000fe20000000f00 */
[----:B------:R-:W-:Y:S05]  /*257e0*/  BRA `(.L_x_1184) ;  /* 0xffffc0c000007947 */ /* 0x000fea000383ffff */
.L_x_1111:
[----:B------:R-:W-:Y:S01]  /*257f0*/  IMAD.MOV.U32 R28, RZ, RZ, R5 ;  /* 0x000000ffff1c7224 */ /* 0x000fe200078e0005 */
[----:B--2-4-:R-:W-:Y:S01]  /*25800*/  MOV R2, 0x1 ;  /* 0x0000000100027802 */ /* 0x014fe20000000f00 */
[----:B------:R-:W-:Y:S01]  /*25810*/  IMAD.MOV.U32 R226, RZ, RZ, 0x181f ;  /* 0x0000181fffe27424 */ /* 0x000fe200078e00ff */
[----:B------:R-:W-:-:S02]  /*25820*/  MOV R3, 0x25840 ;  /* 0x0002584000037802 */ /* 0x000fc40000000f00 */
[----:B-1-3--:R-:W-:Y:S05]  /*25830*/  CALL.REL.NOINC `($__internal_15_$__cuda_sm70_shflsync_idx_p) ;  /* 0x000008d000007944 */ /* 0x00afea0003c00000 */
        /* <DEDUP_REMOVED lines=8> */
.L_x_1114:
[----:B------:R-:W-:Y:S01]  /*258c0*/  IMAD.MOV.U32 R28, RZ, RZ, R5 ;  /* 0x000000ffff1c7224 */ /* 0x000fe200078e0005 */
[----:B-1--4-:R-:W-:Y:S01]  /*258d0*/  MOV R2, 0x2 ;  /* 0x0000000200027802 */ /* 0x012fe20000000f00 */
[----:B------:R-:W-:Y:S01]  /*258e0*/  IMAD.MOV.U32 R226, RZ, RZ, 0x181f ;  /* 0x0000181fffe27424 */ /* 0x000fe200078e00ff */
[----:B------:R-:W-:Y:S02]  /*258f0*/  MOV R3, 0x25910 ;  /* 0x0002591000037802 */ /* 0x000fe40000000f00 */
[----:B--23--:R-:W-:Y:S05]  /*25900*/  CALL.REL.NOINC `($__internal_15_$__cuda_sm70_shflsync_idx_p) ;  /* 0x0000080000007944 */ /* 0x00cfea0003c00000 */
[----:B------:R-:W-:Y:S01]  /*25910*/  MOV R9, R28 ;  /* 0x0000001c00097202 */ /* 0x000fe20000000f00 */
[----:B------:R-:W-:Y:S05]  /*25920*/  BRA `(.L_x_1186) ;  /* 0xffffc17000007947 */ /* 0x000fea000383ffff */
.L_x_1115:
[----:B------:R-:W-:Y:S01]  /*25930*/  IMAD.MOV.U32 R28, RZ, RZ, R8 ;  /* 0x000000ffff1c7224 */ /* 0x000fe200078e0008 */
[----:B----4-:R-:W-:Y:S01]  /*25940*/  MOV R2, 0x2 ;  /* 0x0000000200027802 */ /* 0x010fe20000000f00 */
[----:B------:R-:W-:Y:S01]  /*25950*/  IMAD.MOV.U32 R226, RZ, RZ, 0x181f ;  /* 0x0000181fffe27424 */ /* 0x000fe200078e00ff */
[----:B------:R-:W-:Y:S02]  /*25960*/  MOV R3, 0x25980 ;  /* 0x0002598000037802 */ /* 0x000fe40000000f00 */
[----:B-123--:R-:W-:Y:S05]  /*25970*/  CALL.REL.NOINC `($__internal_15_$__cuda_sm70_shflsync_idx_p) ;  /* 0x0000079000007944 */ /* 0x00efea0003c00000 */
[----:B------:R-:W-:Y:S01]  /*25980*/  MOV R2, R28 ;  /* 0x0000001c00027202 */ /* 0x000fe20000000f00 */
[----:B------:R-:W-:Y:S05]  /*25990*/  BRA `(.L_x_1187) ;  /* 0xffffc12000007947 */ /* 0x000fea000383ffff */
.L_x_1118:
[----:B------:R-:W-:Y:S01]  /*259a0*/  IMAD.MOV.U32 R28, RZ, RZ, R5 ;  /* 0x000000ffff1c7224 */ /* 0x000fe200078e0005 */
[----:B-1----:R-:W-:Y:S01]  /*259b0*/  MOV R2, 0x3 ;  /* 0x0000000300027802 */ /* 0x002fe20000000f00 */
[----:B------:R-:W-:Y:S01]  /*259c0*/  IMAD.MOV.U32 R226, RZ, RZ, 0x181f ;  /* 0x0000181fffe27424 */ /* 0x000fe200078e00ff */
[----:B------:R-:W-:-:S02]  /*259d0*/  MOV R3, 0x259f0 ;  /* 0x000259f000037802 */ /* 0x000fc40000000f00 */
[----:B--234-:R-:W-:Y:S05]  /*259e0*/  CALL.REL.NOINC `($__internal_15_$__cuda_sm70_shflsync_idx_p) ;  /* 0x0000072000007944 */ /* 0x01cfea0003c00000 */
        /* <DEDUP_REMOVED lines=8> */
.L_x_1120:
[----:B------:R-:W-:Y:S01]  /*25a70*/  IMAD.MOV.U32 R28, RZ, RZ, R29 ;  /* 0x000000ffff1c7224 */ /* 0x000fe200078e001d */
[----:B------:R-:W-:Y:S01]  /*25a80*/  MOV R2, RZ ;  /* 0x000000ff00027202 */ /* 0x000fe20000000f00 */
[----:B------:R-:W-:Y:S01]  /*25a90*/  IMAD.MOV.U32 R226, RZ, RZ, 0x1f ;  /* 0x0000001fffe27424 */ /* 0x000fe200078e00ff */
[----:B------:R-:W-:Y:S02]  /*25aa0*/  MOV R3, 0x25ac0 ;  /* 0x00025ac000037802 */ /* 0x000fe40000000f00 */
[----:B------:R-:W-:Y:S05]  /*25ab0*/  CALL.REL.NOINC `($__internal_15_$__cuda_sm70_shflsync_idx_p) ;  /* 0x0000065000007944 */ /* 0x000fea0003c00000 */
[----:B------:R-:W-:Y:S01]  /*25ac0*/  MOV R10, R28 ;  /* 0x0000001c000a7202 */ /* 0x000fe20000000f00 */
[----:B------:R-:W-:Y:S05]  /*25ad0*/  BRA `(.L_x_1189) ;  /* 0xffffc29000007947 */ /* 0x000fea000383ffff */
.L_x_1121:
[----:B------:R-:W-:Y:S01]  /*25ae0*/  IMAD.MOV.U32 R28, RZ, RZ, R29 ;  /* 0x000000ffff1c7224 */ /* 0x000fe200078e001d */
[----:B------:R-:W-:Y:S01]  /*25af0*/  MOV R2, 0x1 ;  /* 0x0000000100027802 */ /* 0x000fe20000000f00 */
[----:B------:R-:W-:Y:S01]  /*25b00*/  IMAD.MOV.U32 R226, RZ, RZ, 0x1f ;  /* 0x0000001fffe27424 */ /* 0x000fe200078e00ff */
[----:B------:R-:W-:Y:S02]  /*25b10*/  MOV R3, 0x25b30 ;  /* 0x00025b3000037802 */ /* 0x000fe40000000f00 */
[----:B-12---:R-:W-:Y:S05]  /*25b20*/  CALL.REL.NOINC `($__internal_15_$__cuda_sm70_shflsync_idx_p) ;  /* 0x000005e000007944 */ /* 0x006fea0003c00000 */
[----:B------:R-:W-:Y:S01]  /*25b30*/  MOV R9, R28 ;  /* 0x0000001c00097202 */ /* 0x000fe20000000f00 */
[----:B------:R-:W-:Y:S05]  /*25b40*/  BRA `(.L_x_1190) ;  /* 0xffffc24000007947 */ /* 0x000fea000383ffff */
.L_x_1122:
[----:B------:R-:W-:Y:S02]  /*25b50*/  MOV R3, 0x1 ;  /* 0x0000000100037802 */ /* 0x000fe40000000f00 */
[----:B------:R-:W-:-:S02]  /*25b60*/  MOV R4, 0x25b80 ;  /* 0x00025b8000047802 */ /* 0x000fc40000000f00 */
[----:B-1234-:R-:W-:Y:S05]  /*25b70*/  CALL.REL.NOINC `($__internal_16_$__cuda_sm70_shflsync_up_p) ;  /* 0x000005f000007944 */ /* 0x01efea0003c00000 */
[----:B------:R-:W-:Y:S05]  /*25b80*/  BRA `(.L_x_1191) ;  /* 0xffffc33000007947 */ /* 0x000fea000383ffff */
.L_x_1123:
[----:B------:R-:W-:Y:S02]  /*25b90*/  MOV R3, 0x2 ;  /* 0x0000000200037802 */ /* 0x000fe40000000f00 */
[----:B------:R-:W-:-:S02]  /*25ba0*/  MOV R4, 0x25bc0 ;  /* 0x00025bc000047802 */ /* 0x000fc40000000f00 */
[----:B--2-4-:R-:W-:Y:S05]  /*25bb0*/  CALL.REL.NOINC `($__internal_16_$__cuda_sm70_shflsync_up_p) ;  /* 0x000005b000007944 */ /* 0x014fea0003c00000 */
[----:B------:R-:W-:Y:S02]  /*25bc0*/  SEL R3, R3, RZ, P1 ;  /* 0x000000ff03037207 */ /* 0x000fe40000800000 */
[----:B------:R-:W-:-:S03]  /*25bd0*/  MOV R4, 0x25c10 ;  /* 0x00025c1000047802 */ /* 0x000fc60000000f00 */
[----:B------:R-:W-:Y:S02]  /*25be0*/  IMAD.IADD R2, R2, 0x1, R3 ;  /* 0x0000000102027824 */ /* 0x000fe400078e0203 */
[----:B------:R-:W-:Y:S02]  /*25bf0*/  IMAD.MOV.U32 R3, RZ, RZ, 0x4 ;  /* 0x00000004ff037424 */ /* 0x000fe400078e00ff */
[----:B------:R-:W-:Y:S05]  /*25c00*/  CALL.REL.NOINC `($__internal_16_$__cuda_sm70_shflsync_up_p) ;  /* 0x0000056000007944 */ /* 0x000fea0003c00000 */
        /* <DEDUP_REMOVED lines=12> */
[----:B------:R-:W-:Y:S01]  /*25cd0*/  IMAD.IADD R4, R3, 0x1, R2 ;  /* 0x0000000103047824 */ /* 0x000fe200078e0202 */
[----:B------:R-:W-:Y:S01]  /*25ce0*/  MOV R3, 0x25d20 ;  /* 0x00025d2000037802 */ /* 0x000fe20000000f00 */
[----:B------:R-:W-:Y:S02]  /*25cf0*/  IMAD.MOV.U32 R2, RZ, RZ, 0x1f ;  /* 0x0000001fff027424 */ /* 0x000fe400078e00ff */
[----:B------:R-:W-:Y:S02]  /*25d00*/  IMAD.MOV.U32 R28, RZ, RZ, R4 ;  /* 0x000000ffff1c7224 */ /* 0x000fe400078e0004 */
[----:B------:R-:W-:Y:S05]  /*25d10*/  CALL.REL.NOINC `($__internal_15_$__cuda_sm70_shflsync_idx_p) ;  /* 0x000003f000007944 */ /* 0x000fea0003c00000 */
[----:B------:R-:W-:Y:S01]  /*25d20*/  MOV R2, R28 ;  /* 0x0000001c00027202 */ /* 0x000fe20000000f00 */
[----:B------:R-:W-:Y:S05]  /*25d30*/  BRA `(.L_x_1192) ;  /* 0xffffc28000007947 */ /* 0x000fea000383ffff */
.L_x_1127:
[----:B------:R-:W-:Y:S02]  /*25d40*/  MOV R3, 0x1 ;  /* 0x0000000100037802 */ /* 0x000fe40000000f00 */
[----:B------:R-:W-:Y:S02]  /*25d50*/  MOV R4, 0x25d70 ;  /* 0x00025d7000047802 */ /* 0x000fe40000000f00 */
[----:B------:R-:W-:Y:S05]  /*25d60*/  CALL.REL.NOINC `($__internal_16_$__cuda_sm70_shflsync_up_p) ;  /* 0x0000040000007944 */ /* 0x000fea0003c00000 */
[----:B------:R-:W-:Y:S05]  /*25d70*/  BRA `(.L_x_1193) ;  /* 0xffffc3b000007947 */ /* 0x000fea000383ffff */
.L_x_1128:
[----:B------:R-:W-:Y:S02]  /*25d80*/  MOV R3, 0x2 ;  /* 0x0000000200037802 */ /* 0x000fe40000000f00 */
[----:B------:R-:W-:Y:S02]  /*25d90*/  MOV R4, 0x25db0 ;  /* 0x00025db000047802 */ /* 0x000fe40000000f00 */
        /* <DEDUP_REMOVED lines=25> */
.L_x_1130:
[----:B------:R-:W-:Y:S02]  /*25f30*/  SEL R2, RZ, 0x1, P0 ;  /* 0x00000001ff027807 */ /* 0x000fe40000000000 */
[----:B------:R-:W-:Y:S02]  /*25f40*/  MOV R3, 0x25f60 ;  /* 0x00025f6000037802 */ /* 0x000fe40000000f00 */
[----:B-1----:R-:W-:Y:S05]  /*25f50*/  CALL.REL.NOINC `($__internal_17_$__cuda_sm70_votesync_ballot) ;  /* 0x0000027000007944 */ /* 0x002fea0003c00000 */
[----:B------:R-:W-:Y:S05]  /*25f60*/  BRA `(.L_x_1195) ;  /* 0xffffc35000007947 */ /* 0x000fea000383ffff */
.L_x_1131:
[----:B------:R-:W-:Y:S01]  /*25f70*/  IMAD.MOV.U32 R28, RZ, RZ, R6 ;  /* 0x000000ffff1c7224 */ /* 0x000fe200078e0006 */
[----:B--2---:R-:W-:Y:S01]  /*25f80*/  MOV R2, R9 ;  /* 0x0000000900027202 */ /* 0x004fe20000000f00 */
[----:B------:R-:W-:Y:S01]  /*25f90*/  IMAD.MOV.U32 R226, RZ, RZ, 0x1f ;  /* 0x0000001fffe27424 */ /* 0x000fe200078e00ff */
[----:B------:R-:W-:-:S02]  /*25fa0*/  MOV R3, 0x25fc0 ;  /* 0x00025fc000037802 */ /* 0x000fc40000000f00 */
[----:B-1----:R-:W-:Y:S05]  /*25fb0*/  CALL.REL.NOINC `($__internal_15_$__cuda_sm70_shflsync_idx_p) ;  /* 0x0000015000007944 */ /* 0x002fea0003c00000 */
[----:B------:R-:W-:Y:S01]  /*25fc0*/  IMAD.MOV.U32 R6, RZ, RZ, R28 ;  /* 0x000000ffff067224 */ /* 0x000fe200078e001c */
[----:B------:R-:W-:Y:S01]  /*25fd0*/  MOV R2, R9 ;  /* 0x0000000900027202 */ /* 0x000fe20000000f00 */
[----:B------:R-:W-:Y:S01]  /*25fe0*/  IMAD.MOV.U32 R28, RZ, RZ, R8 ;  /* 0x000000ffff1c7224 */ /* 0x000fe200078e0008 */
[----:B------:R-:W-:-:S02]  /*25ff0*/  MOV R226, 0x1f ;  /* 0x0000001f00e27802 */ /* 0x000fc40000000f00 */
[----:B------:R-:W-:Y:S02]  /*26000*/  MOV R3, 0x26020 ;  /* 0x0002602000037802 */ /* 0x000fe40000000f00 */
[----:B------:R-:W-:Y:S05]  /*26010*/  CALL.REL.NOINC `($__internal_15_$__cuda_sm70_shflsync_idx_p) ;  /* 0x000000f000007944 */ /* 0x000fea0003c00000 */
[----:B------:R-:W-:Y:S01]  /*26020*/  MOV R5, R28 ;  /* 0x0000001c00057202 */ /* 0x000fe20000000f00 */
[----:B------:R-:W-:Y:S05]  /*26030*/  BRA `(.L_x_1196) ;  /* 0xffffc2f000007947 */ /* 0x000fea000383ffff */
.L_x_1134:
[----:B------:R-:W-:Y:S01]  /*26040*/  IMAD.MOV.U32 R28, RZ, RZ, R4 ;  /* 0x000000ffff1c7224 */ /* 0x000fe200078e0004 */
[----:B--2---:R-:W-:Y:S01]  /*26050*/  MOV R2, R9 ;  /* 0x0000000900027202 */ /* 0x004fe20000000f00 */
[----:B------:R-:W-:Y:S01]  /*26060*/  IMAD.MOV.U32 R226, RZ, RZ, 0x1f ;  /* 0x0000001fffe27424 */ /* 0x000fe200078e00ff */
[----:B------:R-:W-:Y:S02]  /*26070*/  MOV R3, 0x26090 ;  /* 0x0002609000037802 */ /* 0x000fe40000000f00 */
[----:B-1--4-:R-:W-:Y:S05]  /*26080*/  CALL.REL.NOINC `($__internal_15_$__cuda_sm70_shflsync_idx_p) ;  /* 0x0000008000007944 */ /* 0x012fea0003c00000 */
[----:B------:R-:W-:Y:S01]  /*26090*/  MOV R15, R28 ;  /* 0x0000001c000f7202 */ /* 0x000fe20000000f00 */
[----:B------:R-:W-:Y:S05]  /*260a0*/  BRA `(.L_x_1133) ;  /* 0xffffc2e000007947 */ /* 0x000fea000383ffff */
        .weak           $__internal_14_$__cuda_sm70_shflsync_bfly_p
        .type           $__internal_14_$__cuda_sm70_shflsync_bfly_p,@function
        .size           $__internal_14_$__cuda_sm70_shflsync_bfly_p,($__internal_15_$__cuda_sm70_shflsync_idx_p - $__internal_14_$__cuda_sm70_shflsync_bfly_p)
$__internal_14_$__cuda_sm70_shflsync_bfly_p:
[----:B------:R-:W-:Y:S02]  /*260b0*/  MOV R217, 0x1f ;  /* 0x0000001f00d97802 */ /* 0x000fe40000000f00 */
[----:B------:R-:W-:-:S04]  /*260c0*/  MOV R218, 0xffffffff ;  /* 0xffffffff00da7802 */ /* 0x000fc80000000f00 */
[----:B------:R-:W-:Y:S04]  /*260d0*/  WARPSYNC R218 ;  /* 0x000000da00007348 */ /* 0x000fe80003800000 */
[----:B------:R1:W2:Y:S02]  /*260e0*/  SHFL.BFLY PT, R217, R4, R3, R217 ;  /* 0x0c00000304d97389 */ /* 0x0002a400000e00d9 */
[----:B-1----:R-:W-:-:S04]  /*260f0*/  MOV R3, 0x0 ;  /* 0x0000000000037802 */ /* 0x002fc80000000f00 */
[----:B--2---:R-:W-:Y:S05]  /*26100*/  RET.REL.NODEC R2 `(_ZN7cutlass13device_kernelIN5flash19enable_sm80_to_sm89INS1_16FlashAttnFwdSm80INS1_25CollectiveMainloopFwdSm80ILi8ELi1ELb1EN4cute5tupleIJNS5_1CILi128EEENS7_ILi96EEES8_EEELi128ENS_6half_tEfNS_4arch4Sm80ELb0ELb1ELb1ELb1ELb1ELb1ELb1ELb1EEENS1_21CollectiveEpilogueFwdINS6_IJS8_S8_S9_EEENS6_IJNS7_ILi1EEESH_SH_EEESB_SD_Li256ELb1ELb1ELb1ELb0EEENS1_36VarlenDynamicPersistentTileSchedulerILi128ELi96ELi256ELi256ELb1ELb1ELb0ELb1ELb0ELb1EEEEEEEEEvNT_6ParamsE) ;  /* 0xfffd9ef002007950 */ /* 0x004fea0003c3ffff */
        .weak           $__internal_15_$__cuda_sm70_shflsync_idx_p
        .type           $__internal_15_$__cuda_sm70_shflsync_idx_p,@function
        .size           $__internal_15_$__cuda_sm70_shflsync_idx_p,($__internal_16_$__cuda_sm70_shflsync_up_p - $__internal_15_$__cuda_sm70_shflsync_idx_p)
$__internal_15_$__cuda_sm70_shflsync_idx_p:
[----:B------:R-:W-:-:S04]  /*26110*/  MOV R227, 0xffffffff ;  /* 0xffffffff00e37802 */ /* 0x000fc80000000f00 */
[----:B------:R-:W-:Y:S04]  /*26120*/  WARPSYNC R227 ;  /* 0x000000e300007348 */ /* 0x000fe80003800000 */
[----:B------:R1:W2:Y:S02]  /*26130*/  SHFL.IDX PT, R28, R28, R2, R226 ;  /* 0x000000021c1c7389 */ /* 0x0002a400000e00e2 */
[----:B-1----:R-:W-:Y:S02]  /*26140*/  MOV R2, R3 ;  /* 0x0000000300027202 */ /* 0x002fe40000000f00 */
[----:B------:R-:W-:-:S04]  /*26150*/  MOV R3, 0x0 ;  /* 0x0000000000037802 */ /* 0x000fc80000000f00 */
[----:B--2---:R-:W-:Y:S05]  /*26160*/  RET.REL.NODEC R2 `(_ZN7cutlass13device_kernelIN5flash19enable_sm80_to_sm89INS1_16FlashAttnFwdSm80INS1_25CollectiveMainloopFwdSm80ILi8ELi1ELb1EN4cute5tupleIJNS5_1CILi128EEENS7_ILi96EEES8_EEELi128ENS_6half_tEfNS_4arch4Sm80ELb0ELb1ELb1ELb1ELb1ELb1ELb1ELb1EEENS1_21CollectiveEpilogueFwdINS6_IJS8_S8_S9_EEENS6_IJNS7_ILi1EEESH_SH_EEESB_SD_Li256ELb1ELb1ELb1ELb0EEENS1_36VarlenDynamicPersistentTileSchedulerILi128ELi96ELi256ELi256ELb1ELb1ELb0ELb1ELb0ELb1EEEEEEEEEvNT_6ParamsE) ;  /* 0xfffd9e9002007950 */ /* 0x004fea0003c3ffff */
        .weak           $__internal_16_$__cuda_sm70_shflsync_up_p
        .type           $__internal_16_$__cuda_sm70_shflsync_up_p,@function
        .size           $__internal_16_$__cuda_sm70_shflsync_up_p,($__internal_17_$__cuda_sm70_votesync_ballot - $__internal_16_$__cuda_sm70_shflsync_up_p)
$__internal_16_$__cuda_sm70_shflsync_up_p:
[----:B------:R-:W-:Y:S02]  /*26170*/  MOV R11, 0xffffffff ;  /* 0xffffffff000b7802 */ /* 0x000fe40000000f00 */
[----:B------:R-:W-:Y:S02]  /*26180*/  MOV R5, RZ ;  /* 0x000000ff00057202 */ /* 0x000fe40000000f00 */
[----:B------:R-:W-:Y:S04]  /*26190*/  WARPSYNC R11 ;  /* 0x0000000b00007348 */ /* 0x000fe80003800000 */
[----:B------:R1:W2:Y:S02]  /*261a0*/  SHFL.UP PT, R3, R2, R3, R5 ;  /* 0x0400000302037389 */ /* 0x0002a400000e0005 */
[----:B-1----:R-:W-:-:S04]  /*261b0*/  MOV R5, 0x0 ;  /* 0x0000000000057802 */ /* 0x002fc80000000f00 */
[----:B--2---:R-:W-:Y:S05]  /*261c0*/  RET.REL.NODEC R4 `(_ZN7cutlass13device_kernelIN5flash19enable_sm80_to_sm89INS1_16FlashAttnFwdSm80INS1_25CollectiveMainloopFwdSm80ILi8ELi1ELb1EN4cute5tupleIJNS5_1CILi128EEENS7_ILi96EEES8_EEELi128ENS_6half_tEfNS_4arch4Sm80ELb0ELb1ELb1ELb1ELb1ELb1ELb1ELb1EEENS1_21CollectiveEpilogueFwdINS6_IJS8_S8_S9_EEENS6_IJNS7_ILi1EEESH_SH_EEESB_SD_Li256ELb1ELb1ELb1ELb0EEENS1_36VarlenDynamicPersistentTileSchedulerILi128ELi96ELi256ELi256ELb1ELb1ELb0ELb1ELb0ELb1EEEEEEEEEvNT_6ParamsE) ;  /* 0xfffd9e3004007950 */ /* 0x004fea0003c3ffff */
        .weak           $__internal_17_$__cuda_sm70_votesync_ballot
        .type           $__internal_17_$__cuda_sm70_votesync_ballot,@function
        .size           $__internal_17_$__cuda_sm70_votesync_ballot,(.L_x_1806 - $__internal_17_$__cuda_sm70_votesync_ballot)
$__internal_17_$__cuda_sm70_votesync_ballot:
[----:B------:R-:W-:Y:S01]  /*261d0*/  ISETP.NE.U32.AND P0, PT, R2, 0x1, PT ;  /* 0x000000010200780c */ /* 0x000fe20003f05070 */
[----:B------:R-:W-:-:S04]  /*261e0*/  IMAD.MOV.U32 R5, RZ, RZ, -0x1 ;  /* 0xffffffffff057424 */ /* 0x000fc800078e00ff */
[----:B------:R-:W-:Y:S08]  /*261f0*/  WARPSYNC R5 ;  /* 0x0000000500007348 */ /* 0x000ff00003800000 */
[----:B------:R-:W-:-:S04]  /*26200*/  VOTE.ANY R2, PT, !P0 ;  /* 0x0000000000027806 */ /* 0x000fc800040e0100 */
[----:B------:R-:W-:Y:S01]  /*26210*/  LOP3.LUT R14, R2, R5, RZ, 0xc0, !PT ;  /* 0x00000005020e7212 */ /* 0x000fe200078ec0ff */
[----:B------:R-:W-:Y:S02]  /*26220*/  IMAD.MOV.U32 R2, RZ, RZ, R3 ;  /* 0x000000ffff027224 */ /* 0x000fe400078e0003 */
[----:B------:R-:W-:-:S04]  /*26230*/  IMAD.MOV.U32 R3, RZ, RZ, 0x0 ;  /* 0x00000000ff037424 */ /* 0x000fc800078e00ff */
[----:B------:R-:W-:Y:S05]  /*26240*/  RET.REL.NODEC R2 `(_ZN7cutlass13device_kernelIN5flash19enable_sm80_to_sm89INS1_16FlashAttnFwdSm80INS1_25CollectiveMainloopFwdSm80ILi8ELi1ELb1EN4cute5tupleIJNS5_1CILi128EEENS7_ILi96EEES8_EEELi128ENS_6half_tEfNS_4arch4Sm80ELb0ELb1ELb1ELb1ELb1ELb1ELb1ELb1EEENS1_21CollectiveEpilogueFwdINS6_IJS8_S8_S9_EEENS6_IJNS7_ILi1EEESH_SH_EEESB_SD_Li256ELb1ELb1ELb1ELb0EEENS1_36VarlenDynamicPersistentTileSchedulerILi128ELi96ELi256ELi256ELb1ELb1ELb0ELb1ELb0ELb1EEEEEEEEEvNT_6ParamsE) ;  /* 0xfffd9db002007950 */ /* 0x000fea0003c3ffff */
.L_x_1197:
        /* <DEDUP_REMOVED lines=11> */
.L_x_1806:


//--------------------- .text._ZN7cutlass13device_kernelIN5flash19enable_sm80_to_sm89INS1_16FlashAttnFwdSm80INS1_25CollectiveMainloopFwdSm80ILi4ELi1ELb0EN4cute5tupleIJNS5_1CILi128EEENS7_ILi64EEES8_EEELi128ENS_6half_tEfNS_4arch4Sm80ELb1ELb0ELb1ELb0ELb1ELb0ELb1ELb1EEENS1_21CollectiveEpilogueFwdINS6_IJS8_S8_S9_EEENS6_IJNS7_ILi1EEESH_SH_EEESB_SD_Li128ELb0ELb1ELb1ELb0EEENS1_30DynamicPersistentTileSchedulerILi128ELi128ELb1ELb1ELb0EEEEEEEEEvNT_6ParamsE --------------------------
	.section	.text._ZN7cutlass13device_kernelIN5flash19enable_sm80_to_sm89INS1_16FlashAttnFwdSm80INS1_25CollectiveMainloopFwdSm80ILi4ELi1ELb0EN4cute5tupleIJNS5_1CILi128EEENS7_ILi64EEES8_EEELi128ENS_6half_tEfNS_4arch4Sm80ELb1ELb0ELb1ELb0ELb1ELb0ELb1ELb1EEENS1_21CollectiveEpilogueFwdINS6_IJS8_S8_S9_EEENS6_IJNS7_ILi1EEESH_SH_EEESB_SD_Li128ELb0ELb1ELb1ELb0EEENS1_30DynamicPersistentTileSchedulerILi128ELi128ELb1ELb1ELb0EEEEEEEEEvNT_6ParamsE,"ax",@progbits
	.sectioninfo	@"SHI_REGISTERS=255"
	.align	128
.text._ZN7cutlass13device_kernelIN5flash19enable_sm80_to_sm89INS1_16FlashAttnFwdSm80INS1_25CollectiveMainloopFwdSm80ILi4ELi1ELb0EN4cute5tupleIJNS5_1CILi128EEENS7_ILi64EEES8_EEELi128ENS_6half_tEfNS_4arch4Sm80ELb1ELb0ELb1ELb0ELb1ELb0ELb1ELb1EEENS1_21CollectiveEpilogueFwdINS6_IJS8_S8_S9_EEENS6_IJNS7_ILi1EEESH_SH_EEESB_SD_Li128ELb0ELb1ELb1ELb0EEENS1_30DynamicPersistentTileSchedulerILi128ELi128ELb1ELb1ELb0EEEEEEEEEvNT_6ParamsE:
        .type           _ZN7cutlass13device_kernelIN5flash19enable_sm80_to_sm89INS1_16FlashAttnFwdSm80INS1_25CollectiveMainloopFwdSm80ILi4ELi1ELb0EN4cute5tupleIJNS5_1CILi128EEENS7_ILi64EEES8_EEELi128ENS_6half_tEfNS_4arch4Sm80ELb1ELb0ELb1ELb0ELb1ELb0ELb1ELb1EEENS1_21CollectiveEpilogueFwdINS6_IJS8_S8_S9_EEENS6_IJNS7_ILi1EEESH_SH_EEESB_SD_Li128ELb0ELb1ELb1ELb0EEENS1_30DynamicPersistentTileSchedulerILi128ELi128ELb1ELb1ELb0EEEEEEEEEvNT_6ParamsE,@function
        .size           _ZN7cutlass13device_kernelIN5flash19enable_sm80_to_sm89INS1_16FlashAttnFwdSm80INS1_25CollectiveMainloopFwdSm80ILi4ELi1ELb0EN4cute5tupleIJNS5_1CILi128EEENS7_ILi64EEES8_EEELi128ENS_6half_tEfNS_4arch4Sm80ELb1ELb0ELb1ELb0ELb1ELb0ELb1ELb1EEENS1_21CollectiveEpilogueFwdINS6_IJS8_S8_S9_EEENS6_IJNS7_ILi1EEESH_SH_EEESB_SD_Li128ELb0ELb1ELb1ELb0EEENS1_30DynamicPersistentTileSchedulerILi128ELi128ELb1ELb1ELb0EEEEEEEEEvNT_6ParamsE,(.L_x_1811 - _ZN7cutlass13device_kernelIN5flash19enable_sm80_to_sm89INS1_16FlashAttnFwdSm80INS1_25CollectiveMainloopFwdSm80ILi4ELi1ELb0EN4cute5tupleIJNS5_1CILi128EEENS7_ILi64EEES8_EEELi128ENS_6half_tEfNS_4arch4Sm80ELb1ELb0ELb1ELb0ELb1ELb0ELb1ELb1EEENS1_21CollectiveEpilogueFwdINS6_IJS8_S8_S9_EEENS6_IJNS7_ILi1EEESH_SH_EEESB_SD_Li128ELb0ELb1ELb1ELb0EEENS1_30DynamicPersistentTileSchedulerILi128ELi128ELb1ELb1ELb0EEEEEEEEEvNT_6ParamsE)
        .other          _ZN7cutlass13device_kernelIN5flash19enable_sm80_to_sm89INS1_16FlashAttnFwdSm80INS1_25CollectiveMainloopFwdSm80ILi4ELi1ELb0EN4cute5tupleIJNS5_1CILi128EEENS7_ILi64EEES8_EEELi128ENS_6half_tEfNS_4arch4Sm80ELb1ELb0ELb1ELb0ELb1ELb0ELb1ELb1EEENS1_21CollectiveEpilogueFwdINS6_IJS8_S8_S9_EEENS6_IJNS7_ILi1EEESH_SH_EEESB_SD_Li128ELb0ELb1ELb1ELb0EEENS1_30DynamicPersistentTileSchedulerILi128ELi128ELb1ELb1ELb0EEEEEEEEEvNT_6ParamsE,@"STO_CUDA_ENTRY STV_DEFAULT"
_ZN7cutlass13device_kernelIN5flash19enable_sm80_to_sm89INS1_16FlashAttnFwdSm80INS1_25CollectiveMainloopFwdSm80ILi4ELi1ELb0EN4cute5tupleIJNS5_1CILi128EEENS7_ILi64EEES8_EEELi128ENS_6half_tEfNS_4arch4Sm80ELb1ELb0ELb1ELb0ELb1ELb0ELb1ELb1EEENS1_21CollectiveEpilogueFwdINS6_IJS8_S8_S9_EEENS6_IJNS7_ILi1EEESH_SH_EEESB_SD_Li128ELb0ELb1ELb1ELb0EEENS1_30DynamicPersistentTileSchedulerILi128ELi128ELb1ELb1ELb0EEEEEEEEEvNT_6ParamsE:
[----:B------:R-:W-:-:S03]  /*0000*/  MOV R1, c[0x0][0x28] ;  /* 0x00000a0000017a02 */ /* 0x000fc60000000f00 */
[----:B------:R-:W1:Y:S01]  /*0010*/  S2R R17, SR_TID.X ;  /* 0x0000000000117919 */ /* 0x000e620000002100 */
[----:B------:R-:W-:-:S03]  /*0020*/  IADD3 R1, R1, -0xf8, RZ ;  /* 0xffffff0801017810 */ /* 0x000fc60007ffe0ff */
[----:B------:R-:W2:Y:S01]  /*0030*/  S2R R5, SR_CTAID.X ;  /* 0x0000000000057919 */ /* 0x000ea20000002500 */
[----:B-1----:R-:W-:-:S05]  /*0040*/  SHF.R.U32.HI R0, RZ, 0x5, R17 ;  /* 0x00000005ff007819 */ /* 0x002fca0000011611 */
[----:B------:R-:W1:Y:S04]  /*0050*/  SHFL.IDX PT, R2, R0, RZ, 0x1f ;  /* 0x00001fff00027589 */ /* 0x000e6800000e0000 */
[----:B------:R-:W3:Y:S01]  /*0060*/  SHFL.IDX PT, R0, R0, RZ, 0x1f ;  /* 0x00001fff00007589 */ /* 0x000ee200000e0000 */
[----:B-1----:R-:W-:Y:S01]  /*0070*/  ISETP.GE.AND P0, PT, R2, 0x1, PT ;  /* 0x000000010200780c */ /* 0x002fe20003f06270 */
[----:B---3--:R1:W3:-:S12]  /*0080*/  R2UR UR6, R0 ;  /* 0x00000000000673c2 */ /* 0x0082d800000e0000 */
[----:B------:R-:W-:Y:S06]  /*0090*/  @P0 BAR.ARV 0x4, 0x80 ;  /* 0x0102000000000b1d */ /* 0x000fec0000002000 */
[----:B--2---:R-:W-:-:S13]  /*00a0*/  ISETP.GE.AND P0, PT, R5, c[0x0][0x538], PT ;  /* 0x00014e0005007a0c */ /* 0x004fda0003f06270 */
[----:B------:R-:W-:Y:S05]  /*00b0*/  @P0 EXIT ;  /* 0x000000000000094d */ /* 0x000fea0003800000 */
[----:B-1-3--:R-:W-:Y:S01]  /*00c0*/  SHF.R.S32.HI R4, RZ, 0x1f, R17 ;  /* 0x0000001fff047819 */ /* 0x00afe20000011411 */
[----:B------:R-:W-:Y:S01]  /*00d0*/  IMAD.MOV.U32 R240, RZ, RZ, 0x20 ;  /* 0x00000020fff07424 */ /* 0x000fe200078e00ff */
[----:B------:R-:W-:Y:S01]  /*00e0*/  ULDC.64 UR8, c[0x0][0x118] ;  /* 0x0000460000087ab9 */ /* 0x000fe20000000a00 */
[----:B------:R-:W-:Y:S01]  /*00f0*/  IMAD.MOV.U32 R243, RZ, RZ, 0x40 ;  /* 0x00000040fff37424 */ /* 0x000fe200078e00ff */
[CC--:B------:R-:W-:Y:S02]  /*0100*/  LEA.HI R9, R4.reuse, R17.reuse, RZ, 0x3 ;  /* 0x0000001104097211 */ /* 0x0c0fe400078f18ff */
[----:B------:R-:W-:Y:S02]  /*0110*/  LEA.HI R7, R4, R17, RZ, 0x4 ;  /* 0x0000001104077211 */ /* 0x000fe400078f20ff */
[----:B------:R-:W-:Y:S02]  /*0120*/  SHF.R.S32.HI R3, RZ, 0x3, R9 ;  /* 0x00000003ff037819 */ /* 0x000fe40000011409 */
[----:B------:R-:W-:-:S02]  /*0130*/  LOP3.LUT R2, R9, 0xfffffff8, RZ, 0xc0, !PT ;  /* 0xfffffff809027812 */ /* 0x000fc400078ec0ff */
[----:B------:R-:W-:Y:S01]  /*0140*/  LEA.HI R10, R4, R17, RZ, 0x2 ;  /* 0x00000011040a7211 */ /* 0x000fe200078f10ff */
[----:B------:R-:W-:Y:S01]  /*0150*/  IMAD.SHL.U32 R8, R3, 0x40, RZ ;  /* 0x0000004003087824 */ /* 0x000fe200078e00ff */
[----:B------:R-:W-:Y:S01]  /*0160*/  LOP3.LUT R0, R7, 0xfffffff0, RZ, 0xc0, !PT ;  /* 0xfffffff007007812 */ /* 0x000fe200078ec0ff */
[C---:B------:R-:W-:Y:S01]  /*0170*/  IMAD.IADD R12, R17.reuse, 0x1, -R2 ;  /* 0x00000001110c7824 */ /* 0x040fe200078e0a02 */
[----:B------:R-:W-:Y:S02]  /*0180*/  LOP3.LUT R10, R10, 0xfffffffc, RZ, 0xc0, !PT ;  /* 0xfffffffc0a0a7812 */ /* 0x000fe400078ec0ff */
[----:B------:R-:W-:Y:S01]  /*0190*/  LOP3.LUT R8, R8, 0x1c0, RZ, 0xc0, !PT ;  /* 0x000001c008087812 */ /* 0x000fe200078ec0ff */
[C---:B------:R-:W-:Y:S01]  /*01a0*/  IMAD.IADD R0, R17.reuse, 0x1, -R0 ;  /* 0x0000000111007824 */ /* 0x040fe200078e0a00 */
[----:B------:R-:W-:Y:S01]  /*01b0*/  SHF.R.S32.HI R11, RZ, 0x4, R7 ;  /* 0x00000004ff0b7819 */ /* 0x000fe20000011407 */
[C---:B------:R-:W-:Y:S01]  /*01c0*/  IMAD.SHL.U32 R16, R12.reuse, 0x8, RZ ;  /* 0x000000080c107824 */ /* 0x040fe200078e00ff */
[----:B------:R-:W-:Y:S01]  /*01d0*/  SHF.R.U32.HI R3, RZ, 0x3, R8 ;  /* 0x00000003ff037819 */ /* 0x000fe20000011608 */
[----:B------:R-:W-:Y:S01]  /*01e0*/  IMAD.IADD R10, R17, 0x1, -R10 ;  /* 0x00000001110a7824 */ /* 0x000fe200078e0a0a */
[----:B------:R-:W-:Y:S01]  /*01f0*/  SHF.R.S32.HI R6, RZ, 0x1f, R0 ;  /* 0x0000001fff067819 */ /* 0x000fe20000011400 */
[----:B------:R-:W-:Y:S01]  /*0200*/  IMAD.SHL.U32 R250, R12, 0x40, RZ ;  /* 0x000000400cfa7824 */ /* 0x000fe200078e00ff */
[----:B------:R-:W-:Y:S01]  /*0210*/  LOP3.LUT R8, R8, 0x38, R16, 0xf8, !PT ;  /* 0x0000003808087812 */ /* 0x000fe200078ef810 */
[----:B------:R-:W-:Y:S01]  /*0220*/  STL [R1+0x18], R16 ;  /* 0x0000181001007387 */ /* 0x000fe20000100800 */
[----:B------:R-:W-:-:S02]  /*0230*/  LEA.HI R7, R7, R11, RZ, 0x1 ;  /* 0x0000000b07077211 */ /* 0x000fc400078f08ff */
[----:B------:R-:W-:Y:S02]  /*0240*/  LEA.HI R2, R10, R10, RZ, 0x1 ;  /* 0x0000000a0a027211 */ /* 0x000fe400078f08ff */
[----:B------:R-:W-:Y:S02]  /*0250*/  LEA.HI R6, R6, R0, RZ, 0x3 ;  /* 0x0000000006067211 */ /* 0x000fe400078f18ff */
[----:B------:R-:W-:Y:S02]  /*0260*/  LOP3.LUT R3, R8, R3, RZ, 0x3c, !PT ;  /* 0x0000000308037212 */ /* 0x000fe400078e3cff */
[----:B------:R-:W-:Y:S02]  /*0270*/  LOP3.LUT R7, R7, 0xfffffffe, RZ, 0xc0, !PT ;  /* 0xfffffffe07077812 */ /* 0x000fe400078ec0ff */
[C---:B------:R-:W-:Y:S01]  /*0280*/  LOP3.LUT R13, R2.reuse, 0x1ffffffe, RZ, 0xc0, !PT ;  /* 0x1ffffffe020d7812 */ /* 0x040fe200078ec0ff */
[----:B------:R-:W-:Y:S01]  /*0290*/  IMAD.SHL.U32 R2, R2, 0x20, RZ ;  /* 0x0000002002027824 */ /* 0x000fe200078e00ff */
[----:B------:R-:W-:Y:S01]  /*02a0*/  LOP3.LUT R8, R6, 0xfffffff8, RZ, 0xc0, !PT ;  /* 0xfffffff806087812 */ /* 0x000fe200078ec0ff */
[----:B------:R-:W-:Y:S01]  /*02b0*/  IMAD.IADD R7, R11, 0x1, -R7 ;  /* 0x000000010b077824 */ /* 0x000fe200078e0a07 */
[-C--:B------:R-:W-:Y:S01]  /*02c0*/  LEA.HI R12, R4, R17.reuse, RZ, 0x5 ;  /* 0x00000011040c7211 */ /* 0x080fe200078f28ff */
[----:B------:R-:W-:Y:S01]  /*02d0*/  IMAD.IADD R13, R10, 0x1, -R13 ;  /* 0x000000010a0d7824 */ /* 0x000fe200078e0a0d */
[----:B------:R-:W-:Y:S01]  /*02e0*/  LOP3.LUT R250, R250, 0x1c0, RZ, 0xc0, !PT ;  /* 0x000001c0fafa7812 */ /* 0x000fe200078ec0ff */
[----:B------:R-:W-:Y:S01]  /*02f0*/  IMAD.IADD R8, R0, 0x1, -R8 ;  /* 0x0000000100087824 */ /* 0x000fe200078e0a08 */
[----:B------:R-:W-:Y:S01]  /*0300*/  LEA.HI R0, R4, R17, RZ, 0x6 ;  /* 0x0000001104007211 */ /* 0x000fe200078f30ff */
[----:B------:R-:W-:Y:S01]  /*0310*/  IMAD.SHL.U32 R6, R6, 0x40, RZ ;  /* 0x0000004006067824 */ /* 0x000fe200078e00ff */
[--C-:B------:R-:W-:Y:S01]  /*0320*/  SHF.R.S32.HI R11, RZ, 0x5, R12.reuse ;  /* 0x00000005ff0b7819 */ /* 0x100fe2000001140c */
[----:B------:R-:W-:Y:S01]  /*0330*/  IMAD.SHL.U32 R246, R8, 0x40, RZ ;  /* 0x0000004008f67824 */ /* 0x000fe200078e00ff */
[----:B------:R-:W-:Y:S01]  /*0340*/  SHF.R.S32.HI R10, RZ, 0x1f, R12 ;  /* 0x0000001fff0a7819 */ /* 0x000fe2000001140c */
[----:B------:R-:W-:Y:S01]  /*0350*/  IMAD.SHL.U32 R0, R0, 0x8, RZ ;  /* 0x0000000800007824 */ /* 0x000fe200078e00ff */
[----:B------:R-:W-:-:S02]  /*0360*/  LOP3.LUT R12, R12, 0xffffffe0, RZ, 0xc0, !PT ;  /* 0xffffffe00c0c7812 */ /* 0x000fc400078ec0ff */
[----:B------:R-:W-:Y:S02]  /*0370*/  LEA.HI R10, R10, R11, RZ, 0x2 ;  /* 0x0000000b0a0a7211 */ /* 0x000fe400078f10ff */
[----:B------:R-:W-:Y:S01]  /*0380*/  LOP3.LUT R3, R3, 0x7ffffe00, R0, 0xf8, !PT ;  /* 0x7ffffe0003037812 */ /* 0x000fe200078ef800 */
[----:B------:R-:W-:Y:S01]  /*0390*/  IMAD.IADD R15, R17, 0x1, -R12 ;  /* 0x00000001110f7824 */ /* 0x000fe200078e0a0c */
[----:B------:R-:W-:Y:S01]  /*03a0*/  LOP3.LUT R9, R250, 0x8, R9, 0xf8, !PT ;  /* 0x00000008fa097812 */ /* 0x000fe200078ef809 */
[----:B------:R-:W-:Y:S01]  /*03b0*/  IMAD.SHL.U32 R12, R7, 0x8, RZ ;  /* 0x00000008070c7824 */ /* 0x000fe200078e00ff */
[----:B------:R-:W-:Y:S01]  /*03c0*/  SHF.R.U32.HI R250, RZ, 0x3, R250 ;  /* 0x00000003fffa7819 */ /* 0x000fe200000116fa */
[----:B------:R-:W-:Y:S01]  /*03d0*/  IMAD.SHL.U32 R3, R3, 0x2, RZ ;  /* 0x0000000203037824 */ /* 0x000fe200078e00ff */
[----:B------:R-:W-:Y:S02]  /*03e0*/  SHF.R.S32.HI R0, RZ, 0x1f, R15 ;  /* 0x0000001fff007819 */ /* 0x000fe4000001140f */
[----:B------:R-:W-:-:S02]  /*03f0*/  LOP3.LUT R10, R10, 0xffffffc, RZ, 0xc0, !PT ;  /* 0x0ffffffc0a0a7812 */ /* 0x000fc400078ec0ff */
[----:B------:R-:W-:Y:S02]  /*0400*/  LOP3.LUT R246, R246, 0x1c0, RZ, 0xc0, !PT ;  /* 0x000001c0f6f67812 */ /* 0x000fe400078ec0ff */
[----:B------:R-:W-:Y:S01]  /*0410*/  LEA.HI R0, R0, R15, RZ, 0x2 ;  /* 0x0000000f00007211 */ /* 0x000fe200078f10ff */
[----:B------:R-:W-:Y:S01]  /*0420*/  IMAD.IADD R10, R11, 0x1, -R10 ;  /* 0x000000010b0a7824 */ /* 0x000fe200078e0a0a */
[----:B------:R-:W-:Y:S02]  /*0430*/  LOP3.LUT R250, R9, R250, RZ, 0x3c, !PT ;  /* 0x000000fa09fa7212 */ /* 0x000fe400078e3cff */
[----:B------:R-:W-:Y:S02]  /*0440*/  LOP3.LUT R12, R246, 0x8, R12, 0xf8, !PT ;  /* 0x00000008f60c7812 */ /* 0x000fe400078ef80c */
[----:B------:R-:W-:Y:S01]  /*0450*/  SHF.R.S32.HI R9, RZ, 0x2, R0 ;  /* 0x00000002ff097819 */ /* 0x000fe20000011400 */
[----:B------:R-:W-:Y:S01]  /*0460*/  IMAD R250, R7, 0x200, R250 ;  /* 0x0000020007fa7824 */ /* 0x000fe200078e02fa */
[----:B------:R-:W-:-:S02]  /*0470*/  SHF.R.U32.HI R246, RZ, 0x3, R246 ;  /* 0x00000003fff67819 */ /* 0x000fc400000116f6 */
[----:B------:R-:W-:Y:S01]  /*0480*/  LOP3.LUT R6, R6, 0xfffffe00, RZ, 0xc0, !PT ;  /* 0xfffffe0006067812 */ /* 0x000fe200078ec0ff */
[----:B------:R-:W-:Y:S01]  /*0490*/  IMAD R14, R10, 0x10, R9 ;  /* 0x000000100a0e7824 */ /* 0x000fe200078e0209 */
[----:B------:R-:W-:Y:S02]  /*04a0*/  LOP3.LUT R246, R12, R246, RZ, 0x3c, !PT ;  /* 0x000000f60cf67212 */ /* 0x000fe400078e3cff */
[----:B------:R-:W-:Y:S01]  /*04b0*/  LOP3.LUT R2, R2, 0xffffffc0, RZ, 0xc0, !PT ;  /* 0xffffffc002027812 */ /* 0x000fe200078ec0ff */
[----:B------:R-:W-:Y:S01]  /*04c0*/  IMAD R251, R11, 0x400, R6 ;  /* 0x000004000bfb7824 */ /* 0x000fe200078e0206 */
[----:B------:R-:W-:Y:S01]  /*04d0*/  LOP3.LUT R0, R0, 0x7ffffffc, RZ, 0xc0, !PT ;  /* 0x7ffffffc00007812 */ /* 0x000fe200078ec0ff */
[----:B------:R1:W-:Y:S01]  /*04e0*/  STL [R1+0x14], R14 ;  /* 0x0000140e01007387 */ /* 0x0003e20000100800 */
[----:B------:R-:W-:Y:S01]  /*04f0*/  LEA.HI R4, R4, R17, RZ, 0x7 ;  /* 0x0000001104047211 */ /* 0x000fe200078f38ff */
[----:B------:R-:W-:Y:S01]  /*0500*/  IMAD.IADD R251, R251, 0x1, R246 ;  /* 0x00000001fbfb7824 */ /* 0x000fe200078e02f6 */
[----:B------:R-:W-:Y:S01]  /*0510*/  LOP3.LUT R246, R246, R6, RZ, 0xfc, !PT ;  /* 0x00000006f6f67212 */ /* 0x000fe200078efcff */
[----:B------:R-:W-:Y:S01]  /*0520*/  IMAD R2, R13, 0x8, R2 ;  /* 0x000000080d027824 */ /* 0x000fe200078e0202 */
[----:B------:R2:W-:Y:S01]  /*0530*/  STL [R1+0x1c], R5 ;  /* 0x00001c0501007387 */ /* 0x0005e20000100800 */
[----:B------:R-:W-:Y:S01]  /*0540*/  SHF.R.S32.HI R6, RZ, 0x7, R4 ;  /* 0x00000007ff067819 */ /* 0x000fe20000011404 */
[----:B------:R-:W-:Y:S01]  /*0550*/  IMAD.IADD R0, R15, 0x1, -R0 ;  /* 0x000000010f007824 */ /* 0x000fe200078e0a00 */
[----:B------:R-:W-:Y:S01]  /*0560*/  SHF.R.S32.HI R4, RZ, 0x1f, R16 ;  /* 0x0000001fff047819 */ /* 0x000fe20000011410 */
[----:B------:R-:W-:Y:S01]  /*0570*/  IMAD.IADD R2, R14, 0x1, R2 ;  /* 0x000000010e027824 */ /* 0x000fe200078e0202 */
[----:B------:R-:W-:Y:S01]  /*0580*/  R2P PR, R8, 0x6 ;  /* 0x0000000608007804 */ /* 0x000fe20000000000 */
[----:B------:R-:W-:Y:S01]  /*0590*/  IMAD.SHL.U32 R0, R0, 0x2, RZ ;  /* 0x0000000200007824 */ /* 0x000fe200078e00ff */
[----:B------:R-:W-:-:S02]  /*05a0*/  LEA R251, R251, 0x8100, 0x1 ;  /* 0x00008100fbfb7811 */ /* 0x000fc400078e08ff */
[----:B------:R-:W-:Y:S02]  /*05b0*/  LEA R246, R246, 0x100, 0x1 ;  /* 0x00000100f6f67811 */ /* 0x000fe400078e08ff */
[C---:B------:R-:W-:Y:S02]  /*05c0*/  IADD3 R15, R0.reuse, 0x8, RZ ;  /* 0x00000008000f7810 */ /* 0x040fe40007ffe0ff */
[C---:B------:R-:W-:Y:S02]  /*05d0*/  IADD3 R13, R0.reuse, 0x18, RZ ;  /* 0x00000018000d7810 */ /* 0x040fe40007ffe0ff */
[C---:B------:R-:W-:Y:S02]  /*05e0*/  IADD3 R12, R0.reuse, 0x20, RZ ;  /* 0x00000020000c7810 */ /* 0x040fe40007ffe0ff */
[C---:B------:R-:W-:Y:S02]  /*05f0*/  IADD3 R11, R0.reuse, 0x28, RZ ;  /* 0x00000028000b7810 */ /* 0x040fe40007ffe0ff */
[----:B------:R-:W-:-:S02]  /*0600*/  IADD3 R10, R0, 0x30, RZ ;  /* 0x00000030000a7810 */ /* 0x000fc40007ffe0ff */
[C---:B-1----:R-:W-:Y:S02]  /*0610*/  IADD3 R14, R0.reuse, 0x10, RZ ;  /* 0x00000010000e7810 */ /* 0x042fe40007ffe0ff */
[----:B------:R-:W-:Y:S02]  /*0620*/  IADD3 R9, R0, 0x38, RZ ;  /* 0x0000003800097810 */ /* 0x000fe40007ffe0ff */
[----:B--2---:R-:W-:Y:S02]  /*0630*/  IADD3 R5, R16, 0x40, RZ ;  /* 0x0000004010057810 */ /* 0x004fe40007ffe0ff */
[C---:B------:R-:W-:Y:S02]  /*0640*/  IADD3 R8, R0.reuse, 0x40, RZ ;  /* 0x0000004000087810 */ /* 0x040fe40007ffe0ff */
[----:B------:R-:W-:Y:S01]  /*0650*/  IADD3 R7, R0, 0x48, RZ ;  /* 0x0000004800077810 */ /* 0x000fe20007ffe0ff */
[----:B------:R1:W-:Y:S01]  /*0660*/  STL [R1+0x4], R5 ;  /* 0x0000040501007387 */ /* 0x0003e20000100800 */
[----:B------:R-:W-:-:S02]  /*0670*/  SHF.R.S32.HI R252, RZ, 0x1f, R5 ;  /* 0x0000001ffffc7819 */ /* 0x000fc40000011405 */
[----:B------:R-:W-:Y:S01]  /*0680*/  IADD3 R6, R0, 0x50, RZ ;  /* 0x0000005000067810 */ /* 0x000fe20007ffe0ff */
[----:B------:R2:W-:Y:S01]  /*0690*/  STL [R1], R4 ;  /* 0x0000000401007387 */ /* 0x0005e20000100800 */
[----:B------:R-:W-:Y:S02]  /*06a0*/  SEL R240, R240, 0xffffffe0, !P1 ;  /* 0xffffffe0f0f07807 */ /* 0x000fe40004800000 */
[----:B------:R-:W-:Y:S01]  /*06b0*/  SEL R243, R243, 0xffffffc0, !P2 ;  /* 0xffffffc0f3f37807 */ /* 0x000fe20005000000 */
[----:B------:R3:W-:Y:S01]  /*06c0*/  STL [R1+0x8], R3 ;  /* 0x0000080301007387 */ /* 0x0007e20000100800 */
[----:B------:R-:W-:Y:S01]  /*06d0*/  LEA R250, R250, 0x4100, 0x1 ;  /* 0x00004100fafa7811 */ /* 0x000fe200078e08ff */
[C---:B------:R-:W-:Y:S02]  /*06e0*/  IMAD.IADD R249, R251.reuse, 0x1, R240 ;  /* 0x00000001fbf97824 */ /* 0x040fe400078e02f0 */
[----:B------:R4:W-:Y:S01]  /*06f0*/  STL [R1+0x10], R2 ;  /* 0x0000100201007387 */ /* 0x0009e20000100800 */
[----:B------:R-:W-:-:S02]  /*0700*/  IMAD.IADD R248, R251, 0x1, R243 ;  /* 0x00000001fbf87824 */ /* 0x000fc400078e02f3 */
[C-C-:B------:R-:W-:Y:S01]  /*0710*/  IMAD.IADD R245, R240.reuse, 0x1, R246.reuse ;  /* 0x00000001f0f57824 */ /* 0x140fe200078e02f6 */
[----:B------:R-:W-:Y:S01]  /*0720*/  STL [R1+0xc], R0 ;  /* 0x00000c0001007387 */ /* 0x000fe20000100800 */
[----:B------:R-:W-:Y:S02]  /*0730*/  IMAD.IADD R244, R243, 0x1, R246 ;  /* 0x00000001f3f47824 */ /* 0x000fe400078e02f6 */
[----:B------:R-:W-:Y:S02]  /*0740*/  IMAD.IADD R247, R249, 0x1, R243 ;  /* 0x00000001f9f77824 */ /* 0x000fe400078e02f3 */
[----:B------:R-:W-:Y:S02]  /*0750*/  IMAD.IADD R240, R240, 0x1, R248 ;  /* 0x00000001f0f07824 */ /* 0x000fe400078e02f8 */
[----:B------:R-:W-:Y:S01]  /*0760*/  IMAD.IADD R243, R243, 0x1, R245 ;  /* 0x00000001f3f37824 */ /* 0x000fe200078e02f5 */
[C---:B-1----:R-:W-:Y:S02]  /*0770*/  IADD3 R5, R0.reuse, 0x58, RZ ;  /* 0x0000005800057810 */ /* 0x042fe40007ffe0ff */
[----:B--2---:R-:W-:-:S02]  /*0780*/  IADD3 R4, R0, 0x60, RZ ;  /* 0x0000006000047810 */ /* 0x004fc40007ffe0ff */
[----:B---3--:R-:W-:Y:S02]  /*0790*/  IADD3 R3, R0, 0x68, RZ ;  /* 0x0000006800037810 */ /* 0x008fe40007ffe0ff */
[----:B----4-:R-:W-:-:S05]  /*07a0*/  SHF.R.S32.HI R2, RZ, 0x1f, R0 ;  /* 0x0000001fff027819 */ /* 0x010fca0000011400 */
[----:B------:R1:W-:Y:S04]  /*07b0*/  STL [R1+0x54], R2 ;  /* 0x0000540201007387 */ /* 0x0003e80000100800 */
[----:B------:R2:W-:Y:S04]  /*07c0*/  STL [R1+0x90], R15 ;  /* 0x0000900f01007387 */ /* 0x0005e80000100800 */
[----:B------:R3:W-:Y:S04]  /*07d0*/  STL [R1+0x8c], R14 ;  /* 0x00008c0e01007387 */ /* 0x0007e80000100800 */
[----:B------:R4:W-:Y:S04]  /*07e0*/  STL [R1+0x88], R13 ;  /* 0x0000880d01007387 */ /* 0x0009e80000100800 */
[----:B------:R5:W-:Y:S04]  /*07f0*/  STL [R1+0x84], R12 ;  /* 0x0000840c01007387 */ /* 0x000be80000100800 */
[----:B------:R5:W-:Y:S04]  /*0800*/  STL [R1+0x80], R11 ;  /* 0x0000800b01007387 */ /* 0x000be80000100800 */
[----:B------:R5:W-:Y:S01]  /*0810*/  STL [R1+0x7c], R10 ;  /* 0x00007c0a01007387 */ /* 0x000be20000100800 */
[----:B-1----:R-:W-:-:S02]  /*0820*/  IADD3 R2, R0, 0x70, RZ ;  /* 0x0000007000027810 */ /* 0x002fc40007ffe0ff */
[----:B------:R-:W-:Y:S01]  /*0830*/  IADD3 R0, R0, 0x78, RZ ;  /* 0x0000007800007810 */ /* 0x000fe20007ffe0ff */
[----:B------:R1:W-:Y:S01]  /*0840*/  STL [R1+0x78], R9 ;  /* 0x0000780901007387 */ /* 0x0003e20000100800 */
[----:B--2---:R-:W-:-:S03]  /*0850*/  SHF.R.S32.HI R15, RZ, 0x1f, R15 ;  /* 0x0000001fff0f7819 */ /* 0x004fc6000001140f */
[----:B------:R2:W-:Y:S01]  /*0860*/  STL [R1+0x74], R8 ;  /* 0x0000740801007387 */ /* 0x0005e20000100800 */
[----:B---3--:R-:W-:-:S03]  /*0870*/  SHF.R.S32.HI R14, RZ, 0x1f, R14 ;  /* 0x0000001fff0e7819 */ /* 0x008fc6000001140e */
[----:B------:R3:W-:Y:S01]  /*0880*/  STL [R1+0x70], R7 ;  /* 0x0000700701007387 */ /* 0x0007e20000100800 */
[----:B----4-:R-:W-:-:S03]  /*0890*/  SHF.R.S32.HI R13, RZ, 0x1f, R13 ;  /* 0x0000001fff0d7819 */ /* 0x010fc6000001140d */
[----:B------:R4:W-:Y:S01]  /*08a0*/  STL [R1+0x6c], R6 ;  /* 0x00006c0601007387 */ /* 0x0009e20000100800 */
[----:B-----5:R-:W-:-:S03]  /*08b0*/  SHF.R.S32.HI R12, RZ, 0x1f, R12 ;  /* 0x0000001fff0c7819 */ /* 0x020fc6000001140c */
[----:B------:R5:W-:Y:S01]  /*08c0*/  STL [R1+0x68], R5 ;  /* 0x0000680501007387 */ /* 0x000be20000100800 */
[----:B------:R-:W-:-:S03]  /*08d0*/  SHF.R.S32.HI R11, RZ, 0x1f, R11 ;  /* 0x0000001fff0b7819 */ /* 0x000fc6000001140b */
[----:B------:R5:W-:Y:S01]  /*08e0*/  STL [R1+0x64], R4 ;  /* 0x0000640401007387 */ /* 0x000be20000100800 */
[----:B------:R-:W-:-:S03]  /*08f0*/  SHF.R.S32.HI R10, RZ, 0x1f, R10 ;  /* 0x0000001fff0a7819 */ /* 0x000fc6000001140a */
[----:B------:R5:W-:Y:S01]  /*0900*/  STL [R1+0x60], R3 ;  /* 0x0000600301007387 */ /* 0x000be20000100800 */
[----:B-1----:R-:W-:-:S03]  /*0910*/  SHF.R.S32.HI R9, RZ, 0x1f, R9 ;  /* 0x0000001fff097819 */ /* 0x002fc60000011409 */
[----:B------:R-:W-:Y:S01]  /*0920*/  STL [R1+0x50], R15 ;  /* 0x0000500f01007387 */ /* 0x000fe20000100800 */
[----:B--2---:R-:W-:-:S03]  /*0930*/  SHF.R.S32.HI R8, RZ, 0x1f, R8 ;  /* 0x0000001fff087819 */ /* 0x004fc60000011408 */
[----:B------:R1:W-:Y:S01]  /*0940*/  STL [R1+0x5c], R2 ;  /* 0x00005c0201007387 */ /* 0x0003e20000100800 */
[----:B---3--:R-:W-:-:S03]  /*0950*/  SHF.R.S32.HI R7, RZ, 0x1f, R7 ;  /* 0x0000001fff077819 */ /* 0x008fc60000011407 */
[----:B------:R-:W-:Y:S01]  /*0960*/  STL [R1+0x4c], R14 ;  /* 0x00004c0e01007387 */ /* 0x000fe20000100800 */
[----:B----4-:R-:W-:-:S03]  /*0970*/  SHF.R.S32.HI R6, RZ, 0x1f, R6 ;  /* 0x0000001fff067819 */ /* 0x010fc60000011406 */
[----:B------:R2:W-:Y:S01]  /*0980*/  STL [R1+0x58], R0 ;  /* 0x0000580001007387 */ /* 0x0005e20000100800 */
[----:B-----5:R-:W-:-:S03]  /*0990*/  SHF.R.S32.HI R5, RZ, 0x1f, R5 ;  /* 0x0000001fff057819 */ /* 0x020fc60000011405 */
[----:B------:R3:W-:Y:S01]  /*09a0*/  STL [R1+0x48], R13 ;  /* 0x0000480d01007387 */ /* 0x0007e20000100800 */
[----:B------:R-:W-:-:S03]  /*09b0*/  SHF.R.S32.HI R4, RZ, 0x1f, R4 ;  /* 0x0000001fff047819 */ /* 0x000fc60000011404 */
[----:B------:R3:W-:Y:S01]  /*09c0*/  STL [R1+0x44], R12 ;  /* 0x0000440c01007387 */ /* 0x0007e20000100800 */
[----:B------:R-:W-:-:S03]  /*09d0*/  SHF.R.S32.HI R3, RZ, 0x1f, R3 ;  /* 0x0000001fff037819 */ /* 0x000fc60000011403 */
[----:B------:R3:W-:Y:S04]  /*09e0*/  STL [R1+0x40], R11 ;  /* 0x0000400b01007387 */ /* 0x0007e80000100800 */
[----:B------:R3:W-:Y:S01]  /*09f0*/  STL [R1+0x3c], R10 ;  /* 0x00003c0a01007387 */ /* 0x0007e20000100800 */
[----:B-1----:R-:W-:-:S03]  /*0a00*/  SHF.R.S32.HI R2, RZ, 0x1f, R2 ;  /* 0x0000001fff027819 */ /* 0x002fc60000011402 */
[----:B------:R3:W-:Y:S04]  /*0a10*/  STL [R1+0x38], R9 ;  /* 0x0000380901007387 */ /* 0x0007e80000100800 */
[----:B------:R3:W-:Y:S01]  /*0a20*/  STL [R1+0x34], R8 ;  /* 0x0000340801007387 */ /* 0x0007e20000100800 */
[----:B--2---:R-:W-:-:S03]  /*0a30*/  SHF.R.S32.HI R0, RZ, 0x1f, R0 ;  /* 0x0000001fff007819 */ /* 0x004fc60000011400 */
[----:B------:R3:W-:Y:S04]  /*0a40*/  STL [R1+0x30], R7 ;  /* 0x0000300701007387 */ /* 0x0007e80000100800 */
[----:B------:R3:W-:Y:S04]  /*0a50*/  STL [R1+0x2c], R6 ;  /* 0x00002c0601007387 */ /* 0x0007e80000100800 */
[----:B------:R3:W-:Y:S04]  /*0a60*/  STL [R1+0x28], R5 ;  /* 0x0000280501007387 */ /* 0x0007e80000100800 */
[----:B------:R3:W-:Y:S04]  /*0a70*/  STL [R1+0x24], R4 ;  /* 0x0000240401007387 */ /* 0x0007e80000100800 */
[----:B------:R3:W-:Y:S04]  /*0a80*/  STL [R1+0x20], R3 ;  /* 0x0000200301007387 */ /* 0x0007e80000100800 */
[----:B------:R3:W-:Y:S04]  /*0a90*/  STL [R1+0x94], R2 ;  /* 0x0000940201007387 */ /* 0x0007e80000100800 */
[----:B------:R3:W-:Y:S02]  /*0aa0*/  STL [R1+0x98], R0 ;  /* 0x0000980001007387 */ /* 0x0007e40000100800 */
.L_x_1273:
[----:B---3--:R-:W2:Y:S01]  /*0ab0*/  LDL R2, [R1+0x1c] ;  /* 0x00001c0001027983 */ /* 0x008ea20000100800 */
        /* <DEDUP_REMOVED lines=11> */
[----:B------:R-:W-:Y:S02]  /*0b70*/  MOV R2, c[0x0][0x56c] ;  /* 0x00015b0000027a02 */ /* 0x000fe40000000f00 */
[----:B------:R-:W-:Y:S02]  /*0b80*/  MOV R4, R0 ;  /* 0x0000000000047202 */ /* 0x000fe40000000f00 */
[----:B------:R-:W-:-:S13]  /*0b90*/  ISETP.NE.AND P0, PT, R2, 0x1, PT ;  /* 0x000000010200780c */ /* 0x000fda0003f05270 */
[----:B------:R-:W-:-:S05]  /*0ba0*/  @P0 IMAD.HI.U32 R2, R0, c[0x0][0x570], RZ ;  /* 0x00015c0000020a27 */ /* 0x000fca00078e00ff */
[----:B------:R-:W-:-:S05]  /*0bb0*/  @P0 SHF.R.U32.HI R4, RZ, c[0x0][0x574], R2 ;  /* 0x00015d00ff040a19 */ /* 0x000fca0000011602 */
[----:B------:R-:W-:Y:S01]  /*0bc0*/  IMAD R3, R4, c[0x0][0x56c], RZ ;  /* 0x00015b0004037a24 */ /* 0x000fe200078e02ff */
[----:B------:R-:W-:Y:S05]  /*0bd0*/  BRA `(.L_x_1200) ;  /* 0x0000006000007947 */ /* 0x000fea0003800000 */
.L_x_1199:
[----:B------:R-:W-:Y:S02]  /*0be0*/  MOV R2, c[0x0][0x554] ;  /* 0x0001550000027a02 */ /* 0x000fe40000000f00 */
[----:B------:R-:W-:Y:S02]  /*0bf0*/  MOV R4, R0 ;  /* 0x0000000000047202 */ /* 0x000fe40000000f00 */
[----:B------:R-:W-:-:S13]  /*0c00*/  ISETP.NE.AND P0, PT, R2, 0x1, PT ;  /* 0x000000010200780c */ /* 0x000fda0003f05270 */
[----:B------:R-:W-:-:S05]  /*0c10*/  @P0 IMAD.HI.U32 R2, R0, c[0x0][0x558], RZ ;  /* 0x0001560000020a27 */ /* 0x000fca00078e00ff */
[----:B------:R-:W-:-:S05]  /*0c20*/  @P0 SHF.R.U32.HI R4, RZ, c[0x0][0x55c], R2 ;  /* 0x00015700ff040a19 */ /* 0x000fca0000011602 */
[----:B------:R-:W-:Y:S02]  /*0c30*/  IMAD R3, R4, c[0x0][0x554], RZ ;  /* 0x0001550004037a24 */ /* 0x000fe400078e02ff */
.L_x_1200:
[----:B------:R-:W-:Y:S05]  /*0c40*/  BSYNC B0 ;  /* 0x0000000000007941 */ /* 0x000fea0003800000 */
.L_x_1198:
        /* <DEDUP_REMOVED lines=12> */
[----:B------:R1:W-:Y:S04]  /*0d10*/  STL [R1+0xc4], R14 ;  /* 0x0000c40e01007387 */ /* 0x0003e80000100800 */
[----:B------:R2:W3:Y:S01]  /*0d20*/  @P0 LDG.E R6, [R2.64] ;  /* 0x0000000802060981 */ /* 0x0004e2000c1e1900 */
[----:B------:R-:W-:Y:S01]  /*0d30*/  IMAD.MOV.U32 R10, RZ, RZ, R4 ;  /* 0x000000ffff0a7224 */ /* 0x000fe200078e0004 */
[----:B------:R-:W-:Y:S01]  /*0d40*/  BSSY B0, `(.L_x_1201) ;  /* 0x0000042000007945 */ /* 0x000fe20003800000 */
[----:B--2---:R-:W-:-:S05]  /*0d50*/  IMAD.MOV.U32 R2, RZ, RZ, c[0x0][0x53c] ;  /* 0x00014f00ff027624 */ /* 0x004fca00078e00ff */
[----:B------:R-:W-:Y:S02]  /*0d60*/  ISETP.NE.AND P0, PT, R2, 0x1, PT ;  /* 0x000000010200780c */ /* 0x000fe40003f05270 */
[----:B------:R-:W-:-:S04]  /*0d70*/  LOP3.LUT R2, R4, 0x1ffffff, RZ, 0x3c, !PT ;  /* 0x01ffffff04027812 */ /* 0x000fc800078e3cff */
[----:B------:R-:W-:-:S07]  /*0d80*/  IADD3 R2, R2, c[0x0][0x53c], RZ ;  /* 0x00014f0002027a10 */ /* 0x000fce0007ffe0ff */
[----:B------:R-:W-:-:S05]  /*0d90*/  @P0 IMAD.HI.U32 R3, R4, c[0x0][0x540], RZ ;  /* 0x0001500004030a27 */ /* 0x000fca00078e00ff */
[----:B------:R-:W-:Y:S02]  /*0da0*/  @P0 SHF.R.U32.HI R10, RZ, c[0x0][0x544], R3 ;  /* 0x00015100ff0a0a19 */ /* 0x000fe40000011603 */
[----:B------:R-:W-:-:S03]  /*0db0*/  MOV R3, c[0x0][0x2c4] ;  /* 0x0000b10000037a02 */ /* 0x000fc60000000f00 */
[----:B------:R-:W-:Y:S01]  /*0dc0*/  IMAD R2, R10, c[0x0][0x53c], R2 ;  /* 0x00014f000a027a24 */ /* 0x000fe200078e0202 */
[----:B------:R-:W-:Y:S01]  /*0dd0*/  ISETP.NE.AND P4, PT, R3, 0x1, PT ;  /* 0x000000010300780c */ /* 0x000fe20003f85270 */
[----:B------:R-:W-:Y:S01]  /*0de0*/  IMAD.MOV.U32 R3, RZ, RZ, 0x40 ;  /* 0x00000040ff037424 */ /* 0x000fe200078e00ff */
[----:B------:R1:W-:Y:S01]  /*0df0*/  STL [R1+0xc0], R10 ;  /* 0x0000c00a01007387 */ /* 0x0003e20000100800 */
[----:B------:R-:W-:Y:S02]  /*0e00*/  IMAD.SHL.U32 R16, R2, 0x80, RZ ;  /* 0x0000008002107824 */ /* 0x000fe400078e00ff */
[----:B------:R-:W-:Y:S01]  /*0e10*/  IMAD.MOV.U32 R2, RZ, RZ, c[0x0][0x2ac] ;  /* 0x0000ab00ff027624 */ /* 0x000fe200078e00ff */
[----:B------:R-:W-:Y:S02]  /*0e20*/  IADD3 R3, R3, -c[0x0][0x168], RZ ;  /* 0x80005a0003037a10 */ /* 0x000fe40007ffe0ff */
[----:B------:R-:W-:Y:S01]  /*0e30*/  IADD3 R5, R16, 0x7f, RZ ;  /* 0x0000007f10057810 */ /* 0x000fe20007ffe0ff */
[C---:B------:R-:W-:Y:S01]  /*0e40*/  IMAD R65, R2.reuse, c[0x0][0x1d0], RZ ;  /* 0x0000740002417a24 */ /* 0x040fe200078e02ff */
[----:B------:R1:W-:Y:S01]  /*0e50*/  STL [R1+0xac], R16 ;  /* 0x0000ac1001007387 */ /* 0x0003e20000100800 */
[----:B------:R-:W-:-:S02]  /*0e60*/  IMAD R3, R2, c[0x0][0x1d0], R3 ;  /* 0x0000740002037a24 */ /* 0x000fc400078e0203 */
[----:B------:R-:W-:Y:S01]  /*0e70*/  @P4 IMAD.HI.U32 R4, R5, c[0x0][0x2c8], RZ ;  /* 0x0000b20005044a27 */ /* 0x000fe200078e00ff */
[----:B------:R-:W-:-:S04]  /*0e80*/  IADD3 R2, R65, 0x3f, RZ ;  /* 0x0000003f41027810 */ /* 0x000fc80007ffe0ff */
[----:B------:R-:W-:Y:S02]  /*0e90*/  @P4 SHF.R.U32.HI R5, RZ, c[0x0][0x2cc], R4 ;  /* 0x0000b300ff054a19 */ /* 0x000fe40000011604 */
[----:B------:R-:W-:Y:S02]  /*0ea0*/  SHF.R.S32.HI R4, RZ, 0x1f, R2 ;  /* 0x0000001fff047819 */ /* 0x000fe40000011402 */
[----:B------:R-:W-:Y:S02]  /*0eb0*/  IADD3 R5, R3, R5, RZ ;  /* 0x0000000503057210 */ /* 0x000fe40007ffe0ff */
[----:B------:R-:W-:Y:S01]  /*0ec0*/  LEA.HI R4, R4, R2, RZ, 0x6 ;  /* 0x0000000204047211 */ /* 0x000fe200078f30ff */
[----:B------:R-:W-:Y:S01]  /*0ed0*/  IMAD.MOV R2, RZ, RZ, -R14 ;  /* 0x000000ffff027224 */ /* 0x000fe200078e0a0e */
[----:B------:R-:W-:Y:S02]  /*0ee0*/  SHF.R.S32.HI R3, RZ, 0x1f, R5 ;  /* 0x0000001fff037819 */ /* 0x000fe40000011405 */
[----:B------:R-:W-:Y:S01]  /*0ef0*/  SHF.R.S32.HI R4, RZ, 0x6, R4 ;  /* 0x00000006ff047819 */ /* 0x000fe20000011404 */
[----:B------:R-:W-:Y:S01]  /*0f00*/  IMAD R7, R2, c[0x0][0x548], R0 ;  /* 0x0001520002077a24 */ /* 0x000fe200078e0200 */
[----:B------:R-:W-:-:S04]  /*0f10*/  LEA.HI R3, R3, R5, RZ, 0x6 ;  /* 0x0000000503037211 */ /* 0x000fc800078f30ff */
[----:B------:R-:W-:-:S04]  /*0f20*/  SHF.R.S32.HI R3, RZ, 0x6, R3 ;  /* 0x00000006ff037819 */ /* 0x000fc80000011403 */
[----:B------:R-:W-:Y:S01]  /*0f30*/  IMNMX R64, R4, R3, PT ;  /* 0x0000000304407217 */ /* 0x000fe20003800200 */
[----:B------:R-:W-:-:S03]  /*0f40*/  IMAD.MOV.U32 R3, RZ, RZ, RZ ;  /* 0x000000ffff037224 */ /* 0x000fc600078e00ff */
[----:B------:R-:W-:Y:S01]  /*0f50*/  ISETP.GE.AND P0, PT, R64, 0x1, PT ;  /* 0x000000014000780c */ /* 0x000fe20003f06270 */
[----:B---3--:R1:W-:Y:S04]  /*0f60*/  STL [R1+0xbc], R6 ;  /* 0x0000bc0601007387 */ /* 0x0083e80000100800 */
[----:B------:R1:W-:Y:S08]  /*0f70*/  STL [R1+0xb0], R7 ;  /* 0x0000b00701007387 */ /* 0x0003f00000100800 */
[----:B------:R-:W-:Y:S05]  /*0f80*/  @!P0 BRA `(.L_x_1202) ;  /* 0x000001d000008947 */ /* 0x000fea0003800000 */
[----:B------:R-:W-:-:S04]  /*0f90*/  SHF.R.U32.HI R3, RZ, 0x10, R10 ;  /* 0x00000010ff037819 */ /* 0x000fc8000001160a */
[----:B------:R-:W-:-:S04]  /*0fa0*/  ISETP.NE.AND P0, PT, R3, RZ, PT ;  /* 0x000000ff0300720c */ /* 0x000fc80003f05270 */
[----:B------:R-:W-:-:S04]  /*0fb0*/  SEL R3, R3, c[0x0][0x338], P0 ;  /* 0x0000ce0003037a07 */ /* 0x000fc80000000000 */
[-C--:B------:R-:W-:Y:S02]  /*0fc0*/  IABS R5, R3.reuse ;  /* 0x0000000300057213 */ /* 0x080fe40000000000 */
[----:B-1----:R-:W-:Y:S02]  /*0fd0*/  IADD3 R6, R3, -0x1, R64 ;  /* 0xffffffff03067810 */ /* 0x002fe40007ffe040 */
[----:B------:R-:W1:Y:S01]  /*0fe0*/  I2F.RP R8, R5 ;  /* 0x0000000500087306 */ /* 0x000e620000209400 */
[-C--:B------:R-:W-:Y:S02]  /*0ff0*/  IABS R0, R3.reuse ;  /* 0x0000000300007213 */ /* 0x080fe40000000000 */
[----:B------:R-:W-:Y:S02]  /*1000*/  IABS R2, R6 ;  /* 0x0000000600027213 */ /* 0x000fe40000000000 */
[----:B------:R-:W-:Y:S01]  /*1010*/  LOP3.LUT R6, R6, R3, RZ, 0x3c, !PT ;  /* 0x0000000306067212 */ /* 0x000fe200078e3cff */
        /* <DEDUP_REMOVED lines=18> */
[----:B------:R-:W-:-:S05]  /*1140*/  @!P1 LOP3.LUT R4, RZ, R3, RZ, 0x33, !PT ;  /* 0x00000003ff049212 */ /* 0x000fca00078e33ff */
[----:B------:R-:W-:Y:S02]  /*1150*/  IMAD.MOV.U32 R3, RZ, RZ, R4 ;  /* 0x000000ffff037224 */ /* 0x000fe400078e0004 */
.L_x_1202:
[----:B------:R-:W-:Y:S05]  /*1160*/  BSYNC B0 ;  /* 0x0000000000007941 */ /* 0x000fea0003800000 */
.L_x_1201:
[----:B------:R-:W-:Y:S01]  /*1170*/  LOP3.LUT R0, R10, 0xffff, RZ, 0xc0, !PT ;  /* 0x0000ffff0a007812 */ /* 0x000fe200078ec0ff */
[----:B------:R-:W-:Y:S01]  /*1180*/  IMAD.MOV.U32 R12, RZ, RZ, RZ ;  /* 0x000000ffff0c7224 */ /* 0x000fe200078e00ff */
[----:B------:R-:W-:Y:S01]  /*1190*/  PRMT R2, RZ, 0x7610, R2 ;  /* 0x00007610ff027816 */ /* 0x000fe20000000002 */
[----:B-1----:R-:W-:Y:S01]  /*11a0*/  CS2R R10, SRZ ;  /* 0x00000000000a7805 */ /* 0x002fe2000001ff00 */
[----:B------:R-:W-:Y:S01]  /*11b0*/  CS2R R126, SRZ ;  /* 0x00000000007e7805 */ /* 0x000fe2000001ff00 */
[----:B------:R-:W-:Y:S01]  /*11c0*/  IMAD R4, R0, R3, RZ ;  /* 0x0000000300047224 */ /* 0x000fe200078e02ff */
[----:B------:R-:W-:Y:S01]  /*11d0*/  CS2R R124, SRZ ;  /* 0x00000000007c7805 */ /* 0x000fe2000001ff00 */
[----:B------:R-:W-:Y:S01]  /*11e0*/  IMAD.MOV.U32 R0, RZ, RZ, RZ ;  /* 0x000000ffff007224 */ /* 0x000fe200078e00ff */
        /* <DEDUP_REMOVED lines=67> */
[----:B-1----:R-:W-:Y:S01]  /*1620*/  ISETP.NE.U32.AND P1, PT, RZ, c[0x0][0x340], PT ;  /* 0x0000d000ff007a0c */ /* 0x002fe20003f25070 */
[----:B------:R-:W2:Y:S03]  /*1630*/  LDL R15, [R1+0x18] ;  /* 0x00001800010f7983 */ /* 0x000ea60000100800 */
[----:B------:R-:W-:Y:S01]  /*1640*/  ISETP.NE.AND.EX P1, PT, RZ, c[0x0][0x344], PT, P1 ;  /* 0x0000d100ff007a0c */ /* 0x000fe20003f25310 */
[----:B------:R-:W3:Y:S04]  /*1650*/  LDL R9, [R1+0x4] ;  /* 0x0000040001097983 */ /* 0x000ee80000100800 */
[----:B------:R-:W1:Y:S08]  /*1660*/  S2R R6, SR_TID.X ;  /* 0x0000000000067919 */ /* 0x000e700000002100 */
[----:B------:R-:W-:-:S04]  /*1670*/  @P1 IMAD.MOV.U32 R0, RZ, RZ, 0x4 ;  /* 0x00000004ff001424 */ /* 0x000fc800078e00ff */
[----:B------:R-:W-:-:S05]  /*1680*/  @P1 IMAD.WIDE R2, R14, R0, c[0x0][0x340] ;  /* 0x0000d0000e021625 */ /* 0x000fca00078e0200 */
[----:B------:R4:W5:Y:S01]  /*1690*/  @P1 LDG.E R0, [R2.64] ;  /* 0x0000000802001981 */ /* 0x000962000c1e1900 */
[--C-:B-1----:R-:W-:Y:S02]  /*16a0*/  SHF.R.S32.HI R4, RZ, 0x1f, R6.reuse ;  /* 0x0000001fff047819 */ /* 0x102fe40000011406 */
[----:B------:R-:W-:Y:S02]  /*16b0*/  SHF.R.S32.HI R5, RZ, 0x1f, R6 ;  /* 0x0000001fff057819 */ /* 0x000fe40000011406 */
[-C--:B------:R-:W-:Y:S02]  /*16c0*/  LEA.HI R4, R4, R6.reuse, RZ, 0x3 ;  /* 0x0000000604047211 */ /* 0x080fe400078f18ff */
[----:B------:R-:W-:Y:S02]  /*16d0*/  LEA.HI R5, R5, R6, RZ, 0x3 ;  /* 0x0000000605057211 */ /* 0x000fe400078f18ff */
[----:B------:R-:W-:Y:S02]  /*16e0*/  LOP3.LUT R4, R4, 0xfffffff8, RZ, 0xc0, !PT ;  /* 0xfffffff804047812 */ /* 0x000fe400078ec0ff */
[----:B------:R-:W-:-:S03]  /*16f0*/  SHF.R.S32.HI R5, RZ, 0x3, R5 ;  /* 0x00000003ff057819 */ /* 0x000fc60000011405 */
[----:B------:R-:W-:Y:S01]  /*1700*/  IMAD.IADD R4, R6, 0x1, -R4 ;  /* 0x0000000106047824 */ /* 0x000fe200078e0a04 */
[----:B------:R-:W-:-:S04]  /*1710*/  SHF.R.S32.HI R10, RZ, 0x1f, R7 ;  /* 0x0000001fff0a7819 */ /* 0x000fc80000011407 */
[----:B----4-:R-:W-:Y:S01]  /*1720*/  LEA R2, R4, R5, 0x4 ;  /* 0x0000000504027211 */ /* 0x010fe200078e20ff */
[----:B------:R-:W-:Y:S01]  /*1730*/  IMAD R6, R10, c[0x0][0x1b8], RZ ;  /* 0x00006e000a067a24 */ /* 0x000fe200078e02ff */
[----:B------:R-:W-:Y:S01]  /*1740*/  SHF.R.S32.HI R8, RZ, 0x1f, R14 ;  /* 0x0000001fff087819 */ /* 0x000fe2000001140e */
[----:B------:R-:W-:-:S04]  /*1750*/  IMAD.WIDE.U32 R12, R7, c[0x0][0x1b8], RZ ;  /* 0x00006e00070c7a25 */ /* 0x000fc800078e00ff */
[----:B------:R-:W-:Y:S02]  /*1760*/  IMAD.IADD R2, R16, 0x1, R2 ;  /* 0x0000000110027824 */ /* 0x000fe400078e0202 */
[----:B------:R-:W-:Y:S02]  /*1770*/  IMAD R6, R7, c[0x0][0x1bc], R6 ;  /* 0x00006f0007067a24 */ /* 0x000fe400078e0206 */
[----:B------:R-:W-:Y:S01]  /*1780*/  @P4 IMAD.HI.U32 R3, R2, c[0x0][0x2c8], RZ ;  /* 0x0000b20002034a27 */ /* 0x000fe200078e00ff */
[----:B------:R-:W-:-:S03]  /*1790*/  MOV R5, R2 ;  /* 0x0000000200057202 */ /* 0x000fc60000000f00 */
[----:B------:R-:W-:Y:S01]  /*17a0*/  IMAD.IADD R7, R13, 0x1, R6 ;  /* 0x000000010d077824 */ /* 0x000fe200078e0206 */
[----:B------:R-:W-:Y:S01]  /*17b0*/  MOV R6, R12 ;  /* 0x0000000c00067202 */ /* 0x000fe20000000f00 */
[----:B------:R-:W-:Y:S01]  /*17c0*/  IMAD R8, R8, c[0x0][0x1c0], RZ ;  /* 0x0000700008087a24 */ /* 0x000fe200078e02ff */
[----:B------:R-:W-:-:S03]  /*17d0*/  @P4 SHF.R.U32.HI R5, RZ, c[0x0][0x2cc], R3 ;  /* 0x0000b300ff054a19 */ /* 0x000fc60000011603 */
[C---:B------:R-:W-:Y:S01]  /*17e0*/  IMAD R8, R14.reuse, c[0x0][0x1c4], R8 ;  /* 0x000071000e087a24 */ /* 0x040fe200078e0208 */
[----:B------:R-:W-:Y:S01]  /*17f0*/  SHF.R.S32.HI R4, RZ, 0x1f, R5 ;  /* 0x0000001fff047819 */ /* 0x000fe20000011405 */
[----:B------:R-:W-:-:S04]  /*1800*/  IMAD.WIDE.U32 R6, R14, c[0x0][0x1c0], R6 ;  /* 0x000070000e067a25 */ /* 0x000fc800078e0006 */
[----:B------:R-:W-:Y:S01]  /*1810*/  IMAD.MOV R3, RZ, RZ, -R5 ;  /* 0x000000ffff037224 */ /* 0x000fe200078e0a05 */
[----:B------:R-:W-:Y:S01]  /*1820*/  IADD3 R7, R7, R8, RZ ;  /* 0x0000000807077210 */ /* 0x000fe20007ffe0ff */
[----:B------:R-:W-:Y:S02]  /*1830*/  IMAD R4, R4, c[0x0][0x1b0], RZ ;  /* 0x00006c0004047a24 */ /* 0x000fe400078e02ff */
[----:B------:R-:W-:Y:S02]  /*1840*/  IMAD R3, R3, c[0x0][0x2c4], R2 ;  /* 0x0000b10003037a24 */ /* 0x000fe400078e0202 */
[C---:B------:R-:W-:Y:S02]  /*1850*/  IMAD R4, R5.reuse, c[0x0][0x1b4], R4 ;  /* 0x00006d0005047a24 */ /* 0x040fe400078e0204 */
[----:B------:R-:W-:Y:S01]  /*1860*/  IMAD.WIDE.U32 R6, R5, c[0x0][0x1b0], R6 ;  /* 0x00006c0005067a25 */ /* 0x000fe200078e0006 */
[----:B------:R-:W-:-:S03]  /*1870*/  SHF.R.S32.HI R2, RZ, 0x1f, R3 ;  /* 0x0000001fff027819 */ /* 0x000fc60000011403 */
[----:B------:R-:W-:Y:S01]  /*1880*/  IMAD.IADD R5, R7, 0x1, R4 ;  /* 0x0000000107057824 */ /* 0x000fe200078e0204 */
[----:B------:R-:W-:Y:S01]  /*1890*/  MOV R4, R6 ;  /* 0x0000000600047202 */ /* 0x000fe20000000f00 */
[----:B------:R-:W-:-:S04]  /*18a0*/  IMAD R2, R2, c[0x0][0x1a8], RZ ;  /* 0x00006a0002027a24 */ /* 0x000fc800078e02ff */
[C---:B------:R-:W-:Y:S02]  /*18b0*/  IMAD R2, R3.reuse, c[0x0][0x1ac], R2 ;  /* 0x00006b0003027a24 */ /* 0x040fe400078e0202 */
[----:B------:R-:W-:-:S04]  /*18c0*/  IMAD.WIDE.U32 R4, R3, c[0x0][0x1a8], R4 ;  /* 0x00006a0003047a25 */ /* 0x000fc800078e0004 */
[----:B------:R-:W-:Y:S01]  /*18d0*/  IMAD.IADD R2, R5, 0x1, R2 ;  /* 0x0000000105027824 */ /* 0x000fe200078e0202 */
[----:B------:R-:W-:Y:S02]  /*18e0*/  LEA R12, P0, R4, c[0x0][0x160], 0x1 ;  /* 0x00005800040c7a11 */ /* 0x000fe400078008ff */
[----:B------:R-:W-:Y:S02]  /*18f0*/  IADD3 R3, R64, -0x1, RZ ;  /* 0xffffffff40037810 */ /* 0x000fe40007ffe0ff */
[----:B------:R-:W-:Y:S02]  /*1900*/  LEA.HI.X R11, R4, c[0x0][0x164], R2, 0x1, P0 ;  /* 0x00005900040b7a11 */ /* 0x000fe400000f0c02 */
[----:B--2---:R-:W-:Y:S02]  /*1910*/  ISETP.GE.AND P5, PT, R15, c[0x0][0x198], PT ;  /* 0x000066000f007a0c */ /* 0x004fe40003fa6270 */
[----:B---3--:R-:W-:Y:S02]  /*1920*/  ISETP.GE.AND P3, PT, R9, c[0x0][0x198], PT ;  /* 0x0000660009007a0c */ /* 0x008fe40003f66270 */
[----:B------:R-:W-:Y:S01]  /*1930*/  @!P1 MOV R0, R14 ;  /* 0x0000000e00009202 */ /* 0x000fe20000000f00 */
[----:B------:R-:W-:Y:S08]  /*1940*/  BRA.DIV ~URZ, `(.L_x_1204) ;  /* 0x00011e427f007947 */ /* 0x000ff0000b800000 */
[----:B------:R1:W2:Y:S02]  /*1950*/  SHFL.IDX PT, R13, R11, RZ, 0x181f ;  /* 0x00181fff0b0d7589 */ /* 0x0002a400000e0000 */
.L_x_1274:
[----:B------:R-:W-:Y:S05]  /*1960*/  BRA.DIV ~URZ, `(.L_x_1205) ;  /* 0x00011e927f007947 */ /* 0x000fea000b800000 */
[----:B------:R3:W4:Y:S02]  /*1970*/  SHFL.IDX PT, R4, R12, RZ, 0x181f ;  /* 0x00181fff0c047589 */ /* 0x00072400000e0000 */
.L_x_1275:
[----:B---3--:R-:W3:Y:S04]  /*1980*/  LDL R5, [R1+0xac] ;  /* 0x0000ac0001057983 */ /* 0x008ee80000100800 */
[----:B------:R-:W1:Y:S01]  /*1990*/  S2R R6, SR_TID.X ;  /* 0x0000000000067919 */ /* 0x000e620000002100 */
[----:B------:R-:W-:-:S04]  /*19a0*/  IMAD.MOV.U32 R14, RZ, RZ, c[0x0][0x2c4] ;  /* 0x0000b100ff0e7624 */ /* 0x000fc800078e00ff */
[----:B------:R-:W-:Y:S01]  /*19b0*/  IMAD R14, R14, c[0x0][0x168], RZ ;  /* 0x00005a000e0e7a24 */ /* 0x000fe200078e02ff */
[----:B-1----:R-:W-:-:S04]  /*19c0*/  SHF.R.S32.HI R2, RZ, 0x1f, R6 ;  /* 0x0000001fff027819 */ /* 0x002fc80000011406 */
[----:B------:R-:W-:-:S04]  /*19d0*/  LEA.HI R2, R2, R6, RZ, 0x3 ;  /* 0x0000000602027211 */ /* 0x000fc800078f18ff */
[----:B------:R-:W-:Y:S01]  /*19e0*/  SHF.R.S32.HI R2, RZ, 0x3, R2 ;  /* 0x00000003ff027819 */ /* 0x000fe20000011402 */
[----:B------:R-:W-:Y:S04]  /*19f0*/  BSSY B0, `(.L_x_1206) ;  /* 0x0000011000007945 */ /* 0x000fe80003800000 */
[----:B---3--:R-:W-:-:S05]  /*1a00*/  IMAD.IADD R2, R2, 0x1, R5 ;  /* 0x0000000102027824 */ /* 0x008fca00078e0205 */
[----:B------:R-:W-:-:S13]  /*1a10*/  ISETP.GE.AND P0, PT, R2, R14, PT ;  /* 0x0000000e0200720c */ /* 0x000fda0003f06270 */
[----:B------:R-:W-:Y:S05]  /*1a20*/  @P0 BRA `(.L_x_1207) ;  /* 0x000000d000000947 */ /* 0x000fea0003800000 */
[----:B------:R-:W3:Y:S04]  /*1a30*/  LDL R15, [R1+0x18] ;  /* 0x00001800010f7983 */ /* 0x000ee80000100800 */
[----:B----4-:R-:W4:Y:S04]  /*1a40*/  LDL R9, [R1+0x4] ;  /* 0x0000040001097983 */ /* 0x010f280000100800 */
[----:B--2---:R-:W2:Y:S04]  /*1a50*/  LDL R16, [R1] ;  /* 0x0000000001107983 */ /* 0x004ea80000100800 */
[----:B------:R-:W2:Y:S01]  /*1a60*/  LDL R8, [R1+0x8] ;  /* 0x0000080001087983 */ /* 0x000ea20000100800 */
[----:B---3--:R-:W-:-:S02]  /*1a70*/  LEA R6, P1, R15, R4, 0x1 ;  /* 0x000000040f067211 */ /* 0x008fc400078208ff */
[----:B----4-:R-:W-:Y:S02]  /*1a80*/  LEA R4, P0, R9, R4, 0x1 ;  /* 0x0000000409047211 */ /* 0x010fe400078008ff */
[-C--:B--2---:R-:W-:Y:S02]  /*1a90*/  LEA.HI.X R7, R15, R13.reuse, R16, 0x1, P1 ;  /* 0x0000000d0f077211 */ /* 0x084fe400008f0c10 */
[----:B------:R-:W-:-:S03]  /*1aa0*/  LEA.HI.X R5, R9, R13, R252, 0x1, P0 ;  /* 0x0000000d09057211 */ /* 0x000fc600000f0cfc */
[----:B------:R-:W-:Y:S01]  /*1ab0*/  @!PT LDS RZ, [RZ] ;  /* 0x00000000fffff984 */ /* 0x000fe20000000800 */
[----:B------:R-:W-:Y:S01]  /*1ac0*/  @!PT LDS RZ, [RZ] ;  /* 0x00000000fffff984 */ /* 0x000fe20000000800 */
[----:B------:R-:W-:Y:S01]  /*1ad0*/  @!PT LDS RZ, [RZ] ;  /* 0x00000000fffff984 */ /* 0x000fe20000000800 */
[----:B------:R1:W-:Y:S04]  /*1ae0*/  LDGSTS.E.BYPASS.LTC128B.128 [R8+0x8100], [R6.64], !P5 ;  /* 0x0810000006087fae */ /* 0x0003e8000e901d48 */
[----:B------:R1:W-:Y:S02]  /*1af0*/  LDGSTS.E.BYPASS.LTC128B.128 [R8+0xc100], [R4.64], !P3 ;  /* 0x0c10000004087fae */ /* 0x0003e4000d901d48 */
.L_x_1207:
[----:B------:R-:W-:Y:S05]  /*1b00*/  BSYNC B0 ;  /* 0x0000000000007941 */ /* 0x000fea0003800000 */
.L_x_1206:
[----:B------:R-:W-:Y:S05]  /*1b10*/  BRA.DIV ~URZ, `(.L_x_1208) ;  /* 0x00011d527f007947 */ /* 0x000fea000b800000 */
[----:B--2---:R2:W3:Y:S04]  /*1b20*/  SHFL.IDX PT, R13, R11, 0x1, 0x181f ;  /* 0x00381f000b0d7f89 */ /* 0x0044e800000e0000 */
[----:B-1--4-:R2:W1:Y:S02]  /*1b30*/  SHFL.IDX PT, R4, R12, 0x1, 0x181f ;  /* 0x00381f000c047f89 */ /* 0x01246400000e0000 */
.L_x_1276:
[----:B------:R-:W-:Y:S01]  /*1b40*/  IADD3 R5, R2, 0x10, RZ ;  /* 0x0000001002057810 */ /* 0x000fe20007ffe0ff */
[----:B------:R-:W-:Y:S03]  /*1b50*/  BSSY B0, `(.L_x_1209) ;  /* 0x0000010000007945 */ /* 0x000fe60003800000 */
[----:B------:R-:W-:-:S13]  /*1b60*/  ISETP.GE.AND P0, PT, R5, R14, PT ;  /* 0x0000000e0500720c */ /* 0x000fda0003f06270 */
[----:B------:R-:W-:Y:S05]  /*1b70*/  @P0 BRA `(.L_x_1210) ;  /* 0x000000d000000947 */ /* 0x000fea0003800000 */
[----:B------:R-:W4:Y:S04]  /*1b80*/  LDL R15, [R1+0x18] ;  /* 0x00001800010f7983 */ /* 0x000f280000100800 */
[----:B--2---:R-:W2:Y:S04]  /*1b90*/  LDL R9, [R1+0x4] ;  /* 0x0000040001097983 */ /* 0x004ea80000100800 */
[----:B---3--:R-:W3:Y:S04]  /*1ba0*/  LDL R16, [R1] ;  /* 0x0000000001107983 */ /* 0x008ee80000100800 */
[----:B------:R-:W3:Y:S01]  /*1bb0*/  LDL R8, [R1+0x8] ;  /* 0x0000080001087983 */ /* 0x000ee20000100800 */
[----:B-1--4-:R-:W-:-:S02]  /*1bc0*/  LEA R6, P1, R15, R4, 0x1 ;  /* 0x000000040f067211 */ /* 0x012fc400078208ff */
[----:B--2---:R-:W-:Y:S02]  /*1bd0*/  LEA R4, P0, R9, R4, 0x1 ;  /* 0x0000000409047211 */ /* 0x004fe400078008ff */
[-C--:B---3--:R-:W-:Y:S02]  /*1be0*/  LEA.HI.X R7, R15, R13.reuse, R16, 0x1, P1 ;  /* 0x0000000d0f077211 */ /* 0x088fe400008f0c10 */
[----:B------:R-:W-:-:S03]  /*1bf0*/  LEA.HI.X R5, R9, R13, R252, 0x1, P0 ;  /* 0x0000000d09057211 */ /* 0x000fc600000f0cfc */
[----:B------:R-:W-:Y:S01]  /*1c00*/  @!PT LDS RZ, [RZ] ;  /* 0x00000000fffff984 */ /* 0x000fe20000000800 */
[----:B------:R-:W-:Y:S01]  /*1c10*/  @!PT LDS RZ, [RZ] ;  /* 0x00000000fffff984 */ /* 0x000fe20000000800 */
[----:B------:R-:W-:Y:S01]  /*1c20*/  @!PT LDS RZ, [RZ] ;  /* 0x00000000fffff984 */ /* 0x000fe20000000800 */
[----:B------:R1:W-:Y:S04]  /*1c30*/  LDGSTS.E.BYPASS.LTC128B.128 [R8+0x8900], [R6.64], !P5 ;  /* 0x0890000006087fae */ /* 0x0003e8000e901d48 */
[----:B------:R1:W-:Y:S02]  /*1c40*/  LDGSTS.E.BYPASS.LTC128B.128 [R8+0xc900], [R4.64], !P3 ;  /* 0x0c90000004087fae */ /* 0x0003e4000d901d48 */
.L_x_1210:
[----:B------:R-:W-:Y:S05]  /*1c50*/  BSYNC B0 ;  /* 0x0000000000007941 */ /* 0x000fea0003800000 */
.L_x_1209:
[----:B------:R-:W-:Y:S05]  /*1c60*/  BRA.DIV ~URZ, `(.L_x_1211) ;  /* 0x00011cd27f007947 */ /* 0x000fea000b800000 */
[----:B---3--:R3:W4:Y:S02]  /*1c70*/  SHFL.IDX PT, R13, R11, 0x2, 0x181f ;  /* 0x00581f000b0d7f89 */ /* 0x00872400000e0000 */
.L_x_1277:
[----:B------:R-:W-:Y:S05]  /*1c80*/  BRA.DIV ~URZ, `(.L_x_1212) ;  /* 0x00011d227f007947 */ /* 0x000fea000b800000 */
[----:B-1----:R1:W2:Y:S02]  /*1c90*/  SHFL.IDX PT, R4, R12, 0x2, 0x181f ;  /* 0x00581f000c047f89 */ /* 0x0022a400000e0000 */
.L_x_1278:
[----:B------:R-:W-:Y:S01]  /*1ca0*/  IADD3 R5, R2, 0x20, RZ ;  /* 0x0000002002057810 */ /* 0x000fe20007ffe0ff */
[----:B------:R-:W-:Y:S03]  /*1cb0*/  BSSY B0, `(.L_x_1213) ;  /* 0x0000010000007945 */ /* 0x000fe60003800000 */
[----:B------:R-:W-:-:S13]  /*1cc0*/  ISETP.GE.AND P0, PT, R5, R14, PT ;  /* 0x0000000e0500720c */ /* 0x000fda0003f06270 */
[----:B------:R-:W-:Y:S05]  /*1cd0*/  @P0 BRA `(.L_x_1214) ;  /* 0x000000d000000947 */ /* 0x000fea0003800000 */
[----:B---3--:R-:W3:Y:S04]  /*1ce0*/  LDL R15, [R1+0x18] ;  /* 0x00001800010f7983 */ /* 0x008ee80000100800 */
        /* <DEDUP_REMOVED lines=12> */
.L_x_1214:
[----:B------:R-:W-:Y:S05]  /*1db0*/  BSYNC B0 ;  /* 0x0000000000007941 */ /* 0x000fea0003800000 */
.L_x_1213:
[----:B------:R-:W-:Y:S05]  /*1dc0*/  BRA.DIV ~URZ, `(.L_x_1215) ;  /* 0x00011c527f007947 */ /* 0x000fea000b800000 */
[----:B----4-:R4:W1:Y:S04]  /*1dd0*/  SHFL.IDX PT, R13, R11, 0x3, 0x181f ;  /* 0x00781f000b0d7f89 */ /* 0x01086800000e0000 */
[----:B--2---:R4:W2:Y:S02]  /*1de0*/  SHFL.IDX PT, R4, R12, 0x3, 0x181f ;  /* 0x00781f000c047f89 */ /* 0x0048a400000e0000 */
.L_x_1279:
        /* <DEDUP_REMOVED lines=10> */
[-C--:B-12---:R-:W-:Y:S02]  /*1e90*/  LEA.HI.X R7, R15, R13.reuse, R16, 0x1, P1 ;  /* 0x0000000d0f077211 */ /* 0x086fe400008f0c10 */
[----:B------:R-:W-:-:S03]  /*1ea0*/  LEA.HI.X R5, R9, R13, R252, 0x1, P0 ;  /* 0x0000000d09057211 */ /* 0x000fc600000f0cfc */
[----:B------:R-:W-:Y:S01]  /*1eb0*/  @!PT LDS RZ, [RZ] ;  /* 0x00000000fffff984 */ /* 0x000fe20000000800 */
[----:B------:R-:W-:Y:S01]  /*1ec0*/  @!PT LDS RZ, [RZ] ;  /* 0x00000000fffff984 */ /* 0x000fe20000000800 */
[----:B------:R-:W-:Y:S01]  /*1ed0*/  @!PT LDS RZ, [RZ] ;  /* 0x00000000fffff984 */ /* 0x000fe20000000800 */
[----:B------:R1:W-:Y:S04]  /*1ee0*/  LDGSTS.E.BYPASS.LTC128B.128 [R8+0x9900], [R6.64], !P5 ;  /* 0x0990000006087fae */ /* 0x0003e8000e901d48 */
[----:B------:R1:W-:Y:S02]  /*1ef0*/  LDGSTS.E.BYPASS.LTC128B.128 [R8+0xd900], [R4.64], !P3 ;  /* 0x0d90000004087fae */ /* 0x0003e4000d901d48 */
.L_x_1217:
[----:B------:R-:W-:Y:S05]  /*1f00*/  BSYNC B0 ;  /* 0x0000000000007941 */ /* 0x000fea0003800000 */
.L_x_1216:
[----:B------:R-:W-:Y:S05]  /*1f10*/  BRA.DIV ~URZ, `(.L_x_1218) ;  /* 0x00011bd27f007947 */ /* 0x000fea000b800000 */
[----:B-1----:R1:W3:Y:S02]  /*1f20*/  SHFL.IDX PT, R13, R11, 0x4, 0x181f ;  /* 0x00981f000b0d7f89 */ /* 0x0022e400000e0000 */
.L_x_1280:
[----:B------:R-:W-:Y:S05]  /*1f30*/  BRA.DIV ~URZ, `(.L_x_1219) ;  /* 0x00011c227f007947 */ /* 0x000fea000b800000 */
[----:B--2---:R2:W1:Y:S02]  /*1f40*/  SHFL.IDX PT, R4, R12, 0x4, 0x181f ;  /* 0x00981f000c047f89 */ /* 0x00446400000e0000 */
.L_x_1281:
[----:B------:R-:W-:Y:S01]  /*1f50*/  IADD3 R5, R2, 0x40, RZ ;  /* 0x0000004002057810 */ /* 0x000fe20007ffe0ff */
[----:B------:R-:W-:Y:S03]  /*1f60*/  BSSY B0, `(.L_x_1220) ;  /* 0x0000010000007945 */ /* 0x000fe60003800000 */
[----:B------:R-:W-:-:S13]  /*1f70*/  ISETP.GE.AND P0, PT, R5, R14, PT ;  /* 0x0000000e0500720c */ /* 0x000fda0003f06270 */
[----:B------:R-:W-:Y:S05]  /*1f80*/  @P0 BRA `(.L_x_1221) ;  /* 0x000000d000000947 */ /* 0x000fea0003800000 */
[----:B--2---:R-:W2:Y:S04]  /*1f90*/  LDL R15, [R1+0x18] ;  /* 0x00001800010f7983 */ /* 0x004ea80000100800 */
[----:B----4-:R-:W4:Y:S04]  /*1fa0*/  LDL R9, [R1+0x4] ;  /* 0x0000040001097983 */ /* 0x010f280000100800 */
[----:B---3--:R-:W3:Y:S04]  /*1fb0*/  LDL R16, [R1] ;  /* 0x0000000001107983 */ /* 0x008ee80000100800 */
[----:B------:R-:W3:Y:S01]  /*1fc0*/  LDL R8, [R1+0x8] ;  /* 0x0000080001087983 */ /* 0x000ee20000100800 */
[----:B-12---:R-:W-:-:S02]  /*1fd0*/  LEA R6, P1, R15, R4, 0x1 ;  /* 0x000000040f067211 */ /* 0x006fc400078208ff */
[----:B----4-:R-:W-:Y:S02]  /*1fe0*/  LEA R4, P0, R9, R4, 0x1 ;  /* 0x0000000409047211 */ /* 0x010fe400078008ff */
[-C--:B---3--:R-:W-:Y:S02]  /*1ff0*/  LEA.HI.X R7, R15, R13.reuse, R16, 0x1, P1 ;  /* 0x0000000d0f077211 */ /* 0x088fe400008f0c10 */
[----:B------:R-:W-:-:S03]  /*2000*/  LEA.HI.X R5, R9, R13, R252, 0x1, P0 ;  /* 0x0000000d09057211 */ /* 0x000fc600000f0cfc */
[----:B------:R-:W-:Y:S01]  /*2010*/  @!PT LDS RZ, [RZ] ;  /* 0x00000000fffff984 */ /* 0x000fe20000000800 */
[----:B------:R-:W-:Y:S01]  /*2020*/  @!PT LDS RZ, [RZ] ;  /* 0x00000000fffff984 */ /* 0x000fe20000000800 */
[----:B------:R-:W-:Y:S01]  /*2030*/  @!PT LDS RZ, [RZ] ;  /* 0x00000000fffff984 */ /* 0x000fe20000000800 */
[----:B------:R1:W-:Y:S04]  /*2040*/  LDGSTS.E.BYPASS.LTC128B.128 [R8+0xa100], [R6.64], !P5 ;  /* 0x0a10000006087fae */ /* 0x0003e8000e901d48 */
[----:B------:R1:W-:Y:S02]  /*2050*/  LDGSTS.E.BYPASS.LTC128B.128 [R8+0xe100], [R4.64], !P3 ;  /* 0x0e10000004087fae */ /* 0x0003e4000d901d48 */
.L_x_1221:
[----:B------:R-:W-:Y:S05]  /*2060*/  BSYNC B0 ;  /* 0x0000000000007941 */ /* 0x000fea0003800000 */
.L_x_1220:
[----:B------:R-:W-:Y:S05]  /*2070*/  BRA.DIV ~URZ, `(.L_x_1222) ;  /* 0x00011b527f007947 */ /* 0x000fea000b800000 */
[----:B---3--:R3:W2:Y:S04]  /*2080*/  SHFL.IDX PT, R13, R11, 0x5, 0x181f ;  /* 0x00b81f000b0d7f89 */ /* 0x0086a800000e0000 */
[----:B-1----:R3:W1:Y:S02]  /*2090*/  SHFL.IDX PT, R4, R12, 0x5, 0x181f ;  /* 0x00b81f000c047f89 */ /* 0x00266400000e0000 */
.L_x_1282:
        /* <DEDUP_REMOVED lines=8> */
[----:B-1-3--:R-:W-:-:S02]  /*2120*/  LEA R6, P1, R15, R4, 0x1 ;  /* 0x000000040f067211 */ /* 0x00afc400078208ff */
        /* <DEDUP_REMOVED lines=8> */
.L_x_1224:
[----:B------:R-:W-:Y:S05]  /*21b0*/  BSYNC B0 ;  /* 0x0000000000007941 */ /* 0x000fea0003800000 */
.L_x_1223:
[----:B------:R-:W-:Y:S05]  /*21c0*/  BRA.DIV ~URZ, `(.L_x_1225) ;  /* 0x00011ad27f007947 */ /* 0x000fea000b800000 */
[----:B--2---:R2:W3:Y:S02]  /*21d0*/  SHFL.IDX PT, R13, R11, 0x6, 0x181f ;  /* 0x00d81f000b0d7f89 */ /* 0x0044e400000e0000 */
.L_x_1283:
[----:B------:R-:W-:Y:S05]  /*21e0*/  BRA.DIV ~URZ, `(.L_x_1226) ;  /* 0x00011b227f007947 */ /* 0x000fea000b800000 */
[----:B-1----:R1:W2:Y:S02]  /*21f0*/  SHFL.IDX PT, R4, R12, 0x6, 0x181f ;  /* 0x00d81f000c047f89 */ /* 0x0022a400000e0000 */
.L_x_1284:
[----:B------:R-:W-:Y:S01]  /*2200*/  IADD3 R5, R2, 0x60, RZ ;  /* 0x0000006002057810 */ /* 0x000fe20007ffe0ff */
[----:B------:R-:W-:Y:S03]  /*2210*/  BSSY B0, `(.L_x_1227) ;  /* 0x0000010000007945 */ /* 0x000fe60003800000 */
[----:B------:R-:W-:-:S13]  /*2220*/  ISETP.GE.AND P0, PT, R5, R14, PT ;  /* 0x0000000e0500720c */ /* 0x000fda0003f06270 */
[----:B------:R-:W-:Y:S05]  /*2230*/  @P0 BRA `(.L_x_1228) ;  /* 0x000000d000000947 */ /* 0x000fea0003800000 */
[----:B----4-:R-:W4:Y:S04]  /*2240*/  LDL R15, [R1+0x18] ;  /* 0x00001800010f7983 */ /* 0x010f280000100800 */
[----:B---3--:R-:W3:Y:S04]  /*2250*/  LDL R9, [R1+0x4] ;  /* 0x0000040001097983 */ /* 0x008ee80000100800 */
[----:B--2---:R-:W2:Y:S04]  /*2260*/  LDL R16, [R1] ;  /* 0x0000000001107983 */ /* 0x004ea80000100800 */
[----:B------:R-:W2:Y:S01]  /*2270*/  LDL R8, [R1+0x8] ;  /* 0x0000080001087983 */ /* 0x000ea20000100800 */
[----:B----4-:R-:W-:-:S02]  /*2280*/  LEA R6, P1, R15, R4, 0x1 ;  /* 0x000000040f067211 */ /* 0x010fc400078208ff */
[----:B---3--:R-:W-:Y:S02]  /*2290*/  LEA R4, P0, R9, R4, 0x1 ;  /* 0x0000000409047211 */ /* 0x008fe400078008ff */
[-C--:B--2---:R-:W-:Y:S02]  /*22a0*/  LEA.HI.X R7, R15, R13.reuse, R16, 0x1, P1 ;  /* 0x0000000d0f077211 */ /* 0x084fe400008f0c10 */
[----:B------:R-:W-:-:S03]  /*22b0*/  LEA.HI.X R5, R9, R13, R252, 0x1, P0 ;  /* 0x0000000d09057211 */ /* 0x000fc600000f0cfc */
[----:B------:R-:W-:Y:S01]  /*22c0*/  @!PT LDS RZ, [RZ] ;  /* 0x00000000fffff984 */ /* 0x000fe20000000800 */
[----:B------:R-:W-:Y:S01]  /*22d0*/  @!PT LDS RZ, [RZ] ;  /* 0x00000000fffff984 */ /* 0x000fe20000000800 */
[----:B------:R-:W-:Y:S01]  /*22e0*/  @!PT LDS RZ, [RZ] ;  /* 0x00000000fffff984 */ /* 0x000fe20000000800 */
[----:B------:R2:W-:Y:S04]  /*22f0*/  LDGSTS.E.BYPASS.LTC128B.128 [R8+0xb100], [R6.64], !P5 ;  /* 0x0b10000006087fae */ /* 0x0005e8000e901d48 */
[----:B------:R2:W-:Y:S02]  /*2300*/  LDGSTS.E.BYPASS.LTC128B.128 [R8+0xf100], [R4.64], !P3 ;  /* 0x0f10000004087fae */ /* 0x0005e4000d901d48 */
.L_x_1228:
[----:B------:R-:W-:Y:S05]  /*2310*/  BSYNC B0 ;  /* 0x0000000000007941 */ /* 0x000fea0003800000 */
.L_x_1227:
[----:B------:R-:W-:Y:S05]  /*2320*/  BRA.DIV ~URZ, `(.L_x_1229) ;  /* 0x00011a527f007947 */ /* 0x000fea000b800000 */
[----:B--234-:R-:W2:Y:S04]  /*2330*/  SHFL.IDX PT, R11, R11, 0x7, 0x181f ;  /* 0x00f81f000b0b7f89 */ /* 0x01cea800000e0000 */
[----:B-1----:R-:W1:Y:S02]  /*2340*/  SHFL.IDX PT, R12, R12, 0x7, 0x181f ;  /* 0x00f81f000c0c7f89 */ /* 0x002e6400000e0000 */
.L_x_1285:
[----:B------:R-:W3:Y:S04]  /*2350*/  LDL R25, [R1+0x18] ;  /* 0x0000180001197983 */ /* 0x000ee80000100800 */
[----:B------:R-:W4:Y:S04]  /*2360*/  LDL R85, [R1+0x4] ;  /* 0x0000040001557983 */ /* 0x000f280000100800 */
[----:B--2---:R-:W2:Y:S04]  /*2370*/  LDL R26, [R1] ;  /* 0x00000000011a7983 */ /* 0x004ea80000100800 */
[----:B------:R-:W2:Y:S01]  /*2380*/  LDL R84, [R1+0x8] ;  /* 0x0000080001547983 */ /* 0x000ea20000100800 */
[----:B------:R-:W-:-:S03]  /*2390*/  IADD3 R2, R2, 0x70, RZ ;  /* 0x0000007002027810 */ /* 0x000fc60007ffe0ff */
[----:B------:R-:W1:Y:S01]  /*23a0*/  S2R R6, SR_TID.X ;  /* 0x0000000000067919 */ /* 0x000e620000002100 */
[----:B------:R-:W-:Y:S02]  /*23b0*/  ISETP.GE.AND P2, PT, R2, R14, PT ;  /* 0x0000000e0200720c */ /* 0x000fe40003f46270 */
[----:B-----5:R-:W-:Y:S01]  /*23c0*/  SHF.R.S32.HI R2, RZ, 0x1f, R0 ;  /* 0x0000001fff027819 */ /* 0x020fe20000011400 */
[----:B------:R-:W-:-:S04]  /*23d0*/  IMAD.WIDE.U32 R144, R0, c[0x0][0x2b0], RZ ;  /* 0x0000ac0000907a25 */ /* 0x000fc800078e00ff */
[----:B------:R-:W-:-:S04]  /*23e0*/  IMAD R2, R2, c[0x0][0x2b0], RZ ;  /* 0x0000ac0002027a24 */ /* 0x000fc800078e02ff */
[----:B------:R-:W-:-:S04]  /*23f0*/  IMAD R0, R0, c[0x0][0x2b4], R2 ;  /* 0x0000ad0000007a24 */ /* 0x000fc800078e0202 */
[----:B------:R-:W-:Y:S01]  /*2400*/  IMAD.IADD R142, R145, 0x1, R0 ;  /* 0x00000001918e7824 */ /* 0x000fe200078e0200 */
[----:B------:R2:W-:Y:S04]  /*2410*/  STL.64 [R1+0xd8], R144 ;  /* 0x0000d89001007387 */ /* 0x0005e80000100a00 */
[----:B------:R2:W-:Y:S01]  /*2420*/  STL [R1+0xa4], R142 ;  /* 0x0000a48e01007387 */ /* 0x0005e20000100800 */
[--C-:B-1----:R-:W-:Y:S02]  /*2430*/  SHF.R.S32.HI R19, RZ, 0x1f, R6.reuse ;  /* 0x0000001fff137819 */ /* 0x102fe40000011406 */
[----:B------:R-:W-:Y:S02]  /*2440*/  SHF.R.S32.HI R15, RZ, 0x1f, R6 ;  /* 0x0000001fff0f7819 */ /* 0x000fe40000011406 */
[----:B------:R-:W-:-:S02]  /*2450*/  LEA.HI R19, R19, R6, RZ, 0x3 ;  /* 0x0000000613137211 */ /* 0x000fc400078f18ff */
[----:B------:R-:W-:Y:S02]  /*2460*/  LEA.HI R15, R15, R6, RZ, 0x3 ;  /* 0x000000060f0f7211 */ /* 0x000fe400078f18ff */
[----:B------:R-:W-:Y:S02]  /*2470*/  LOP3.LUT R19, R19, 0xfffffff8, RZ, 0xc0, !PT ;  /* 0xfffffff813137812 */ /* 0x000fe400078ec0ff */
[----:B------:R-:W-:-:S03]  /*2480*/  SHF.R.S32.HI R15, RZ, 0x3, R15 ;  /* 0x00000003ff0f7819 */ /* 0x000fc6000001140f */
[----:B------:R-:W-:-:S04]  /*2490*/  IMAD.IADD R19, R6, 0x1, -R19 ;  /* 0x0000000106137824 */ /* 0x000fc800078e0a13 */
[----:B------:R-:W-:Y:S01]  /*24a0*/  IMAD R66, R19, 0x10, R15 ;  /* 0x0000001013427824 */ /* 0x000fe200078e020f */
[-C--:B---3--:R-:W-:Y:S02]  /*24b0*/  @!P2 LEA R4, P1, R25, R12.reuse, 0x1 ;  /* 0x0000000c1904a211 */ /* 0x088fe400078208ff */
[----:B----4-:R-:W-:Y:S02]  /*24c0*/  @!P2 LEA R12, P0, R85, R12, 0x1 ;  /* 0x0000000c550ca211 */ /* 0x010fe400078008ff */
[-C--:B--2---:R-:W-:Y:S02]  /*24d0*/  @!P2 LEA.HI.X R5, R25, R11.reuse, R26, 0x1, P1 ;  /* 0x0000000b1905a211 */ /* 0x084fe400008f0c1a */
[----:B------:R-:W-:-:S03]  /*24e0*/  @!P2 LEA.HI.X R13, R85, R11, R252, 0x1, P0 ;  /* 0x0000000b550da211 */ /* 0x000fc600000f0cfc */
[----:B------:R-:W-:Y:S01]  /*24f0*/  @!PT LDS RZ, [RZ] ;  /* 0x00000000fffff984 */ /* 0x000fe20000000800 */
[----:B------:R-:W-:Y:S01]  /*2500*/  @!PT LDS RZ, [RZ] ;  /* 0x00000000fffff984 */ /* 0x000fe20000000800 */
[----:B------:R-:W-:Y:S01]  /*2510*/  @!PT LDS RZ, [RZ] ;  /* 0x00000000fffff984 */ /* 0x000fe20000000800 */
[----:B------:R1:W-:Y:S04]  /*2520*/  @!P2 LDGSTS.E.BYPASS.LTC128B.128 [R84+0xb900], [R4.64], !P5 ;  /* 0x0b9000000454afae */ /* 0x0003e8000e901d48 */
[----:B------:R1:W-:Y:S04]  /*2530*/  @!P2 LDGSTS.E.BYPASS.LTC128B.128 [R84+0xf900], [R12.64], !P3 ;  /* 0x0f9000000c54afae */ /* 0x0003e8000d901d48 */
[----:B------:R-:W0:Y:S01]  /*2540*/  LDGDEPBAR ;  /* 0x00000000000079af */ /* 0x000e220000000000 */
[----:B------:R-:W-:Y:S02]  /*2550*/  WARPSYNC 0xffffffff ;  /* 0xffffffff00007948 */ /* 0x000fe40003800000 */
[----:B------:R-:W2:Y:S01]  /*2560*/  LDL R143, [R1+0xbc] ;  /* 0x0000bc00018f7983 */ /* 0x000ea20000100800 */
[----:B------:R-:W-:-:S03]  /*2570*/  MOV R0, c[0x0][0x2b8] ;  /* 0x0000ae0000007a02 */ /* 0x000fc60000000f00 */
[----:B------:R-:W3:Y:S01]  /*2580*/  LDL R20, [R1+0xb0] ;  /* 0x0000b00001147983 */ /* 0x000ee20000100800 */
[----:B------:R-:W-:Y:S01]  /*2590*/  ISETP.NE.AND P3, PT, R0, 0x1, PT ;  /* 0x000000010000780c */ /* 0x000fe20003f65270 */
[----:B------:R-:W-:-:S05]  /*25a0*/  IMAD R0, R3, 0x40, R66 ;  /* 0x0000004003007824 */ /* 0x000fca00078e0242 */
[----:B------:R-:W-:-:S04]  /*25b0*/  ISETP.GE.AND P1, PT, R0, R65, PT ;  /* 0x000000410000720c */ /* 0x000fc80003f26270 */
[----:B------:R-:W-:Y:S02]  /*25c0*/  ISETP.GT.OR P1, PT, R66, 0x3f, P1 ;  /* 0x0000003f4200780c */ /* 0x000fe40000f24670 */
[----:B------:R-:W-:Y:S01]  /*25d0*/  MOV R18, RZ ;  /* 0x000000ff00127202 */ /* 0x000fe20000000f00 */
[----:B------:R-:W-:Y:S01]  /*25e0*/  BAR.SYNC.DEFER_BLOCKING 0x0 ;  /* 0x0000000000007b1d */ /* 0x000fe20000010000 */
[----:B--2---:R-:W-:-:S05]  /*25f0*/  IADD3 R0, R0, R143, RZ ;  /* 0x0000008f00007210 */ /* 0x004fca0007ffe0ff */
[----:B-1----:R-:W-:-:S04]  /*2600*/  @P3 IMAD.HI.U32 R4, R0, c[0x0][0x2bc], RZ ;  /* 0x0000af0000043a27 */ /* 0x002fc800078e00ff */
[----:B------:R-:W-:Y:S01]  /*2610*/  IMAD.MOV.U32 R2, RZ, RZ, R0 ;  /* 0x000000ffff027224 */ /* 0x000fe200078e0000 */
        /* <DEDUP_REMOVED lines=9> */
[----:B------:R-:W-:-:S04]  /*26b0*/  IMAD R4, R9, c[0x0][0x1e0], RZ ;  /* 0x0000780009047a24 */ /* 0x000fc800078e02ff */
[C---:B------:R-:W-:Y:S02]  /*26c0*/  IMAD R4, R21.reuse, c[0x0][0x1e4], R4 ;  /* 0x0000790015047a24 */ /* 0x040fe400078e0204 */
[----:B-1----:R-:W-:-:S04]  /*26d0*/  IMAD.WIDE.U32 R6, R21, c[0x0][0x1e0], RZ ;  /* 0x0000780015067a25 */ /* 0x002fc800078e00ff */
[----:B------:R-:W-:Y:S01]  /*26e0*/  IMAD R0, R10, c[0x0][0x1e8], RZ ;  /* 0x00007a000a007a24 */ /* 0x000fe200078e02ff */
[----:B------:R-:W-:Y:S01]  /*26f0*/  IADD3 R5, R7, R4, RZ ;  /* 0x0000000407057210 */ /* 0x000fe20007ffe0ff */
[----:B------:R-:W-:Y:S02]  /*2700*/  IMAD.MOV.U32 R4, RZ, RZ, R6 ;  /* 0x000000ffff047224 */ /* 0x000fe400078e0006 */
[----:B---3--:R-:W-:-:S04]  /*2710*/  IMAD.WIDE.U32 R140, R20, c[0x0][0x1e8], RZ ;  /* 0x00007a00148c7a25 */ /* 0x008fc800078e00ff */
[----:B------:R-:W-:-:S05]  /*2720*/  IMAD R0, R20, c[0x0][0x1ec], R0 ;  /* 0x00007b0014007a24 */ /* 0x000fca00078e0200 */
[----:B------:R-:W-:Y:S01]  /*2730*/  IADD3 R139, R141, R0, RZ ;  /* 0x000000008d8b7210 */ /* 0x000fe20007ffe0ff */
[----:B------:R-:W-:Y:S02]  /*2740*/  IMAD R2, R3, -0x40, R65 ;  /* 0xffffffc003027824 */ /* 0x000fe400078e0241 */
[----:B------:R-:W-:-:S04]  /*2750*/  IMAD R9, R9, c[0x0][0x208], RZ ;  /* 0x0000820009097a24 */ /* 0x000fc800078e02ff */
[----:B------:R-:W-:Y:S02]  /*2760*/  IMAD R9, R21, c[0x0][0x20c], R9 ;  /* 0x0000830015097a24 */ /* 0x000fe400078e0209 */
[----:B------:R-:W-:Y:S01]  /*2770*/  IMAD R10, R10, c[0x0][0x210], RZ ;  /* 0x000084000a0a7a24 */ /* 0x000fe200078e02ff */
[----:B------:R-:W-:Y:S03]  /*2780*/  STL [R1+0xb8], R21 ;  /* 0x0000b81501007387 */ /* 0x000fe60000100800 */
[----:B------:R-:W-:Y:S01]  /*2790*/  IMAD R10, R20, c[0x0][0x214], R10 ;  /* 0x00008500140a7a24 */ /* 0x000fe200078e020a */
[----:B------:R-:W-:Y:S01]  /*27a0*/  SHF.L.U32 R136, R25, 0x1, RZ ;  /* 0x0000000119887819 */ /* 0x000fe200000006ff */
[----:B------:R-:W-:Y:S01]  /*27b0*/  IMAD.SHL.U32 R138, R85, 0x2, RZ ;  /* 0x00000002558a7824 */ /* 0x000fe200078e00ff */
[----:B------:R-:W-:Y:S02]  /*27c0*/  IADD3 R242, R250, 0x20, RZ ;  /* 0x00000020faf27810 */ /* 0x000fe40007ffe0ff */
[----:B------:R-:W-:-:S02]  /*27d0*/  SHF.L.U64.HI R67, R25, 0x1, R26 ;  /* 0x0000000119437819 */ /* 0x000fc4000001021a */
[----:B------:R-:W-:Y:S02]  /*27e0*/  SHF.L.U64.HI R137, R85, 0x1, R252 ;  /* 0x0000000155897819 */ /* 0x000fe400000102fc */
[----:B--2---:R-:W-:Y:S01]  /*27f0*/  SHF.R.S32.HI R8, RZ, 0x1f, R18 ;  /* 0x0000001fff087819 */ /* 0x004fe20000011412 */
[----:B------:R-:W-:-:S04]  /*2800*/  IMAD.WIDE.U32 R4, R18, c[0x0][0x1f0], R4 ;  /* 0x00007c0012047a25 */ /* 0x000fc800078e0004 */
[----:B------:R-:W-:Y:S01]  /*2810*/  IMAD R12, R8, c[0x0][0x1f0], RZ ;  /* 0x00007c00080c7a24 */ /* 0x000fe200078e02ff */
[----:B------:R-:W-:-:S03]  /*2820*/  IADD3 R0, P0, R4, R140, RZ ;  /* 0x0000008c04007210 */ /* 0x000fc60007f1e0ff */
[----:B------:R-:W-:-:S05]  /*2830*/  IMAD R12, R18, c[0x0][0x1f4], R12 ;  /* 0x00007d00120c7a24 */ /* 0x000fca00078e020c */
[----:B------:R-:W-:Y:S02]  /*2840*/  IADD3.X R12, R139, R5, R12, P0, !PT ;  /* 0x000000058b0c7210 */ /* 0x000fe400007fe40c */
[----:B------:R-:W-:-:S04]  /*2850*/  LEA R13, P0, R0, c[0x0][0x1c8], 0x1 ;  /* 0x00007200000d7a11 */ /* 0x000fc800078008ff */
[----:B------:R-:W-:Y:S01]  /*2860*/  LEA.HI.X R12, R0, c[0x0][0x1cc], R12, 0x1, P0 ;  /* 0x00007300000c7a11 */ /* 0x000fe200000f0c0c */
[----:B------:R-:W1:Y:S01]  /*2870*/  SHFL.IDX PT, R16, R13, RZ, 0x181f ;  /* 0x00181fff0d107589 */ /* 0x000e6200000e0000 */
[----:B------:R-:W-:-:S03]  /*2880*/  IADD3 R0, -R15, R2, RZ ;  /* 0x000000020f007210 */ /* 0x000fc60007ffe1ff */
[----:B------:R-:W2:Y:S01]  /*2890*/  SHFL.IDX PT, R11, R12, RZ, 0x181f ;  /* 0x00181fff0c0b7589 */ /* 0x000ea200000e0000 */
[----:B------:R-:W-:-:S03]  /*28a0*/  ISETP.GE.AND P5, PT, R0, 0x1, PT ;  /* 0x000000010000780c */ /* 0x000fc60003fa6270 */
[----:B------:R-:W3:Y:S04]  /*28b0*/  SHFL.IDX PT, R6, R13, 0x1, 0x181f ;  /* 0x00381f000d067f89 */ /* 0x000ee800000e0000 */
[----:B------:R-:W4:Y:S01]  /*28c0*/  SHFL.IDX PT, R7, R12, 0x1, 0x181f ;  /* 0x00381f000c077f89 */ /* 0x000f2200000e0000 */
[----:B------:R-:W-:-:S05]  /*28d0*/  ISETP.GE.AND P2, PT, R0, 0x11, PT ;  /* 0x000000110000780c */ /* 0x000fca0003f46270 */
[C---:B------:R-:W-:Y:S01]  /*28e0*/  @P5 ISETP.GE.AND P1, PT, R25.reuse, c[0x0][0x1d4], PT ;  /* 0x0000750019005a0c */ /* 0x040fe20003f26270 */
[----:B------:R-:W5:Y:S01]  /*28f0*/  SHFL.IDX PT, R4, R13, 0x2, 0x181f ;  /* 0x00581f000d047f89 */ /* 0x000f6200000e0000 */
[----:B-1----:R-:W-:-:S04]  /*2900*/  @P5 LEA R14, P0, R25, R16, 0x1 ;  /* 0x00000010190e5211 */ /* 0x002fc800078008ff */
[----:B--2---:R-:W-:Y:S01]  /*2910*/  @P5 LEA.HI.X R15, R25, R11, R26, 0x1, P0 ;  /* 0x0000000b190f5211 */ /* 0x004fe200000f0c1a */
[----:B------:R-:W1:Y:S06]  /*2920*/  SHFL.IDX PT, R5, R12, 0x2, 0x181f ;  /* 0x00581f000c057f89 */ /* 0x000e6c00000e0000 */
[----:B------:R3:W-:Y:S01]  /*2930*/  @P5 LDGSTS.E.BYPASS.LTC128B.128 [R84+0x4100], [R14.64], !P1 ;  /* 0x041000000e545fae */ /* 0x0007e2000c901d48 */
[C---:B------:R-:W-:Y:S02]  /*2940*/  @P5 LEA R16, P1, R85.reuse, R16, 0x1 ;  /* 0x0000001055105211 */ /* 0x040fe400078208ff */
[----:B------:R-:W-:-:S02]  /*2950*/  @P5 ISETP.GE.AND P0, PT, R85, c[0x0][0x1d4], PT ;  /* 0x0000750055005a0c */ /* 0x000fc40003f06270 */
[----:B------:R-:W-:Y:S02]  /*2960*/  @P5 LEA.HI.X R17, R85, R11, R252, 0x1, P1 ;  /* 0x0000000b55115211 */ /* 0x000fe400008f0cfc */
[C---:B------:R-:W-:Y:S01]  /*2970*/  @P2 ISETP.GE.AND P1, PT, R25.reuse, c[0x0][0x1d4], PT ;  /* 0x0000750019002a0c */ /* 0x040fe20003f26270 */
[----:B------:R-:W2:Y:S04]  /*2980*/  SHFL.IDX PT, R13, R13, 0x3, 0x181f ;  /* 0x00781f000d0d7f89 */ /* 0x000ea800000e0000 */
[----:B------:R-:W1:Y:S04]  /*2990*/  SHFL.IDX PT, R12, R12, 0x3, 0x181f ;  /* 0x00781f000c0c7f89 */ /* 0x000e6800000e0000 */
[----:B------:R1:W-:Y:S01]  /*29a0*/  @P5 LDGSTS.E.BYPASS.LTC128B.128 [R84+0x6100], [R16.64], !P0 ;  /* 0x0610000010545fae */ /* 0x0003e2000c101d48 */
[----:B---3--:R-:W-:-:S04]  /*29b0*/  @P2 LEA R14, P6, R25, R6, 0x1 ;  /* 0x00000006190e2211 */ /* 0x008fc800078c08ff */
[-C--:B----4-:R-:W-:Y:S02]  /*29c0*/  @P2 LEA.HI.X R15, R25, R7.reuse, R26, 0x1, P6 ;  /* 0x00000007190f2211 */ /* 0x090fe400030f0c1a */
[----:B------:R-:W-:Y:S02]  /*29d0*/  ISETP.GE.AND P6, PT, R0, 0x21, PT ;  /* 0x000000210000780c */ /* 0x000fe40003fc6270 */
[C---:B------:R-:W-:Y:S01]  /*29e0*/  @P2 LEA R6, P0, R85.reuse, R6, 0x1 ;  /* 0x0000000655062211 */ /* 0x040fe200078008ff */
[----:B------:R5:W-:Y:S01]  /*29f0*/  @P2 LDGSTS.E.BYPASS.LTC128B.128 [R84+0x4900], [R14.64], !P1 ;  /* 0x049000000e542fae */ /* 0x000be2000c901d48 */
[C---:B------:R-:W-:Y:S02]  /*2a00*/  @P2 ISETP.GE.AND P1, PT, R85.reuse, c[0x0][0x1d4], PT ;  /* 0x0000750055002a0c */ /* 0x040fe40003f26270 */
[----:B------:R-:W-:-:S07]  /*2a10*/  @P2 LEA.HI.X R7, R85, R7, R252, 0x1, P0 ;  /* 0x0000000755072211 */ /* 0x000fce00000f0cfc */
[----:B------:R-:W-:-:S04]  /*2a20*/  @P6 ISETP.GE.AND P0, PT, R25, c[0x0][0x1d4], PT ;  /* 0x0000750019006a0c */ /* 0x000fc80003f06270 */
[----:B------:R2:W-:Y:S01]  /*2a30*/  @P2 LDGSTS.E.BYPASS.LTC128B.128 [R84+0x6900], [R6.64], !P1 ;  /* 0x0690000006542fae */ /* 0x0005e2000c901d48 */
[----:B-----5:R-:W-:-:S04]  /*2a40*/  @P6 LEA R14, P5, R25, R4, 0x1 ;  /* 0x00000004190e6211 */ /* 0x020fc800078a08ff */
[-C--:B-1----:R-:W-:Y:S02]  /*2a50*/  @P6 LEA.HI.X R15, R25, R5.reuse, R26, 0x1, P5 ;  /* 0x00000005190f6211 */ /* 0x082fe400028f0c1a */
[----:B------:R-:W-:Y:S02]  /*2a60*/  ISETP.GE.AND P5, PT, R0, 0x31, PT ;  /* 0x000000310000780c */ /* 0x000fe40003fa6270 */
[C---:B------:R-:W-:Y:S01]  /*2a70*/  @P6 LEA R4, P2, R85.reuse, R4, 0x1 ;  /* 0x0000000455046211 */ /* 0x040fe200078408ff */
[----:B------:R1:W-:Y:S03]  /*2a80*/  @P6 LDGSTS.E.BYPASS.LTC128B.128 [R84+0x5100], [R14.64], !P0 ;  /* 0x051000000e546fae */ /* 0x0003e6000c101d48 */
[C---:B------:R-:W-:Y:S02]  /*2a90*/  @P6 LEA.HI.X R5, R85.reuse, R5, R252, 0x1, P2 ;  /* 0x0000000555056211 */ /* 0x040fe400010f0cfc */
[----:B------:R-:W-:-:S05]  /*2aa0*/  @P6 ISETP.GE.AND P2, PT, R85, c[0x0][0x1d4], PT ;  /* 0x0000750055006a0c */ /* 0x000fca0003f46270 */
[----:B--2---:R-:W-:-:S04]  /*2ab0*/  @P5 LEA R6, P1, R25, R13, 0x1 ;  /* 0x0000000d19065211 */ /* 0x004fc800078208ff */
[C---:B------:R-:W-:Y:S02]  /*2ac0*/  @P5 LEA.HI.X R7, R25.reuse, R12, R26, 0x1, P1 ;  /* 0x0000000c19075211 */ /* 0x040fe400008f0c1a */
[----:B------:R-:W-:Y:S02]  /*2ad0*/  @P5 ISETP.GE.AND P1, PT, R25, c[0x0][0x1d4], PT ;  /* 0x0000750019005a0c */ /* 0x000fe40003f26270 */
[----:B------:R2:W-:Y:S01]  /*2ae0*/  @P6 LDGSTS.E.BYPASS.LTC128B.128 [R84+0x7100], [R4.64], !P2 ;  /* 0x0710000004546fae */ /* 0x0005e2000d101d48 */
[----:B-1----:R-:W-:-:S10]  /*2af0*/  @P5 LEA R14, P0, R85, R13, 0x1 ;  /* 0x0000000d550e5211 */ /* 0x002fd400078008ff */
[----:B------:R2:W-:Y:S01]  /*2b00*/  @P5 LDGSTS.E.BYPASS.LTC128B.128 [R84+0x5900], [R6.64], !P1 ;  /* 0x0590000006545fae */ /* 0x0005e2000c901d48 */
[C---:B------:R-:W-:Y:S02]  /*2b10*/  @P5 LEA.HI.X R15, R85.reuse, R12, R252, 0x1, P0 ;  /* 0x0000000c550f5211 */ /* 0x040fe400000f0cfc */
[----:B------:R-:W-:-:S13]  /*2b20*/  @P5 ISETP.GE.AND P0, PT, R85, c[0x0][0x1d4], PT ;  /* 0x0000750055005a0c */ /* 0x000fda0003f06270 */
[----:B------:R1:W-:Y:S04]  /*2b30*/  @P5 LDGSTS.E.BYPASS.LTC128B.128 [R84+0x7900], [R14.64], !P0 ;  /* 0x079000000e545fae */ /* 0x0003e8000c101d48 */
[----:B------:R-:W0:Y:S01]  /*2b40*/  LDGDEPBAR ;  /* 0x00000000000079af */ /* 0x000e220000000000 */
[----:B------:R-:W-:-:S04]  /*2b50*/  DEPBAR.LE SB0, 0x1 ;  /* 0x000080400000791a */ /* 0x000fc80000000000 */
[----:B------:R-:W-:-:S04]  /*2b60*/  DEPBAR.LE SB0, 0x0 ;  /* 0x000080000000791a */ /* 0x000fc80000000000 */
[----:B------:R-:W-:Y:S01]  /*2b70*/  BAR.SYNC.DEFER_BLOCKING 0x0 ;  /* 0x0000000000007b1d */ /* 0x000fe20000010000 */
[----:B------:R-:W-:-:S04]  /*2b80*/  IMAD.WIDE.U32 R12, R21, c[0x0][0x208], RZ ;  /* 0x00008200150c7a25 */ /* 0x000fc800078e00ff */
[----:B------:R-:W-:Y:S02]  /*2b90*/  IMAD.IADD R13, R13, 0x1, R9 ;  /* 0x000000010d0d7824 */ /* 0x000fe400078e0209 */
[----:B------:R-:W-:Y:S02]  /*2ba0*/  IMAD R21, R8, c[0x0][0x218], RZ ;  /* 0x0000860008157a24 */ /* 0x000fe400078e02ff */
[----:B-1----:R-:W-:Y:S01]  /*2bb0*/  IMAD.WIDE.U32 R14, R20, c[0x0][0x210], RZ ;  /* 0x00008400140e7a25 */ /* 0x002fe200078e00ff */
[----:B------:R-:W-:Y:S04]  /*2bc0*/  LDSM.16.M88.4 R28, [R251+0x2000] ;  /* 0x00200000fb1c783b */ /* 0x000fe80000000200 */
[----:B--2---:R-:W1:Y:S04]  /*2bd0*/  LDSM.16.M88.4 R4, [R250+0x1800] ;  /* 0x00180000fa04783b */ /* 0x004e680000000200 */
[----:B------:R-:W2:Y:S01]  /*2be0*/  LDSM.16.M88.4 R88, [R251] ;  /* 0x00000000fb58783b */ /* 0x000ea20000000200 */
[----:B------:R-:W-:Y:S01]  /*2bf0*/  IMAD.WIDE.U32 R8, R18, c[0x0][0x218], R12 ;  /* 0x0000860012087a25 */ /* 0x000fe200078e000c */
[----:B------:R-:W-:-:S02]  /*2c00*/  R2P PR, R19, 0x6 ;  /* 0x0000000613007804 */ /* 0x000fc40000000000 */
[----:B------:R-:W-:Y:S01]  /*2c10*/  IADD3 R10, R15, R10, RZ ;  /* 0x0000000a0f0a7210 */ /* 0x000fe20007ffe0ff */
[----:B------:R-:W-:Y:S01]  /*2c20*/  IMAD R21, R18, c[0x0][0x21c], R21 ;  /* 0x0000870012157a24 */ /* 0x000fe200078e0215 */
[----:B------:R-:W-:Y:S01]  /*2c30*/  IADD3 R8, P0, R8, R14, RZ ;  /* 0x0000000e08087210 */ /* 0x000fe20007f1e0ff */
[----:B------:R-:W-:Y:S03]  /*2c40*/  LDSM.16.M88.4 R112, [R250] ;  /* 0x00000000fa70783b */ /* 0x000fe60000000200 */
[----:B------:R-:W-:Y:S01]  /*2c50*/  IADD3.X R21, R10, R9, R21, P0, !PT ;  /* 0x000000090a157210 */ /* 0x000fe200007fe415 */
[----:B------:R-:W-:Y:S01]  /*2c60*/  LDSM.16.M88.4 R68, [R250+0x800] ;  /* 0x00080000fa44783b */ /* 0x000fe20000000200 */
[----:B------:R-:W-:-:S03]  /*2c70*/  LEA R20, P0, R8, c[0x0][0x1f8], 0x1 ;  /* 0x00007e0008147a11 */ /* 0x000fc600078008ff */
[----:B------:R-:W-:Y:S01]  /*2c80*/  LDSM.16.M88.4 R120, [R250+0x1000] ;  /* 0x00100000fa78783b */ /* 0x000fe20000000200 */
[----:B------:R-:W-:-:S03]  /*2c90*/  LEA.HI.X R21, R8, c[0x0][0x1fc], R21, 0x1, P0 ;  /* 0x00007f0008157a11 */ /* 0x000fc600000f0c15 */
[----:B------:R-:W3:Y:S04]  /*2ca0*/  SHFL.IDX PT, R60, R20, RZ, 0x181f ;  /* 0x00181fff143c7589 */ /* 0x000ee800000e0000 */
[----:B------:R-:W4:Y:S04]  /*2cb0*/  SHFL.IDX PT, R36, R20, 0x1, 0x181f ;  /* 0x00381f0014247f89 */ /* 0x000f2800000e0000 */
[----:B------:R-:W5:Y:S04]  /*2cc0*/  SHFL.IDX PT, R23, R21, RZ, 0x181f ;  /* 0x00181fff15177589 */ /* 0x000f6800000e0000 */
[----:B------:R-:W-:Y:S04]  /*2cd0*/  SHFL.IDX PT, R24, R20, 0x2, 0x181f ;  /* 0x00581f0014187f89 */ /* 0x000fe800000e0000 */
[----:B------:R-:W5:Y:S01]  /*2ce0*/  SHFL.IDX PT, R22, R21, 0x1, 0x181f ;  /* 0x00381f0015167f89 */ /* 0x000f6200000e0000 */
[-C--:B-1----:R-:W-:Y:S03]  /*2cf0*/  HMMA.16816.F32 R32, R28, R4.reuse, RZ ;  /* 0x000000041c20723c */ /* 0x082fe600000018ff */
[----:B------:R-:W-:Y:S05]  /*2d00*/  SHFL.IDX PT, R20, R20, 0x3, 0x181f ;  /* 0x00781f0014147f89 */ /* 0x000fea00000e0000 */
[----:B--2---:R-:W-:Y:S01]  /*2d10*/  HMMA.16816.F32 R92, R88, R4, RZ ;  /* 0x00000004585c723c */ /* 0x004fe200000018ff */
[----:B------:R-:W1:Y:S04]  /*2d20*/  SHFL.IDX PT, R4, R21, 0x2, 0x181f ;  /* 0x00581f0015047f89 */ /* 0x000e6800000e0000 */
[----:B------:R-:W2:Y:S01]  /*2d30*/  SHFL.IDX PT, R21, R21, 0x3, 0x181f ;  /* 0x00781f0015157f89 */ /* 0x000ea200000e0000 */
[----:B---3--:R-:W-:-:S02]  /*2d40*/  IADD3 R62, P0, R60, R136, RZ ;  /* 0x000000883c3e7210 */ /* 0x008fc40007f1e0ff */
[----:B------:R-:W-:Y:S02]  /*2d50*/  @P1 IADD3 R242, R250, -0x20, RZ ;  /* 0xffffffe0faf21810 */ /* 0x000fe40007ffe0ff */
[----:B------:R-:W-:Y:S02]  /*2d60*/  IADD3 R60, P5, R60, R138, RZ ;  /* 0x0000008a3c3c7210 */ /* 0x000fe40007fbe0ff */
[C---:B----4-:R-:W-:Y:S02]  /*2d70*/  IADD3 R38, P1, R36.reuse, R136, RZ ;  /* 0x0000008824267210 */ /* 0x050fe40007f3e0ff */
[----:B------:R-:W-:Y:S01]  /*2d80*/  ISETP.GE.AND P6, PT, R25, c[0x0][0x1d4], PT ;  /* 0x0000750019007a0c */ /* 0x000fe20003fc6270 */
[----:B------:R-:W-:Y:S01]  /*2d90*/  STL [R1+0xb4], R18 ;  /* 0x0000b41201007387 */ /* 0x000fe20000100800 */
[C---:B-----5:R-:W-:Y:S02]  /*2da0*/  IADD3.X R63, R23.reuse, R67, RZ, P0, !PT ;  /* 0x00000043173f7210 */ /* 0x060fe400007fe4ff */
[----:B------:R-:W-:Y:S01]  /*2db0*/  IADD3 R36, P0, R36, R138, RZ ;  /* 0x0000008a24247210 */ /* 0x000fe20007f1e0ff */
[----:B------:R-:W-:Y:S01]  /*2dc0*/  IMAD.X R39, R22, 0x1, R67, P1 ;  /* 0x0000000116277824 */ /* 0x000fe200008e0643 */
[----:B------:R-:W-:Y:S01]  /*2dd0*/  IADD3.X R61, R23, R137, RZ, P5, !PT ;  /* 0x00000089173d7210 */ /* 0x000fe20002ffe4ff */
[----:B------:R-:W-:Y:S01]  /*2de0*/  HMMA.16816.F32 R108, R28, R112, RZ ;  /* 0x000000701c6c723c */ /* 0x000fe200000018ff */
[C---:B------:R-:W-:Y:S01]  /*2df0*/  IADD3 R26, P5, R24.reuse, R136, RZ ;  /* 0x00000088181a7210 */ /* 0x040fe20007fbe0ff */
[----:B------:R-:W-:Y:S01]  /*2e00*/  LDSM.16.M88.4 R16, [R249+0x2000] ;  /* 0x00200000f910783b */ /* 0x000fe20000000200 */
[----:B------:R-:W-:-:S02]  /*2e10*/  IADD3 R24, P1, R24, R138, RZ ;  /* 0x0000008a18187210 */ /* 0x000fc40007f3e0ff */
[----:B------:R-:W-:Y:S01]  /*2e20*/  IADD3.X R37, R22, R137, RZ, P0, !PT ;  /* 0x0000008916257210 */ /* 0x000fe200007fe4ff */
[----:B------:R-:W3:Y:S01]  /*2e30*/  LDSM.16.M88.4 R96, [R242] ;  /* 0x00000000f260783b */ /* 0x000ee20000000200 */
[----:B------:R-:W-:Y:S01]  /*2e40*/  ISETP.LT.OR P0, PT, R0, 0x1, P6 ;  /* 0x000000010000780c */ /* 0x000fe20003701670 */
[C---:B-1----:R-:W-:Y:S01]  /*2e50*/  IMAD.X R25, R4.reuse, 0x1, R137, P1 ;  /* 0x0000000104197824 */ /* 0x042fe200008e0689 */
[-C--:B------:R-:W-:Y:S01]  /*2e60*/  IADD3.X R27, R4, R67.reuse, RZ, P5, !PT ;  /* 0x00000043041b7210 */ /* 0x080fe20002ffe4ff */
[C---:B------:R-:W-:Y:S01]  /*2e70*/  HMMA.16816.F32 R76, R28.reuse, R68, RZ ;  /* 0x000000441c4c723c */ /* 0x040fe200000018ff */
[----:B------:R-:W-:Y:S01]  /*2e80*/  IADD3 R22, P5, R20, R136, RZ ;  /* 0x0000008814167210 */ /* 0x000fe20007fbe0ff */
[----:B------:R-:W1:Y:S01]  /*2e90*/  LDSM.16.M88.4 R40, [R242+0x800] ;  /* 0x00080000f228783b */ /* 0x000e620000000200 */
[----:B------:R-:W-:Y:S02]  /*2ea0*/  ISETP.GE.AND P1, PT, R85, c[0x0][0x1d4], PT ;  /* 0x0000750055007a0c */ /* 0x000fe40003f26270 */
[----:B--2---:R-:W-:Y:S01]  /*2eb0*/  IADD3.X R23, R21, R67, RZ, P5, !PT ;  /* 0x0000004315177210 */ /* 0x004fe20002ffe4ff */
[----:B------:R-:W-:Y:S01]  /*2ec0*/  STL.64 [R1+0xd0], R140 ;  /* 0x0000d08c01007387 */ /* 0x000fe20000100a00 */
[----:B------:R-:W-:Y:S01]  /*2ed0*/  ISETP.LT.OR P5, PT, R0, 0x1, P1 ;  /* 0x000000010000780c */ /* 0x000fe20000fa1670 */
[C---:B------:R-:W-:Y:S02]  /*2ee0*/  HMMA.16816.F32 R48, R28.reuse, R120, RZ ;  /* 0x000000781c30723c */ /* 0x040fe400000018ff */
[----:B------:R-:W-:Y:S04]  /*2ef0*/  STL [R1+0xa0], R139 ;  /* 0x0000a08b01007387 */ /* 0x000fe80000100800 */
[----:B------:R-:W-:Y:S02]  /*2f00*/  STL.64 [R1+0xc8], R14 ;  /* 0x0000c80e01007387 */ /* 0x000fe40000100a00 */
[C---:B------:R-:W-:Y:S02]  /*2f10*/  HMMA.16816.F32 R116, R28.reuse, R114, RZ ;  /* 0x000000721c74723c */ /* 0x040fe400000018ff */
[----:B------:R-:W-:Y:S04]  /*2f20*/  STL [R1+0x9c], R10 ;  /* 0x00009c0a01007387 */ /* 0x000fe80000100800 */
[----:B------:R-:W2:Y:S02]  /*2f30*/  LDSM.16.M88.4 R12, [R242+0x1000] ;  /* 0x00100000f20c783b */ /* 0x000ea40000000200 */
[C---:B------:R-:W-:Y:S02]  /*2f40*/  HMMA.16816.F32 R72, R28.reuse, R70, RZ ;  /* 0x000000461c48723c */ /* 0x040fe400000018ff */
[----:B------:R-:W4:Y:S06]  /*2f50*/  LDSM.16.M88.4 R8, [R242+0x1800] ;  /* 0x00180000f208783b */ /* 0x000f2c0000000200 */
[----:B------:R-:W-:Y:S08]  /*2f60*/  HMMA.16816.F32 R44, R28, R122, RZ ;  /* 0x0000007a1c2c723c */ /* 0x000ff000000018ff */
[C---:B------:R-:W-:Y:S08]  /*2f70*/  HMMA.16816.F32 R56, R88.reuse, R112, RZ ;  /* 0x000000705838723c */ /* 0x040ff000000018ff */
[C---:B------:R-:W-:Y:S08]  /*2f80*/  HMMA.16816.F32 R80, R88.reuse, R68, RZ ;  /* 0x000000445850723c */ /* 0x040ff000000018ff */
[C---:B------:R-:W-:Y:S01]  /*2f90*/  HMMA.16816.F32 R52, R88.reuse, R120, RZ ;  /* 0x000000785834723c */ /* 0x040fe200000018ff */
[----:B------:R-:W-:Y:S01]  /*2fa0*/  IADD3 R239, R242, 0x2000, RZ ;  /* 0x00002000f2ef7810 */ /* 0x000fe20007ffe0ff */
[----:B------:R-:W5:Y:S06]  /*2fb0*/  LDL R146, [R1+0xa8] ;  /* 0x0000a80001927983 */ /* 0x000f6c0000100800 */
[C---:B------:R-:W-:Y:S08]  /*2fc0*/  HMMA.16816.F32 R112, R88.reuse, R114, RZ ;  /* 0x000000725870723c */ /* 0x040ff000000018ff */
[C---:B------:R-:W-:Y:S08]  /*2fd0*/  HMMA.16816.F32 R68, R88.reuse, R70, RZ ;  /* 0x000000465844723c */ /* 0x040ff000000018ff */
[----:B------:R-:W-:Y:S08]  /*2fe0*/  HMMA.16816.F32 R120, R88, R122, RZ ;  /* 0x0000007a5878723c */ /* 0x000ff000000018ff */
[-C--:B------:R-:W-:Y:S08]  /*2ff0*/  HMMA.16816.F32 R28, R28, R6.reuse, RZ ;  /* 0x000000061c1c723c */ /* 0x080ff000000018ff */
[----:B------:R-:W-:Y:S01]  /*3000*/  HMMA.16816.F32 R88, R88, R6, RZ ;  /* 0x000000065858723c */ /* 0x000fe200000018ff */
[----:B------:R-:W1:Y:S04]  /*3010*/  LDSM.16.M88.4 R4, [R249] ;  /* 0x00000000f904783b */ /* 0x000e680000000200 */
[----:B------:R-:W-:Y:S01]  /*3020*/  @!PT LDS RZ, [RZ] ;  /* 0x00000000fffff984 */ /* 0x000fe20000000800 */
[----:B------:R-:W-:Y:S01]  /*3030*/  @!PT LDS RZ, [RZ] ;  /* 0x00000000fffff984 */ /* 0x000fe20000000800 */
[----:B------:R-:W-:Y:S01]  /*3040*/  @!PT LDS RZ, [RZ] ;  /* 0x00000000fffff984 */ /* 0x000fe20000000800 */
[----:B------:R1:W-:Y:S01]  /*3050*/  LDGSTS.E.BYPASS.LTC128B.128 [R84+0x100], [R62.64], !P0 ;  /* 0x001000003e547fae */ /* 0x0003e2000c101d48 */
[----:B------:R-:W-:-:S03]  /*3060*/  ISETP.LT.OR P0, PT, R0, 0x11, P6 ;  /* 0x000000110000780c */ /* 0x000fc60003701670 */
[----:B------:R1:W-:Y:S01]  /*3070*/  LDGSTS.E.BYPASS.LTC128B.128 [R84+0x2100], [R60.64], !P5 ;  /* 0x021000003c547fae */ /* 0x0003e2000e901d48 */
[----:B------:R-:W-:-:S09]  /*3080*/  ISETP.LT.OR P5, PT, R0, 0x11, P1 ;  /* 0x000000110000780c */ /* 0x000fd20000fa1670 */
[----:B------:R1:W-:Y:S01]  /*3090*/  LDGSTS.E.BYPASS.LTC128B.128 [R84+0x900], [R38.64], !P0 ;  /* 0x0090000026547fae */ /* 0x0003e2000c101d48 */
[----:B------:R-:W-:-:S03]  /*30a0*/  ISETP.LT.OR P0, PT, R0, 0x21, P6 ;  /* 0x000000210000780c */ /* 0x000fc60003701670 */
[----:B------:R1:W-:Y:S01]  /*30b0*/  LDGSTS.E.BYPASS.LTC128B.128 [R84+0x2900], [R36.64], !P5 ;  /* 0x0290000024547fae */ /* 0x0003e2000e901d48 */
[C---:B------:R-:W-:Y:S02]  /*30c0*/  ISETP.LT.OR P5, PT, R0.reuse, 0x31, P6 ;  /* 0x000000310000780c */ /* 0x040fe400037a1670 */
[C---:B------:R-:W-:Y:S02]  /*30d0*/  ISETP.LT.OR P6, PT, R0.reuse, 0x21, P1 ;  /* 0x000000210000780c */ /* 0x040fe40000fc1670 */
[----:B------:R-:W-:Y:S02]  /*30e0*/  ISETP.LT.OR P1, PT, R0, 0x31, P1 ;  /* 0x000000310000780c */ /* 0x000fe40000f21670 */
[----:B------:R-:W-:-:S03]  /*30f0*/  MOV R0, 0x40 ;  /* 0x0000004000007802 */ /* 0x000fc60000000f00 */
[----:B------:R4:W-:Y:S01]  /*3100*/  LDGSTS.E.BYPASS.LTC128B.128 [R84+0x1100], [R26.64], !P0 ;  /* 0x011000001a547fae */ /* 0x0009e2000c101d48 */
[----:B------:R-:W-:Y:S02]  /*3110*/  IADD3 R20, P0, R20, R138, RZ ;  /* 0x0000008a14147210 */ /* 0x000fe40007f1e0ff */
[----:B------:R-:W-:-:S03]  /*3120*/  SEL R0, R0, 0xffffffc0, !P2 ;  /* 0xffffffc000007807 */ /* 0x000fc60005000000 */
[----:B------:R-:W-:Y:S01]  /*3130*/  IMAD.X R21, R21, 0x1, R137, P0 ;  /* 0x0000000115157824 */ /* 0x000fe200000e0689 */
[-C--:B------:R-:W-:Y:S01]  /*3140*/  IADD3 R241, R250, R0.reuse, RZ ;  /* 0x00000000faf17210 */ /* 0x080fe20007ffe0ff */
[----:B------:R4:W-:Y:S01]  /*3150*/  LDGSTS.E.BYPASS.LTC128B.128 [R84+0x3100], [R24.64], !P6 ;  /* 0x0310000018547fae */ /* 0x0009e2000f101d48 */
[C---:B---3--:R-:W-:Y:S03]  /*3160*/  HMMA.16816.F32 R108, R16.reuse, R96, R108 ;  /* 0x00000060106c723c */ /* 0x048fe6000000186c */
[----:B------:R3:W-:Y:S04]  /*3170*/  LDGSTS.E.BYPASS.LTC128B.128 [R84+0x1900], [R22.64], !P5 ;  /* 0x0190000016547fae */ /* 0x0007e8000e901d48 */
[----:B------:R3:W-:Y:S01]  /*3180*/  LDGSTS.E.BYPASS.LTC128B.128 [R84+0x3900], [R20.64], !P1 ;  /* 0x0390000014547fae */ /* 0x0007e2000c901d48 */
[C---:B-1----:R-:W-:Y:S08]  /*3190*/  HMMA.16816.F32 R76, R16.reuse, R40, R76 ;  /* 0x00000028104c723c */ /* 0x042ff0000000184c */
[C---:B--2---:R-:W-:Y:S08]  /*31a0*/  HMMA.16816.F32 R48, R16.reuse, R12, R48 ;  /* 0x0000000c1030723c */ /* 0x044ff00000001830 */
[C---:B----4-:R-:W-:Y:S08]  /*31b0*/  HMMA.16816.F32 R32, R16.reuse, R8, R32 ;  /* 0x000000081020723c */ /* 0x050ff00000001820 */
[C---:B------:R-:W-:Y:S08]  /*31c0*/  HMMA.16816.F32 R116, R16.reuse, R98, R116 ;  /* 0x000000621074723c */ /* 0x040ff00000001874 */
[C---:B------:R-:W-:Y:S01]  /*31d0*/  HMMA.16816.F32 R72, R16.reuse, R42, R72 ;  /* 0x0000002a1048723c */ /* 0x040fe20000001848 */
[----:B---3--:R-:W-:Y:S07]  /*31e0*/  LDSM.16.M88.4 R84, [R241] ;  /* 0x00000000f154783b */ /* 0x008fee0000000200 */
[C---:B------:R-:W-:Y:S08]  /*31f0*/  HMMA.16816.F32 R44, R16.reuse, R14, R44 ;  /* 0x0000000e102c723c */ /* 0x040ff0000000182c */
[----:B------:R-:W-:Y:S01]  /*3200*/  HMMA.16816.F32 R28, R16, R10, R28 ;  /* 0x0000000a101c723c */ /* 0x000fe2000000181c */
[----:B------:R-:W1:Y:S01]  /*3210*/  LDSM.16.M88.4 R16, [R248] ;  /* 0x00000000f810783b */ /* 0x000e620000000200 */
[----:B------:R-:W-:-:S03]  /*3220*/  IADD3 R238, R239, R0, RZ ;  /* 0x00000000efee7210 */ /* 0x000fc60007ffe0ff */
[----:B------:R-:W-:Y:S03]  /*3230*/  LDSM.16.M88.4 R100, [R247] ;  /* 0x00000000f764783b */ /* 0x000fe60000000200 */
[C---:B------:R-:W-:Y:S01]  /*3240*/  HMMA.16816.F32 R56, R4.reuse, R96, R56 ;  /* 0x000000600438723c */ /* 0x040fe20000001838 */
[----:B------:R-:W-:Y:S04]  /*3250*/  LDSM.16.M88.4 R60, [R248+0x2000] ;  /* 0x00200000f83c783b */ /* 0x000fe80000000200 */
[----:B------:R-:W-:Y:S03]  /*3260*/  LDSM.16.M88.4 R24, [R241+0x1000] ;  /* 0x00100000f118783b */ /* 0x000fe60000000200 */
[C---:B------:R-:W-:Y:S01]  /*3270*/  HMMA.16816.F32 R52, R4.reuse, R12, R52 ;  /* 0x0000000c0434723c */ /* 0x040fe20000001834 */
[----:B------:R-:W-:Y:S04]  /*3280*/  LDSM.16.M88.4 R132, [R250+0x2000] ;  /* 0x00200000fa84783b */ /* 0x000fe80000000200 */
[----:B------:R-:W-:Y:S03]  /*3290*/  LDSM.16.M88.4 R36, [R241+0x800] ;  /* 0x00080000f124783b */ /* 0x000fe60000000200 */
[C---:B------:R-:W-:Y:S01]  /*32a0*/  HMMA.16816.F32 R120, R4.reuse, R14, R120 ;  /* 0x0000000e0478723c */ /* 0x040fe20000001878 */
[----:B------:R-:W2:Y:S04]  /*32b0*/  LDSM.16.M88.4 R12, [R238+-0x2000] ;  /* 0xffe00000ee0c783b */ /* 0x000ea80000000200 */
[----:B------:R-:W-:Y:S03]  /*32c0*/  LDSM.16.M88.4 R20, [R241+0x1800] ;  /* 0x00180000f114783b */ /* 0x000fe60000000200 */
[----:B------:R-:W-:Y:S01]  /*32d0*/  HMMA.16816.F32 R80, R4, R40, R80 ;  /* 0x000000280450723c */ /* 0x000fe20000001850 */
[----:B------:R-:W-:Y:S04]  /*32e0*/  LDSM.16.M88.4 R128, [R239] ;  /* 0x00000000ef80783b */ /* 0x000fe80000000200 */
[----:B------:R-:W-:Y:S03]  /*32f0*/  LDSM.16.M88.4 R124, [R238+-0x1000] ;  /* 0xfff00000ee7c783b */ /* 0x000fe60000000200 */
[----:B-1----:R-:W-:Y:S01]  /*3300*/  HMMA.16816.F32 R56, R16, R84, R56 ;  /* 0x000000541038723c */ /* 0x002fe20000001838 */
[----:B------:R-:W-:Y:S01]  /*3310*/  LDSM.16.M88.4 R104, [R241+0x2000] ;  /* 0x00200000f168783b */ /* 0x000fe20000000200 */
[----:B------:R-:W-:-:S02]  /*3320*/  IADD3 R235, R242, 0x2800, RZ ;  /* 0x00002800f2eb7810 */ /* 0x000fc40007ffe0ff */
[----:B------:R-:W-:Y:S01]  /*3330*/  IADD3 R236, R242, 0x3000, RZ ;  /* 0x00003000f2ec7810 */ /* 0x000fe20007ffe0ff */
[----:B------:R-:W0:Y:S03]  /*3340*/  LDGDEPBAR ;  /* 0x00000000000079af */ /* 0x000e260000000000 */
[C---:B------:R-:W-:Y:S01]  /*3350*/  HMMA.16816.F32 R68, R4.reuse, R42, R68 ;  /* 0x0000002a0444723c */ /* 0x040fe20000001844 */
[----:B------:R-:W1:Y:S07]  /*3360*/  LDSM.16.M88.4 R40, [R251+0x4000] ;  /* 0x00400000fb28783b */ /* 0x000e6e0000000200 */
[----:B------:R-:W-:Y:S01]  /*3370*/  HMMA.16816.F32 R112, R4, R98, R112 ;  /* 0x000000620470723c */ /* 0x000fe20000001870 */
[----:B------:R-:W-:Y:S07]  /*3380*/  LDSM.16.M88.4 R96, [R238+-0x800] ;  /* 0xfff80000ee60783b */ /* 0x000fee0000000200 */
[----:B--2---:R-:W-:Y:S08]  /*3390*/  HMMA.16816.F32 R56, R100, R12, R56 ;  /* 0x0000000c6438723c */ /* 0x004ff00000001838 */
[C---:B------:R-:W-:Y:S08]  /*33a0*/  HMMA.16816.F32 R92, R4.reuse, R8, R92 ;  /* 0x00000008045c723c */ /* 0x040ff0000000185c */
[----:B------:R-:W-:Y:S01]  /*33b0*/  HMMA.16816.F32 R88, R4, R10, R88 ;  /* 0x0000000a0458723c */ /* 0x000fe20000001858 */
[----:B------:R-:W-:Y:S04]  /*33c0*/  LDSM.16.M88.4 R8, [R247+0x2000] ;  /* 0x00200000f708783b */ /* 0x000fe80000000200 */
[----:B------:R-:W-:Y:S03]  /*33d0*/  LDSM.16.M88.4 R4, [R238+-0x1800] ;  /* 0xffe80000ee04783b */ /* 0x000fe60000000200 */
[C---:B------:R-:W-:Y:S08]  /*33e0*/  HMMA.16816.F32 R48, R60.reuse, R24, R48 ;  /* 0x000000183c30723c */ /* 0x040ff00000001830 */
[----:B------:R-:W-:Y:S08]  /*33f0*/  HMMA.16816.F32 R44, R60, R26, R44 ;  /* 0x0000001a3c2c723c */ /* 0x000ff0000000182c */
[C---:B------:R-:W-:Y:S08]  /*3400*/  HMMA.16816.F32 R52, R16.reuse, R24, R52 ;  /* 0x000000181034723c */ /* 0x040ff00000001834 */
[----:B------:R-:W-:Y:S01]  /*3410*/  HMMA.16816.F32 R120, R16, R26, R120 ;  /* 0x0000001a1078723c */ /* 0x000fe20000001878 */
[----:B------:R-:W2:Y:S07]  /*3420*/  LDSM.16.M88.4 R24, [R249+0x4000] ;  /* 0x00400000f918783b */ /* 0x000eae0000000200 */
[----:B-1----:R-:W-:Y:S08]  /*3430*/  HMMA.16816.F32 R56, R40, R132, R56 ;  /* 0x000000842838723c */ /* 0x002ff00000001838 */
[C---:B------:R-:W-:Y:S08]  /*3440*/  HMMA.16816.F32 R108, R60.reuse, R84, R108 ;  /* 0x000000543c6c723c */ /* 0x040ff0000000186c */
[-C--:B------:R-:W-:Y:S08]  /*3450*/  HMMA.16816.F32 R116, R60, R86.reuse, R116 ;  /* 0x000000563c74723c */ /* 0x080ff00000001874 */
[----:B------:R-:W-:Y:S01]  /*3460*/  HMMA.16816.F32 R112, R16, R86, R112 ;  /* 0x000000561070723c */ /* 0x000fe20000001870 */
[----:B------:R-:W-:Y:S07]  /*3470*/  LDSM.16.M88.4 R84, [R250+0x2800] ;  /* 0x00280000fa54783b */ /* 0x000fee0000000200 */
[C---:B------:R-:W-:Y:S08]  /*3480*/  HMMA.16816.F32 R76, R60.reuse, R36, R76 ;  /* 0x000000243c4c723c */ /* 0x040ff0000000184c */
[C---:B------:R-:W-:Y:S08]  /*3490*/  HMMA.16816.F32 R32, R60.reuse, R20, R32 ;  /* 0x000000143c20723c */ /* 0x040ff00000001820 */
[C---:B------:R-:W-:Y:S08]  /*34a0*/  HMMA.16816.F32 R72, R60.reuse, R38, R72 ;  /* 0x000000263c48723c */ /* 0x040ff00000001848 */
[----:B------:R-:W-:Y:S01]  /*34b0*/  HMMA.16816.F32 R28, R60, R22, R28 ;  /* 0x000000163c1c723c */ /* 0x000fe2000000181c */
[----:B------:R-:W-:Y:S07]  /*34c0*/  LDSM.16.M88.4 R60, [R238] ;  /* 0x00000000ee3c783b */ /* 0x000fee0000000200 */
[C---:B------:R-:W-:Y:S08]  /*34d0*/  HMMA.16816.F32 R80, R16.reuse, R36, R80 ;  /* 0x000000241050723c */ /* 0x040ff00000001850 */
[C---:B------:R-:W-:Y:S01]  /*34e0*/  HMMA.16816.F32 R68, R16.reuse, R38, R68 ;  /* 0x000000261044723c */ /* 0x040fe20000001844 */
[----:B------:R-:W-:Y:S07]  /*34f0*/  LDSM.16.M88.4 R36, [R251+0x6000] ;  /* 0x00600000fb24783b */ /* 0x000fee0000000200 */
[C---:B------:R-:W-:Y:S08]  /*3500*/  HMMA.16816.F32 R92, R16.reuse, R20, R92 ;  /* 0x00000014105c723c */ /* 0x040ff0000000185c */
[----:B------:R-:W-:Y:S01]  /*3510*/  HMMA.16816.F32 R88, R16, R22, R88 ;  /* 0x000000161058723c */ /* 0x000fe20000001858 */
[----:B------:R-:W1:Y:S04]  /*3520*/  LDSM.16.M88.4 R16, [R248+0x4000] ;  /* 0x00400000f810783b */ /* 0x000e680000000200 */
[----:B------:R-:W-:Y:S03]  /*3530*/  LDSM.16.M88.4 R20, [R249+0x6000] ;  /* 0x00600000f914783b */ /* 0x000fe60000000200 */
[----:B--2---:R-:W-:Y:S08]  /*3540*/  HMMA.16816.F32 R56, R24, R128, R56 ;  /* 0x000000801838723c */ /* 0x004ff00000001838 */
[C---:B------:R-:W-:Y:S08]  /*3550*/  HMMA.16816.F32 R108, R8.reuse, R12, R108 ;  /* 0x0000000c086c723c */ /* 0x040ff0000000186c */
[-C--:B------:R-:W-:Y:S08]  /*3560*/  HMMA.16816.F32 R116, R8, R14.reuse, R116 ;  /* 0x0000000e0874723c */ /* 0x080ff00000001874 */
[----:B------:R-:W-:Y:S01]  /*3570*/  HMMA.16816.F32 R112, R100, R14, R112 ;  /* 0x0000000e6470723c */ /* 0x000fe20000001870 */
[----:B------:R-:W-:Y:S07]  /*3580*/  LDSM.16.M88.4 R12, [R248+0x6000] ;  /* 0x00600000f80c783b */ /* 0x000fee0000000200 */
[C---:B------:R-:W-:Y:S08]  /*3590*/  HMMA.16816.F32 R76, R8.reuse, R4, R76 ;  /* 0x00000004084c723c */ /* 0x040ff0000000184c */
[C---:B------:R-:W-:Y:S08]  /*35a0*/  HMMA.16816.F32 R72, R8.reuse, R6, R72 ;  /* 0x000000060848723c */ /* 0x040ff00000001848 */
[C---:B------:R-:W-:Y:S08]  /*35b0*/  HMMA.16816.F32 R48, R8.reuse, R124, R48 ;  /* 0x0000007c0830723c */ /* 0x040ff00000001830 */
[C---:B------:R-:W-:Y:S08]  /*35c0*/  HMMA.16816.F32 R44, R8.reuse, R126, R44 ;  /* 0x0000007e082c723c */ /* 0x040ff0000000182c */
[C---:B------:R-:W-:Y:S08]  /*35d0*/  HMMA.16816.F32 R32, R8.reuse, R96, R32 ;  /* 0x000000600820723c */ /* 0x040ff00000001820 */
[----:B------:R-:W-:Y:S01]  /*35e0*/  HMMA.16816.F32 R28, R8, R98, R28 ;  /* 0x00000062081c723c */ /* 0x000fe2000000181c */
[----:B------:R-:W2:Y:S07]  /*35f0*/  LDSM.16.M88.4 R8, [R247+0x4000] ;  /* 0x00400000f708783b */ /* 0x000eae0000000200 */
[----:B-1----:R-:W-:Y:S08]  /*3600*/  HMMA.16816.F32 R56, R16, R104, R56 ;  /* 0x000000681038723c */ /* 0x002ff00000001838 */
[----:B------:R-:W-:Y:S08]  /*3610*/  HMMA.16816.F32 R108, R36, R132, R108 ;  /* 0x00000084246c723c */ /* 0x000ff0000000186c */
[-C--:B------:R-:W-:Y:S08]  /*3620*/  HMMA.16816.F32 R112, R40, R134.reuse, R112 ;  /* 0x000000862870723c */ /* 0x080ff00000001870 */
[----:B------:R-:W-:Y:S08]  /*3630*/  HMMA.16816.F32 R116, R36, R134, R116 ;  /* 0x000000862474723c */ /* 0x000ff00000001874 */
[C---:B------:R-:W-:Y:S08]  /*3640*/  HMMA.16816.F32 R80, R100.reuse, R4, R80 ;  /* 0x000000046450723c */ /* 0x040ff00000001850 */
[C---:B------:R-:W-:Y:S01]  /*3650*/  HMMA.16816.F32 R68, R100.reuse, R6, R68 ;  /* 0x000000066444723c */ /* 0x040fe20000001844 */
[----:B------:R-:W-:Y:S07]  /*3660*/  LDSM.16.M88.4 R4, [R240+0x6000] ;  /* 0x00600000f004783b */ /* 0x000fee0000000200 */
[C---:B------:R-:W-:Y:S08]  /*3670*/  HMMA.16816.F32 R52, R100.reuse, R124, R52 ;  /* 0x0000007c6434723c */ /* 0x040ff00000001834 */
[----:B------:R-:W-:Y:S08]  /*3680*/  HMMA.16816.F32 R120, R100, R126, R120 ;  /* 0x0000007e6478723c */ /* 0x000ff00000001878 */
[----:B--2---:R-:W-:Y:S01]  /*3690*/  HMMA.16816.F32 R124, R8, R60, R56 ;  /* 0x0000003c087c723c */ /* 0x004fe20000001838 */
[----:B------:R-:W1:Y:S07]  /*36a0*/  LDSM.16.M88.4 R56, [R235] ;  /* 0x00000000eb38783b */ /* 0x000e6e0000000200 */
[----:B------:R-:W-:Y:S08]  /*36b0*/  HMMA.16816.F32 R108, R20, R128, R108 ;  /* 0x00000080146c723c */ /* 0x000ff0000000186c */
[-C--:B------:R-:W-:Y:S08]  /*36c0*/  HMMA.16816.F32 R112, R24, R130.reuse, R112 ;  /* 0x000000821870723c */ /* 0x080ff00000001870 */
[----:B------:R-:W-:Y:S08]  /*36d0*/  HMMA.16816.F32 R116, R20, R130, R116 ;  /* 0x000000821474723c */ /* 0x000ff00000001874 */
[-C--:B------:R-:W-:Y:S08]  /*36e0*/  HMMA.16816.F32 R80, R40, R84.reuse, R80 ;  /* 0x000000542850723c */ /* 0x080ff00000001850 */
[----:B------:R-:W-:Y:S08]  /*36f0*/  HMMA.16816.F32 R76, R36, R84, R76 ;  /* 0x00000054244c723c */ /* 0x000ff0000000184c */
[-C--:B------:R-:W-:Y:S08]  /*3700*/  HMMA.16816.F32 R68, R40, R86.reuse, R68 ;  /* 0x000000562844723c */ /* 0x080ff00000001844 */
[----:B------:R-:W-:Y:S01]  /*3710*/  HMMA.16816.F32 R72, R36, R86, R72 ;  /* 0x000000562448723c */ /* 0x000fe20000001848 */
[----:B------:R-:W-:Y:S07]  /*3720*/  LDSM.16.M88.4 R84, [R236] ;  /* 0x00000000ec54783b */ /* 0x000fee0000000200 */
[C---:B------:R-:W-:Y:S08]  /*3730*/  HMMA.16816.F32 R92, R100.reuse, R96, R92 ;  /* 0x00000060645c723c */ /* 0x040ff0000000185c */
[----:B------:R-:W-:Y:S01]  /*3740*/  HMMA.16816.F32 R88, R100, R98, R88 ;  /* 0x000000626458723c */ /* 0x000fe20000001858 */
[----:B------:R-:W2:Y:S07]  /*3750*/  LDSM.16.M88.4 R96, [R241+0x2800] ;  /* 0x00280000f160783b */ /* 0x000eae0000000200 */
[----:B------:R-:W-:Y:S08]  /*3760*/  HMMA.16816.F32 R108, R12, R104, R108 ;  /* 0x000000680c6c723c */ /* 0x000ff0000000186c */
[-C--:B------:R-:W-:Y:S08]  /*3770*/  HMMA.16816.F32 R112, R16, R106.reuse, R112 ;  /* 0x0000006a1070723c */ /* 0x080ff00000001870 */
[----:B------:R-:W-:Y:S08]  /*3780*/  HMMA.16816.F32 R116, R12, R106, R116 ;  /* 0x0000006a0c74723c */ /* 0x000ff00000001874 */
[-C--:B-1----:R-:W-:Y:S08]  /*3790*/  HMMA.16816.F32 R80, R24, R56.reuse, R80 ;  /* 0x000000381850723c */ /* 0x082ff00000001850 */
[----:B------:R-:W-:Y:S01]  /*37a0*/  HMMA.16816.F32 R100, R20, R56, R76 ;  /* 0x000000381464723c */ /* 0x000fe2000000184c */
[----:B------:R-:W1:Y:S07]  /*37b0*/  LDSM.16.M88.4 R76, [R238+0x800] ;  /* 0x00080000ee4c783b */ /* 0x000e6e0000000200 */
[-C--:B------:R-:W-:Y:S08]  /*37c0*/  HMMA.16816.F32 R68, R24, R58.reuse, R68 ;  /* 0x0000003a1844723c */ /* 0x080ff00000001844 */
[----:B------:R-:W-:Y:S01]  /*37d0*/  HMMA.16816.F32 R72, R20, R58, R72 ;  /* 0x0000003a1448723c */ /* 0x000fe20000001848 */
[----:B------:R-:W-:Y:S07]  /*37e0*/  LDSM.16.M88.4 R56, [R241+0x3000] ;  /* 0x00300000f138783b */ /* 0x000fee0000000200 */
[----:B------:R-:W-:Y:S08]  /*37f0*/  HMMA.16816.F32 R108, R4, R60, R108 ;  /* 0x0000003c046c723c */ /* 0x000ff0000000186c */
[-C--:B------:R-:W-:Y:S08]  /*3800*/  HMMA.16816.F32 R112, R8, R62.reuse, R112 ;  /* 0x0000003e0870723c */ /* 0x080ff00000001870 */
[----:B------:R-:W-:Y:S01]  /*3810*/  HMMA.16816.F32 R116, R4, R62, R116 ;  /* 0x0000003e0474723c */ /* 0x000fe20000001874 */
[----:B------:R-:W3:Y:S07]  /*3820*/  LDSM.16.M88.4 R60, [R250+0x3000] ;  /* 0x00300000fa3c783b */ /* 0x000eee0000000200 */
[-C--:B--2---:R-:W-:Y:S08]  /*3830*/  HMMA.16816.F32 R80, R16, R96.reuse, R80 ;  /* 0x000000601050723c */ /* 0x084ff00000001850 */
[----:B------:R-:W-:Y:S08]  /*3840*/  HMMA.16816.F32 R100, R12, R96, R100 ;  /* 0x000000600c64723c */ /* 0x000ff00000001864 */
[-C--:B------:R-:W-:Y:S08]  /*3850*/  HMMA.16816.F32 R68, R16, R98.reuse, R68 ;  /* 0x000000621044723c */ /* 0x080ff00000001844 */
[----:B------:R-:W-:Y:S08]  /*3860*/  HMMA.16816.F32 R72, R12, R98, R72 ;  /* 0x000000620c48723c */ /* 0x000ff00000001848 */
[----:B-1----:R-:W-:Y:S08]  /*3870*/  HMMA.16816.F32 R80, R8, R76, R80 ;  /* 0x0000004c0850723c */ /* 0x002ff00000001850 */
[-C--:B---3--:R-:W-:Y:S08]  /*3880*/  HMMA.16816.F32 R52, R40, R60.reuse, R52 ;  /* 0x0000003c2834723c */ /* 0x088ff00000001834 */
[----:B------:R-:W-:Y:S08]  /*3890*/  HMMA.16816.F32 R48, R36, R60, R48 ;  /* 0x0000003c2430723c */ /* 0x000ff00000001830 */
[----:B------:R-:W-:Y:S08]  /*38a0*/  HMMA.16816.F32 R100, R4, R76, R100 ;  /* 0x0000004c0464723c */ /* 0x000ff00000001864 */
[-C--:B------:R-:W-:Y:S08]  /*38b0*/  HMMA.16816.F32 R68, R8, R78.reuse, R68 ;  /* 0x0000004e0844723c */ /* 0x080ff00000001844 */
[----:B------:R-:W-:Y:S01]  /*38c0*/  HMMA.16816.F32 R72, R4, R78, R72 ;  /* 0x0000004e0448723c */ /* 0x000fe20000001848 */
[----:B------:R-:W1:Y:S01]  /*38d0*/  LDSM.16.M88.4 R76, [R250+0x3800] ;  /* 0x00380000fa4c783b */ /* 0x000e620000000200 */
[----:B------:R-:W-:-:S02]  /*38e0*/  FMUL.FTZ R80, R80, c[0x0][0x320] ;  /* 0x0000c80050507a20 */ /* 0x000fc40000410000 */
[----:B------:R-:W-:Y:S02]  /*38f0*/  FMUL.FTZ R81, R81, c[0x0][0x320] ;  /* 0x0000c80051517a20 */ /* 0x000fe40000410000 */
[----:B------:R-:W-:Y:S02]  /*3900*/  FMUL.FTZ R82, R82, c[0x0][0x320] ;  /* 0x0000c80052527a20 */ /* 0x000fe40000410000 */
[----:B------:R-:W-:Y:S01]  /*3910*/  FMUL.FTZ R83, R83, c[0x0][0x320] ;  /* 0x0000c80053537a20 */ /* 0x000fe20000410000 */
[----:B------:R-:W-:Y:S01]  /*3920*/  IADD3 R237, R242, 0x3800, RZ ;  /* 0x00003800f2ed7810 */ /* 0x000fe20007ffe0ff */
[----:B------:R-:W-:Y:S02]  /*3930*/  FMUL.FTZ R96, R114, c[0x0][0x320] ;  /* 0x0000c80072607a20 */ /* 0x000fe40000410000 */
[----:B------:R-:W-:Y:S01]  /*3940*/  FMUL.FTZ R97, R115, c[0x0][0x320] ;  /* 0x0000c80073617a20 */ /* 0x000fe20000410000 */
[----:B------:R-:W2:Y:S01]  /*3950*/  MUFU.TANH R98, R82 ;  /* 0x0000005200627308 */ /* 0x000ea20000002400 */
[----:B------:R-:W-:-:S02]  /*3960*/  FMUL.FTZ R114, R117, c[0x0][0x320] ;  /* 0x0000c80075727a20 */ /* 0x000fc40000410000 */
[----:B------:R-:W-:Y:S01]  /*3970*/  FMUL.FTZ R115, R118, c[0x0][0x320] ;  /* 0x0000c80076737a20 */ /* 0x000fe20000410000 */
[----:B------:R-:W-:Y:S04]  /*3980*/  HMMA.16816.F32 R52, R24, R84, R52 ;  /* 0x000000541834723c */ /* 0x000fe80000001834 */
[----:B------:R-:W3:Y:S04]  /*3990*/  MUFU.TANH R117, R80 ;  /* 0x0000005000757308 */ /* 0x000ee80000002400 */
[-C--:B------:R-:W-:Y:S04]  /*39a0*/  HMMA.16816.F32 R120, R40, R62.reuse, R120 ;  /* 0x0000003e2878723c */ /* 0x080fe80000001878 */
[----:B------:R-:W4:Y:S04]  /*39b0*/  MUFU.TANH R118, R81 ;  /* 0x0000005100767308 */ /* 0x000f280000002400 */
[----:B------:R-:W-:Y:S01]  /*39c0*/  HMMA.16816.F32 R44, R36, R62, R44 ;  /* 0x0000003e242c723c */ /* 0x000fe2000000182c */
[----:B------:R-:W2:Y:S03]  /*39d0*/  LDSM.16.M88.4 R60, [R237] ;  /* 0x00000000ed3c783b */ /* 0x000ea60000000200 */
[----:B------:R1:W1:Y:S04]  /*39e0*/  MUFU.TANH R99, R83 ;  /* 0x0000005300637308 */ /* 0x0002680000002400 */
[----:B-1----:R-:W-:Y:S01]  /*39f0*/  HMMA.16816.F32 R80, R20, R84, R48 ;  /* 0x000000541450723c */ /* 0x002fe20000001830 */
[----:B------:R-:W-:Y:S01]  /*3a00*/  FMUL.FTZ R68, R68, c[0x0][0x320] ;  /* 0x0000c80044447a20 */ /* 0x000fe20000410000 */
[----:B------:R-:W1:Y:S01]  /*3a10*/  LDSM.16.M88.4 R48, [R238+0x1000] ;  /* 0x00100000ee30783b */ /* 0x000e620000000200 */
[----:B------:R-:W-:-:S05]  /*3a20*/  FMUL.FTZ R69, R69, c[0x0][0x320] ;  /* 0x0000c80045457a20 */ /* 0x000fca0000410000 */
[-C--:B------:R-:W-:Y:S01]  /*3a30*/  HMMA.16816.F32 R32, R36, R76.reuse, R32 ;  /* 0x0000004c2420723c */ /* 0x080fe20000001820 */
[----:B------:R-:W-:Y:S02]  /*3a40*/  FMUL.FTZ R84, R101, c[0x0][0x320] ;  /* 0x0000c80065547a20 */ /* 0x000fe40000410000 */
[----:B------:R-:W-:Y:S02]  /*3a50*/  FMUL.FTZ R85, R102, c[0x0][0x320] ;  /* 0x0000c80066557a20 */ /* 0x000fe40000410000 */
[----:B------:R-:W-:Y:S01]  /*3a60*/  FMUL.FTZ R101, R103, c[0x0][0x320] ;  /* 0x0000c80067657a20 */ /* 0x000fe20000410000 */
[----:B------:R-:W1:Y:S02]  /*3a70*/  MUFU.TANH R102, R68 ;  /* 0x0000004400667308 */ /* 0x000e640000002400 */
[C---:B------:R-:W-:Y:S06]  /*3a80*/  HMMA.16816.F32 R92, R40.reuse, R76, R92 ;  /* 0x0000004c285c723c */ /* 0x040fec000000185c */
[----:B------:R1:W1:Y:S02]  /*3a90*/  MUFU.TANH R103, R69 ;  /* 0x0000004500677308 */ /* 0x0002640000002400 */
[----:B------:R-:W-:Y:S01]  /*3aa0*/  HMMA.16816.F32 R88, R40, R78, R88 ;  /* 0x0000004e2858723c */ /* 0x000fe20000001858 */
[----:B------:R-:W-:Y:S07]  /*3ab0*/  LDSM.16.M88.4 R40, [R238+0x1800] ;  /* 0x00180000ee28783b */ /* 0x000fee0000000200 */
[-C--:B------:R-:W-:Y:S08]  /*3ac0*/  HMMA.16816.F32 R52, R16, R56.reuse, R52 ;  /* 0x000000381034723c */ /* 0x080ff00000001834 */
[----:B------:R-:W-:Y:S07]  /*3ad0*/  HMMA.16816.F32 R80, R12, R56, R80 ;  /* 0x000000380c50723c */ /* 0x000fee0000001850 */
[----:B------:R-:W-:Y:S01]  /*3ae0*/  FMUL.FTZ R56, R70, c[0x0][0x320] ;  /* 0x0000c80046387a20 */ /* 0x000fe20000410000 */
[----:B------:R-:W-:Y:S01]  /*3af0*/  HMMA.16816.F32 R28, R36, R78, R28 ;  /* 0x0000004e241c723c */ /* 0x000fe2000000181c */
[----:B------:R-:W-:-:S02]  /*3b00*/  FMUL.FTZ R57, R71, c[0x0][0x320] ;  /* 0x0000c80047397a20 */ /* 0x000fc40000410000 */
[----:B-1----:R-:W1:Y:S05]  /*3b10*/  LDSM.16.M88.4 R68, [R241+0x3800] ;  /* 0x00380000f144783b */ /* 0x002e6a0000000200 */
[C---:B--2---:R-:W-:Y:S08]  /*3b20*/  HMMA.16816.F32 R32, R20.reuse, R60, R32 ;  /* 0x0000003c1420723c */ /* 0x044ff00000001820 */
[-C--:B------:R-:W-:Y:S08]  /*3b30*/  HMMA.16816.F32 R44, R20, R86.reuse, R44 ;  /* 0x00000056142c723c */ /* 0x080ff0000000182c */
[C---:B------:R-:W-:Y:S08]  /*3b40*/  HMMA.16816.F32 R120, R24.reuse, R86, R120 ;  /* 0x000000561878723c */ /* 0x040ff00000001878 */
[C---:B------:R-:W-:Y:S08]  /*3b50*/  HMMA.16816.F32 R92, R24.reuse, R60, R92 ;  /* 0x0000003c185c723c */ /* 0x040ff0000000185c */
[-C--:B------:R-:W-:Y:S08]  /*3b60*/  HMMA.16816.F32 R88, R24, R62.reuse, R88 ;  /* 0x0000003e1858723c */ /* 0x080ff00000001858 */
[----:B------:R-:W-:Y:S08]  /*3b70*/  HMMA.16816.F32 R28, R20, R62, R28 ;  /* 0x0000003e141c723c */ /* 0x000ff0000000181c */
[-C--:B------:R-:W-:Y:S08]  /*3b80*/  HMMA.16816.F32 R52, R8, R48.reuse, R52 ;  /* 0x000000300834723c */ /* 0x080ff00000001834 */
[----:B------:R-:W-:Y:S01]  /*3b90*/  HMMA.16816.F32 R80, R4, R48, R80 ;  /* 0x000000300450723c */ /* 0x000fe20000001850 */
[----:B------:R-:W-:-:S02]  /*3ba0*/  FMUL.FTZ R107, R108, c[0x0][0x320] ;  /* 0x0000c8006c6b7a20 */ /* 0x000fc40000410000 */
[----:B------:R-:W-:Y:S02]  /*3bb0*/  FMUL.FTZ R0, R124, c[0x0][0x320] ;  /* 0x0000c8007c007a20 */ /* 0x000fe40000410000 */
[----:B------:R-:W-:Y:S02]  /*3bc0*/  FMUL.FTZ R104, R125, c[0x0][0x320] ;  /* 0x0000c8007d687a20 */ /* 0x000fe40000410000 */
[----:B------:R-:W-:Y:S01]  /*3bd0*/  FMUL.FTZ R105, R126, c[0x0][0x320] ;  /* 0x0000c8007e697a20 */ /* 0x000fe20000410000 */
[----:B-1----:R-:W-:Y:S01]  /*3be0*/  HMMA.16816.F32 R32, R12, R68, R32 ;  /* 0x000000440c20723c */ /* 0x002fe20000001820 */
[----:B------:R-:W-:Y:S02]  /*3bf0*/  FMUL.FTZ R106, R127, c[0x0][0x320] ;  /* 0x0000c8007f6a7a20 */ /* 0x000fe40000410000 */
[----:B------:R-:W-:Y:S02]  /*3c00*/  FMUL.FTZ R100, R100, c[0x0][0x320] ;  /* 0x0000c80064647a20 */ /* 0x000fe40000410000 */
[----:B------:R-:W-:-:S02]  /*3c10*/  FMUL.FTZ R72, R72, c[0x0][0x320] ;  /* 0x0000c80048487a20 */ /* 0x000fc40000410000 */
[----:B------:R-:W-:Y:S01]  /*3c20*/  FMUL.FTZ R73, R73, c[0x0][0x320] ;  /* 0x0000c80049497a20 */ /* 0x000fe20000410000 */
[----:B------:R-:W-:Y:S01]  /*3c30*/  HMMA.16816.F32 R44, R12, R58, R44 ;  /* 0x0000003a0c2c723c */ /* 0x000fe2000000182c */
[----:B-----5:R-:W-:Y:S01]  /*3c40*/  ISETP.GT.AND P0, PT, R3, R146, PT ;  /* 0x000000920300720c */ /* 0x020fe20003f04270 */
[----:B------:R-:W1:Y:S01]  /*3c50*/  MUFU.TANH R96, R96 ;  /* 0x0000006000607308 */ /* 0x000e620000002400 */
[----:B------:R-:W-:-:S05]  /*3c60*/  DEPBAR.LE SB0, 0x0 ;  /* 0x000080000000791a */ /* 0x000fca0000000000 */
[C---:B------:R-:W-:Y:S08]  /*3c70*/  HMMA.16816.F32 R120, R16.reuse, R58, R120 ;  /* 0x0000003a1078723c */ /* 0x040ff00000001878 */
[C---:B------:R-:W-:Y:S08]  /*3c80*/  HMMA.16816.F32 R92, R16.reuse, R68, R92 ;  /* 0x00000044105c723c */ /* 0x040ff0000000185c */
[-C--:B------:R-:W-:Y:S08]  /*3c90*/  HMMA.16816.F32 R88, R16, R70.reuse, R88 ;  /* 0x000000461058723c */ /* 0x080ff00000001858 */
[----:B------:R-:W-:Y:S08]  /*3ca0*/  HMMA.16816.F32 R28, R12, R70, R28 ;  /* 0x000000460c1c723c */ /* 0x000ff0000000181c */
[C---:B------:R-:W-:Y:S08]  /*3cb0*/  HMMA.16816.F32 R32, R4.reuse, R40, R32 ;  /* 0x000000280420723c */ /* 0x040ff00000001820 */
[-C--:B------:R-:W-:Y:S08]  /*3cc0*/  HMMA.16816.F32 R44, R4, R50.reuse, R44 ;  /* 0x00000032042c723c */ /* 0x080ff0000000182c */
[C---:B------:R-:W-:Y:S08]  /*3cd0*/  HMMA.16816.F32 R120, R8.reuse, R50, R120 ;  /* 0x000000320878723c */ /* 0x040ff00000001878 */
[C---:B------:R-:W-:Y:S08]  /*3ce0*/  HMMA.16816.F32 R92, R8.reuse, R40, R92 ;  /* 0x00000028085c723c */ /* 0x040ff0000000185c */
[-C--:B------:R-:W-:Y:S08]  /*3cf0*/  HMMA.16816.F32 R88, R8, R42.reuse, R88 ;  /* 0x0000002a0858723c */ /* 0x080ff00000001858 */
[----:B------:R-:W-:Y:S01]  /*3d00*/  HMMA.16816.F32 R28, R4, R42, R28 ;  /* 0x0000002a041c723c */ /* 0x000fe2000000181c */
[----:B------:R-:W-:-:S02]  /*3d10*/  FMUL.FTZ R108, R109, c[0x0][0x320] ;  /* 0x0000c8006d6c7a20 */ /* 0x000fc40000410000 */
[----:B------:R-:W-:Y:S02]  /*3d20*/  FMUL.FTZ R52, R52, c[0x0][0x320] ;  /* 0x0000c80034347a20 */ /* 0x000fe40000410000 */
[----:B------:R-:W-:Y:S02]  /*3d30*/  FMUL.FTZ R53, R53, c[0x0][0x320] ;  /* 0x0000c80035357a20 */ /* 0x000fe40000410000 */
[----:B------:R-:W-:Y:S02]  /*3d40*/  FMUL.FTZ R109, R110, c[0x0][0x320] ;  /* 0x0000c8006e6d7a20 */ /* 0x000fe40000410000 */
[----:B------:R-:W-:Y:S02]  /*3d50*/  FMUL.FTZ R32, R32, c[0x0][0x320] ;  /* 0x0000c80020207a20 */ /* 0x000fe40000410000 */
[----:B------:R-:W-:Y:S02]  /*3d60*/  FMUL.FTZ R110, R111, c[0x0][0x320] ;  /* 0x0000c8006f6e7a20 */ /* 0x000fe40000410000 */
[----:B------:R-:W-:-:S02]  /*3d70*/  FMUL.FTZ R111, R112, c[0x0][0x320] ;  /* 0x0000c800706f7a20 */ /* 0x000fc40000410000 */
[----:B------:R-:W-:Y:S02]  /*3d80*/  FMUL.FTZ R48, R74, c[0x0][0x320] ;  /* 0x0000c8004a307a20 */ /* 0x000fe40000410000 */
[----:B------:R-:W-:Y:S01]  /*3d90*/  FMUL.FTZ R49, R75, c[0x0][0x320] ;  /* 0x0000c8004b317a20 */ /* 0x000fe20000410000 */
[----:B------:R2:W1:Y:S01]  /*3da0*/  MUFU.TANH R74, R52 ;  /* 0x00000034004a7308 */ /* 0x0004620000002400 */
[----:B------:R-:W-:Y:S02]  /*3db0*/  FMUL.FTZ R112, R113, c[0x0][0x320] ;  /* 0x0000c80071707a20 */ /* 0x000fe40000410000 */
[----:B------:R-:W-:Y:S02]  /*3dc0*/  FMUL.FTZ R113, R116, c[0x0][0x320] ;  /* 0x0000c80074717a20 */ /* 0x000fe40000410000 */
[----:B------:R-:W-:-:S03]  /*3dd0*/  FMUL.FTZ R20, R46, c[0x0][0x320] ;  /* 0x0000c8002e147a20 */ /* 0x000fc60000410000 */
[----:B------:R5:W1:Y:S01]  /*3de0*/  MUFU.TANH R75, R53 ;  /* 0x00000035004b7308 */ /* 0x000a620000002400 */
[----:B------:R-:W-:Y:S02]  /*3df0*/  FMUL.FTZ R116, R119, c[0x0][0x320] ;  /* 0x0000c80077747a20 */ /* 0x000fe40000410000 */
[----:B------:R-:W-:Y:S02]  /*3e00*/  FMUL.FTZ R58, R81, c[0x0][0x320] ;  /* 0x0000c800513a7a20 */ /* 0x000fe40000410000 */
[----:B------:R-:W-:Y:S02]  /*3e10*/  FMUL.FTZ R50, R83, c[0x0][0x320] ;  /* 0x0000c80053327a20 */ /* 0x000fe40000410000 */
[----:B------:R-:W-:Y:S01]  /*3e20*/  FMUL.FTZ R51, R120, c[0x0][0x320] ;  /* 0x0000c80078337a20 */ /* 0x000fe20000410000 */
[----:B------:R1:W1:Y:S01]  /*3e30*/  MUFU.TANH R40, R32 ;  /* 0x0000002000287308 */ /* 0x0002620000002400 */
[----:B--2---:R-:W-:Y:S02]  /*3e40*/  FMUL.FTZ R52, R54, c[0x0][0x320] ;  /* 0x0000c80036347a20 */ /* 0x004fe40000410000 */
[----:B------:R-:W-:-:S02]  /*3e50*/  FMUL.FTZ R54, R80, c[0x0][0x320] ;  /* 0x0000c80050367a20 */ /* 0x000fc40000410000 */
[----:B------:R-:W-:Y:S02]  /*3e60*/  FMUL.FTZ R36, R121, c[0x0][0x320] ;  /* 0x0000c80079247a20 */ /* 0x000fe40000410000 */
[----:B------:R-:W-:Y:S02]  /*3e70*/  FMUL.FTZ R25, R122, c[0x0][0x320] ;  /* 0x0000c8007a197a20 */ /* 0x000fe40000410000 */
[----:B-----5:R-:W-:Y:S02]  /*3e80*/  FMUL.FTZ R53, R55, c[0x0][0x320] ;  /* 0x0000c80037357a20 */ /* 0x020fe40000410000 */
[----:B------:R-:W-:Y:S02]  /*3e90*/  FMUL.FTZ R55, R82, c[0x0][0x320] ;  /* 0x0000c80052377a20 */ /* 0x000fe40000410000 */
[----:B------:R-:W-:Y:S02]  /*3ea0*/  FMUL.FTZ R79, R123, c[0x0][0x320] ;  /* 0x0000c8007b4f7a20 */ /* 0x000fe40000410000 */
[----:B------:R-:W-:-:S02]  /*3eb0*/  FMUL.FTZ R37, R44, c[0x0][0x320] ;  /* 0x0000c8002c257a20 */ /* 0x000fc40000410000 */
[----:B------:R-:W-:Y:S02]  /*3ec0*/  FMUL.FTZ R26, R45, c[0x0][0x320] ;  /* 0x0000c8002d1a7a20 */ /* 0x000fe40000410000 */
[----:B------:R-:W-:Y:S02]  /*3ed0*/  FMUL.FTZ R27, R47, c[0x0][0x320] ;  /* 0x0000c8002f1b7a20 */ /* 0x000fe40000410000 */
[----:B------:R-:W-:Y:S02]  /*3ee0*/  FMUL.FTZ R19, R92, c[0x0][0x320] ;  /* 0x0000c8005c137a20 */ /* 0x000fe40000410000 */
[----:B------:R-:W-:Y:S02]  /*3ef0*/  FMUL.FTZ R18, R93, c[0x0][0x320] ;  /* 0x0000c8005d127a20 */ /* 0x000fe40000410000 */
[----:B------:R-:W-:Y:S02]  /*3f00*/  FMUL.FTZ R78, R94, c[0x0][0x320] ;  /* 0x0000c8005e4e7a20 */ /* 0x000fe40000410000 */
[----:B------:R-:W-:-:S02]  /*3f10*/  FMUL.FTZ R77, R95, c[0x0][0x320] ;  /* 0x0000c8005f4d7a20 */ /* 0x000fc40000410000 */
[----:B-1----:R-:W-:Y:S02]  /*3f20*/  FMUL.FTZ R32, R33, c[0x0][0x320] ;  /* 0x0000c80021207a20 */ /* 0x002fe40000410000 */
[----:B------:R-:W-:Y:S02]  /*3f30*/  FMUL.FTZ R11, R34, c[0x0][0x320] ;  /* 0x0000c800220b7a20 */ /* 0x000fe40000410000 */
[----:B------:R-:W-:Y:S02]  /*3f40*/  FMUL.FTZ R10, R35, c[0x0][0x320] ;  /* 0x0000c800230a7a20 */ /* 0x000fe40000410000 */
[----:B------:R-:W-:Y:S02]  /*3f50*/  FMUL.FTZ R17, R88, c[0x0][0x320] ;  /* 0x0000c80058117a20 */ /* 0x000fe40000410000 */
[----:B------:R-:W-:Y:S02]  /*3f60*/  FMUL.FTZ R16, R89, c[0x0][0x320] ;  /* 0x0000c80059107a20 */ /* 0x000fe40000410000 */
[----:B------:R-:W-:-:S02]  /*3f70*/  FMUL.FTZ R76, R90, c[0x0][0x320] ;  /* 0x0000c8005a4c7a20 */ /* 0x000fc40000410000 */
[----:B------:R-:W-:Y:S02]  /*3f80*/  FMUL.FTZ R46, R91, c[0x0][0x320] ;  /* 0x0000c8005b2e7a20 */ /* 0x000fe40000410000 */
[----:B------:R-:W-:Y:S02]  /*3f90*/  FMUL.FTZ R28, R28, c[0x0][0x320] ;  /* 0x0000c8001c1c7a20 */ /* 0x000fe40000410000 */
[----:B------:R-:W-:Y:S02]  /*3fa0*/  FMUL.FTZ R29, R29, c[0x0][0x320] ;  /* 0x0000c8001d1d7a20 */ /* 0x000fe40000410000 */
[----:B------:R-:W-:Y:S02]  /*3fb0*/  FMUL.FTZ R30, R30, c[0x0][0x320] ;  /* 0x0000c8001e1e7a20 */ /* 0x000fe40000410000 */
[----:B------:R-:W-:Y:S01]  /*3fc0*/  FMUL.FTZ R31, R31, c[0x0][0x320] ;  /* 0x0000c8001f1f7a20 */ /* 0x000fe20000410000 */
[----:B------:R-:W1:Y:S08]  /*3fd0*/  MUFU.TANH R0, R0 ;  /* 0x0000000000007308 */ /* 0x000e700000002400 */
[----:B------:R-:W2:Y:S08]  /*3fe0*/  MUFU.TANH R104, R104 ;  /* 0x0000006800687308 */ /* 0x000eb00000002400 */
[----:B------:R-:W1:Y:S08]  /*3ff0*/  MUFU.TANH R105, R105 ;  /* 0x0000006900697308 */ /* 0x000e700000002400 */
        /* <DEDUP_REMOVED lines=47> */
[----:B------:R1:W1:Y:S08]  /*42f0*/  MUFU.TANH R33, R28 ;  /* 0x0000001c00217308 */ /* 0x0002700000002400 */
[----:B------:R1:W1:Y:S08]  /*4300*/  MUFU.TANH R47, R29 ;  /* 0x0000001d002f7308 */ /* 0x0002700000002400 */
[----:B------:R1:W1:Y:S08]  /*4310*/  MUFU.TANH R45, R30 ;  /* 0x0000001e002d7308 */ /* 0x0002700000002400 */
[----:B------:R1:W1:Y:S01]  /*4320*/  MUFU.TANH R44, R31 ;  /* 0x0000001f002c7308 */ /* 0x0002620000002400 */
[----:B------:R-:W-:Y:S01]  /*4330*/  BSSY B0, `(.L_x_1230) ;  /* 0x0000056000007945 */ /* 0x000fe20003800000 */
[----:B------:R-:W-:Y:S01]  /*4340*/  BAR.SYNC.DEFER_BLOCKING 0x0 ;  /* 0x0000000000007b1d */ /* 0x000fe20000010000 */
[----:B------:R-:W-:-:S02]  /*4350*/  ISETP.GT.AND P1, PT, R66, 0x3f, PT ;  /* 0x0000003f4200780c */ /* 0x000fc40003f24270 */
[C---:B------:R-:W-:Y:S02]  /*4360*/  IADD3 R234, R242.reuse, 0x1800, RZ ;  /* 0x00001800f2ea7810 */ /* 0x040fe40007ffe0ff */
[C---:B------:R-:W-:Y:S02]  /*4370*/  IADD3 R233, R242.reuse, 0x1000, RZ ;  /* 0x00001000f2e97810 */ /* 0x040fe40007ffe0ff */
[----:B------:R-:W-:Y:S01]  /*4380*/  IADD3 R232, R242, 0x800, RZ ;  /* 0x00000800f2e87810 */ /* 0x000fe20007ffe0ff */
[----:B------:R-:W-:Y:S05]  /*4390*/  @!P0 BRA `(.L_x_1231) ;  /* 0x000004f000008947 */ /* 0x000fea0003800000 */
[----:B--234-:R-:W-:Y:S01]  /*43a0*/  IMAD R4, R3, 0x40, R143 ;  /* 0x0000004003047824 */ /* 0x01cfe200078e028f */
[----:B------:R-:W-:-:S04]  /*43b0*/  MOV R13, RZ ;  /* 0x000000ff000d7202 */ /* 0x000fc80000000f00 */
[----:B------:R-:W-:-:S05]  /*43c0*/  IADD3 R66, R4, -0x40, R66 ;  /* 0xffffffc004427810 */ /* 0x000fca0007ffe042 */
[----:B------:R-:W-:-:S04]  /*43d0*/  @P3 IMAD.HI.U32 R5, R66, c[0x0][0x2bc], RZ ;  /* 0x0000af0042053a27 */ /* 0x000fc800078e00ff */
[----:B------:R-:W-:Y:S01]  /*43e0*/  IMAD.MOV.U32 R4, RZ, RZ, R66 ;  /* 0x000000ffff047224 */ /* 0x000fe200078e0042 */
        /* <DEDUP_REMOVED lines=9> */
[----:B------:R-:W-:Y:S01]  /*4480*/  SHF.R.S32.HI R4, RZ, 0x1f, R12 ;  /* 0x0000001fff047819 */ /* 0x000fe2000001140c */
[----:B------:R3:W-:Y:S04]  /*4490*/  STL [R1+0xb8], R12 ;  /* 0x0000b80c01007387 */ /* 0x0007e80000100800 */
[----:B------:R-:W-:-:S04]  /*44a0*/  IMAD R4, R4, c[0x0][0x1e0], RZ ;  /* 0x0000780004047a24 */ /* 0x000fc800078e02ff */
[----:B------:R-:W-:-:S05]  /*44b0*/  IMAD R4, R12, c[0x0][0x1e4], R4 ;  /* 0x000079000c047a24 */ /* 0x000fca00078e0204 */
[----:B------:R-:W-:Y:S02]  /*44c0*/  IADD3 R7, R7, R4, RZ ;  /* 0x0000000407077210 */ /* 0x000fe40007ffe0ff */
[----:B--2---:R-:W-:-:S03]  /*44d0*/  SHF.R.S32.HI R4, RZ, 0x1f, R13 ;  /* 0x0000001fff047819 */ /* 0x004fc6000001140d */
[----:B------:R-:W-:Y:S01]  /*44e0*/  IMAD.WIDE.U32 R6, R13, c[0x0][0x1f0], R6 ;  /* 0x00007c000d067a25 */ /* 0x000fe200078e0006 */
[----:B------:R2:W-:Y:S03]  /*44f0*/  STL [R1+0xb4], R13 ;  /* 0x0000b40d01007387 */ /* 0x0005e60000100800 */
[----:B------:R-:W-:Y:S01]  /*4500*/  IMAD R4, R4, c[0x0][0x1f0], RZ ;  /* 0x00007c0004047a24 */ /* 0x000fe200078e02ff */
[----:B---3--:R-:W-:-:S03]  /*4510*/  IADD3 R12, P2, R140, R6, RZ ;  /* 0x000000068c0c7210 */ /* 0x008fc60007f5e0ff */
[----:B------:R-:W-:-:S05]  /*4520*/  IMAD R4, R13, c[0x0][0x1f4], R4 ;  /* 0x00007d000d047a24 */ /* 0x000fca00078e0204 */
[----:B------:R-:W-:Y:S02]  /*4530*/  IADD3.X R4, R139, R7, R4, P2, !PT ;  /* 0x000000078b047210 */ /* 0x000fe400017fe404 */
[----:B--2---:R-:W-:-:S04]  /*4540*/  LEA R13, P0, R12, c[0x0][0x1c8], 0x1 ;  /* 0x000072000c0d7a11 */ /* 0x004fc800078008ff */
[----:B------:R-:W-:Y:S01]  /*4550*/  LEA.HI.X R12, R12, c[0x0][0x1cc], R4, 0x1, P0 ;  /* 0x000073000c0c7a11 */ /* 0x000fe200000f0c04 */
[----:B------:R-:W-:Y:S06]  /*4560*/  BRA.DIV ~URZ, `(.L_x_1232) ;  /* 0x0000f8e27f007947 */ /* 0x000fec000b800000 */
[----:B------:R2:W3:Y:S02]  /*4570*/  SHFL.IDX PT, R14, R12, RZ, 0x181f ;  /* 0x00181fff0c0e7589 */ /* 0x0004e400000e0000 */
.L_x_1286:
[----:B------:R-:W-:Y:S05]  /*4580*/  BRA.DIV ~URZ, `(.L_x_1233) ;  /* 0x0000f9327f007947 */ /* 0x000fea000b800000 */
[----:B------:R-:W4:Y:S04]  /*4590*/  LDL R22, [R1+0x18] ;  /* 0x0000180001167983 */ /* 0x000f280000100800 */
[----:B------:R-:W5:Y:S04]  /*45a0*/  LDL R9, [R1+0x4] ;  /* 0x0000040001097983 */ /* 0x000f680000100800 */
[----:B--2---:R-:W2:Y:S04]  /*45b0*/  LDL R24, [R1+0x8] ;  /* 0x0000080001187983 */ /* 0x004ea80000100800 */
[----:B------:R-:W3:Y:S04]  /*45c0*/  SHFL.IDX PT, R8, R13, RZ, 0x181f ;  /* 0x00181fff0d087589 */ /* 0x000ee800000e0000 */
[----:B------:R-:W1:Y:S04]  /*45d0*/  SHFL.IDX PT, R6, R13, 0x1, 0x181f ;  /* 0x00381f000d067f89 */ /* 0x000e6800000e0000 */
[----:B------:R-:W1:Y:S04]  /*45e0*/  SHFL.IDX PT, R7, R12, 0x1, 0x181f ;  /* 0x00381f000c077f89 */ /* 0x000e6800000e0000 */
[----:B------:R-:W1:Y:S04]  /*45f0*/  SHFL.IDX PT, R4, R13, 0x2, 0x181f ;  /* 0x00581f000d047f89 */ /* 0x000e6800000e0000 */
[----:B------:R-:W1:Y:S04]  /*4600*/  SHFL.IDX PT, R5, R12, 0x2, 0x181f ;  /* 0x00581f000c057f89 */ /* 0x000e6800000e0000 */
[----:B------:R-:W1:Y:S02]  /*4610*/  SHFL.IDX PT, R12, R12, 0x3, 0x181f ;  /* 0x00781f000c0c7f89 */ /* 0x000e6400000e0000 */
[----:B-1-3--:R-:W-:-:S02]  /*4620*/  IADD3 R28, P5, R8, R138, RZ ;  /* 0x0000008a081c7210 */ /* 0x00afc40007fbe0ff */
[----:B------:R-:W1:Y:S03]  /*4630*/  SHFL.IDX PT, R13, R13, 0x3, 0x181f ;  /* 0x00781f000d0d7f89 */ /* 0x000e6600000e0000 */
[----:B------:R-:W-:Y:S01]  /*4640*/  IMAD.X R29, R14, 0x1, R137, P5 ;  /* 0x000000010e1d7824 */ /* 0x000fe200028e0689 */
[----:B----4-:R-:W-:Y:S02]  /*4650*/  ISETP.GE.AND P2, PT, R22, c[0x0][0x1d4], PT ;  /* 0x0000750016007a0c */ /* 0x010fe40003f46270 */
[-C--:B------:R-:W-:Y:S02]  /*4660*/  IADD3 R22, P6, R8, R136.reuse, RZ ;  /* 0x0000008808167210 */ /* 0x080fe40007fde0ff */
[----:B-----5:R-:W-:Y:S02]  /*4670*/  ISETP.GE.AND P0, PT, R9, c[0x0][0x1d4], PT ;  /* 0x0000750009007a0c */ /* 0x020fe40003f06270 */
[----:B------:R-:W-:Y:S01]  /*4680*/  SEL R21, RZ, 0x10, P2 ;  /* 0x00000010ff157807 */ /* 0x000fe20001000000 */
[----:B------:R-:W-:Y:S01]  /*4690*/  IMAD.X R23, R14, 0x1, R67, P6 ;  /* 0x000000010e177824 */ /* 0x000fe200030e0643 */
[----:B------:R-:W-:-:S02]  /*46a0*/  IADD3 R8, P6, R6, R136, RZ ;  /* 0x0000008806087210 */ /* 0x000fc40007fde0ff */
[----:B------:R-:W-:-:S03]  /*46b0*/  IADD3 R14, P5, R6, R138, RZ ;  /* 0x0000008a060e7210 */ /* 0x000fc60007fbe0ff */
[C---:B------:R-:W-:Y:S01]  /*46c0*/  IMAD.X R9, R7.reuse, 0x1, R67, P6 ;  /* 0x0000000107097824 */ /* 0x040fe200030e0643 */
[C---:B------:R-:W-:Y:S01]  /*46d0*/  IADD3 R6, P6, R4.reuse, R136, RZ ;  /* 0x0000008804067210 */ /* 0x040fe20007fde0ff */
[----:B------:R-:W-:Y:S01]  /*46e0*/  IMAD.X R15, R7, 0x1, R137, P5 ;  /* 0x00000001070f7824 */ /* 0x000fe200028e0689 */
[----:B------:R-:W-:Y:S01]  /*46f0*/  IADD3 R4, P5, R4, R138, RZ ;  /* 0x0000008a04047210 */ /* 0x000fe20007fbe0ff */
[----:B--2---:R2:W-:Y:S02]  /*4700*/  LDGSTS.E.BYPASS.LTC128B.128 [R24+0x4100], [R22.64], !P2 ;  /* 0x0410000016187fae */ /* 0x0045e4000d101d48 */
[C---:B------:R-:W-:Y:S02]  /*4710*/  IMAD.X R7, R5.reuse, 0x1, R67, P6 ;  /* 0x0000000105077824 */ /* 0x040fe400030e0643 */
[----:B------:R-:W-:Y:S01]  /*4720*/  IMAD.X R5, R5, 0x1, R137, P5 ;  /* 0x0000000105057824 */ /* 0x000fe200028e0689 */
[----:B------:R2:W-:Y:S04]  /*4730*/  LDGSTS.E.BYPASS.LTC128B.128 [R24+0x6100], [R28.64], !P0 ;  /* 0x061000001c187fae */ /* 0x0005e8000c101d48 */
[----:B------:R2:W-:Y:S04]  /*4740*/  LDGSTS.E.BYPASS.LTC128B.128 [R24+0x4900], [R8.64], !P2 ;  /* 0x0490000008187fae */ /* 0x0005e8000d101d48 */
[----:B------:R3:W-:Y:S04]  /*4750*/  LDGSTS.E.BYPASS.LTC128B.128 [R24+0x6900], [R14.64], !P0 ;  /* 0x069000000e187fae */ /* 0x0007e8000c101d48 */
[----:B------:R2:W-:Y:S04]  /*4760*/  LDGSTS.E.BYPASS.LTC128B.128 [R24+0x5100], [R6.64], !P2 ;  /* 0x0510000006187fae */ /* 0x0005e8000d101d48 */
[----:B------:R2:W-:Y:S01]  /*4770*/  LDGSTS.E.BYPASS.LTC128B.128 [R24+0x7100], [R4.64], !P0 ;  /* 0x0710000004187fae */ /* 0x0005e2000c101d48 */
[----:B---3--:R-:W-:-:S03]  /*4780*/  SEL R15, RZ, 0x10, P0 ;  /* 0x00000010ff0f7807 */ /* 0x008fc60000000000 */
.L_x_1287:
[----:B-12---:R-:W2:Y:S01]  /*4790*/  LDL R8, [R1+0x8] ;  /* 0x0000080001087983 */ /* 0x006ea20000100800 */
[----:B------:R-:W-:-:S02]  /*47a0*/  IADD3 R5, -R21, 0x10, RZ ;  /* 0x0000001015057810 */ /* 0x000fc40007ffe1ff */
[----:B------:R-:W-:Y:S02]  /*47b0*/  IADD3 R4, -R15, 0x10, RZ ;  /* 0x000000100f047810 */ /* 0x000fe40007ffe1ff */
[----:B------:R-:W-:Y:S02]  /*47c0*/  LOP3.LUT R5, R5, 0xf, RZ, 0xc0, !PT ;  /* 0x0000000f05057812 */ /* 0x000fe400078ec0ff */
[----:B------:R-:W-:Y:S02]  /*47d0*/  ISETP.NE.U32.AND P6, PT, R21, RZ, PT ;  /* 0x000000ff1500720c */ /* 0x000fe40003fc5070 */
[----:B------:R-:W-:Y:S02]  /*47e0*/  IADD3 R6, P2, P0, R5, R13, R136 ;  /* 0x0000000d05067210 */ /* 0x000fe4000785e088 */
[----:B------:R-:W-:Y:S02]  /*47f0*/  LOP3.LUT R4, R4, 0xf, RZ, 0xc0, !PT ;  /* 0x0000000f04047812 */ /* 0x000fe400078ec0ff */
[----:B------:R-:W-:-:S02]  /*4800*/  ISETP.NE.U32.AND P5, PT, R15, RZ, PT ;  /* 0x000000ff0f00720c */ /* 0x000fc40003fa5070 */
[----:B------:R-:W-:Y:S02]  /*4810*/  IADD3.X R7, RZ, R12, R67, P2, P0 ;  /* 0x0000000cff077210 */ /* 0x000fe400017e0443 */
[----:B------:R-:W-:-:S04]  /*4820*/  IADD3 R4, P2, P0, R4, R13, R138 ;  /* 0x0000000d04047210 */ /* 0x000fc8000785e08a */
[----:B------:R-:W-:Y:S01]  /*4830*/  IADD3.X R5, RZ, R12, R137, P2, P0 ;  /* 0x0000000cff057210 */ /* 0x000fe200017e0489 */
[----:B------:R-:W-:Y:S01]  /*4840*/  @!PT LDS RZ, [RZ] ;  /* 0x00000000fffff984 */ /* 0x000fe20000000800 */
[----:B------:R-:W-:Y:S01]  /*4850*/  @!PT LDS RZ, [RZ] ;  /* 0x00000000fffff984 */ /* 0x000fe20000000800 */
[----:B------:R-:W-:Y:S01]  /*4860*/  @!PT LDS RZ, [RZ] ;  /* 0x00000000fffff984 */ /* 0x000fe20000000800 */
[----:B--2---:R1:W-:Y:S04]  /*4870*/  LDGSTS.E.BYPASS.LTC128B.128.ZFILL [R8+0x5900], [R6.64], P6 ;  /* 0x0590000006087fae */ /* 0x0043e8000b141d48 */
[----:B------:R1:W-:Y:S04]  /*4880*/  LDGSTS.E.BYPASS.LTC128B.128.ZFILL [R8+0x7900], [R4.64], P5 ;  /* 0x0790000004087fae */ /* 0x0003e8000a941d48 */
.L_x_1231:
[----:B--234-:R-:W-:Y:S05]  /*4890*/  BSYNC B0 ;  /* 0x0000000000007941 */ /* 0x01cfea0003800000 */
.L_x_1230:
[----:B-1----:R-:W2:Y:S04]  /*48a0*/  LDL R7, [R1+0xac] ;  /* 0x0000ac0001077983 */ /* 0x002ea80000100800 */
[----:B------:R-:W2:Y:S04]  /*48b0*/  LDL R4, [R1+0x10] ;  /* 0x0000100001047983 */ /* 0x000ea80000100800 */
[----:B------:R-:W3:Y:S01]  /*48c0*/  LDL R6, [R1+0xc] ;  /* 0x00000c0001067983 */ /* 0x000ee20000100800 */
[----:B------:R-:W-:-:S03]  /*48d0*/  MOV R5, 0xffffffc0 ;  /* 0xffffffc000057802 */ /* 0x000fc60000000f00 */
[----:B------:R-:W0:Y:S02]  /*48e0*/  LDGDEPBAR ;  /* 0x00000000000079af */ /* 0x000e240000000000 */
[----:B------:R-:W-:Y:S01]  /*48f0*/  IMAD R5, R3, R5, 0x1 ;  /* 0x0000000103057424 */ /* 0x000fe200078e0205 */
[----:B--2---:R-:W-:Y:S02]  /*4900*/  IADD3 R7, R4, R7, RZ ;  /* 0x0000000704077210 */ /* 0x004fe40007ffe0ff */
[----:B------:R-:W-:-:S03]  /*4910*/  MOV R4, c[0x0][0x2ac] ;  /* 0x0000ab0000047a02 */ /* 0x000fc60000000f00 */
[----:B------:R-:W-:Y:S01]  /*4920*/  @P4 IMAD.HI.U32 R3, R7, c[0x0][0x2c8], RZ ;  /* 0x0000b20007034a27 */ /* 0x000fe200078e00ff */
[----:B------:R1:W-:Y:S03]  /*4930*/  STL [R1+0xf0], R7 ;  /* 0x0000f00701007387 */ /* 0x0003e60000100800 */
[----:B------:R-:W-:Y:S01]  /*4940*/  IMAD R4, R4, c[0x0][0x1d0], R5 ;  /* 0x0000740004047a24 */ /* 0x000fe200078e0205 */
[----:B-1----:R-:W-:Y:S02]  /*4950*/  @P4 SHF.R.U32.HI R7, RZ, c[0x0][0x2cc], R3 ;  /* 0x0000b300ff074a19 */ /* 0x002fe40000011603 */
[----:B---3--:R-:W-:Y:S02]  /*4960*/  IADD3 R3, -R6, R2, RZ ;  /* 0x0000000206037210 */ /* 0x008fe40007ffe1ff */
[----:B------:R-:W-:Y:S01]  /*4970*/  IADD3 R2, R4, -c[0x0][0x168], -R6 ;  /* 0x80005a0004027a10 */ /* 0x000fe20007ffe806 */
[----:B------:R-:W-:Y:S05]  /*4980*/  BRA.DIV ~URZ, `(.L_x_1234) ;  /* 0x0000fab27f007947 */ /* 0x000fea000b800000 */
[----:B------:R1:W2:Y:S02]  /*4990*/  SHFL.IDX PT, R4, R7, RZ, 0x1c1f ;  /* 0x001c1fff07047589 */ /* 0x0002a400000e0000 */
.L_x_1288:
        /* <DEDUP_REMOVED lines=33> */
[----:B------:R-:W-:Y:S01]  /*4bb0*/  FSEL R16, R16, -INF , P0 ;  /* 0xff80000010107808 */ /* 0x000fe20000000000 */
[----:B------:R-:W-:Y:S05]  /*4bc0*/  BRA.DIV ~URZ, `(.L_x_1235) ;  /* 0x0000f8d27f007947 */ /* 0x000fea000b800000 */
[----:B------:R-:W2:Y:S04]  /*4bd0*/  SHFL.IDX PT, R5, R7, 0x2, 0x1c1f ;  /* 0x005c1f0007057f89 */ /* 0x000ea800000e0000 */
[----:B------:R-:W3:Y:S04]  /*4be0*/  SHFL.IDX PT, R0, R7, 0x1, 0x1c1f ;  /* 0x003c1f0007007f89 */ /* 0x000ee800000e0000 */
[----:B------:R-:W4:Y:S01]  /*4bf0*/  SHFL.IDX PT, R4, R7, 0x3, 0x1c1f ;  /* 0x007c1f0007047f89 */ /* 0x000f2200000e0000 */
[----:B--2---:R-:W-:-:S02]  /*4c00*/  IMAD.IADD R5, R2, 0x1, R5 ;  /* 0x0000000102057824 */ /* 0x004fc400078e0205 */
[C---:B---3--:R-:W-:Y:S02]  /*4c10*/  IMAD.IADD R0, R2.reuse, 0x1, R0 ;  /* 0x0000000102007824 */ /* 0x048fe400078e0200 */
[----:B----4-:R-:W-:Y:S01]  /*4c20*/  IMAD.IADD R4, R2, 0x1, R4 ;  /* 0x0000000102047824 */ /* 0x010fe200078e0204 */
[C---:B------:R-:W-:Y:S02]  /*4c30*/  IMNMX R2, R3.reuse, R5, PT ;  /* 0x0000000503027217 */ /* 0x040fe40003800200 */
[----:B------:R-:W-:Y:S02]  /*4c40*/  IMNMX R0, R3, R0, PT ;  /* 0x0000000003007217 */ /* 0x000fe40003800200 */
[C---:B------:R-:W-:Y:S02]  /*4c50*/  ISETP.GT.AND P6, PT, R2.reuse, RZ, PT ;  /* 0x000000ff0200720c */ /* 0x040fe40003fc4270 */
[C---:B------:R-:W-:Y:S02]  /*4c60*/  ISETP.GT.AND P5, PT, R2.reuse, 0x1, PT ;  /* 0x000000010200780c */ /* 0x040fe40003fa4270 */
[----:B------:R-:W-:-:S02]  /*4c70*/  ISETP.GT.AND P2, PT, R2, 0x8, PT ;  /* 0x000000080200780c */ /* 0x000fc40003f44270 */
[----:B------:R-:W-:Y:S02]  /*4c80*/  ISETP.GT.AND P0, PT, R2, 0x9, PT ;  /* 0x000000090200780c */ /* 0x000fe40003f04270 */
[----:B------:R-:W-:Y:S02]  /*4c90*/  FSEL R15, R107, -INF , P6 ;  /* 0xff8000006b0f7808 */ /* 0x000fe40003000000 */
[----:B------:R-:W-:Y:S02]  /*4ca0*/  FSEL R108, R108, -INF , P5 ;  /* 0xff8000006c6c7808 */ /* 0x000fe40002800000 */
[C---:B------:R-:W-:Y:S02]  /*4cb0*/  ISETP.GT.AND P6, PT, R2.reuse, 0x10, PT ;  /* 0x000000100200780c */ /* 0x040fe40003fc4270 */
[----:B------:R-:W-:Y:S02]  /*4cc0*/  ISETP.GT.AND P5, PT, R2, 0x11, PT ;  /* 0x000000110200780c */ /* 0x000fe40003fa4270 */
[----:B------:R-:W-:-:S02]  /*4cd0*/  FSEL R14, R113, -INF , P2 ;  /* 0xff800000710e7808 */ /* 0x000fc40001000000 */
[----:B------:R-:W-:Y:S02]  /*4ce0*/  FSEL R13, R114, -INF , P0 ;  /* 0xff800000720d7808 */ /* 0x000fe40000000000 */
[C---:B------:R-:W-:Y:S02]  /*4cf0*/  ISETP.GT.AND P2, PT, R2.reuse, 0x18, PT ;  /* 0x000000180200780c */ /* 0x040fe40003f44270 */
[----:B------:R-:W-:Y:S02]  /*4d00*/  ISETP.GT.AND P0, PT, R2, 0x19, PT ;  /* 0x000000190200780c */ /* 0x000fe40003f04270 */
[----:B------:R-:W-:Y:S02]  /*4d10*/  FSEL R12, R100, -INF , P6 ;  /* 0xff800000640c7808 */ /* 0x000fe40003000000 */
[----:B------:R-:W-:Y:S02]  /*4d20*/  FSEL R84, R84, -INF , P5 ;  /* 0xff80000054547808 */ /* 0x000fe40002800000 */
        /* <DEDUP_REMOVED lines=16> */
[C---:B------:R-:W-:Y:S02]  /*4e30*/  ISETP.GT.AND P6, PT, R0.reuse, RZ, PT ;  /* 0x000000ff0000720c */ /* 0x040fe40003fc4270 */
        /* <DEDUP_REMOVED lines=25> */
[----:B------:R-:W-:-:S02]  /*4fd0*/  IMNMX R3, R3, R4, PT ;  /* 0x0000000403037217 */ /* 0x000fc40003800200 */
[----:B------:R-:W-:Y:S02]  /*4fe0*/  FSEL R92, R25, -INF , P2 ;  /* 0xff800000195c7808 */ /* 0x000fe40001000000 */
[----:B------:R-:W-:Y:S02]  /*4ff0*/  FSEL R79, R79, -INF , P0 ;  /* 0xff8000004f4f7808 */ /* 0x000fe40000000000 */
[----:B------:R-:W-:Y:S02]  /*5000*/  FMNMX.FTZ R4, R41, R31, !PT ;  /* 0x0000001f29047209 */ /* 0x000fe40007810000 */
[C---:B------:R-:W-:Y:S02]  /*5010*/  ISETP.GT.AND P2, PT, R0.reuse, 0x38, PT ;  /* 0x000000380000780c */ /* 0x040fe40003f44270 */
[----:B------:R-:W-:Y:S02]  /*5020*/  ISETP.GT.AND P0, PT, R0, 0x39, PT ;  /* 0x000000390000780c */ /* 0x000fe40003f04270 */
[----:B------:R-:W-:-:S02]  /*5030*/  FSEL R78, R78, -INF , P6 ;  /* 0xff8000004e4e7808 */ /* 0x000fc40003000000 */
[----:B------:R-:W-:Y:S02]  /*5040*/  FSEL R77, R77, -INF , P5 ;  /* 0xff8000004d4d7808 */ /* 0x000fe40002800000 */
[C---:B------:R-:W-:Y:S02]  /*5050*/  ISETP.GT.AND P6, PT, R3.reuse, RZ, PT ;  /* 0x000000ff0300720c */ /* 0x040fe40003fc4270 */
[----:B------:R-:W-:Y:S02]  /*5060*/  ISETP.GT.AND P5, PT, R3, 0x1, PT ;  /* 0x000000010300780c */ /* 0x000fe40003fa4270 */
[----:B------:R-:W-:Y:S02]  /*5070*/  FMNMX.FTZ R2, R111, R4, !PT ;  /* 0x000000046f027209 */ /* 0x000fe40007810000 */
[----:B------:R-:W-:Y:S02]  /*5080*/  FSEL R76, R76, -INF , P2 ;  /* 0xff8000004c4c7808 */ /* 0x000fe40001000000 */
[----:B------:R-:W-:-:S02]  /*5090*/  FSEL R67, R46, -INF , P0 ;  /* 0xff8000002e437808 */ /* 0x000fc40000000000 */
[----:B------:R-:W-:Y:S02]  /*50a0*/  ISETP.GT.AND P2, PT, R3, 0x8, PT ;  /* 0x000000080300780c */ /* 0x000fe40003f44270 */
[----:B------:R-:W-:Y:S02]  /*50b0*/  FSEL R47, R109, -INF , P6 ;  /* 0xff8000006d2f7808 */ /* 0x000fe40003000000 */
[----:B------:R-:W-:Y:S02]  /*50c0*/  FSEL R46, R110, -INF , P5 ;  /* 0xff8000006e2e7808 */ /* 0x000fe40002800000 */
[----:B------:R-:W-:Y:S02]  /*50d0*/  FMNMX.FTZ R6, R43, R42, !PT ;  /* 0x0000002a2b067209 */ /* 0x000fe40007810000 */
[----:B------:R-:W-:Y:S02]  /*50e0*/  FMNMX.FTZ R4, R15, R108, !PT ;  /* 0x0000006c0f047209 */ /* 0x000fe40007810000 */
[----:B------:R-:W-:-:S02]  /*50f0*/  ISETP.GT.AND P0, PT, R3, 0x9, PT ;  /* 0x000000090300780c */ /* 0x000fc40003f04270 */
[----:B------:R-:W-:Y:S02]  /*5100*/  FSEL R115, R115, -INF , P2 ;  /* 0xff80000073737808 */ /* 0x000fe40001000000 */
[----:B------:R-:W-:Y:S02]  /*5110*/  FMNMX.FTZ R6, R96, R6, !PT ;  /* 0x0000000660067209 */ /* 0x000fe40007810000 */
[----:B------:R-:W-:Y:S02]  /*5120*/  FMNMX.FTZ R4, R14, R4, !PT ;  /* 0x000000040e047209 */ /* 0x000fe40007810000 */
[----:B------:R-:W-:Y:S02]  /*5130*/  FMNMX.FTZ R5, R47, R46, !PT ;  /* 0x0000002e2f057209 */ /* 0x000fe40007810000 */
[----:B------:R-:W-:Y:S02]  /*5140*/  FMNMX.FTZ R2, R112, R2, !PT ;  /* 0x0000000270027209 */ /* 0x000fe40007810000 */
[----:B------:R-:W-:-:S02]  /*5150*/  ISETP.GT.AND P6, PT, R3, 0x10, PT ;  /* 0x000000100300780c */ /* 0x000fc40003fc4270 */
[----:B------:R-:W-:Y:S02]  /*5160*/  FSEL R25, R116, -INF , P0 ;  /* 0xff80000074197808 */ /* 0x000fe40000000000 */
[----:B------:R-:W-:Y:S02]  /*5170*/  FMNMX.FTZ R6, R97, R6, !PT ;  /* 0x0000000661067209 */ /* 0x000fe40007810000 */
[----:B------:R-:W-:Y:S02]  /*5180*/  FMNMX.FTZ R4, R13, R4, !PT ;  /* 0x000000040d047209 */ /* 0x000fe40007810000 */
[----:B------:R-:W-:Y:S02]  /*5190*/  FMNMX.FTZ R5, R115, R5, !PT ;  /* 0x0000000573057209 */ /* 0x000fe40007810000 */
[----:B------:R-:W-:Y:S02]  /*51a0*/  ISETP.GT.AND P5, PT, R3, 0x11, PT ;  /* 0x000000110300780c */ /* 0x000fe40003fa4270 */
[----:B------:R-:W-:-:S02]  /*51b0*/  FSEL R85, R85, -INF , P6 ;  /* 0xff80000055557808 */ /* 0x000fc40003000000 */
[----:B------:R-:W-:Y:S02]  /*51c0*/  FMNMX.FTZ R2, R117, R2, !PT ;  /* 0x0000000275027209 */ /* 0x000fe40007810000 */
[----:B------:R-:W-:Y:S02]  /*51d0*/  FMNMX.FTZ R6, R98, R6, !PT ;  /* 0x0000000662067209 */ /* 0x000fe40007810000 */
[----:B------:R-:W-:Y:S02]  /*51e0*/  FMNMX.FTZ R4, R12, R4, !PT ;  /* 0x000000040c047209 */ /* 0x000fe40007810000 */
[----:B------:R-:W-:Y:S02]  /*51f0*/  FMNMX.FTZ R5, R25, R5, !PT ;  /* 0x0000000519057209 */ /* 0x000fe40007810000 */
[----:B------:R-:W-:Y:S02]  /*5200*/  ISETP.GT.AND P2, PT, R3, 0x18, PT ;  /* 0x000000180300780c */ /* 0x000fe40003f44270 */
[----:B------:R-:W-:-:S02]  /*5210*/  FSEL R40, R101, -INF , P5 ;  /* 0xff80000065287808 */ /* 0x000fc40002800000 */
[----:B-1----:R-:W-:Y:S02]  /*5220*/  FMNMX.FTZ R7, R30, R2, !PT ;  /* 0x000000021e077209 */ /* 0x002fe40007810000 */
        /* <DEDUP_REMOVED lines=57> */
[----:B------:R-:W-:Y:S02]  /*55c0*/  FMNMX.FTZ R7, R16, R7, !PT ;  /* 0x0000000710077209 */ /* 0x000fe40007810000 */
[----:B------:R-:W-:-:S02]  /*55d0*/  FMNMX.FTZ R6, R67, R6, !PT ;  /* 0x0000000643067209 */ /* 0x000fc40007810000 */
[----:B------:R-:W-:Y:S01]  /*55e0*/  FMNMX.FTZ R4, R32, R4, !PT ;  /* 0x0000000420047209 */ /* 0x000fe20007810000 */
[----:B------:R-:W1:Y:S01]  /*55f0*/  SHFL.BFLY PT, R3, R7, 0x2, 0x1f ;  /* 0x0c401f0007037f89 */ /* 0x000e6200000e0000 */
[----:B------:R-:W-:Y:S02]  /*5600*/  FSEL R100, R44, -INF , P0 ;  /* 0xff8000002c647808 */ /* 0x000fe40000000000 */
[----:B------:R-:W-:Y:S01]  /*5610*/  FMNMX.FTZ R5, R101, R5, !PT ;  /* 0x0000000565057209 */ /* 0x000fe20007810000 */
[----:B------:R-:W2:Y:S03]  /*5620*/  SHFL.BFLY PT, R2, R6, 0x2, 0x1f ;  /* 0x0c401f0006027f89 */ /* 0x000ea600000e0000 */
[----:B------:R-:W-:Y:S01]  /*5630*/  FMNMX.FTZ R5, R100, R5, !PT ;  /* 0x0000000564057209 */ /* 0x000fe20007810000 */
[----:B------:R-:W3:Y:S04]  /*5640*/  SHFL.BFLY PT, R0, R4, 0x2, 0x1f ;  /* 0x0c401f0004007f89 */ /* 0x000ee800000e0000 */
[----:B------:R-:W4:Y:S01]  /*5650*/  SHFL.BFLY PT, R196, R5, 0x2, 0x1f ;  /* 0x0c401f0005c47f89 */ /* 0x000f2200000e0000 */
[----:B-1----:R-:W-:-:S02]  /*5660*/  FMNMX.FTZ R7, R3, R7, !PT ;  /* 0x0000000703077209 */ /* 0x002fc40007810000 */
[----:B--2---:R-:W-:-:S03]  /*5670*/  FMNMX.FTZ R6, R6, R2, !PT ;  /* 0x0000000206067209 */ /* 0x004fc60007810000 */
[----:B------:R-:W1:Y:S01]  /*5680*/  SHFL.BFLY PT, R3, R7, 0x1, 0x1f ;  /* 0x0c201f0007037f89 */ /* 0x000e6200000e0000 */
[----:B---3--:R-:W-:-:S03]  /*5690*/  FMNMX.FTZ R4, R4, R0, !PT ;  /* 0x0000000004047209 */ /* 0x008fc60007810000 */
[----:B------:R-:W2:Y:S01]  /*56a0*/  SHFL.BFLY PT, R2, R6, 0x1, 0x1f ;  /* 0x0c201f0006027f89 */ /* 0x000ea200000e0000 */
[----:B----4-:R-:W-:-:S03]  /*56b0*/  FMNMX.FTZ R196, R5, R196, !PT ;  /* 0x000000c405c47209 */ /* 0x010fc60007810000 */
[----:B------:R-:W3:Y:S04]  /*56c0*/  SHFL.BFLY PT, R0, R4, 0x1, 0x1f ;  /* 0x0c201f0004007f89 */ /* 0x000ee800000e0000 */
[----:B------:R4:W4:Y:S01]  /*56d0*/  SHFL.BFLY PT, R5, R196, 0x1, 0x1f ;  /* 0x0c201f00c4057f89 */ /* 0x00092200000e0000 */
[----:B-1----:R-:W-:Y:S02]  /*56e0*/  FMNMX.FTZ R3, R7, R3, !PT ;  /* 0x0000000307037209 */ /* 0x002fe40007810000 */
[----:B--2---:R-:W-:Y:S02]  /*56f0*/  FMNMX.FTZ R2, R6, R2, !PT ;  /* 0x0000000206027209 */ /* 0x004fe40007810000 */
[----:B---3--:R-:W-:Y:S02]  /*5700*/  FMNMX.FTZ R0, R4, R0, !PT ;  /* 0x0000000004007209 */ /* 0x008fe40007810000 */
.L_x_1289:
[C---:B------:R-:W-:Y:S01]  /*5710*/  FMUL.FTZ R114, R3.reuse, c[0x0][0x2d0] ;  /* 0x0000b40003727a20 */ /* 0x040fe20000410000 */
[----:B------:R-:W-:Y:S01]  /*5720*/  FSETP.NEU.FTZ.AND P0, PT, R3, -INF , PT ;  /* 0xff8000000300780b */ /* 0x000fe20003f1d000 */
[----:B------:R-:W-:Y:S01]  /*5730*/  FMUL.FTZ R113, R2, c[0x0][0x2d0] ;  /* 0x0000b40002717a20 */ /* 0x000fe20000410000 */
[----:B----4-:R-:W-:Y:S01]  /*5740*/  FMNMX.FTZ R196, R5, R196, !PT ;  /* 0x000000c405c47209 */ /* 0x010fe20007810000 */
[----:B------:R-:W-:Y:S01]  /*5750*/  WARPSYNC 0xffffffff ;  /* 0xffffffff00007948 */ /* 0x000fe20003800000 */
[----:B------:R-:W-:Y:S01]  /*5760*/  FSEL R114, R114, RZ, P0 ;  /* 0x000000ff72727208 */ /* 0x000fe20000000000 */
[----:B------:R-:W1:Y:S01]  /*5770*/  LDSM.16.MT88.4 R156, [R246] ;  /* 0x00000000f69c783b */ /* 0x000e620000004200 */
[----:B------:R-:W-:Y:S01]  /*5780*/  FSETP.NEU.FTZ.AND P0, PT, R2, -INF , PT ;  /* 0xff8000000200780b */ /* 0x000fe20003f1d000 */
[----:B------:R-:W-:-:S02]  /*5790*/  FMUL.FTZ R168, R196, c[0x0][0x2d0] ;  /* 0x0000b400c4a87a20 */ /* 0x000fc40000410000 */
[--C-:B------:R-:W-:Y:S01]  /*57a0*/  FFMA.FTZ R118, R112, c[0x0][0x2d0], -R114.reuse ;  /* 0x0000b40070767a23 */ /* 0x100fe20000010872 */
[----:B------:R-:W-:Y:S01]  /*57b0*/  FSEL R113, R113, RZ, P0 ;  /* 0x000000ff71717208 */ /* 0x000fe20000000000 */
[C---:B------:R-:W-:Y:S01]  /*57c0*/  FMUL.FTZ R112, R0.reuse, c[0x0][0x2d0] ;  /* 0x0000b40000707a20 */ /* 0x040fe20000410000 */
[----:B------:R-:W-:Y:S01]  /*57d0*/  FSETP.NEU.FTZ.AND P0, PT, R0, -INF , PT ;  /* 0xff8000000000780b */ /* 0x000fe20003f1d000 */
[----:B------:R-:W2:Y:S01]  /*57e0*/  LDSM.16.MT88.4 R148, [R245] ;  /* 0x00000000f594783b */ /* 0x000ea20000004200 */
[--C-:B------:R-:W-:Y:S01]  /*57f0*/  FFMA.FTZ R123, R111, c[0x0][0x2d0], -R114.reuse ;  /* 0x0000b4006f7b7a23 */ /* 0x100fe20000010872 */
[----:B------:R-:W-:Y:S01]  /*5800*/  MUFU.EX2 R118, R118 ;  /* 0x0000007600767308 */ /* 0x000fe20000000800 */
[----:B------:R-:W-:Y:S01]  /*5810*/  FSEL R112, R112, RZ, P0 ;  /* 0x000000ff70707208 */ /* 0x000fe20000000000 */
[----:B------:R-:W3:Y:S01]  /*5820*/  LDSM.16.MT88.4 R140, [R244] ;  /* 0x00000000f48c783b */ /* 0x000ee20000004200 */
[----:B------:R-:W-:Y:S01]  /*5830*/  FSETP.NEU.FTZ.AND P0, PT, R196, -INF , PT ;  /* 0xff800000c400780b */ /* 0x000fe20003f1d000 */
[----:B------:R-:W-:-:S02]  /*5840*/  FFMA.FTZ R110, R117, c[0x0][0x2d0], -R114 ;  /* 0x0000b400756e7a23 */ /* 0x000fc40000010872 */
[----:B------:R-:W4:Y:S01]  /*5850*/  LDSM.16.MT88.4 R132, [R243] ;  /* 0x00000000f384783b */ /* 0x000f220000004200 */
[----:B------:R-:W-:Y:S01]  /*5860*/  FSEL R168, R168, RZ, P0 ;  /* 0x000000ffa8a87208 */ /* 0x000fe20000000000 */
[--C-:B------:R-:W-:Y:S01]  /*5870*/  FFMA.FTZ R178, R41, c[0x0][0x2d0], -R114.reuse ;  /* 0x0000b40029b27a23 */ /* 0x100fe20000010872 */
[----:B------:R-:W5:Y:S01]  /*5880*/  MUFU.EX2 R123, R123 ;  /* 0x0000007b007b7308 */ /* 0x000f620000000800 */
[----:B------:R-:W1:Y:S01]  /*5890*/  LDSM.16.MT88.4 R80, [R246+0x2000] ;  /* 0x00200000f650783b */ /* 0x000e620000004200 */
[----:B------:R-:W-:Y:S02]  /*58a0*/  FFMA.FTZ R177, R31, c[0x0][0x2d0], -R114 ;  /* 0x0000b4001fb17a23 */ /* 0x000fe40000010872 */
[--C-:B------:R-:W-:Y:S01]  /*58b0*/  FFMA.FTZ R176, R43, c[0x0][0x2d0], -R113.reuse ;  /* 0x0000b4002bb07a23 */ /* 0x100fe20000010871 */
[----:B------:R-:W-:Y:S01]  /*58c0*/  LDSM.16.MT88.4 R60, [R246+0x800] ;  /* 0x00080000f63c783b */ /* 0x000fe20000004200 */
[--C-:B------:R-:W-:Y:S02]  /*58d0*/  FFMA.FTZ R171, R42, c[0x0][0x2d0], -R113.reuse ;  /* 0x0000b4002aab7a23 */ /* 0x100fe40000010871 */
[--C-:B------:R-:W-:Y:S01]  /*58e0*/  FFMA.FTZ R122, R96, c[0x0][0x2d0], -R113.reuse ;  /* 0x0000b400607a7a23 */ /* 0x100fe20000010871 */
[----:B------:R-:W-:Y:S01]  /*58f0*/  MUFU.EX2 R178, R178 ;  /* 0x000000b200b27308 */ /* 0x000fe20000000800 */
[----:B------:R-:W-:Y:S01]  /*5900*/  FFMA.FTZ R117, R97, c[0x0][0x2d0], -R113 ;  /* 0x0000b40061757a23 */ /* 0x000fe20000010871 */
[----:B------:R-:W-:Y:S01]  /*5910*/  LDSM.16.MT88.4 R52, [R244+0x800] ;  /* 0x00080000f434783b */ /* 0x000fe20000004200 */
[----:B------:R-:W-:-:S02]  /*5920*/  FFMA.FTZ R170, R15, c[0x0][0x2d0], -R112 ;  /* 0x0000b4000faa7a23 */ /* 0x000fc40000010870 */
[--C-:B------:R-:W-:Y:S02]  /*5930*/  FFMA.FTZ R169, R108, c[0x0][0x2d0], -R112.reuse ;  /* 0x0000b4006ca97a23 */ /* 0x100fe40000010870 */
[--C-:B------:R-:W-:Y:S01]  /*5940*/  FFMA.FTZ R121, R14, c[0x0][0x2d0], -R112.reuse ;  /* 0x0000b4000e797a23 */ /* 0x100fe20000010870 */
[----:B------:R-:W2:Y:S01]  /*5950*/  MUFU.EX2 R177, R177 ;  /* 0x000000b100b17308 */ /* 0x000ea20000000800 */
[----:B------:R-:W-:Y:S01]  /*5960*/  FFMA.FTZ R116, R13, c[0x0][0x2d0], -R112 ;  /* 0x0000b4000d747a23 */ /* 0x000fe20000010870 */
[----:B-----5:R-:W-:Y:S01]  /*5970*/  F2FP.PACK_AB R130, R118, R123 ;  /* 0x0000007b7682723e */ /* 0x020fe200000000ff */
[--C-:B------:R-:W-:Y:S02]  /*5980*/  FFMA.FTZ R120, R47, c[0x0][0x2d0], -R168.reuse ;  /* 0x0000b4002f787a23 */ /* 0x100fe400000108a8 */
        /* <DEDUP_REMOVED lines=8> */
[----:B------:R-:W5:Y:S01]  /*5a10*/  MUFU.EX2 R171, R171 ;  /* 0x000000ab00ab7308 */ /* 0x000f620000000800 */
[----:B------:R-:W-:Y:S01]  /*5a20*/  FFMA.FTZ R8, R57, c[0x0][0x2d0], -R113 ;  /* 0x0000b40039087a23 */ /* 0x000fe20000010871 */
[----:B------:R-:W3:Y:S01]  /*5a30*/  LDSM.16.MT88.4 R96, [R245+0x2000] ;  /* 0x00200000f560783b */ /* 0x000ee20000004200 */
[--C-:B------:R-:W-:Y:S01]  /*5a40*/  FFMA.FTZ R4, R48, c[0x0][0x2d0], -R168.reuse ;  /* 0x0000b40030047a23 */ /* 0x100fe200000108a8 */
[----:B--2---:R-:W-:Y:S01]  /*5a50*/  F2FP.PACK_AB R128, R177, R178 ;  /* 0x000000b2b180723e */ /* 0x004fe200000000ff */
[----:B------:R-:W-:Y:S01]  /*5a60*/  FFMA.FTZ R20, R49, c[0x0][0x2d0], -R168 ;  /* 0x0000b40031147a23 */ /* 0x000fe200000108a8 */
[----:B------:R-:W2:Y:S01]  /*5a70*/  LDSM.16.MT88.4 R56, [R245+0x800] ;  /* 0x00080000f538783b */ /* 0x000ea20000004200 */
[--C-:B------:R-:W-:Y:S01]  /*5a80*/  FFMA.FTZ R66, R30, c[0x0][0x2d0], -R114.reuse ;  /* 0x0000b4001e427a23 */ /* 0x100fe20000010872 */
[----:B------:R-:W-:Y:S01]  /*5a90*/  MUFU.EX2 R122, R122 ;  /* 0x0000007a007a7308 */ /* 0x000fe20000000800 */
[--C-:B------:R-:W-:Y:S01]  /*5aa0*/  FFMA.FTZ R11, R29, c[0x0][0x2d0], -R114.reuse ;  /* 0x0000b4001d0b7a23 */ /* 0x100fe20000010872 */
[----:B------:R-:W2:Y:S01]  /*5ab0*/  LDSM.16.MT88.4 R48, [R243+0x800] ;  /* 0x00080000f330783b */ /* 0x000ea20000004200 */
[----:B------:R-:W-:-:S02]  /*5ac0*/  FFMA.FTZ R10, R28, c[0x0][0x2d0], -R114 ;  /* 0x0000b4001c0a7a23 */ /* 0x000fc40000010872 */
[--C-:B------:R-:W-:Y:S02]  /*5ad0*/  FFMA.FTZ R108, R12, c[0x0][0x2d0], -R112.reuse ;  /* 0x0000b4000c6c7a23 */ /* 0x100fe40000010870 */
[--C-:B------:R-:W-:Y:S01]  /*5ae0*/  FFMA.FTZ R26, R84, c[0x0][0x2d0], -R112.reuse ;  /* 0x0000b400541a7a23 */ /* 0x100fe20000010870 */
[----:B------:R-:W1:Y:S01]  /*5af0*/  MUFU.EX2 R117, R117 ;  /* 0x0000007500757308 */ /* 0x000e620000000800 */
[----:B-----5:R-:W-:Y:S01]  /*5b00*/  F2FP.PACK_AB R129, R171, R176 ;  /* 0x000000b0ab81723e */ /* 0x020fe200000000ff */
[--C-:B------:R-:W-:Y:S02]  /*5b10*/  FFMA.FTZ R7, R72, c[0x0][0x2d0], -R112.reuse ;  /* 0x0000b40048077a23 */ /* 0x100fe40000010870 */
[----:B------:R-:W-:Y:S02]  /*5b20*/  FFMA.FTZ R6, R73, c[0x0][0x2d0], -R112 ;  /* 0x0000b40049067a23 */ /* 0x000fe40000010870 */
[--C-:B------:R-:W-:Y:S02]  /*5b30*/  FFMA.FTZ R25, R85, c[0x0][0x2d0], -R168.reuse ;  /* 0x0000b40055197a23 */ /* 0x100fe400000108a8 */
[----:B------:R-:W-:Y:S01]  /*5b40*/  MUFU.EX2 R170, R170 ;  /* 0x000000aa00aa7308 */ /* 0x000fe20000000800 */
[----:B------:R-:W-:-:S02]  /*5b50*/  FFMA.FTZ R5, R40, c[0x0][0x2d0], -R168 ;  /* 0x0000b40028057a23 */ /* 0x000fc400000108a8 */
[----:B------:R-:W5:Y:S01]  /*5b60*/  LDSM.16.MT88.4 R40, [R245+0x2800] ;  /* 0x00280000f528783b */ /* 0x000f620000004200 */
[--C-:B------:R-:W-:Y:S02]  /*5b70*/  FFMA.FTZ R19, R19, c[0x0][0x2d0], -R114.reuse ;  /* 0x0000b40013137a23 */ /* 0x100fe40000010872 */
[--C-:B------:R-:W-:Y:S02]  /*5b80*/  FFMA.FTZ R18, R18, c[0x0][0x2d0], -R114.reuse ;  /* 0x0000b40012127a23 */ /* 0x100fe40000010872 */
[----:B------:R-:W3:Y:S01]  /*5b90*/  MUFU.EX2 R169, R169 ;  /* 0x000000a900a97308 */ /* 0x000ee20000000800 */
[----:B-1----:R-:W-:Y:S01]  /*5ba0*/  F2FP.PACK_AB R131, R117, R122 ;  /* 0x0000007a7583723e */ /* 0x002fe200000000ff */
[--C-:B------:R-:W-:Y:S02]  /*5bb0*/  FFMA.FTZ R17, R17, c[0x0][0x2d0], -R114.reuse ;  /* 0x0000b40011117a23 */ /* 0x100fe40000010872 */
[----:B------:R-:W-:Y:S02]  /*5bc0*/  FFMA.FTZ R16, R16, c[0x0][0x2d0], -R114 ;  /* 0x0000b40010107a23 */ /* 0x000fe40000010872 */
[----:B------:R-:W-:-:S02]  /*5bd0*/  FFMA.FTZ R94, R94, c[0x0][0x2d0], -R113 ;  /* 0x0000b4005e5e7a23 */ /* 0x000fc40000010871 */
[----:B------:R-:W-:Y:S01]  /*5be0*/  MUFU.EX2 R121, R121 ;  /* 0x0000007900797308 */ /* 0x000fe20000000800 */
[C---:B------:R-:W-:Y:S01]  /*5bf0*/  HMMA.16816.F32 R160, R128.reuse, R156, RZ ;  /* 0x0000009c80a0723c */ /* 0x040fe200000018ff */
[--C-:B------:R-:W-:Y:S02]  /*5c00*/  FFMA.FTZ R93, R93, c[0x0][0x2d0], -R113.reuse ;  /* 0x0000b4005d5d7a23 */ /* 0x100fe40000010871 */
[--C-:B------:R-:W-:Y:S02]  /*5c10*/  FFMA.FTZ R92, R92, c[0x0][0x2d0], -R113.reuse ;  /* 0x0000b4005c5c7a23 */ /* 0x100fe40000010871 */
[--C-:B------:R-:W-:Y:S02]  /*5c20*/  FFMA.FTZ R79, R79, c[0x0][0x2d0], -R113.reuse ;  /* 0x0000b4004f4f7a23 */ /* 0x100fe40000010871 */
[----:B------:R-:W1:Y:S01]  /*5c30*/  MUFU.EX2 R116, R116 ;  /* 0x0000007400747308 */ /* 0x000e620000000800 */
[----:B---3--:R-:W-:Y:S01]  /*5c40*/  F2FP.PACK_AB R28, R169, R170 ;  /* 0x000000aaa91c723e */ /* 0x008fe200000000ff */
[----:B------:R-:W-:Y:S01]  /*5c50*/  HMMA.16816.F32 R152, R128, R148, RZ ;  /* 0x000000948098723c */ /* 0x000fe200000018ff */
[----:B------:R-:W-:-:S02]  /*5c60*/  FFMA.FTZ R78, R78, c[0x0][0x2d0], -R113 ;  /* 0x0000b4004e4e7a23 */ /* 0x000fc40000010871 */
[--C-:B------:R-:W-:Y:S02]  /*5c70*/  FFMA.FTZ R77, R77, c[0x0][0x2d0], -R113.reuse ;  /* 0x0000b4004d4d7a23 */ /* 0x100fe40000010871 */
[--C-:B------:R-:W-:Y:S01]  /*5c80*/  FFMA.FTZ R76, R76, c[0x0][0x2d0], -R113.reuse ;  /* 0x0000b4004c4c7a23 */ /* 0x100fe20000010871 */
[----:B------:R-:W-:Y:S01]  /*5c90*/  MUFU.EX2 R120, R120 ;  /* 0x0000007800787308 */ /* 0x000fe20000000800 */
[----:B------:R-:W-:Y:S01]  /*5ca0*/  FFMA.FTZ R67, R67, c[0x0][0x2d0], -R113 ;  /* 0x0000b40043437a23 */ /* 0x000fe20000010871 */
[C---:B------:R-:W-:Y:S01]  /*5cb0*/  HMMA.16816.F32 R144, R128.reuse, R140, RZ ;  /* 0x0000008c8090723c */ /* 0x040fe200000018ff */
[----:B------:R-:W-:Y:S02]  /*5cc0*/  FADD.FTZ R177, R178, R177 ;  /* 0x000000b1b2b17221 */ /* 0x000fe40000010000 */
[----:B------:R-:W-:Y:S02]  /*5cd0*/  FADD.FTZ R169, R170, R169 ;  /* 0x000000a9aaa97221 */ /* 0x000fe40000010000 */
[----:B------:R-:W-:Y:S01]  /*5ce0*/  FADD.FTZ R123, R123, R177 ;  /* 0x000000b17b7b7221 */ /* 0x000fe20000010000 */
[----:B------:R-:W3:Y:S01]  /*5cf0*/  MUFU.EX2 R119, R119 ;  /* 0x0000007700777308 */ /* 0x000ee20000000800 */
[----:B-1----:R-:W-:Y:S01]  /*5d00*/  F2FP.PACK_AB R30, R116, R121 ;  /* 0x00000079741e723e */ /* 0x002fe200000000ff */
[----:B----4-:R-:W-:Y:S01]  /*5d10*/  HMMA.16816.F32 R136, R128, R132, RZ ;  /* 0x000000848088723c */ /* 0x010fe200000018ff */
[----:B------:R-:W-:-:S02]  /*5d20*/  FADD.FTZ R123, R118, R123 ;  /* 0x0000007b767b7221 */ /* 0x000fc40000010000 */
[----:B------:R-:W-:Y:S02]  /*5d30*/  FADD.FTZ R121, R121, R169 ;  /* 0x000000a979797221 */ /* 0x000fe40000010000 */
[----:B------:R-:W-:Y:S01]  /*5d40*/  FADD.FTZ R171, R176, R171 ;  /* 0x000000abb0ab7221 */ /* 0x000fe20000010000 */
[----:B------:R-:W1:Y:S01]  /*5d50*/  MUFU.EX2 R111, R111 ;  /* 0x0000006f006f7308 */ /* 0x000e620000000800 */
[----:B------:R-:W-:Y:S01]  /*5d60*/  FADD.FTZ R121, R116, R121 ;  /* 0x0000007974797221 */ /* 0x000fe20000010000 */
[----:B------:R-:W-:Y:S01]  /*5d70*/  HMMA.16816.F32 R68, R128, R80, RZ ;  /* 0x000000508044723c */ /* 0x000fe200000018ff */
[----:B------:R-:W-:-:S04]  /*5d80*/  FADD.FTZ R122, R122, R171 ;  /* 0x000000ab7a7a7221 */ /* 0x000fc80000010000 */
[----:B------:R-:W-:Y:S01]  /*5d90*/  FADD.FTZ R122, R117, R122 ;  /* 0x0000007a757a7221 */ /* 0x000fe20000010000 */
[----:B------:R-:W4:Y:S01]  /*5da0*/  MUFU.EX2 R95, R95 ;  /* 0x0000005f005f7308 */ /* 0x000f220000000800 */
[----:B---3--:R-:W-:Y:S01]  /*5db0*/  F2FP.PACK_AB R29, R119, R120 ;  /* 0x00000078771d723e */ /* 0x008fe200000000ff */
[----:B------:R-:W-:Y:S01]  /*5dc0*/  HMMA.16816.F32 R84, R128, R96, RZ ;  /* 0x000000608054723c */ /* 0x000fe200000018ff */
[----:B------:R-:W-:-:S05]  /*5dd0*/  FADD.FTZ R119, R120, R119 ;  /* 0x0000007778777221 */ /* 0x000fca0000010000 */
[----:B------:R-:W3:Y:S01]  /*5de0*/  MUFU.EX2 R110, R110 ;  /* 0x0000006e006e7308 */ /* 0x000ee20000000800 */
[----:B-1----:R-:W-:Y:S01]  /*5df0*/  FADD.FTZ R119, R111, R119 ;  /* 0x000000776f777221 */ /* 0x002fe20000010000 */
[----:B----4-:R-:W-:-:S06]  /*5e00*/  F2FP.PACK_AB R31, R95, R111 ;  /* 0x0000006f5f1f723e */ /* 0x010fcc00000000ff */
[----:B------:R-:W1:Y:S01]  /*5e10*/  MUFU.EX2 R66, R66 ;  /* 0x0000004200427308 */ /* 0x000e620000000800 */
[----:B------:R-:W-:Y:S01]  /*5e20*/  HMMA.16816.F32 R164, R28, R156, RZ ;  /* 0x0000009c1ca4723c */ /* 0x000fe200000018ff */
[----:B---3--:R-:W-:-:S06]  /*5e30*/  FADD.FTZ R123, R110, R123 ;  /* 0x0000007b6e7b7221 */ /* 0x008fcc0000010000 */
[----:B------:R-:W3:Y:S01]  /*5e40*/  MUFU.EX2 R11, R11 ;  /* 0x0000000b000b7308 */ /* 0x000ee20000000800 */
[C---:B------:R-:W-:Y:S07]  /*5e50*/  HMMA.16816.F32 R172, R28.reuse, R148, RZ ;  /* 0x000000941cac723c */ /* 0x040fee00000018ff */
[----:B------:R-:W4:Y:S01]  /*5e60*/  MUFU.EX2 R10, R10 ;  /* 0x0000000a000a7308 */ /* 0x000f220000000800 */
[C---:B-1----:R-:W-:Y:S01]  /*5e70*/  F2FP.PACK_AB R12, R66.reuse, R110 ;  /* 0x0000006e420c723e */ /* 0x042fe200000000ff */
[----:B------:R-:W-:Y:S01]  /*5e80*/  FADD.FTZ R66, R66, R123 ;  /* 0x0000007b42427221 */ /* 0x000fe20000010000 */
[----:B------:R-:W-:Y:S05]  /*5e90*/  HMMA.16816.F32 R180, R28, R140, RZ ;  /* 0x0000008c1cb4723c */ /* 0x000fea00000018ff */
[----:B------:R-:W1:Y:S01]  /*5ea0*/  MUFU.EX2 R109, R109 ;  /* 0x0000006d006d7308 */ /* 0x000e620000000800 */
[----:B---3--:R-:W-:-:S02]  /*5eb0*/  FADD.FTZ R66, R11, R66 ;  /* 0x000000420b427221 */ /* 0x008fc40000010000 */
[C---:B------:R-:W-:Y:S05]  /*5ec0*/  HMMA.16816.F32 R188, R28.reuse, R132, RZ ;  /* 0x000000841cbc723c */ /* 0x040fea00000018ff */
[----:B------:R-:W3:Y:S01]  /*5ed0*/  MUFU.EX2 R27, R27 ;  /* 0x0000001b001b7308 */ /* 0x000ee20000000800 */
[C---:B----4-:R-:W-:Y:S01]  /*5ee0*/  F2FP.PACK_AB R14, R10.reuse, R11 ;  /* 0x0000000b0a0e723e */ /* 0x050fe200000000ff */
[----:B------:R-:W-:Y:S01]  /*5ef0*/  FADD.FTZ R66, R10, R66 ;  /* 0x000000420a427221 */ /* 0x000fe20000010000 */
[----:B------:R-:W-:Y:S05]  /*5f00*/  HMMA.16816.F32 R72, R28, R80, RZ ;  /* 0x000000501c48723c */ /* 0x000fea00000018ff */
[----:B------:R-:W-:Y:S01]  /*5f10*/  MUFU.EX2 R9, R9 ;  /* 0x0000000900097308 */ /* 0x000fe20000000800 */
[----:B-1----:R-:W-:-:S02]  /*5f20*/  FADD.FTZ R122, R109, R122 ;  /* 0x0000007a6d7a7221 */ /* 0x002fc40000010000 */
[--C-:B------:R-:W-:Y:S01]  /*5f30*/  FFMA.FTZ R80, R24, c[0x0][0x2d0], -R114.reuse ;  /* 0x0000b40018507a23 */ /* 0x100fe20000010872 */
[----:B------:R-:W-:Y:S01]  /*5f40*/  HMMA.16816.F32 R88, R28, R96, RZ ;  /* 0x000000601c58723c */ /* 0x000fe200000018ff */
[----:B------:R-:W-:-:S03]  /*5f50*/  FFMA.FTZ R81, R23, c[0x0][0x2d0], -R114 ;  /* 0x0000b40017517a23 */ /* 0x000fc60000010872 */
[----:B------:R-:W1:Y:S01]  /*5f60*/  MUFU.EX2 R8, R8 ;  /* 0x0000000800087308 */ /* 0x000e620000000800 */
[----:B---3--:R-:W-:Y:S01]  /*5f70*/  F2FP.PACK_AB R13, R27, R109 ;  /* 0x0000006d1b0d723e */ /* 0x008fe200000000ff */
[--C-:B------:R-:W-:Y:S02]  /*5f80*/  FFMA.FTZ R23, R104, c[0x0][0x2d0], -R168.reuse ;  /* 0x0000b40068177a23 */ /* 0x100fe400000108a8 */
[----:B------:R-:W-:Y:S02]  /*5f90*/  FFMA.FTZ R24, R102, c[0x0][0x2d0], -R168 ;  /* 0x0000b40066187a23 */ /* 0x000fe400000108a8 */
[----:B------:R-:W-:Y:S02]  /*5fa0*/  FFMA.FTZ R96, R22, c[0x0][0x2d0], -R114 ;  /* 0x0000b40016607a23 */ /* 0x000fe40000010872 */
[----:B------:R-:W3:Y:S01]  /*5fb0*/  MUFU.EX2 R108, R108 ;  /* 0x0000006c006c7308 */ /* 0x000ee20000000800 */
[----:B------:R-:W-:-:S07]  /*5fc0*/  FFMA.FTZ R22, R107, c[0x0][0x2d0], -R168 ;  /* 0x0000b4006b167a23 */ /* 0x000fce00000108a8 */
[----:B------:R-:W4:Y:S01]  /*5fd0*/  MUFU.EX2 R26, R26 ;  /* 0x0000001a001a7308 */ /* 0x000f220000000800 */
[----:B-1----:R-:W-:-:S07]  /*5fe0*/  F2FP.PACK_AB R15, R8, R9 ;  /* 0x00000009080f723e */ /* 0x002fce00000000ff */
[----:B------:R-:W1:Y:S01]  /*5ff0*/  MUFU.EX2 R7, R7 ;  /* 0x0000000700077308 */ /* 0x000e620000000800 */
[----:B------:R-:W-:Y:S01]  /*6000*/  HMMA.16816.F32 R160, R12, R60, R160 ;  /* 0x0000003c0ca0723c */ /* 0x000fe200000018a0 */
[----:B---3--:R-:W-:-:S06]  /*6010*/  FADD.FTZ R121, R108, R121 ;  /* 0x000000796c797221 */ /* 0x008fcc0000010000 */
[----:B------:R-:W3:Y:S01]  /*6020*/  MUFU.EX2 R6, R6 ;  /* 0x0000000600067308 */ /* 0x000ee20000000800 */
[C---:B----4-:R-:W-:Y:S01]  /*6030*/  F2FP.PACK_AB R124, R26.reuse, R108 ;  /* 0x0000006c1a7c723e */ /* 0x050fe200000000ff */
[C---:B--2---:R-:W-:Y:S01]  /*6040*/  HMMA.16816.F32 R152, R12.reuse, R56, R152 ;  /* 0x000000380c98723c */ /* 0x044fe20000001898 */
[----:B------:R-:W-:Y:S02]  /*6050*/  FADD.FTZ R108, R95, R119 ;  /* 0x000000775f6c7221 */ /* 0x000fe40000010000 */
[----:B------:R-:W-:Y:S02]  /*6060*/  FADD.FTZ R26, R26, R121 ;  /* 0x000000791a1a7221 */ /* 0x000fe40000010000 */
[----:B------:R-:W-:Y:S01]  /*6070*/  FADD.FTZ R95, R27, R122 ;  /* 0x0000007a1b5f7221 */ /* 0x000fe20000010000 */
[----:B------:R-:W2:Y:S01]  /*6080*/  MUFU.EX2 R25, R25 ;  /* 0x0000001900197308 */ /* 0x000ea20000000800 */
[----:B-1----:R-:W-:Y:S01]  /*6090*/  FADD.FTZ R26, R7, R26 ;  /* 0x0000001a071a7221 */ /* 0x002fe20000010000 */
[----:B------:R-:W-:Y:S01]  /*60a0*/  HMMA.16816.F32 R144, R12, R52, R144 ;  /* 0x000000340c90723c */ /* 0x000fe20000001890 */
[----:B------:R-:W-:-:S04]  /*60b0*/  FADD.FTZ R95, R9, R95 ;  /* 0x0000005f095f7221 */ /* 0x000fc80000010000 */
[----:B------:R-:W-:Y:S01]  /*60c0*/  FADD.FTZ R95, R8, R95 ;  /* 0x0000005f085f7221 */ /* 0x000fe20000010000 */
[----:B------:R-:W1:Y:S01]  /*60d0*/  MUFU.EX2 R5, R5 ;  /* 0x0000000500057308 */ /* 0x000e620000000800 */
[C---:B---3--:R-:W-:Y:S01]  /*60e0*/  F2FP.PACK_AB R126, R6.reuse, R7 ;  /* 0x00000007067e723e */ /* 0x048fe200000000ff */
[----:B------:R-:W-:Y:S01]  /*60f0*/  HMMA.16816.F32 R136, R12, R48, R136 ;  /* 0x000000300c88723c */ /* 0x000fe20000001888 */
[----:B------:R-:W-:-:S05]  /*6100*/  FADD.FTZ R26, R6, R26 ;  /* 0x0000001a061a7221 */ /* 0x000fca0000010000 */
[----:B------:R-:W-:Y:S01]  /*6110*/  MUFU.EX2 R4, R4 ;  /* 0x0000000400047308 */ /* 0x000fe20000000800 */
[----:B--2---:R-:W-:Y:S01]  /*6120*/  FADD.FTZ R108, R25, R108 ;  /* 0x0000006c196c7221 */ /* 0x004fe20000010000 */
[C---:B------:R-:W-:Y:S06]  /*6130*/  HMMA.16816.F32 R68, R12.reuse, R44, R68 ;  /* 0x0000002c0c44723c */ /* 0x040fec0000001844 */
[----:B------:R-:W2:Y:S01]  /*6140*/  MUFU.EX2 R20, R20 ;  /* 0x0000001400147308 */ /* 0x000ea20000000800 */
[C---:B-1----:R-:W-:Y:S01]  /*6150*/  F2FP.PACK_AB R125, R5.reuse, R25 ;  /* 0x00000019057d723e */ /* 0x042fe200000000ff */
[----:B-----5:R-:W-:Y:S01]  /*6160*/  HMMA.16816.F32 R84, R12, R40, R84 ;  /* 0x000000280c54723c */ /* 0x020fe20000001854 */
[----:B------:R-:W-:-:S05]  /*6170*/  FADD.FTZ R108, R5, R108 ;  /* 0x0000006c056c7221 */ /* 0x000fca0000010000 */
[----:B------:R-:W1:Y:S01]  /*6180*/  MUFU.EX2 R80, R80 ;  /* 0x0000005000507308 */ /* 0x000e620000000800 */
[----:B--2---:R-:W-:-:S07]  /*6190*/  F2FP.PACK_AB R127, R20, R4 ;  /* 0x00000004147f723e */ /* 0x004fce00000000ff */
[----:B------:R-:W2:Y:S01]  /*61a0*/  MUFU.EX2 R81, R81 ;  /* 0x0000005100517308 */ /* 0x000ea20000000800 */
[----:B------:R-:W-:-:S07]  /*61b0*/  FADD.FTZ R4, R4, R108 ;  /* 0x0000006c04047221 */ /* 0x000fce0000010000 */
[----:B------:R-:W-:Y:S01]  /*61c0*/  MUFU.EX2 R111, R18 ;  /* 0x00000012006f7308 */ /* 0x000fe20000000800 */
[----:B------:R-:W-:Y:S01]  /*61d0*/  HMMA.16816.F32 R164, R124, R60, R164 ;  /* 0x0000003c7ca4723c */ /* 0x000fe200000018a4 */
[----:B-1----:R-:W-:Y:S02]  /*61e0*/  FADD.FTZ R5, R80, R66 ;  /* 0x0000004250057221 */ /* 0x002fe40000010000 */
[----:B------:R-:W-:-:S04]  /*61f0*/  FADD.FTZ R4, R20, R4 ;  /* 0x0000000414047221 */ /* 0x000fc80000010000 */
[----:B------:R-:W-:Y:S01]  /*6200*/  FFMA.FTZ R60, R21, c[0x0][0x2d0], -R114 ;  /* 0x0000b400153c7a23 */ /* 0x000fe20000010872 */
[C---:B------:R-:W-:Y:S01]  /*6210*/  HMMA.16816.F32 R172, R124.reuse, R56, R172 ;  /* 0x000000387cac723c */ /* 0x040fe200000018ac */
[--C-:B------:R-:W-:Y:S01]  /*6220*/  FFMA.FTZ R21, R39, c[0x0][0x2d0], -R112.reuse ;  /* 0x0000b40027157a23 */ /* 0x100fe20000010870 */
[----:B------:R-:W-:Y:S01]  /*6230*/  MUFU.EX2 R97, R17 ;  /* 0x0000001100617308 */ /* 0x000fe20000000800 */
[--C-:B------:R-:W-:Y:S01]  /*6240*/  FFMA.FTZ R61, R33, c[0x0][0x2d0], -R112.reuse ;  /* 0x0000b400213d7a23 */ /* 0x100fe20000010870 */
[C---:B--2---:R-:W-:Y:S01]  /*6250*/  F2FP.PACK_AB R20, R81.reuse, R80 ;  /* 0x000000505114723e */ /* 0x044fe200000000ff */
[----:B------:R-:W-:Y:S02]  /*6260*/  FADD.FTZ R5, R81, R5 ;  /* 0x0000000551057221 */ /* 0x000fe40000010000 */
[--C-:B------:R-:W-:Y:S01]  /*6270*/  FFMA.FTZ R56, R35, c[0x0][0x2d0], -R112.reuse ;  /* 0x0000b40023387a23 */ /* 0x100fe20000010870 */
[C---:B------:R-:W-:Y:S01]  /*6280*/  HMMA.16816.F32 R180, R124.reuse, R52, R180 ;  /* 0x000000347cb4723c */ /* 0x040fe200000018b4 */
[--C-:B------:R-:W-:Y:S01]  /*6290*/  FFMA.FTZ R57, R34, c[0x0][0x2d0], -R112.reuse ;  /* 0x0000b40022397a23 */ /* 0x100fe20000010870 */
[----:B------:R-:W1:Y:S05]  /*62a0*/  MUFU.EX2 R96, R96 ;  /* 0x0000006000607308 */ /* 0x000e6a0000000800 */
[--C-:B------:R-:W-:Y:S01]  /*62b0*/  FFMA.FTZ R52, R36, c[0x0][0x2d0], -R112.reuse ;  /* 0x0000b40024347a23 */ /* 0x100fe20000010870 */
[C---:B------:R-:W-:Y:S01]  /*62c0*/  HMMA.16816.F32 R188, R124.reuse, R48, R188 ;  /* 0x000000307cbc723c */ /* 0x040fe200000018bc */
[--C-:B------:R-:W-:Y:S01]  /*62d0*/  FFMA.FTZ R53, R32, c[0x0][0x2d0], -R112.reuse ;  /* 0x0000b40020357a23 */ /* 0x100fe20000010870 */
[----:B------:R-:W2:Y:S01]  /*62e0*/  MUFU.EX2 R60, R60 ;  /* 0x0000003c003c7308 */ /* 0x000ea20000000800 */
[----:B------:R-:W3:Y:S04]  /*62f0*/  LDSM.16.MT88.4 R32, [R243+0x2000] ;  /* 0x00200000f320783b */ /* 0x000ee80000004200 */
[----:B------:R-:W-:Y:S01]  /*6300*/  FFMA.FTZ R49, R37, c[0x0][0x2d0], -R112 ;  /* 0x0000b40025317a23 */ /* 0x000fe20000010870 */
[----:B------:R-:W-:Y:S01]  /*6310*/  HMMA.16816.F32 R72, R124, R44, R72 ;  /* 0x0000002c7c48723c */ /* 0x000fe20000001848 */
[----:B------:R-:W-:Y:S01]  /*6320*/  FFMA.FTZ R48, R106, c[0x0][0x2d0], -R168 ;  /* 0x0000b4006a307a23 */ /* 0x000fe200000108a8 */
[----:B------:R-:W4:Y:S01]  /*6330*/  MUFU.EX2 R94, R94 ;  /* 0x0000005e005e7308 */ /* 0x000f220000000800 */
[----:B-1----:R-:W-:-:S04]  /*6340*/  FADD.FTZ R6, R96, R5 ;  /* 0x0000000560067221 */ /* 0x002fc80000010000 */
[----:B------:R-:W-:Y:S01]  /*6350*/  FFMA.FTZ R44, R38, c[0x0][0x2d0], -R112 ;  /* 0x0000b400262c7a23 */ /* 0x000fe20000010870 */
[----:B------:R-:W-:Y:S01]  /*6360*/  HMMA.16816.F32 R88, R124, R40, R88 ;  /* 0x000000287c58723c */ /* 0x000fe20000001858 */
[----:B------:R-:W1:Y:S01]  /*6370*/  LDSM.16.MT88.4 R112, [R244+0x2000] ;  /* 0x00200000f470783b */ /* 0x000e620000004200 */
[----:B------:R-:W-:Y:S01]  /*6380*/  FFMA.FTZ R45, R105, c[0x0][0x2d0], -R168 ;  /* 0x0000b400692d7a23 */ /* 0x000fe200000108a8 */
[----:B------:R-:W5:Y:S01]  /*6390*/  MUFU.EX2 R93, R93 ;  /* 0x0000005d005d7308 */ /* 0x000f620000000800 */
[----:B--2---:R-:W-:Y:S01]  /*63a0*/  FADD.FTZ R6, R60, R6 ;  /* 0x000000063c067221 */ /* 0x004fe20000010000 */
[----:B------:R-:W2:Y:S02]  /*63b0*/  LDSM.16.MT88.4 R36, [R244+0x2800] ;  /* 0x00280000f424783b */ /* 0x000ea40000004200 */
[--C-:B------:R-:W-:Y:S02]  /*63c0*/  FFMA.FTZ R41, R103, c[0x0][0x2d0], -R168.reuse ;  /* 0x0000b40067297a23 */ /* 0x100fe400000108a8 */
[----:B------:R-:W-:-:S02]  /*63d0*/  FFMA.FTZ R40, R101, c[0x0][0x2d0], -R168 ;  /* 0x0000b40065287a23 */ /* 0x000fc400000108a8 */
[----:B------:R-:W-:Y:S01]  /*63e0*/  FFMA.FTZ R168, R100, c[0x0][0x2d0], -R168 ;  /* 0x0000b40064a87a23 */ /* 0x000fe200000108a8 */
[----:B------:R-:W-:Y:S01]  /*63f0*/  MUFU.EX2 R44, R44 ;  /* 0x0000002c002c7308 */ /* 0x000fe20000000800 */
[----:B----4-:R-:W-:-:S04]  /*6400*/  FADD.FTZ R95, R94, R95 ;  /* 0x0000005f5e5f7221 */ /* 0x010fc80000010000 */
[----:B-----5:R-:W-:-:S03]  /*6410*/  FADD.FTZ R5, R93, R95 ;  /* 0x0000005f5d057221 */ /* 0x020fc60000010000 */
[----:B------:R-:W-:Y:S01]  /*6420*/  MUFU.EX2 R49, R49 ;  /* 0x0000003100317308 */ /* 0x000fe20000000800 */
[-C--:B---3--:R-:W-:Y:S07]  /*6430*/  HMMA.16816.F32 R116, R128, R32.reuse, RZ ;  /* 0x000000208074723c */ /* 0x088fee00000018ff */
[----:B------:R-:W3:Y:S01]  /*6440*/  MUFU.EX2 R92, R92 ;  /* 0x0000005c005c7308 */ /* 0x000ee20000000800 */
[----:B------:R-:W-:Y:S07]  /*6450*/  HMMA.16816.F32 R120, R28, R32, RZ ;  /* 0x000000201c78723c */ /* 0x000fee00000018ff */
[----:B------:R-:W4:Y:S01]  /*6460*/  MUFU.EX2 R32, R21 ;  /* 0x0000001500207308 */ /* 0x000f220000000800 */
[-C--:B-1----:R-:W-:Y:S07]  /*6470*/  HMMA.16816.F32 R100, R128, R112.reuse, RZ ;  /* 0x000000708064723c */ /* 0x082fee00000018ff */
[----:B------:R-:W-:Y:S01]  /*6480*/  MUFU.EX2 R52, R52 ;  /* 0x0000003400347308 */ /* 0x000fe20000000800 */
[----:B---3--:R-:W-:Y:S01]  /*6490*/  FADD.FTZ R5, R92, R5 ;  /* 0x000000055c057221 */ /* 0x008fe20000010000 */
[----:B------:R-:W-:Y:S06]  /*64a0*/  HMMA.16816.F32 R104, R28, R112, RZ ;  /* 0x000000701c68723c */ /* 0x000fec00000018ff */
[----:B------:R-:W1:Y:S01]  /*64b0*/  MUFU.EX2 R79, R79 ;  /* 0x0000004f004f7308 */ /* 0x000e620000000800 */
[----:B----4-:R-:W-:Y:S01]  /*64c0*/  FADD.FTZ R8, R32, R26 ;  /* 0x0000001a20087221 */ /* 0x010fe20000010000 */
[----:B------:R-:W-:-:S03]  /*64d0*/  F2FP.PACK_AB R21, R93, R94 ;  /* 0x0000005e5d15723e */ /* 0x000fc600000000ff */
[----:B------:R-:W-:-:S03]  /*64e0*/  FADD.FTZ R8, R44, R8 ;  /* 0x000000082c087221 */ /* 0x000fc60000010000 */
[----:B------:R-:W-:Y:S08]  /*64f0*/  MUFU.EX2 R56, R56 ;  /* 0x0000003800387308 */ /* 0x000ff00000000800 */
[----:B------:R-:W-:Y:S01]  /*6500*/  MUFU.EX2 R77, R77 ;  /* 0x0000004d004d7308 */ /* 0x000fe20000000800 */
[----:B--2---:R-:W-:Y:S01]  /*6510*/  HMMA.16816.F32 R100, R12, R36, R100 ;  /* 0x000000240c64723c */ /* 0x004fe20000001864 */
[----:B-1----:R-:W-:Y:S01]  /*6520*/  FADD.FTZ R26, R79, R5 ;  /* 0x000000054f1a7221 */ /* 0x002fe20000010000 */
[----:B------:R-:W-:-:S05]  /*6530*/  F2FP.PACK_AB R10, R52, R49 ;  /* 0x00000031340a723e */ /* 0x000fca00000000ff */
[----:B------:R-:W1:Y:S01]  /*6540*/  MUFU.EX2 R25, R78 ;  /* 0x0000004e00197308 */ /* 0x000e620000000800 */
[----:B------:R-:W-:Y:S07]  /*6550*/  HMMA.16816.F32 R104, R124, R36, R104 ;  /* 0x000000247c68723c */ /* 0x000fee0000001868 */
[----:B------:R-:W2:Y:S08]  /*6560*/  MUFU.EX2 R36, R19 ;  /* 0x0000001300247308 */ /* 0x000eb00000000800 */
[----:B------:R3:W4:Y:S01]  /*6570*/  MUFU.EX2 R37, R16 ;  /* 0x0000001000257308 */ /* 0x0007220000000800 */
[----:B-1----:R-:W-:Y:S01]  /*6580*/  FADD.FTZ R26, R25, R26 ;  /* 0x0000001a191a7221 */ /* 0x002fe20000010000 */
[----:B------:R-:W-:Y:S01]  /*6590*/  F2FP.PACK_AB R25, R77, R25 ;  /* 0x000000194d19723e */ /* 0x000fe200000000ff */
[----:B--2---:R-:W-:-:S05]  /*65a0*/  FADD.FTZ R6, R36, R6 ;  /* 0x0000000624067221 */ /* 0x004fca0000010000 */
[----:B------:R-:W-:Y:S01]  /*65b0*/  MUFU.EX2 R57, R57 ;  /* 0x0000003900397308 */ /* 0x000fe20000000800 */
[----:B------:R-:W-:Y:S01]  /*65c0*/  FADD.FTZ R6, R111, R6 ;  /* 0x000000066f067221 */ /* 0x000fe20000010000 */
[----:B---3--:R-:W1:Y:S03]  /*65d0*/  LDSM.16.MT88.4 R16, [R243+0x2800] ;  /* 0x00280000f310783b */ /* 0x008e660000004200 */
[----:B------:R-:W-:-:S03]  /*65e0*/  FADD.FTZ R6, R97, R6 ;  /* 0x0000000661067221 */ /* 0x000fc60000010000 */
[----:B------:R2:W3:Y:S01]  /*65f0*/  MUFU.EX2 R9, R22 ;  /* 0x0000001600097308 */ /* 0x0004e20000000800 */
[----:B----4-:R-:W-:-:S05]  /*6600*/  FADD.FTZ R6, R37, R6 ;  /* 0x0000000625067221 */ /* 0x010fca0000010000 */
[----:B------:R5:W-:Y:S02]  /*6610*/  STL [R1+0xe0], R6 ;  /* 0x0000e00601007387 */ /* 0x000be40000100800 */
[----:B------:R5:W-:Y:S01]  /*6620*/  MUFU.EX2 R7, R23 ;  /* 0x0000001700077308 */ /* 0x000be20000000800 */
[----:B------:R-:W-:Y:S01]  /*6630*/  HMMA.16816.F32 R176, R28, R150, RZ ;  /* 0x000000961cb0723c */ /* 0x000fe200000018ff */
[----:B------:R-:W4:Y:S01]  /*6640*/  LDL R33, [R1+0xa8] ;  /* 0x0000a80001217983 */ /* 0x000f220000100800 */
[----:B--2---:R-:W-:-:S05]  /*6650*/  F2FP.PACK_AB R22, R60, R96 ;  /* 0x000000603c16723e */ /* 0x004fca00000000ff */
[----:B------:R-:W-:Y:S01]  /*6660*/  MUFU.EX2 R27, R76 ;  /* 0x0000004c001b7308 */ /* 0x000fe20000000800 */
[----:B------:R-:W-:Y:S01]  /*6670*/  HMMA.16816.F32 R184, R28, R142, RZ ;  /* 0x0000008e1cb8723c */ /* 0x000fe200000018ff */
[----:B---3--:R-:W-:-:S06]  /*6680*/  FADD.FTZ R4, R9, R4 ;  /* 0x0000000409047221 */ /* 0x008fcc0000010000 */
[----:B------:R-:W2:Y:S01]  /*6690*/  MUFU.EX2 R48, R48 ;  /* 0x0000003000307308 */ /* 0x000ea20000000800 */
[----:B-----5:R-:W-:Y:S01]  /*66a0*/  F2FP.PACK_AB R23, R79, R92 ;  /* 0x0000005c4f17723e */ /* 0x020fe200000000ff */
[----:B------:R-:W-:Y:S06]  /*66b0*/  HMMA.16816.F32 R192, R28, R134, RZ ;  /* 0x000000861cc0723c */ /* 0x000fec00000018ff */
[----:B------:R-:W3:Y:S02]  /*66c0*/  MUFU.EX2 R11, R45 ;  /* 0x0000002d000b7308 */ /* 0x000ee40000000800 */
[-C--:B-1----:R-:W-:Y:S06]  /*66d0*/  HMMA.16816.F32 R116, R12, R16.reuse, R116 ;  /* 0x000000100c74723c */ /* 0x082fec0000001874 */
[----:B------:R-:W1:Y:S01]  /*66e0*/  MUFU.EX2 R67, R67 ;  /* 0x0000004300437308 */ /* 0x000e620000000800 */
[----:B--2---:R-:W-:Y:S01]  /*66f0*/  FADD.FTZ R4, R48, R4 ;  /* 0x0000000430047221 */ /* 0x004fe20000010000 */
[----:B------:R-:W-:Y:S06]  /*6700*/  HMMA.16816.F32 R120, R124, R16, R120 ;  /* 0x000000107c78723c */ /* 0x000fec0000001878 */
[----:B------:R2:W-:Y:S01]  /*6710*/  MUFU.EX2 R16, R24 ;  /* 0x0000001800107308 */ /* 0x0005e20000000800 */
[----:B---3--:R-:W-:-:S02]  /*6720*/  FADD.FTZ R4, R11, R4 ;  /* 0x000000040b047221 */ /* 0x008fc40000010000 */
[----:B------:R-:W-:Y:S01]  /*6730*/  FADD.FTZ R17, R49, R8 ;  /* 0x0000000831117221 */ /* 0x000fe20000010000 */
[----:B------:R-:W-:Y:S01]  /*6740*/  F2FP.PACK_AB R8, R44, R32 ;  /* 0x000000202c08723e */ /* 0x000fe200000000ff */
[----:B------:R-:W-:Y:S01]  /*6750*/  FADD.FTZ R32, R77, R26 ;  /* 0x0000001a4d207221 */ /* 0x000fe20000010000 */
[----:B------:R-:W-:Y:S01]  /*6760*/  F2FP.PACK_AB R26, R37, R97 ;  /* 0x00000061251a723e */ /* 0x000fe200000000ff */
[----:B------:R-:W-:Y:S01]  /*6770*/  FADD.FTZ R17, R52, R17 ;  /* 0x0000001134117221 */ /* 0x000fe20000010000 */
[----:B------:R-:W3:Y:S01]  /*6780*/  MUFU.EX2 R5, R41 ;  /* 0x0000002900057308 */ /* 0x000ee20000000800 */
[----:B--2---:R-:W-:Y:S02]  /*6790*/  F2FP.PACK_AB R24, R111, R36 ;  /* 0x000000246f18723e */ /* 0x004fe400000000ff */
[----:B------:R-:W-:Y:S01]  /*67a0*/  FADD.FTZ R17, R56, R17 ;  /* 0x0000001138117221 */ /* 0x000fe20000010000 */
[----:B------:R-:W2:Y:S01]  /*67b0*/  LDL R36, [R1+0xac] ;  /* 0x0000ac0001247983 */ /* 0x000ea20000100800 */
[----:B------:R-:W-:Y:S01]  /*67c0*/  HMMA.16816.F32 R76, R28, R82, RZ ;  /* 0x000000521c4c723c */ /* 0x000fe200000018ff */
[----:B------:R-:W-:-:S02]  /*67d0*/  FADD.FTZ R32, R27, R32 ;  /* 0x000000201b207221 */ /* 0x000fc40000010000 */
[----:B------:R-:W5:Y:S01]  /*67e0*/  MUFU.EX2 R40, R40 ;  /* 0x0000002800287308 */ /* 0x000f620000000800 */
[----:B------:R-:W-:Y:S02]  /*67f0*/  FADD.FTZ R203, R57, R17 ;  /* 0x0000001139cb7221 */ /* 0x000fe40000010000 */
[----:B-1----:R-:W-:Y:S02]  /*6800*/  FADD.FTZ R6, R67, R32 ;  /* 0x0000002043067221 */ /* 0x002fe40000010000 */
[C---:B------:R-:W-:Y:S03]  /*6810*/  HMMA.16816.F32 R92, R28.reuse, R98, RZ ;  /* 0x000000621c5c723c */ /* 0x040fe600000018ff */
[----:B------:R1:W1:Y:S05]  /*6820*/  MUFU.EX2 R17, R168 ;  /* 0x000000a800117308 */ /* 0x00026a0000000800 */
[----:B------:R-:W-:Y:S03]  /*6830*/  HMMA.16816.F32 R108, R28, R114, RZ ;  /* 0x000000721c6c723c */ /* 0x000fe600000018ff */
[----:B------:R-:W-:Y:S05]  /*6840*/  MUFU.EX2 R61, R61 ;  /* 0x0000003d003d7308 */ /* 0x000fea0000000800 */
[----:B------:R-:W-:Y:S03]  /*6850*/  HMMA.16816.F32 R148, R128, R150, RZ ;  /* 0x000000968094723c */ /* 0x000fe600000018ff */
[----:B------:R-:W2:Y:S05]  /*6860*/  MUFU.EX2 R53, R53 ;  /* 0x0000003500357308 */ /* 0x000eaa0000000800 */
[-C--:B-1----:R-:W-:Y:S08]  /*6870*/  HMMA.16816.F32 R168, R28, R158.reuse, RZ ;  /* 0x0000009e1ca8723c */ /* 0x082ff000000018ff */
[C---:B------:R-:W-:Y:S08]  /*6880*/  HMMA.16816.F32 R156, R128.reuse, R158, RZ ;  /* 0x0000009e809c723c */ /* 0x040ff000000018ff */
[C---:B------:R-:W-:Y:S08]  /*6890*/  HMMA.16816.F32 R140, R128.reuse, R142, RZ ;  /* 0x0000008e808c723c */ /* 0x040ff000000018ff */
[C---:B------:R-:W-:Y:S08]  /*68a0*/  HMMA.16816.F32 R132, R128.reuse, R134, RZ ;  /* 0x000000868084723c */ /* 0x040ff000000018ff */
[C---:B------:R-:W-:Y:S08]  /*68b0*/  HMMA.16816.F32 R80, R128.reuse, R82, RZ ;  /* 0x000000528050723c */ /* 0x040ff000000018ff */
[C---:B------:R-:W-:Y:S08]  /*68c0*/  HMMA.16816.F32 R96, R128.reuse, R98, RZ ;  /* 0x000000628060723c */ /* 0x040ff000000018ff */
[C---:B------:R-:W-:Y:S08]  /*68d0*/  HMMA.16816.F32 R112, R128.reuse, R114, RZ ;  /* 0x000000728070723c */ /* 0x040ff000000018ff */
[-C--:B------:R-:W-:Y:S08]  /*68e0*/  HMMA.16816.F32 R128, R128, R34.reuse, RZ ;  /* 0x000000228080723c */ /* 0x080ff000000018ff */
[----:B------:R-:W-:Y:S01]  /*68f0*/  HMMA.16816.F32 R28, R28, R34, RZ ;  /* 0x000000221c1c723c */ /* 0x000fe200000018ff */
[----:B------:R-:W-:-:S04]  /*6900*/  FADD.FTZ R32, R7, R4 ;  /* 0x0000000407207221 */ /* 0x000fc80000010000 */
[----:B---3--:R-:W-:-:S03]  /*6910*/  FADD.FTZ R32, R5, R32 ;  /* 0x0000002005207221 */ /* 0x008fc60000010000 */
[----:B------:R-:W-:Y:S01]  /*6920*/  HMMA.16816.F32 R156, R12, R62, R156 ;  /* 0x0000003e0c9c723c */ /* 0x000fe2000000189c */
[----:B------:R-:W-:-:S07]  /*6930*/  FADD.FTZ R32, R16, R32 ;  /* 0x0000002010207221 */ /* 0x000fce0000010000 */
[C---:B------:R-:W-:Y:S08]  /*6940*/  HMMA.16816.F32 R148, R12.reuse, R58, R148 ;  /* 0x0000003a0c94723c */ /* 0x040ff00000001894 */
[C---:B------:R-:W-:Y:S08]  /*6950*/  HMMA.16816.F32 R140, R12.reuse, R54, R140 ;  /* 0x000000360c8c723c */ /* 0x040ff0000000188c */
[C---:B------:R-:W-:Y:S08]  /*6960*/  HMMA.16816.F32 R132, R12.reuse, R50, R132 ;  /* 0x000000320c84723c */ /* 0x040ff00000001884 */
[C---:B------:R-:W-:Y:S08]  /*6970*/  HMMA.16816.F32 R80, R12.reuse, R46, R80 ;  /* 0x0000002e0c50723c */ /* 0x040ff00000001850 */
[C---:B------:R-:W-:Y:S08]  /*6980*/  HMMA.16816.F32 R96, R12.reuse, R42, R96 ;  /* 0x0000002a0c60723c */ /* 0x040ff00000001860 */
[C---:B------:R-:W-:Y:S08]  /*6990*/  HMMA.16816.F32 R112, R12.reuse, R38, R112 ;  /* 0x000000260c70723c */ /* 0x040ff00000001870 */
[----:B------:R-:W-:Y:S01]  /*69a0*/  HMMA.16816.F32 R128, R12, R18, R128 ;  /* 0x000000120c80723c */ /* 0x000fe20000001880 */
[----:B------:R-:W1:Y:S01]  /*69b0*/  LDSM.16.MT88.4 R12, [R245+0x1000] ;  /* 0x00100000f50c783b */ /* 0x000e620000004200 */
[----:B-----5:R-:W-:Y:S01]  /*69c0*/  FADD.FTZ R32, R40, R32 ;  /* 0x0000002028207221 */ /* 0x020fe20000010000 */
[----:B------:R-:W-:-:S02]  /*69d0*/  F2FP.PACK_AB R11, R7, R11 ;  /* 0x0000000b070b723e */ /* 0x000fc400000000ff */
[----:B------:R-:W-:Y:S01]  /*69e0*/  F2FP.PACK_AB R5, R16, R5 ;  /* 0x000000051005723e */ /* 0x000fe200000000ff */
[C---:B------:R-:W-:Y:S01]  /*69f0*/  FADD.FTZ R202, R17.reuse, R32 ;  /* 0x0000002011ca7221 */ /* 0x040fe20000010000 */
[----:B------:R-:W-:Y:S01]  /*6a00*/  F2FP.PACK_AB R7, R17, R40 ;  /* 0x000000281107723e */ /* 0x000fe200000000ff */
        /* <DEDUP_REMOVED lines=8> */
[----:B------:R-:W3:Y:S01]  /*6a90*/  LDSM.16.MT88.4 R16, [R246+0x1000] ;  /* 0x00100000f610783b */ /* 0x000ee20000004200 */
[----:B------:R-:W-:-:S06]  /*6aa0*/  F2FP.PACK_AB R9, R48, R9 ;  /* 0x000000093009723e */ /* 0x000fcc00000000ff */
[-C--:B-1----:R-:W-:Y:S08]  /*6ab0*/  HMMA.16816.F32 R152, R20, R12.reuse, R152 ;  /* 0x0000000c1498723c */ /* 0x082ff00000001898 */
[----:B------:R-:W-:Y:S08]  /*6ac0*/  HMMA.16816.F32 R172, R8, R12, R172 ;  /* 0x0000000c08ac723c */ /* 0x000ff000000018ac */
[-C--:B------:R-:W-:Y:S08]  /*6ad0*/  HMMA.16816.F32 R148, R20, R14.reuse, R148 ;  /* 0x0000000e1494723c */ /* 0x080ff00000001894 */
[----:B------:R-:W-:Y:S01]  /*6ae0*/  HMMA.16816.F32 R176, R8, R14, R176 ;  /* 0x0000000e08b0723c */ /* 0x000fe200000018b0 */
[----:B------:R-:W1:Y:S07]  /*6af0*/  LDSM.16.MT88.4 R12, [R243+0x1000] ;  /* 0x00100000f30c783b */ /* 0x000e6e0000004200 */
[-C--:B---3--:R-:W-:Y:S08]  /*6b00*/  HMMA.16816.F32 R160, R20, R16.reuse, R160 ;  /* 0x0000001014a0723c */ /* 0x088ff000000018a0 */
[----:B------:R-:W-:Y:S08]  /*6b10*/  HMMA.16816.F32 R164, R8, R16, R164 ;  /* 0x0000001008a4723c */ /* 0x000ff000000018a4 */
[-C--:B------:R-:W-:Y:S08]  /*6b20*/  HMMA.16816.F32 R156, R20, R18.reuse, R156 ;  /* 0x00000012149c723c */ /* 0x080ff0000000189c */
[----:B------:R-:W-:Y:S01]  /*6b30*/  HMMA.16816.F32 R168, R8, R18, R168 ;  /* 0x0000001208a8723c */ /* 0x000fe200000018a8 */
[----:B------:R-:W3:Y:S07]  /*6b40*/  LDSM.16.MT88.4 R16, [R244+0x1000] ;  /* 0x00100000f410783b */ /* 0x000eee0000004200 */
        /* <DEDUP_REMOVED lines=20> */
[C---:B-1----:R-:W-:Y:S08]  /*6c90*/  HMMA.16816.F32 R116, R20.reuse, R12, R116 ;  /* 0x0000000c1474723c */ /* 0x042ff00000001874 */
[----:B------:R-:W-:Y:S08]  /*6ca0*/  HMMA.16816.F32 R128, R20, R14, R128 ;  /* 0x0000000e1480723c */ /* 0x000ff00000001880 */
[C---:B------:R-:W-:Y:S08]  /*6cb0*/  HMMA.16816.F32 R120, R8.reuse, R12, R120 ;  /* 0x0000000c0878723c */ /* 0x040ff00000001878 */
[C---:B------:R-:W-:Y:S01]  /*6cc0*/  HMMA.16816.F32 R124, R8.reuse, R14, R124 ;  /* 0x0000000e087c723c */ /* 0x040fe2000000187c */
[----:B------:R-:W1:Y:S07]  /*6cd0*/  LDSM.16.MT88.4 R12, [R244+0x1800] ;  /* 0x00180000f40c783b */ /* 0x000e6e0000004200 */
[C---:B---3--:R-:W-:Y:S08]  /*6ce0*/  HMMA.16816.F32 R104, R8.reuse, R16, R104 ;  /* 0x000000100868723c */ /* 0x048ff00000001868 */
[----:B------:R-:W-:Y:S01]  /*6cf0*/  HMMA.16816.F32 R108, R8, R18, R108 ;  /* 0x00000012086c723c */ /* 0x000fe2000000186c */
[----:B------:R-:W3:Y:S01]  /*6d00*/  LDSM.16.MT88.4 R8, [R243+0x1800] ;  /* 0x00180000f308783b */ /* 0x000ee20000004200 */
[----:B------:R-:W-:-:S02]  /*6d10*/  F2FP.PACK_AB R27, R67, R27 ;  /* 0x0000001b431b723e */ /* 0x000fc400000000ff */
[----:B------:R-:W-:Y:S01]  /*6d20*/  F2FP.PACK_AB R4, R57, R56 ;  /* 0x000000383904723e */ /* 0x000fe200000000ff */
[----:B------:R2:W-:Y:S03]  /*6d30*/  STL [R1+0xe4], R6 ;  /* 0x0000e40601007387 */ /* 0x0005e60000100800 */
[C---:B------:R-:W-:Y:S08]  /*6d40*/  HMMA.16816.F32 R100, R20.reuse, R16, R100 ;  /* 0x000000101464723c */ /* 0x040ff00000001864 */
[----:B------:R-:W-:Y:S01]  /*6d50*/  HMMA.16816.F32 R112, R20, R18, R112 ;  /* 0x000000121470723c */ /* 0x000fe20000001870 */
[----:B------:R-:W-:Y:S04]  /*6d60*/  LDSM.16.MT88.4 R20, [R246+0x1800] ;  /* 0x00180000f614783b */ /* 0x000fe80000004200 */
[----:B------:R-:W-:Y:S01]  /*6d70*/  LDSM.16.MT88.4 R16, [R245+0x1800] ;  /* 0x00180000f510783b */ /* 0x000fe20000004200 */
[----:B--2---:R-:W-:-:S02]  /*6d80*/  F2FP.PACK_AB R6, R53, R61 ;  /* 0x0000003d3506723e */ /* 0x004fc400000000ff */
        /* <DEDUP_REMOVED lines=9> */
[----:B------:R-:W2:Y:S07]  /*6e20*/  LDSM.16.MT88.4 R8, [R243+0x3800] ;  /* 0x00380000f308783b */ /* 0x000eae0000004200 */
[-C--:B-1----:R-:W-:Y:S08]  /*6e30*/  HMMA.16816.F32 R100, R24, R12.reuse, R100 ;  /* 0x0000000c1864723c */ /* 0x082ff00000001864 */
[----:B------:R-:W-:Y:S07]  /*6e40*/  HMMA.16816.F32 R104, R4, R12, R104 ;  /* 0x0000000c0468723c */ /* 0x000fee0000001868 */
[----:B------:R-:W-:Y:S01]  /*6e50*/  @P4 IMAD.HI.U32 R12, R36, c[0x0][0x2c8], RZ ;  /* 0x0000b200240c4a27 */ /* 0x000fe200078e00ff */
[----:B------:R-:W-:Y:S01]  /*6e60*/  MOV R13, R36 ;  /* 0x00000024000d7202 */ /* 0x000fe20000000f00 */
[----:B------:R-:W-:Y:S03]  /*6e70*/  HMMA.16816.F32 R160, R24, R20, R160 ;  /* 0x0000001418a0723c */ /* 0x000fe600000018a0 */
[----:B------:R-:W-:-:S05]  /*6e80*/  @P4 SHF.R.U32.HI R13, RZ, c[0x0][0x2cc], R12 ;  /* 0x0000b300ff0d4a19 */ /* 0x000fca000001160c */
[----:B------:R-:W-:Y:S01]  /*6e90*/  HMMA.16816.F32 R164, R4, R20, R164 ;  /* 0x0000001404a4723c */ /* 0x000fe200000018a4 */
[----:B------:R-:W-:-:S07]  /*6ea0*/  IADD3 R65, R13, -c[0x0][0x168], R65 ;  /* 0x80005a000d417a10 */ /* 0x000fce0007ffe041 */
[-C--:B------:R-:W-:Y:S08]  /*6eb0*/  HMMA.16816.F32 R156, R24, R22.reuse, R156 ;  /* 0x00000016189c723c */ /* 0x080ff0000000189c */
[----:B------:R-:W-:Y:S01]  /*6ec0*/  HMMA.16816.F32 R168, R4, R22, R168 ;  /* 0x0000001604a8723c */ /* 0x000fe200000018a8 */
[----:B------:R-:W1:Y:S07]  /*6ed0*/  LDSM.16.MT88.4 R20, [R246+0x3800] ;  /* 0x00380000f614783b */ /* 0x000e6e0000004200 */
[-C--:B------:R-:W-:Y:S08]  /*6ee0*/  HMMA.16816.F32 R152, R24, R16.reuse, R152 ;  /* 0x000000101898723c */ /* 0x080ff00000001898 */
[----:B------:R-:W-:Y:S08]  /*6ef0*/  HMMA.16816.F32 R172, R4, R16, R172 ;  /* 0x0000001004ac723c */ /* 0x000ff000000018ac */
[-C--:B------:R-:W-:Y:S08]  /*6f00*/  HMMA.16816.F32 R148, R24, R18.reuse, R148 ;  /* 0x000000121894723c */ /* 0x080ff00000001894 */
[----:B------:R-:W-:Y:S01]  /*6f10*/  HMMA.16816.F32 R176, R4, R18, R176 ;  /* 0x0000001204b0723c */ /* 0x000fe200000018b0 */
[----:B------:R-:W3:Y:S07]  /*6f20*/  LDSM.16.MT88.4 R16, [R245+0x3800] ;  /* 0x00380000f510783b */ /* 0x000eee0000004200 */
[-C--:B--2---:R-:W-:Y:S08]  /*6f30*/  HMMA.16816.F32 R116, R24, R8.reuse, R116 ;  /* 0x000000081874723c */ /* 0x084ff00000001874 */
[----:B------:R-:W-:Y:S07]  /*6f40*/  HMMA.16816.F32 R120, R4, R8, R120 ;  /* 0x000000080478723c */ /* 0x000fee0000001878 */
[----:B------:R-:W-:-:S04]  /*6f50*/  SHF.R.S32.HI R8, RZ, 0x1f, R65 ;  /* 0x0000001fff087819 */ /* 0x000fc80000011441 */
[----:B------:R-:W-:Y:S01]  /*6f60*/  LEA.HI R65, R8, R65, RZ, 0x6 ;  /* 0x0000004108417211 */ /* 0x000fe200078f30ff */
[----:B------:R-:W-:Y:S03]  /*6f70*/  HMMA.16816.F32 R112, R24, R14, R112 ;  /* 0x0000000e1870723c */ /* 0x000fe60000001870 */
[----:B------:R-:W-:-:S05]  /*6f80*/  SHF.R.S32.HI R65, RZ, 0x6, R65 ;  /* 0x00000006ff417819 */ /* 0x000fca0000011441 */
[----:B------:R-:W-:Y:S07]  /*6f90*/  HMMA.16816.F32 R108, R4, R14, R108 ;  /* 0x0000000e046c723c */ /* 0x000fee000000186c */
[----:B------:R-:W-:Y:S02]  /*6fa0*/  IADD3 R14, R64, -0x2, RZ ;  /* 0xfffffffe400e7810 */ /* 0x000fe40007ffe0ff */
[----:B----4-:R-:W-:-:S03]  /*6fb0*/  IMNMX R15, R33, R65, !PT ;  /* 0x00000041210f7217 */ /* 0x010fc60007800200 */
[----:B------:R2:W-:Y:S04]  /*6fc0*/  STL [R1+0xe8], R14 ;  /* 0x0000e80e01007387 */ /* 0x0005e80000100800 */
[----:B------:R2:W-:Y:S01]  /*6fd0*/  STL [R1+0xec], R15 ;  /* 0x0000ec0f01007387 */ /* 0x0005e20000100800 */
[----:B------:R-:W-:Y:S01]  /*6fe0*/  ISETP.GE.AND P0, PT, R14, R15, PT ;  /* 0x0000000f0e00720c */ /* 0x000fe20003f06270 */
[----:B------:R-:W-:Y:S01]  /*6ff0*/  FADD.FTZ R203, R61, R203 ;  /* 0x000000cb3dcb7221 */ /* 0x000fe20000010000 */
[----:B-1----:R-:W-:Y:S03]  /*7000*/  HMMA.16816.F32 R68, R24, R20, R68 ;  /* 0x000000141844723c */ /* 0x002fe60000001844 */
[----:B------:R-:W-:-:S05]  /*7010*/  FADD.FTZ R203, R53, R203 ;  /* 0x000000cb35cb7221 */ /* 0x000fca0000010000 */
[C---:B------:R-:W-:Y:S08]  /*7020*/  HMMA.16816.F32 R80, R24.reuse, R22, R80 ;  /* 0x000000161850723c */ /* 0x040ff00000001850 */
[C---:B---3--:R-:W-:Y:S08]  /*7030*/  HMMA.16816.F32 R84, R24.reuse, R16, R84 ;  /* 0x000000101854723c */ /* 0x048ff00000001854 */
[C---:B------:R-:W-:Y:S08]  /*7040*/  HMMA.16816.F32 R96, R24.reuse, R18, R96 ;  /* 0x000000121860723c */ /* 0x040ff00000001860 */
[----:B------:R-:W-:Y:S08]  /*7050*/  HMMA.16816.F32 R128, R24, R10, R128 ;  /* 0x0000000a1880723c */ /* 0x000ff00000001880 */
[C---:B------:R-:W-:Y:S08]  /*7060*/  HMMA.16816.F32 R72, R4.reuse, R20, R72 ;  /* 0x000000140448723c */ /* 0x040ff00000001848 */
[C---:B------:R-:W-:Y:S08]  /*7070*/  HMMA.16816.F32 R76, R4.reuse, R22, R76 ;  /* 0x00000016044c723c */ /* 0x040ff0000000184c */
[C---:B------:R-:W-:Y:S08]  /*7080*/  HMMA.16816.F32 R88, R4.reuse, R16, R88 ;  /* 0x000000100458723c */ /* 0x040ff00000001858 */
[C---:B------:R-:W-:Y:S08]  /*7090*/  HMMA.16816.F32 R92, R4.reuse, R18, R92 ;  /* 0x00000012045c723c */ /* 0x040ff0000000185c */
[----:B------:R-:W-:Y:S01]  /*70a0*/  HMMA.16816.F32 R124, R4, R10, R124 ;  /* 0x0000000a047c723c */ /* 0x000fe2000000187c */
[----:B------:R-:W-:Y:S01]  /*70b0*/  @!UPT UIADD3 URZ, URZ, URZ, URZ ;  /* 0x0000003f3f3ff290 */ /* 0x000fe2000fffe03f */
[----:B------:R-:W-:Y:S11]  /*70c0*/  @!P0 BRA `(.L_x_1236) ;  /* 0x0000533000008947 */ /* 0x000ff60003800000 */
[----:B--2---:R-:W-:Y:S01]  /*70d0*/  MOV R197, R0 ;  /* 0x0000000000c57202 */ /* 0x004fe20000000f00 */
[----:B------:R-:W-:Y:S01]  /*70e0*/  IMAD.MOV.U32 R0, RZ, RZ, R14 ;  /* 0x000000ffff007224 */ /* 0x000fe200078e000e */
[----:B------:R-:W-:Y:S01]  /*70f0*/  MOV R200, R2 ;  /* 0x0000000200c87202 */ /* 0x000fe20000000f00 */
[----:B------:R-:W-:Y:S01]  /*7100*/  IMAD.MOV.U32 R198, RZ, RZ, R196 ;  /* 0x000000ffffc67224 */ /* 0x000fe200078e00c4 */
[----:B------:R-:W-:-:S02]  /*7110*/  MOV R199, R3 ;  /* 0x0000000300c77202 */ /* 0x000fc40000000f00 */
[----:B------:R1:W-:Y:S05]  /*7120*/  STL [R1+0xe8], R0 ;  /* 0x0000e80001007387 */ /* 0x0003ea0000100800 */
.L_x_1247:
[----:B------:R-:W2:Y:S01]  /*7130*/  LDL R2, [R1+0xe8] ;  /* 0x0000e80001027983 */ /* 0x000ea20000100800 */
[----:B------:R-:W-:Y:S04]  /*7140*/  DEPBAR.LE SB0, 0x0 ;  /* 0x000080000000791a */ /* 0x000fe80000000000 */
[----:B-1----:R-:W2:Y:S01]  /*7150*/  LDL R0, [R1+0xa8] ;  /* 0x0000a80001007983 */ /* 0x002ea20000100800 */
[----:B------:R-:W-:Y:S01]  /*7160*/  WARPSYNC 0xffffffff ;  /* 0xffffffff00007948 */ /* 0x000fe20003800000 */
[----:B------:R-:W-:Y:S02]  /*7170*/  BSSY B0, `(.L_x_1237) ;  /* 0x000005f000007945 */ /* 0x000fe40003800000 */
[----:B------:R-:W-:Y:S06]  /*7180*/  BAR.SYNC.DEFER_BLOCKING 0x0 ;  /* 0x0000000000007b1d */ /* 0x000fec0000010000 */
[----:B------:R1:W3:Y:S04]  /*7190*/  LDSM.16.M88.4 R64, [R251] ;  /* 0x00000000fb40783b */ /* 0x0002e80000000200 */
[----:B------:R1:W4:Y:S04]  /*71a0*/  LDSM.16.M88.4 R60, [R251+0x2000] ;  /* 0x00200000fb3c783b */ /* 0x0003280000000200 */
[----:B------:R1:W1:Y:S04]  /*71b0*/  LDSM.16.M88.4 R16, [R250] ;  /* 0x00000000fa10783b */ /* 0x0002680000000200 */
[----:B------:R1:W1:Y:S04]  /*71c0*/  LDSM.16.M88.4 R32, [R250+0x800] ;  /* 0x00080000fa20783b */ /* 0x0002680000000200 */
[----:B------:R1:W1:Y:S04]  /*71d0*/  LDSM.16.M88.4 R48, [R250+0x1000] ;  /* 0x00100000fa30783b */ /* 0x0002680000000200 */
[----:B------:R1:W1:Y:S04]  /*71e0*/  LDSM.16.M88.4 R204, [R250+0x1800] ;  /* 0x00180000facc783b */ /* 0x0002680000000200 */
[----:B------:R1:W1:Y:S04]  /*71f0*/  LDSM.16.M88.4 R208, [R249] ;  /* 0x00000000f9d0783b */ /* 0x0002680000000200 */
[----:B------:R1:W1:Y:S04]  /*7200*/  LDSM.16.M88.4 R216, [R249+0x2000] ;  /* 0x00200000f9d8783b */ /* 0x0002680000000200 */
[----:B------:R1:W1:Y:S04]  /*7210*/  LDSM.16.M88.4 R212, [R242] ;  /* 0x00000000f2d4783b */ /* 0x0002680000000200 */
[----:B------:R1:W1:Y:S04]  /*7220*/  LDSM.16.M88.4 R220, [R232] ;  /* 0x00000000e8dc783b */ /* 0x0002680000000200 */
[----:B------:R1:W1:Y:S04]  /*7230*/  LDSM.16.M88.4 R224, [R233] ;  /* 0x00000000e9e0783b */ /* 0x0002680000000200 */
[----:B------:R1:W1:Y:S01]  /*7240*/  LDSM.16.M88.4 R228, [R234] ;  /* 0x00000000eae4783b */ /* 0x0002620000000200 */
[----:B--2---:R-:W-:Y:S11]  /*7250*/  ISETP.GT.AND P0, PT, R0, R2, PT ;  /* 0x000000020000720c */ /* 0x004ff60003f04270 */
[----:B------:R-:W-:Y:S02]  /*7260*/  @!UPT UIADD3 URZ, URZ, URZ, URZ ;  /* 0x0000003f3f3ff290 */ /* 0x000fe4000fffe03f */
[----:B------:R-:W-:-:S05]  /*7270*/  @P0 BRA `(.L_x_1238) ;  /* 0x000004e000000947 */ /* 0x000fca0003800000 */
[----:B-1-34-:R-:W2:Y:S04]  /*7280*/  LDL R11, [R1+0xb8] ;  /* 0x0000b800010b7983 */ /* 0x01aea80000100800 */
[----:B------:R-:W3:Y:S04]  /*7290*/  LDL R10, [R1+0xb4] ;  /* 0x0000b400010a7983 */ /* 0x000ee80000100800 */
[----:B------:R-:W4:Y:S04]  /*72a0*/  LDL.64 R8, [R1+0xc8] ;  /* 0x0000c80001087983 */ /* 0x000f280000100a00 */
[----:B------:R-:W5:Y:S04]  /*72b0*/  LDL R7, [R1+0x9c] ;  /* 0x00009c0001077983 */ /* 0x000f680000100800 */
[----:B------:R-:W4:Y:S04]  /*72c0*/  LDL R6, [R1+0x4] ;  /* 0x0000040001067983 */ /* 0x000f280000100800 */
[----:B------:R-:W4:Y:S04]  /*72d0*/  LDL R5, [R1] ;  /* 0x0000000001057983 */ /* 0x000f280000100800 */
[----:B------:R-:W5:Y:S01]  /*72e0*/  LDL R4, [R1+0x18] ;  /* 0x0000180001047983 */ /* 0x000f620000100800 */
[C---:B--2---:R-:W-:Y:S01]  /*72f0*/  IMAD.WIDE.U32 R2, R11.reuse, c[0x0][0x208], RZ ;  /* 0x000082000b027a25 */ /* 0x044fe200078e00ff */
[----:B------:R-:W-:Y:S05]  /*7300*/  SHF.R.S32.HI R0, RZ, 0x1f, R11 ;  /* 0x0000001fff007819 */ /* 0x000fea000001140b */
[----:B------:R-:W-:Y:S04]  /*7310*/  IMAD R0, R0, c[0x0][0x208], RZ ;  /* 0x0000820000007a24 */ /* 0x000fe800078e02ff */
[----:B------:R-:W-:Y:S01]  /*7320*/  IMAD R0, R11, c[0x0][0x20c], R0 ;  /* 0x000083000b007a24 */ /* 0x000fe200078e0200 */
[----:B---3--:R-:W-:Y:S03]  /*7330*/  SHF.R.S32.HI R11, RZ, 0x1f, R10 ;  /* 0x0000001fff0b7819 */ /* 0x008fe6000001140a */
[----:B------:R-:W-:Y:S02]  /*7340*/  IMAD.IADD R3, R3, 0x1, R0 ;  /* 0x0000000103037824 */ /* 0x000fe400078e0200 */
[----:B------:R-:W-:Y:S02]  /*7350*/  IMAD R11, R11, c[0x0][0x218], RZ ;  /* 0x000086000b0b7a24 */ /* 0x000fe400078e02ff */
[C---:B------:R-:W-:Y:S04]  /*7360*/  IMAD.WIDE.U32 R2, R10.reuse, c[0x0][0x218], R2 ;  /* 0x000086000a027a25 */ /* 0x040fe800078e0002 */
[----:B------:R-:W-:Y:S01]  /*7370*/  IMAD R11, R10, c[0x0][0x21c], R11 ;  /* 0x000087000a0b7a24 */ /* 0x000fe200078e020b */
[----:B----4-:R-:W-:Y:S02]  /*7380*/  IADD3 R0, P0, R8, R2, RZ ;  /* 0x0000000208007210 */ /* 0x010fe40007f1e0ff */
[----:B------:R-:W-:Y:S02]  /*7390*/  SHF.L.U64.HI R10, R6, 0x1, R252 ;  /* 0x00000001060a7819 */ /* 0x000fe400000102fc */
[----:B-----5:R-:W-:Y:S02]  /*73a0*/  IADD3.X R11, R7, R3, R11, P0, !PT ;  /* 0x00000003070b7210 */ /* 0x020fe400007fe40b */
[----:B------:R-:W-:Y:S02]  /*73b0*/  LEA R12, P0, R0, c[0x0][0x1f8], 0x1 ;  /* 0x00007e00000c7a11 */ /* 0x000fe400078008ff */
[----:B------:R-:W-:Y:S02]  /*73c0*/  SHF.L.U32 R3, R6, 0x1, RZ ;  /* 0x0000000106037819 */ /* 0x000fe400000006ff */
[----:B------:R-:W-:Y:S01]  /*73d0*/  LEA.HI.X R11, R0, c[0x0][0x1fc], R11, 0x1, P0 ;  /* 0x00007f00000b7a11 */ /* 0x000fe200000f0c0b */
[C---:B------:R-:W-:Y:S01]  /*73e0*/  IMAD.SHL.U32 R0, R4.reuse, 0x2, RZ ;  /* 0x0000000204007824 */ /* 0x040fe200078e00ff */
[----:B------:R-:W-:Y:S01]  /*73f0*/  SHF.L.U64.HI R2, R4, 0x1, R5 ;  /* 0x0000000104027819 */ /* 0x000fe20000010205 */
[----:B------:R-:W-:-:S05]  /*7400*/  BRA.DIV ~URZ, `(.L_x_1239) ;  /* 0x0000ddf27f007947 */ /* 0x000fca000b800000 */
[----:B------:R1:W2:Y:S02]  /*7410*/  SHFL.IDX PT, R13, R11, RZ, 0x181f ;  /* 0x00181fff0b0d7589 */ /* 0x0002a400000e0000 */
.L_x_1290:
[----:B------:R-:W-:-:S05]  /*7420*/  BRA.DIV ~URZ, `(.L_x_1240) ;  /* 0x0000de427f007947 */ /* 0x000fca000b800000 */
[----:B------:R-:W3:Y:S04]  /*7430*/  LDL R4, [R1+0x18] ;  /* 0x0000180001047983 */ /* 0x000ee80000100800 */
[----:B------:R-:W4:Y:S04]  /*7440*/  LDL R20, [R1+0x8] ;  /* 0x0000080001147983 */ /* 0x000f280000100800 */
[----:B------:R-:W5:Y:S04]  /*7450*/  LDL R7, [R1+0x4] ;  /* 0x0000040001077983 */ /* 0x000f680000100800 */
[----:B------:R-:W1:Y:S02]  /*7460*/  SHFL.IDX PT, R6, R12, RZ, 0x181f ;  /* 0x00181fff0c067589 */ /* 0x000e6400000e0000 */
[-C--:B-1----:R-:W-:Y:S05]  /*7470*/  IADD3 R8, P5, R6, R3.reuse, RZ ;  /* 0x0000000306087210 */ /* 0x082fea0007fbe0ff */
[C---:B--2---:R-:W-:Y:S01]  /*7480*/  IMAD.X R9, R13.reuse, 0x1, R10, P5 ;  /* 0x000000010d097824 */ /* 0x044fe200028e060a */
[----:B---3--:R-:W-:Y:S02]  /*7490*/  ISETP.GE.AND P2, PT, R4, c[0x0][0x1d4], PT ;  /* 0x0000750004007a0c */ /* 0x008fe40003f46270 */
[-C--:B------:R-:W-:Y:S05]  /*74a0*/  IADD3 R4, P0, R6, R0.reuse, RZ ;  /* 0x0000000006047210 */ /* 0x080fea0007f1e0ff */
[--C-:B------:R-:W-:Y:S01]  /*74b0*/  IMAD.X R5, R13, 0x1, R2.reuse, P0 ;  /* 0x000000010d057824 */ /* 0x100fe200000e0602 */
[----:B-----5:R-:W-:Y:S05]  /*74c0*/  ISETP.GE.AND P0, PT, R7, c[0x0][0x1d4], PT ;  /* 0x0000750007007a0c */ /* 0x020fea0003f06270 */
[----:B------:R-:W-:Y:S01]  /*74d0*/  @!PT LDS RZ, [RZ] ;  /* 0x00000000fffff984 */ /* 0x000fe20000000800 */
[----:B------:R-:W-:Y:S01]  /*74e0*/  @!PT LDS RZ, [RZ] ;  /* 0x00000000fffff984 */ /* 0x000fe20000000800 */
[----:B----4-:R1:W-:Y:S08]  /*74f0*/  LDGSTS.E.BYPASS.LTC128B.128 [R20+0x100], [R4.64], !P2 ;  /* 0x0010000004147fae */ /* 0x0103f0000d101d48 */
[----:B------:R2:W-:Y:S04]  /*7500*/  LDGSTS.E.BYPASS.LTC128B.128 [R20+0x2100], [R8.64], !P0 ;  /* 0x0210000008147fae */ /* 0x0005e8000c101d48 */
[----:B-1----:R-:W1:Y:S04]  /*7510*/  SHFL.IDX PT, R4, R12, 0x1, 0x181f ;  /* 0x00381f000c047f89 */ /* 0x002e6800000e0000 */
[----:B------:R-:W3:Y:S01]  /*7520*/  SHFL.IDX PT, R5, R11, 0x1, 0x181f ;  /* 0x00381f000b057f89 */ /* 0x000ee200000e0000 */
[CC--:B-1----:R-:W-:Y:S02]  /*7530*/  IADD3 R6, P6, R4.reuse, R0.reuse, RZ ;  /* 0x0000000004067210 */ /* 0x0c2fe40007fde0ff */
[-C--:B------:R-:W-:Y:S02]  /*7540*/  IADD3 R14, P5, R4, R3.reuse, RZ ;  /* 0x00000003040e7210 */ /* 0x080fe40007fbe0ff */
[----:B------:R-:W1:Y:S01]  /*7550*/  SHFL.IDX PT, R4, R12, 0x2, 0x181f ;  /* 0x00581f000c047f89 */ /* 0x000e6200000e0000 */
[C---:B---3--:R-:W-:Y:S02]  /*7560*/  IMAD.X R7, R5.reuse, 0x1, R2, P6 ;  /* 0x0000000105077824 */ /* 0x048fe400030e0602 */
[----:B------:R-:W-:Y:S02]  /*7570*/  IMAD.X R15, R5, 0x1, R10, P5 ;  /* 0x00000001050f7824 */ /* 0x000fe400028e060a */
[----:B------:R-:W3:Y:S04]  /*7580*/  SHFL.IDX PT, R5, R11, 0x2, 0x181f ;  /* 0x00581f000b057f89 */ /* 0x000ee800000e0000 */
[----:B------:R1:W-:Y:S04]  /*7590*/  LDGSTS.E.BYPASS.LTC128B.128 [R20+0x900], [R6.64], !P2 ;  /* 0x0090000006147fae */ /* 0x0003e8000d101d48 */
[----:B------:R4:W-:Y:S04]  /*75a0*/  LDGSTS.E.BYPASS.LTC128B.128 [R20+0x2900], [R14.64], !P0 ;  /* 0x029000000e147fae */ /* 0x0009e8000c101d48 */
[----:B------:R-:W2:Y:S01]  /*75b0*/  SHFL.IDX PT, R11, R11, 0x3, 0x181f ;  /* 0x00781f000b0b7f89 */ /* 0x000ea200000e0000 */
[C---:B-1----:R-:W-:Y:S02]  /*75c0*/  IADD3 R6, P5, R4.reuse, R0, RZ ;  /* 0x0000000004067210 */ /* 0x042fe40007fbe0ff */
[----:B----4-:R-:W-:Y:S03]  /*75d0*/  SEL R15, RZ, 0x10, P2 ;  /* 0x00000010ff0f7807 */ /* 0x010fe60001000000 */
[C---:B---3--:R-:W-:Y:S01]  /*75e0*/  IMAD.X R7, R5.reuse, 0x1, R2, P5 ;  /* 0x0000000105077824 */ /* 0x048fe200028e0602 */
[----:B------:R-:W-:Y:S04]  /*75f0*/  SEL R14, RZ, 0x10, P0 ;  /* 0x00000010ff0e7807 */ /* 0x000fe80000000000 */
[----:B------:R1:W-:Y:S02]  /*7600*/  LDGSTS.E.BYPASS.LTC128B.128 [R20+0x1100], [R6.64], !P2 ;  /* 0x0110000006147fae */ /* 0x0003e4000d101d48 */
[----:B-1----:R-:W-:Y:S05]  /*7610*/  IADD3 R6, P5, R4, R3, RZ ;  /* 0x0000000304067210 */ /* 0x002fea0007fbe0ff */
[----:B------:R-:W-:Y:S02]  /*7620*/  IMAD.X R7, R5, 0x1, R10, P5 ;  /* 0x0000000105077824 */ /* 0x000fe400028e060a */
[----:B------:R1:W3:Y:S04]  /*7630*/  SHFL.IDX PT, R5, R12, 0x3, 0x181f ;  /* 0x00781f000c057f89 */ /* 0x0002e800000e0000 */
[----:B------:R1:W-:Y:S02]  /*7640*/  LDGSTS.E.BYPASS.LTC128B.128 [R20+0x3100], [R6.64], !P0 ;  /* 0x0310000006147fae */ /* 0x0003e4000c101d48 */
.L_x_1291:
[C---:B--2---:R-:W-:Y:S01]  /*7650*/  IADD3 R4, -R15.reuse, 0x10, RZ ;  /* 0x000000100f047810 */ /* 0x044fe20007ffe1ff */
[----:B------:R-:W2:Y:S01]  /*7660*/  LDL R8, [R1+0x8] ;  /* 0x0000080001087983 */ /* 0x000ea20000100800 */
[----:B------:R-:W-:Y:S02]  /*7670*/  ISETP.NE.U32.AND P5, PT, R15, RZ, PT ;  /* 0x000000ff0f00720c */ /* 0x000fe40003fa5070 */
[----:B------:R-:W-:Y:S04]  /*7680*/  LOP3.LUT R4, R4, 0xf, RZ, 0xc0, !PT ;  /* 0x0000000f04047812 */ /* 0x000fe800078ec0ff */
[----:B-1-3--:R-:W-:Y:S02]  /*7690*/  IADD3 R6, P2, P0, R4, R5, R0 ;  /* 0x0000000504067210 */ /* 0x00afe4000785e000 */
[----:B------:R-:W-:Y:S02]  /*76a0*/  IADD3 R0, -R14, 0x10, RZ ;  /* 0x000000100e007810 */ /* 0x000fe40007ffe1ff */
[----:B------:R-:W-:Y:S02]  /*76b0*/  IADD3.X R7, RZ, R11, R2, P2, P0 ;  /* 0x0000000bff077210 */ /* 0x000fe400017e0402 */
[----:B------:R-:W-:Y:S04]  /*76c0*/  LOP3.LUT R0, R0, 0xf, RZ, 0xc0, !PT ;  /* 0x0000000f00007812 */ /* 0x000fe800078ec0ff */
[----:B------:R-:W-:Y:S04]  /*76d0*/  IADD3 R2, P2, P0, R0, R5, R3 ;  /* 0x0000000500027210 */ /* 0x000fe8000785e003 */
[----:B------:R-:W-:Y:S01]  /*76e0*/  IADD3.X R3, RZ, R11, R10, P2, P0 ;  /* 0x0000000bff037210 */ /* 0x000fe200017e040a */
[----:B------:R-:W-:Y:S01]  /*76f0*/  @!PT LDS RZ, [RZ] ;  /* 0x00000000fffff984 */ /* 0x000fe20000000800 */
[----:B------:R-:W-:Y:S01]  /*7700*/  @!PT LDS RZ, [RZ] ;  /* 0x00000000fffff984 */ /* 0x000fe20000000800 */
[----:B------:R-:W-:Y:S01]  /*7710*/  @!PT LDS RZ, [RZ] ;  /* 0x00000000fffff984 */ /* 0x000fe20000000800 */
[----:B--2---:R1:W-:Y:S01]  /*7720*/  LDGSTS.E.BYPASS.LTC128B.128.ZFILL [R8+0x1900], [R6.64], P5 ;  /* 0x0190000006087fae */ /* 0x0043e2000a941d48 */
[----:B------:R-:W-:Y:S11]  /*7730*/  ISETP.NE.U32.AND P5, PT, R14, RZ, PT ;  /* 0x000000ff0e00720c */ /* 0x000ff60003fa5070 */
[----:B------:R-:W-:Y:S02]  /*7740*/  @!UPT UIADD3 URZ, URZ, URZ, URZ ;  /* 0x0000003f3f3ff290 */ /* 0x000fe4000fffe03f */
[----:B------:R1:W-:Y:S02]  /*7750*/  LDGSTS.E.BYPASS.LTC128B.128.ZFILL [R8+0x3900], [R2.64], P5 ;  /* 0x0390000002087fae */ /* 0x0003e4000a941d48 */
.L_x_1238:
[----:B-1-34-:R-:W-:Y:S05]  /*7760*/  BSYNC B0 ;  /* 0x0000000000007941 */ /* 0x01afea0003800000 */
.L_x_1237:
[----:B------:R-:W0:Y:S01]  /*7770*/  LDGDEPBAR ;  /* 0x00000000000079af */ /* 0x000e220000000000 */
[----:B------:R-:W-:Y:S01]  /*7780*/  WARPSYNC 0xffffffff ;  /* 0xffffffff00007948 */ /* 0x000fe20003800000 */
[-C--:B------:R-:W-:Y:S01]  /*7790*/  HMMA.16816.F32 R4, R64, R16.reuse, RZ ;  /* 0x000000104004723c */ /* 0x080fe200000018ff */
[----:B------:R-:W-:Y:S07]  /*77a0*/  BSSY B0, `(.L_x_1241) ;  /* 0x0000191000007945 */ /* 0x000fee0003800000 */
        /* <DEDUP_REMOVED lines=15> */
[----:B------:R-:W-:Y:S07]  /*78a0*/  LDSM.16.M88.4 R204, [R248] ;  /* 0x00000000f8cc783b */ /* 0x000fee0000000200 */
[-C--:B------:R-:W-:Y:S08]  /*78b0*/  HMMA.16816.F32 R4, R208, R212.reuse, R4 ;  /* 0x000000d4d004723c */ /* 0x080ff00000001804 */
[C---:B------:R-:W-:Y:S08]  /*78c0*/  HMMA.16816.F32 R8, R216.reuse, R212, R8 ;  /* 0x000000d4d808723c */ /* 0x040ff00000001808 */
[-C--:B------:R-:W-:Y:S08]  /*78d0*/  HMMA.16816.F32 R12, R216, R214.reuse, R12 ;  /* 0x000000d6d80c723c */ /* 0x080ff0000000180c */
[C---:B------:R-:W-:Y:S01]  /*78e0*/  HMMA.16816.F32 R16, R208.reuse, R214, R16 ;  /* 0x000000d6d010723c */ /* 0x040fe20000001810 */
[----:B------:R-:W1:Y:S07]  /*78f0*/  LDSM.16.M88.4 R212, [R241] ;  /* 0x00000000f1d4783b */ /* 0x000e6e0000000200 */
        /* <DEDUP_REMOVED lines=11> */
[C---:B------:R-:W-:Y:S01]  /*79b0*/  HMMA.16816.F32 R56, R216.reuse, R228, R56 ;  /* 0x000000e4d838723c */ /* 0x040fe20000001838 */
[----:B------:R-:W3:Y:S07]  /*79c0*/  LDL R229, [R1+0xa8] ;  /* 0x0000a80001e57983 */ /* 0x000eee0000100800 */
[-C--:B------:R-:W-:Y:S01]  /*79d0*/  HMMA.16816.F32 R60, R216, R230.reuse, R60 ;  /* 0x000000e6d83c723c */ /* 0x080fe2000000183c */
[----:B------:R-:W-:Y:S07]  /*79e0*/  LDSM.16.M88.4 R216, [R241+0x1000] ;  /* 0x00100000f1d8783b */ /* 0x000fee0000000200 */
[----:B------:R-:W-:Y:S01]  /*79f0*/  HMMA.16816.F32 R64, R208, R230, R64 ;  /* 0x000000e6d040723c */ /* 0x000fe20000001840 */
[----:B------:R-:W4:Y:S07]  /*7a00*/  LDSM.16.M88.4 R208, [R241+0x800] ;  /* 0x00080000f1d0783b */ /* 0x000f2e0000000200 */
[-C--:B-1----:R-:W-:Y:S08]  /*7a10*/  HMMA.16816.F32 R4, R204, R212.reuse, R4 ;  /* 0x000000d4cc04723c */ /* 0x082ff00000001804 */
[C---:B--2---:R-:W-:Y:S08]  /*7a20*/  HMMA.16816.F32 R8, R220.reuse, R212, R8 ;  /* 0x000000d4dc08723c */ /* 0x044ff00000001808 */
[-C--:B------:R-:W-:Y:S08]  /*7a30*/  HMMA.16816.F32 R12, R220, R214.reuse, R12 ;  /* 0x000000d6dc0c723c */ /* 0x080ff0000000180c */
[C---:B------:R-:W-:Y:S01]  /*7a40*/  HMMA.16816.F32 R16, R204.reuse, R214, R16 ;  /* 0x000000d6cc10723c */ /* 0x040fe20000001810 */
[----:B------:R-:W-:Y:S07]  /*7a50*/  LDSM.16.M88.4 R212, [R238+-0x2000] ;  /* 0xffe00000eed4783b */ /* 0x000fee0000000200 */
[-C--:B----4-:R-:W-:Y:S08]  /*7a60*/  HMMA.16816.F32 R20, R204, R208.reuse, R20 ;  /* 0x000000d0cc14723c */ /* 0x090ff00000001814 */
        /* <DEDUP_REMOVED lines=12> */
[----:B------:R-:W-:Y:S07]  /*7b30*/  LDSM.16.M88.4 R220, [R238+-0x1000] ;  /* 0xfff00000eedc783b */ /* 0x000fee0000000200 */
[----:B------:R-:W-:Y:S01]  /*7b40*/  HMMA.16816.F32 R64, R204, R226, R64 ;  /* 0x000000e2cc40723c */ /* 0x000fe20000001840 */
[----:B------:R-:W4:Y:S07]  /*7b50*/  LDSM.16.M88.4 R204, [R238+-0x1800] ;  /* 0xffe80000eecc783b */ /* 0x000f2e0000000200 */
[-C--:B-1----:R-:W-:Y:S01]  /*7b60*/  HMMA.16816.F32 R4, R208, R212.reuse, R4 ;  /* 0x000000d4d004723c */ /* 0x082fe20000001804 */
[----:B------:R-:W1:Y:S07]  /*7b70*/  LDSM.16.M88.4 R224, [R238+-0x800] ;  /* 0xfff80000eee0783b */ /* 0x000e6e0000000200 */
[C---:B--2---:R-:W-:Y:S08]  /*7b80*/  HMMA.16816.F32 R8, R216.reuse, R212, R8 ;  /* 0x000000d4d808723c */ /* 0x044ff00000001808 */
[-C--:B------:R-:W-:Y:S08]  /*7b90*/  HMMA.16816.F32 R12, R216, R214.reuse, R12 ;  /* 0x000000d6d80c723c */ /* 0x080ff0000000180c */
[C---:B------:R-:W-:Y:S01]  /*7ba0*/  HMMA.16816.F32 R16, R208.reuse, R214, R16 ;  /* 0x000000d6d010723c */ /* 0x040fe20000001810 */
[----:B------:R-:W-:Y:S07]  /*7bb0*/  LDSM.16.M88.4 R212, [R250+0x2000] ;  /* 0x00200000fad4783b */ /* 0x000fee0000000200 */
[-C--:B----4-:R-:W-:Y:S08]  /*7bc0*/  HMMA.16816.F32 R20, R208, R204.reuse, R20 ;  /* 0x000000ccd014723c */ /* 0x090ff00000001814 */
        /* <DEDUP_REMOVED lines=8> */
[----:B------:R-:W4:Y:S07]  /*7c50*/  LDSM.16.M88.4 R220, [R251+0x6000] ;  /* 0x00600000fbdc783b */ /* 0x000f2e0000000200 */
        /* <DEDUP_REMOVED lines=8> */
[C---:B----4-:R-:W-:Y:S08]  /*7ce0*/  HMMA.16816.F32 R8, R220.reuse, R212, R8 ;  /* 0x000000d4dc08723c */ /* 0x050ff00000001808 */
        /* <DEDUP_REMOVED lines=12> */
[----:B------:R-:W4:Y:S07]  /*7db0*/  LDSM.16.M88.4 R216, [R249+0x6000] ;  /* 0x00600000f9d8783b */ /* 0x000f2e0000000200 */
        /* <DEDUP_REMOVED lines=8> */
[C---:B----4-:R-:W-:Y:S08]  /*7e40*/  HMMA.16816.F32 R8, R216.reuse, R212, R8 ;  /* 0x000000d4d808723c */ /* 0x050ff00000001808 */
        /* <DEDUP_REMOVED lines=16> */
[----:B------:R-:W1:Y:S07]  /*7f50*/  LDSM.16.M88.4 R216, [R241+0x2800] ;  /* 0x00280000f1d8783b */ /* 0x000e6e0000000200 */
[----:B------:R-:W-:Y:S01]  /*7f60*/  HMMA.16816.F32 R64, R208, R226, R64 ;  /* 0x000000e2d040723c */ /* 0x000fe20000001840 */
[----:B------:R-:W5:Y:S07]  /*7f70*/  LDSM.16.M88.4 R208, [R241+0x3000] ;  /* 0x00300000f1d0783b */ /* 0x000f6e0000000200 */
[-C--:B--2---:R-:W-:Y:S01]  /*7f80*/  HMMA.16816.F32 R4, R204, R212.reuse, R4 ;  /* 0x000000d4cc04723c */ /* 0x084fe20000001804 */
[----:B------:R-:W2:Y:S07]  /*7f90*/  LDSM.16.M88.4 R224, [R241+0x3800] ;  /* 0x00380000f1e0783b */ /* 0x000eae0000000200 */
[C---:B----4-:R-:W-:Y:S08]  /*7fa0*/  HMMA.16816.F32 R8, R220.reuse, R212, R8 ;  /* 0x000000d4dc08723c */ /* 0x050ff00000001808 */
[-C--:B------:R-:W-:Y:S08]  /*7fb0*/  HMMA.16816.F32 R12, R220, R214.reuse, R12 ;  /* 0x000000d6dc0c723c */ /* 0x080ff0000000180c */
[C---:B------:R-:W-:Y:S01]  /*7fc0*/  HMMA.16816.F32 R16, R204.reuse, R214, R16 ;  /* 0x000000d6cc10723c */ /* 0x040fe20000001810 */
[----:B------:R-:W-:Y:S07]  /*7fd0*/  LDSM.16.M88.4 R212, [R247+0x4000] ;  /* 0x00400000f7d4783b */ /* 0x000fee0000000200 */
[-C--:B-1----:R-:W-:Y:S08]  /*7fe0*/  HMMA.16816.F32 R20, R204, R216.reuse, R20 ;  /* 0x000000d8cc14723c */ /* 0x082ff00000001814 */
[C---:B------:R-:W-:Y:S08]  /*7ff0*/  HMMA.16816.F32 R24, R220.reuse, R216, R24 ;  /* 0x000000d8dc18723c */ /* 0x040ff00000001818 */
[-C--:B------:R-:W-:Y:S08]  /*8000*/  HMMA.16816.F32 R28, R220, R218.reuse, R28 ;  /* 0x000000dadc1c723c */ /* 0x080ff0000000181c */
[C---:B------:R-:W-:Y:S01]  /*8010*/  HMMA.16816.F32 R32, R204.reuse, R218, R32 ;  /* 0x000000dacc20723c */ /* 0x040fe20000001820 */
[----:B------:R-:W1:Y:S07]  /*8020*/  LDSM.16.M88.4 R216, [R238] ;  /* 0x00000000eed8783b */ /* 0x000e6e0000000200 */
[-C--:B-----5:R-:W-:Y:S08]  /*8030*/  HMMA.16816.F32 R36, R204, R208.reuse, R36 ;  /* 0x000000d0cc24723c */ /* 0x0a0ff00000001824 */
[C---:B------:R-:W-:Y:S08]  /*8040*/  HMMA.16816.F32 R40, R220.reuse, R208, R40 ;  /* 0x000000d0dc28723c */ /* 0x040ff00000001828 */
[-C--:B------:R-:W-:Y:S08]  /*8050*/  HMMA.16816.F32 R44, R220, R210.reuse, R44 ;  /* 0x000000d2dc2c723c */ /* 0x080ff0000000182c */
[C---:B------:R-:W-:Y:S01]  /*8060*/  HMMA.16816.F32 R48, R204.reuse, R210, R48 ;  /* 0x000000d2cc30723c */ /* 0x040fe20000001830 */
[----:B------:R-:W4:Y:S07]  /*8070*/  LDSM.16.M88.4 R208, [R240+0x6000] ;  /* 0x00600000f0d0783b */ /* 0x000f2e0000000200 */
[-C--:B--2---:R-:W-:Y:S08]  /*8080*/  HMMA.16816.F32 R52, R204, R224.reuse, R52 ;  /* 0x000000e0cc34723c */ /* 0x084ff00000001834 */
[C---:B------:R-:W-:Y:S01]  /*8090*/  HMMA.16816.F32 R56, R220.reuse, R224, R56 ;  /* 0x000000e0dc38723c */ /* 0x040fe20000001838 */
[----:B------:R-:W3:Y:S07]  /*80a0*/  LDL R225, [R1+0xe8] ;  /* 0x0000e80001e17983 */ /* 0x000eee0000100800 */
[-C--:B------:R-:W-:Y:S08]  /*80b0*/  HMMA.16816.F32 R60, R220, R226.reuse, R60 ;  /* 0x000000e2dc3c723c */ /* 0x080ff0000000183c */
[----:B------:R-:W-:Y:S08]  /*80c0*/  HMMA.16816.F32 R64, R204, R226, R64 ;  /* 0x000000e2cc40723c */ /* 0x000ff00000001840 */
[-C--:B-1----:R-:W-:Y:S08]  /*80d0*/  HMMA.16816.F32 R4, R212, R216.reuse, R4 ;  /* 0x000000d8d404723c */ /* 0x082ff00000001804 */
[C---:B----4-:R-:W-:Y:S08]  /*80e0*/  HMMA.16816.F32 R8, R208.reuse, R216, R8 ;  /* 0x000000d8d008723c */ /* 0x050ff00000001808 */
[-C--:B------:R-:W-:Y:S08]  /*80f0*/  HMMA.16816.F32 R12, R208, R218.reuse, R12 ;  /* 0x000000dad00c723c */ /* 0x080ff0000000180c */
[----:B------:R-:W-:Y:S01]  /*8100*/  FMUL.FTZ R7, R7, c[0x0][0x320] ;  /* 0x0000c80007077a20 */ /* 0x000fe20000410000 */
[C---:B------:R-:W-:Y:S03]  /*8110*/  HMMA.16816.F32 R16, R212.reuse, R218, R16 ;  /* 0x000000dad410723c */ /* 0x040fe60000001810 */
[----:B------:R1:W2:Y:S01]  /*8120*/  MUFU.TANH R196, R7 ;  /* 0x0000000700c47308 */ /* 0x0002a20000002400 */
[----:B------:R-:W-:Y:S02]  /*8130*/  FMUL.FTZ R0, R4, c[0x0][0x320] ;  /* 0x0000c80004007a20 */ /* 0x000fe40000410000 */
[----:B------:R-:W-:Y:S02]  /*8140*/  FMUL.FTZ R2, R5, c[0x0][0x320] ;  /* 0x0000c80005027a20 */ /* 0x000fe40000410000 */
[----:B------:R-:W-:Y:S04]  /*8150*/  FMUL.FTZ R3, R6, c[0x0][0x320] ;  /* 0x0000c80006037a20 */ /* 0x000fe80000410000 */
[----:B------:R-:W-:Y:S01]  /*8160*/  FMUL.FTZ R8, R8, c[0x0][0x320] ;  /* 0x0000c80008087a20 */ /* 0x000fe20000410000 */
[----:B------:R-:W4:Y:S01]  /*8170*/  MUFU.TANH R0, R0 ;  /* 0x0000000000007308 */ /* 0x000f220000002400 */
        /* <DEDUP_REMOVED lines=8> */
[----:B-1----:R-:W1:Y:S01]  /*8200*/  LDSM.16.M88.4 R4, [R238+0x800] ;  /* 0x00080000ee04783b */ /* 0x002e620000000200 */
[----:B------:R-:W-:Y:S02]  /*8210*/  FMUL.FTZ R16, R16, c[0x0][0x320] ;  /* 0x0000c80010107a20 */ /* 0x000fe40000410000 */
[----:B------:R-:W-:Y:S02]  /*8220*/  FMUL.FTZ R17, R17, c[0x0][0x320] ;  /* 0x0000c80011117a20 */ /* 0x000fe40000410000 */
[----:B------:R-:W-:Y:S01]  /*8230*/  FMUL.FTZ R18, R18, c[0x0][0x320] ;  /* 0x0000c80012127a20 */ /* 0x000fe20000410000 */
[----:B------:R-:W1:Y:S01]  /*8240*/  MUFU.TANH R204, R9 ;  /* 0x0000000900cc7308 */ /* 0x000e620000002400 */
[----:B------:R-:W-:Y:S09]  /*8250*/  FMUL.FTZ R19, R19, c[0x0][0x320] ;  /* 0x0000c80013137a20 */ /* 0x000ff20000410000 */
[----:B------:R-:W1:Y:S10]  /*8260*/  MUFU.TANH R205, R10 ;  /* 0x0000000a00cd7308 */ /* 0x000e740000002400 */
[----:B------:R5:W2:Y:S10]  /*8270*/  MUFU.TANH R206, R11 ;  /* 0x0000000b00ce7308 */ /* 0x000ab40000002400 */
[----:B------:R-:W2:Y:S01]  /*8280*/  MUFU.TANH R2, R2 ;  /* 0x0000000200027308 */ /* 0x000ea20000002400 */
[-C--:B-1----:R-:W-:Y:S09]  /*8290*/  HMMA.16816.F32 R20, R212, R4.reuse, R20 ;  /* 0x00000004d414723c */ /* 0x082ff20000001814 */
[----:B------:R-:W1:Y:S01]  /*82a0*/  MUFU.TANH R3, R3 ;  /* 0x0000000300037308 */ /* 0x000e620000002400 */
[C---:B------:R-:W-:Y:S01]  /*82b0*/  HMMA.16816.F32 R24, R208.reuse, R4, R24 ;  /* 0x00000004d018723c */ /* 0x040fe20000001818 */
[----:B-----5:R-:W5:Y:S08]  /*82c0*/  LDSM.16.M88.4 R8, [R238+0x1000] ;  /* 0x00100000ee08783b */ /* 0x020f700000000200 */
[----:B------:R-:W1:Y:S01]  /*82d0*/  MUFU.TANH R12, R12 ;  /* 0x0000000c000c7308 */ /* 0x000e620000002400 */
[-C--:B------:R-:W-:Y:S04]  /*82e0*/  HMMA.16816.F32 R28, R208, R6.reuse, R28 ;  /* 0x00000006d01c723c */ /* 0x080fe8000000181c */
[----:B------:R-:W-:Y:S04]  /*82f0*/  FMUL.FTZ R20, R20, c[0x0][0x320] ;  /* 0x0000c80014147a20 */ /* 0x000fe80000410000 */
[C---:B------:R-:W-:Y:S01]  /*8300*/  HMMA.16816.F32 R32, R212.reuse, R6, R32 ;  /* 0x00000006d420723c */ /* 0x040fe20000001820 */
[----:B------:R-:W1:Y:S01]  /*8310*/  MUFU.TANH R13, R13 ;  /* 0x0000000d000d7308 */ /* 0x000e620000002400 */
[----:B------:R-:W1:Y:S01]  /*8320*/  LDSM.16.M88.4 R4, [R238+0x1800] ;  /* 0x00180000ee04783b */ /* 0x000e620000000200 */
[----:B------:R-:W-:Y:S04]  /*8330*/  DEPBAR.LE SB0, 0x0 ;  /* 0x000080000000791a */ /* 0x000fe80000000000 */
[----:B------:R-:W-:Y:S02]  /*8340*/  FMUL.FTZ R21, R21, c[0x0][0x320] ;  /* 0x0000c80015157a20 */ /* 0x000fe40000410000 */
[----:B------:R-:W-:Y:S02]  /*8350*/  FMUL.FTZ R22, R22, c[0x0][0x320] ;  /* 0x0000c80016167a20 */ /* 0x000fe40000410000 */
[----:B------:R-:W1:Y:S01]  /*8360*/  MUFU.TANH R14, R14 ;  /* 0x0000000e000e7308 */ /* 0x000e620000002400 */
[----:B------:R-:W-:Y:S01]  /*8370*/  BAR.SYNC.DEFER_BLOCKING 0x0 ;  /* 0x0000000000007b1d */ /* 0x000fe20000010000 */
[----:B------:R-:W-:Y:S02]  /*8380*/  FMUL.FTZ R23, R23, c[0x0][0x320] ;  /* 0x0000c80017177a20 */ /* 0x000fe40000410000 */
[----:B------:R-:W-:Y:S02]  /*8390*/  FMUL.FTZ R24, R24, c[0x0][0x320] ;  /* 0x0000c80018187a20 */ /* 0x000fe40000410000 */
[----:B------:R-:W-:Y:S02]  /*83a0*/  FMUL.FTZ R25, R25, c[0x0][0x320] ;  /* 0x0000c80019197a20 */ /* 0x000fe40000410000 */
[----:B------:R-:W-:Y:S02]  /*83b0*/  FMUL.FTZ R26, R26, c[0x0][0x320] ;  /* 0x0000c8001a1a7a20 */ /* 0x000fe40000410000 */
[----:B------:R-:W1:Y:S01]  /*83c0*/  MUFU.TANH R15, R15 ;  /* 0x0000000f000f7308 */ /* 0x000e620000002400 */
[----:B------:R-:W-:Y:S02]  /*83d0*/  FMUL.FTZ R27, R27, c[0x0][0x320] ;  /* 0x0000c8001b1b7a20 */ /* 0x000fe40000410000 */
[----:B------:R-:W-:Y:S01]  /*83e0*/  FMUL.FTZ R28, R28, c[0x0][0x320] ;  /* 0x0000c8001c1c7a20 */ /* 0x000fe20000410000 */
[-C--:B-----5:R-:W-:Y:S05]  /*83f0*/  HMMA.16816.F32 R36, R212, R8.reuse, R36 ;  /* 0x00000008d424723c */ /* 0x0a0fea0000001824 */
[----:B------:R-:W-:Y:S01]  /*8400*/  FMUL.FTZ R29, R29, c[0x0][0x320] ;  /* 0x0000c8001d1d7a20 */ /* 0x000fe20000410000 */
[----:B------:R-:W1:Y:S01]  /*8410*/  MUFU.TANH R16, R16 ;  /* 0x0000001000107308 */ /* 0x000e620000002400 */
[----:B------:R-:W-:Y:S01]  /*8420*/  FMUL.FTZ R30, R30, c[0x0][0x320] ;  /* 0x0000c8001e1e7a20 */ /* 0x000fe20000410000 */
[C---:B------:R-:W-:Y:S04]  /*8430*/  HMMA.16816.F32 R40, R208.reuse, R8, R40 ;  /* 0x00000008d028723c */ /* 0x040fe80000001828 */
[----:B------:R-:W-:Y:S02]  /*8440*/  FMUL.FTZ R31, R31, c[0x0][0x320] ;  /* 0x0000c8001f1f7a20 */ /* 0x000fe40000410000 */
[----:B------:R-:W-:Y:S02]  /*8450*/  FMUL.FTZ R32, R32, c[0x0][0x320] ;  /* 0x0000c80020207a20 */ /* 0x000fe40000410000 */
[----:B------:R-:W2:Y:S01]  /*8460*/  MUFU.TANH R17, R17 ;  /* 0x0000001100117308 */ /* 0x000ea20000002400 */
[-C--:B------:R-:W-:Y:S03]  /*8470*/  HMMA.16816.F32 R44, R208, R10.reuse, R44 ;  /* 0x0000000ad02c723c */ /* 0x080fe6000000182c */
[----:B------:R-:W-:Y:S02]  /*8480*/  FMUL.FTZ R33, R33, c[0x0][0x320] ;  /* 0x0000c80021217a20 */ /* 0x000fe40000410000 */
[----:B------:R-:W-:Y:S02]  /*8490*/  FMUL.FTZ R34, R34, c[0x0][0x320] ;  /* 0x0000c80022227a20 */ /* 0x000fe40000410000 */
[----:B------:R-:W-:Y:S01]  /*84a0*/  FMUL.FTZ R35, R35, c[0x0][0x320] ;  /* 0x0000c80023237a20 */ /* 0x000fe20000410000 */
[C---:B------:R-:W-:Y:S01]  /*84b0*/  HMMA.16816.F32 R48, R212.reuse, R10, R48 ;  /* 0x0000000ad430723c */ /* 0x040fe20000001830 */
[----:B------:R-:W2:Y:S03]  /*84c0*/  MUFU.TANH R18, R18 ;  /* 0x0000001200127308 */ /* 0x000ea60000002400 */
[----:B------:R-:W-:Y:S02]  /*84d0*/  FMUL.FTZ R36, R36, c[0x0][0x320] ;  /* 0x0000c80024247a20 */ /* 0x000fe40000410000 */
[----:B------:R-:W-:Y:S02]  /*84e0*/  FMUL.FTZ R37, R37, c[0x0][0x320] ;  /* 0x0000c80025257a20 */ /* 0x000fe40000410000 */
[-C--:B-1----:R-:W-:Y:S03]  /*84f0*/  HMMA.16816.F32 R52, R212, R4.reuse, R52 ;  /* 0x00000004d434723c */ /* 0x082fe60000001834 */
[----:B------:R-:W1:Y:S01]  /*8500*/  MUFU.TANH R19, R19 ;  /* 0x0000001300137308 */ /* 0x000e620000002400 */
[----:B------:R-:W-:Y:S02]  /*8510*/  FMUL.FTZ R38, R38, c[0x0][0x320] ;  /* 0x0000c80026267a20 */ /* 0x000fe40000410000 */
[----:B------:R-:W-:Y:S02]  /*8520*/  FMUL.FTZ R39, R39, c[0x0][0x320] ;  /* 0x0000c80027277a20 */ /* 0x000fe40000410000 */
[C---:B------:R-:W-:Y:S04]  /*8530*/  HMMA.16816.F32 R56, R208.reuse, R4, R56 ;  /* 0x00000004d038723c */ /* 0x040fe80000001838 */
[----:B------:R-:W-:Y:S01]  /*8540*/  FMUL.FTZ R40, R40, c[0x0][0x320] ;  /* 0x0000c80028287a20 */ /* 0x000fe20000410000 */
[----:B------:R-:W1:Y:S01]  /*8550*/  MUFU.TANH R20, R20 ;  /* 0x0000001400147308 */ /* 0x000e620000002400 */
[----:B------:R-:W-:Y:S02]  /*8560*/  FMUL.FTZ R41, R41, c[0x0][0x320] ;  /* 0x0000c80029297a20 */ /* 0x000fe40000410000 */
[-C--:B------:R-:W-:Y:S04]  /*8570*/  HMMA.16816.F32 R60, R208, R6.reuse, R60 ;  /* 0x00000006d03c723c */ /* 0x080fe8000000183c */
[----:B------:R-:W-:Y:S02]  /*8580*/  FMUL.FTZ R49, R49, c[0x0][0x320] ;  /* 0x0000c80031317a20 */ /* 0x000fe40000410000 */
[----:B------:R-:W-:Y:S01]  /*8590*/  FMUL.FTZ R42, R42, c[0x0][0x320] ;  /* 0x0000c8002a2a7a20 */ /* 0x000fe20000410000 */
[----:B------:R-:W1:Y:S01]  /*85a0*/  MUFU.TANH R21, R21 ;  /* 0x0000001500157308 */ /* 0x000e620000002400 */
[----:B------:R-:W-:Y:S04]  /*85b0*/  HMMA.16816.F32 R64, R212, R6, R64 ;  /* 0x00000006d440723c */ /* 0x000fe80000001840 */
[----:B------:R-:W-:Y:S02]  /*85c0*/  FMUL.FTZ R43, R43, c[0x0][0x320] ;  /* 0x0000c8002b2b7a20 */ /* 0x000fe40000410000 */
[----:B------:R-:W-:Y:S02]  /*85d0*/  FMUL.FTZ R10, R44, c[0x0][0x320] ;  /* 0x0000c8002c0a7a20 */ /* 0x000fe40000410000 */
[----:B------:R-:W-:Y:S01]  /*85e0*/  FMUL.FTZ R11, R45, c[0x0][0x320] ;  /* 0x0000c8002d0b7a20 */ /* 0x000fe20000410000 */
        /* <DEDUP_REMOVED lines=20> */
[----:B------:R-:W-:Y:S02]  /*8730*/  FMUL.FTZ R57, R57, c[0x0][0x320] ;  /* 0x0000c80039397a20 */ /* 0x000fe40000410000 */
[----:B------:R-:W-:Y:S02]  /*8740*/  FMUL.FTZ R58, R58, c[0x0][0x320] ;  /* 0x0000c8003a3a7a20 */ /* 0x000fe40000410000 */
[----:B------:R-:W-:Y:S01]  /*8750*/  FMUL.FTZ R64, R64, c[0x0][0x320] ;  /* 0x0000c80040407a20 */ /* 0x000fe20000410000 */
[----:B------:R-:W2:Y:S01]  /*8760*/  MUFU.TANH R24, R24 ;  /* 0x0000001800187308 */ /* 0x000ea20000002400 */
[----:B------:R-:W-:Y:S02]  /*8770*/  FMUL.FTZ R66, R66, c[0x0][0x320] ;  /* 0x0000c80042427a20 */ /* 0x000fe40000410000 */
[----:B-1----:R-:W-:Y:S07]  /*8780*/  FMUL.FTZ R60, R62, c[0x0][0x320] ;  /* 0x0000c8003e3c7a20 */ /* 0x002fee0000410000 */
[----:B------:R-:W1:Y:S10]  /*8790*/  MUFU.TANH R25, R25 ;  /* 0x0000001900197308 */ /* 0x000e740000002400 */
[----:B------:R-:W1:Y:S01]  /*87a0*/  MUFU.TANH R26, R26 ;  /* 0x0000001a001a7308 */ /* 0x000e620000002400 */
[----:B---3--:R-:W-:Y:S09]  /*87b0*/  ISETP.GT.AND P0, PT, R225, R229, PT ;  /* 0x000000e5e100720c */ /* 0x008ff20003f04270 */
        /* <DEDUP_REMOVED lines=33> */
[----:B------:R-:W1:Y:S10]  /*89d0*/  MUFU.TANH R60, R60 ;  /* 0x0000003c003c7308 */ /* 0x000e740000002400 */
[----:B------:R-:W1:Y:S10]  /*89e0*/  MUFU.TANH R59, R59 ;  /* 0x0000003b003b7308 */ /* 0x000e740000002400 */
[----:B------:R1:W1:Y:S10]  /*89f0*/  MUFU.TANH R218, R64 ;  /* 0x0000004000da7308 */ /* 0x0002740000002400 */
[----:B------:R-:W1:Y:S10]  /*8a00*/  MUFU.TANH R49, R49 ;  /* 0x0000003100317308 */ /* 0x000e740000002400 */
[----:B------:R1:W1:Y:S10]  /*8a10*/  MUFU.TANH R214, R66 ;  /* 0x0000004200d67308 */ /* 0x0002740000002400 */
[----:B------:R-:W1:Y:S01]  /*8a20*/  MUFU.TANH R63, R63 ;  /* 0x0000003f003f7308 */ /* 0x000e620000002400 */
[----:B------:R-:W-:-:S05]  /*8a30*/  @!P0 BRA `(.L_x_1242) ;  /* 0x0000067000008947 */ /* 0x000fca0003800000 */
[----:B--234-:R-:W2:Y:S01]  /*8a40*/  LDL R220, [R1+0xbc] ;  /* 0x0000bc0001dc7983 */ /* 0x01cea20000100800 */
[----:B-1----:R-:W-:Y:S03]  /*8a50*/  IMAD.MOV.U32 R54, RZ, RZ, RZ ;  /* 0x000000ffff367224 */ /* 0x002fe600078e00ff */
[----:B------:R-:W3:Y:S04]  /*8a60*/  LDL.64 R226, [R1+0xd8] ;  /* 0x0000d80001e27983 */ /* 0x000ee80000100a00 */
[----:B------:R-:W4:Y:S04]  /*8a70*/  LDL R230, [R1+0xa4] ;  /* 0x0000a40001e67983 */ /* 0x000f280000100800 */
[----:B------:R-:W1:Y:S04]  /*8a80*/  S2R R229, SR_TID.X ;  /* 0x0000000000e57919 */ /* 0x000e680000002100 */
[----:B------:R-:W5:Y:S04]  /*8a90*/  LDL.64 R52, [R1+0xd0] ;  /* 0x0000d00001347983 */ /* 0x000f680000100a00 */
[----:B------:R-:W4:Y:S04]  /*8aa0*/  LDL R50, [R1+0xa0] ;  /* 0x0000a00001327983 */ /* 0x000f280000100800 */
[----:B------:R-:W5:Y:S04]  /*8ab0*/  LDL R228, [R1+0x4] ;  /* 0x0000040001e47983 */ /* 0x000f680000100800 */
[----:B------:R-:W5:Y:S01]  /*8ac0*/  LDL R51, [R1] ;  /* 0x0000000001337983 */ /* 0x000f620000100800 */
[--C-:B-1----:R-:W-:Y:S02]  /*8ad0*/  SHF.R.S32.HI R219, RZ, 0x1f, R229.reuse ;  /* 0x0000001fffdb7819 */ /* 0x102fe400000114e5 */
        /* <DEDUP_REMOVED lines=16> */
[----:B------:R-:W-:Y:S01]  /*8be0*/  @!P1 LEA R8, P0, R7, c[0x0][0x2a0], 0x2 ;  /* 0x0000a80007089a11 */ /* 0x000fe200078010ff */
[----:B-----5:R-:W-:Y:S02]  /*8bf0*/  IMAD.SHL.U32 R53, R228, 0x2, RZ ;  /* 0x00000002e4357824 */ /* 0x020fe400078e00ff */
[----:B------:R-:W-:Y:S01]  /*8c00*/  IMAD R48, R5, c[0x0][0x2b8], R4 ;  /* 0x0000ae0005307a24 */ /* 0x000fe200078e0204 */
[----:B------:R-:W-:Y:S03]  /*8c10*/  @!P1 LEA.HI.X R9, R7, c[0x0][0x2a4], R6, 0x2, P0 ;  /* 0x0000a90007099a11 */ /* 0x000fe600000f1406 */
[----:B------:R-:W-:Y:S01]  /*8c20*/  IMAD.WIDE.U32 R4, R48, c[0x0][0x1e0], RZ ;  /* 0x0000780030047a25 */ /* 0x000fe200078e00ff */
[----:B------:R-:W-:Y:S01]  /*8c30*/  SHF.R.S32.HI R6, RZ, 0x1f, R48 ;  /* 0x0000001fff067819 */ /* 0x000fe20000011430 */
[----:B------:R-:W2:Y:S04]  /*8c40*/  @!P1 LDG.E R54, [R8.64] ;  /* 0x0000000808369981 */ /* 0x000ea8000c1e1900 */
[----:B------:R-:W-:Y:S01]  /*8c50*/  IMAD R6, R6, c[0x0][0x1e0], RZ ;  /* 0x0000780006067a24 */ /* 0x000fe200078e02ff */
[----:B------:R2:W-:Y:S03]  /*8c60*/  STL [R1+0xb8], R48 ;  /* 0x0000b83001007387 */ /* 0x0005e60000100800 */
[----:B------:R-:W-:Y:S04]  /*8c70*/  IMAD R6, R48, c[0x0][0x1e4], R6 ;  /* 0x0000790030067a24 */ /* 0x000fe800078e0206 */
[----:B------:R-:W-:Y:S01]  /*8c80*/  IMAD.IADD R5, R5, 0x1, R6 ;  /* 0x0000000105057824 */ /* 0x000fe200078e0206 */
[----:B--2---:R-:W-:Y:S01]  /*8c90*/  SHF.R.S32.HI R48, RZ, 0x1f, R54 ;  /* 0x0000001fff307819 */ /* 0x004fe20000011436 */
[----:B------:R1:W-:Y:S02]  /*8ca0*/  STL [R1+0xb4], R54 ;  /* 0x0000b43601007387 */ /* 0x0003e40000100800 */
[----:B------:R-:W-:Y:S04]  /*8cb0*/  IMAD.WIDE.U32 R4, R54, c[0x0][0x1f0], R4 ;  /* 0x00007c0036047a25 */ /* 0x000fe800078e0004 */
[----:B------:R-:W-:Y:S01]  /*8cc0*/  IMAD R48, R48, c[0x0][0x1f0], RZ ;  /* 0x00007c0030307a24 */ /* 0x000fe200078e02ff */
[----:B------:R-:W-:Y:S02]  /*8cd0*/  IADD3 R4, P0, R52, R4, RZ ;  /* 0x0000000434047210 */ /* 0x000fe40007f1e0ff */
[C---:B------:R-:W-:Y:S01]  /*8ce0*/  SHF.L.U64.HI R52, R229.reuse, 0x1, R51 ;  /* 0x00000001e5347819 */ /* 0x040fe20000010233 */
[----:B------:R-:W-:Y:S02]  /*8cf0*/  IMAD R48, R54, c[0x0][0x1f4], R48 ;  /* 0x00007d0036307a24 */ /* 0x000fe400078e0230 */
[----:B------:R-:W-:Y:S03]  /*8d00*/  IMAD.SHL.U32 R51, R229, 0x2, RZ ;  /* 0x00000002e5337824 */ /* 0x000fe600078e00ff */
[----:B------:R-:W-:Y:S02]  /*8d10*/  IADD3.X R48, R50, R5, R48, P0, !PT ;  /* 0x0000000532307210 */ /* 0x000fe400007fe430 */
[C---:B------:R-:W-:Y:S04]  /*8d20*/  LEA R50, P0, R4.reuse, c[0x0][0x1c8], 0x1 ;  /* 0x0000720004327a11 */ /* 0x040fe800078008ff */
[----:B------:R-:W-:Y:S02]  /*8d30*/  LEA.HI.X R48, R4, c[0x0][0x1cc], R48, 0x1, P0 ;  /* 0x0000730004307a11 */ /* 0x000fe400000f0c30 */
[----:B-1----:R-:W-:Y:S01]  /*8d40*/  SHF.L.U64.HI R54, R228, 0x1, R252 ;  /* 0x00000001e4367819 */ /* 0x002fe200000102fc */
[----:B------:R-:W-:-:S05]  /*8d50*/  BRA.DIV ~URZ, `(.L_x_1243) ;  /* 0x0000caa27f007947 */ /* 0x000fca000b800000 */
[----:B------:R1:W2:Y:S02]  /*8d60*/  SHFL.IDX PT, R55, R48, RZ, 0x181f ;  /* 0x00181fff30377589 */ /* 0x0002a400000e0000 */
.L_x_1292:
[----:B------:R-:W-:-:S05]  /*8d70*/  BRA.DIV ~URZ, `(.L_x_1244) ;  /* 0x0000caf27f007947 */ /* 0x000fca000b800000 */
[----:B------:R-:W3:Y:S04]  /*8d80*/  LDL R4, [R1+0x18] ;  /* 0x0000180001047983 */ /* 0x000ee80000100800 */
[----:B------:R-:W4:Y:S04]  /*8d90*/  LDL R58, [R1+0x8] ;  /* 0x00000800013a7983 */ /* 0x000f280000100800 */
[----:B------:R-:W5:Y:S04]  /*8da0*/  LDL R7, [R1+0x4] ;  /* 0x0000040001077983 */ /* 0x000f680000100800 */
[----:B------:R-:W1:Y:S02]  /*8db0*/  SHFL.IDX PT, R6, R50, RZ, 0x181f ;  /* 0x00181fff32067589 */ /* 0x000e6400000e0000 */
[----:B-1----:R-:W-:Y:S05]  /*8dc0*/  IADD3 R8, P5, R6, R53, RZ ;  /* 0x0000003506087210 */ /* 0x002fea0007fbe0ff */
        /* <DEDUP_REMOVED lines=11> */
[C---:B-1----:R-:W-:Y:S02]  /*8e80*/  IADD3 R6, P6, R4.reuse, R51, RZ ;  /* 0x0000003304067210 */ /* 0x042fe40007fde0ff */
[----:B------:R-:W-:Y:S02]  /*8e90*/  IADD3 R56, P5, R4, R53, RZ ;  /* 0x0000003504387210 */ /* 0x000fe40007fbe0ff */
        /* <DEDUP_REMOVED lines=16> */
.L_x_1293:
[C---:B--2---:R-:W-:Y:S01]  /*8fa0*/  IADD3 R4, -R57.reuse, 0x10, RZ ;  /* 0x0000001039047810 */ /* 0x044fe20007ffe1ff */
[----:B------:R-:W2:Y:S01]  /*8fb0*/  LDL R8, [R1+0x8] ;  /* 0x0000080001087983 */ /* 0x000ea20000100800 */
[----:B------:R-:W-:Y:S02]  /*8fc0*/  ISETP.NE.U32.AND P5, PT, R57, RZ, PT ;  /* 0x000000ff3900720c */ /* 0x000fe40003fa5070 */
[----:B------:R-:W-:Y:S04]  /*8fd0*/  LOP3.LUT R4, R4, 0xf, RZ, 0xc0, !PT ;  /* 0x0000000f04047812 */ /* 0x000fe800078ec0ff */
[-C--:B-1-3--:R-:W-:Y:S02]  /*8fe0*/  IADD3 R6, P2, P0, R4, R5.reuse, R51 ;  /* 0x0000000504067210 */ /* 0x08afe4000785e033 */
[----:B------:R-:W-:Y:S02]  /*8ff0*/  IADD3 R4, -R56, 0x10, RZ ;  /* 0x0000001038047810 */ /* 0x000fe40007ffe1ff */
[-C--:B------:R-:W-:Y:S02]  /*9000*/  IADD3.X R7, RZ, R48.reuse, R52, P2, P0 ;  /* 0x00000030ff077210 */ /* 0x080fe400017e0434 */
        /* <DEDUP_REMOVED lines=10> */
.L_x_1242:
[----:B--234-:R-:W-:Y:S05]  /*90b0*/  BSYNC B0 ;  /* 0x0000000000007941 */ /* 0x01cfea0003800000 */
.L_x_1241:
[----:B-1----:R-:W2:Y:S04]  /*90c0*/  LDL R5, [R1+0xf0] ;  /* 0x0000f00001057983 */ /* 0x002ea80000100800 */
[----:B------:R-:W3:Y:S04]  /*90d0*/  LDL R8, [R1+0xe8] ;  /* 0x0000e80001087983 */ /* 0x000ee80000100800 */
[----:B------:R-:W4:Y:S04]  /*90e0*/  LDL R6, [R1+0xc] ;  /* 0x00000c0001067983 */ /* 0x000f280000100800 */
[----:B------:R-:W0:Y:S01]  /*90f0*/  LDGDEPBAR ;  /* 0x00000000000079af */ /* 0x000e220000000000 */
[----:B--2---:R-:W-:Y:S01]  /*9100*/  MOV R7, R5 ;  /* 0x0000000500077202 */ /* 0x004fe20000000f00 */
[----:B------:R-:W-:Y:S01]  /*9110*/  @P4 IMAD.HI.U32 R4, R5, c[0x0][0x2c8], RZ ;  /* 0x0000b20005044a27 */ /* 0x000fe200078e00ff */
[----:B------:R-:W-:Y:S04]  /*9120*/  MOV R5, 0xffffffc0 ;  /* 0xffffffc000057802 */ /* 0x000fe80000000f00 */
[----:B------:R-:W-:Y:S01]  /*9130*/  @P4 SHF.R.U32.HI R7, RZ, c[0x0][0x2cc], R4 ;  /* 0x0000b300ff074a19 */ /* 0x000fe20000011604 */
[----:B---3--:R-:W-:Y:S01]  /*9140*/  IMAD R5, R8, R5, 0x1 ;  /* 0x0000000108057424 */ /* 0x008fe200078e0205 */
[----:B------:R-:W-:Y:S04]  /*9150*/  MOV R4, c[0x0][0x2ac] ;  /* 0x0000ab0000047a02 */ /* 0x000fe80000000f00 */
[----:B----4-:R-:W-:Y:S05]  /*9160*/  IADD3 R5, -R6, R5, RZ ;  /* 0x0000000506057210 */ /* 0x010fea0007ffe1ff */
[----:B------:R-:W-:Y:S05]  /*9170*/  IMAD R5, R4, c[0x0][0x1d0], R5 ;  /* 0x0000740004057a24 */ /* 0x000fea00078e0205 */
[----:B------:R-:W-:Y:S01]  /*9180*/  IADD3 R62, R5, -c[0x0][0x168], RZ ;  /* 0x80005a00053e7a10 */ /* 0x000fe20007ffe0ff */
[----:B------:R-:W-:-:S05]  /*9190*/  BRA.DIV ~URZ, `(.L_x_1245) ;  /* 0x0000cc627f007947 */ /* 0x000fca000b800000 */
[----:B------:R1:W2:Y:S02]  /*91a0*/  SHFL.IDX PT, R5, R7, RZ, 0x1c1f ;  /* 0x001c1fff07057589 */ /* 0x0002a400000e0000 */
.L_x_1294:
[----:B--2---:R-:W-:Y:S05]  /*91b0*/  IMAD.IADD R5, R62, 0x1, R5 ;  /* 0x000000013e057824 */ /* 0x004fea00078e0205 */
[C---:B------:R-:W-:Y:S02]  /*91c0*/  ISETP.GT.AND P6, PT, R5.reuse, RZ, PT ;  /* 0x000000ff0500720c */ /* 0x040fe40003fc4270 */
[C---:B------:R-:W-:Y:S02]  /*91d0*/  ISETP.GT.AND P5, PT, R5.reuse, 0x1, PT ;  /* 0x000000010500780c */ /* 0x040fe40003fa4270 */
[C---:B------:R-:W-:Y:S02]  /*91e0*/  ISETP.GT.AND P2, PT, R5.reuse, 0x8, PT ;  /* 0x000000080500780c */ /* 0x040fe40003f44270 */
[C---:B------:R-:W-:Y:S02]  /*91f0*/  ISETP.GT.AND P0, PT, R5.reuse, 0x9, PT ;  /* 0x000000090500780c */ /* 0x040fe40003f04270 */
        /* <DEDUP_REMOVED lines=24> */
[----:B------:R-:W-:Y:S02]  /*9380*/  FSEL R222, R222, -INF , P6 ;  /* 0xff800000dede7808 */ /* 0x000fe40003000000 */
[----:B------:R-:W-:Y:S02]  /*9390*/  FSEL R221, R221, -INF , P5 ;  /* 0xff800000dddd7808 */ /* 0x000fe40002800000 */
[----:B------:R-:W-:Y:S02]  /*93a0*/  FSEL R218, R218, -INF , P2 ;  /* 0xff800000dada7808 */ /* 0x000fe40001000000 */
[----:B------:R-:W-:Y:S01]  /*93b0*/  FSEL R49, R49, -INF , P0 ;  /* 0xff80000031317808 */ /* 0x000fe20000000000 */
[----:B------:R-:W-:-:S05]  /*93c0*/  BRA.DIV ~URZ, `(.L_x_1246) ;  /* 0x0000ca827f007947 */ /* 0x000fca000b800000 */
[----:B------:R-:W2:Y:S08]  /*93d0*/  SHFL.IDX PT, R2, R7, 0x1, 0x1c1f ;  /* 0x003c1f0007027f89 */ /* 0x000eb000000e0000 */
[----:B------:R-:W3:Y:S08]  /*93e0*/  SHFL.IDX PT, R0, R7, 0x2, 0x1c1f ;  /* 0x005c1f0007007f89 */ /* 0x000ef000000e0000 */
[----:B------:R-:W4:Y:S01]  /*93f0*/  SHFL.IDX PT, R4, R7, 0x3, 0x1c1f ;  /* 0x007c1f0007047f89 */ /* 0x000f2200000e0000 */
[----:B--2---:R-:W-:Y:S05]  /*9400*/  IMAD.IADD R2, R62, 0x1, R2 ;  /* 0x000000013e027824 */ /* 0x004fea00078e0202 */
[C---:B------:R-:W-:Y:S02]  /*9410*/  ISETP.GT.AND P6, PT, R2.reuse, RZ, PT ;  /* 0x000000ff0200720c */ /* 0x040fe40003fc4270 */
[----:B------:R-:W-:Y:S01]  /*9420*/  ISETP.GT.AND P5, PT, R2, 0x1, PT ;  /* 0x000000010200780c */ /* 0x000fe20003fa4270 */
[----:B---3--:R-:W-:Y:S01]  /*9430*/  IMAD.IADD R0, R62, 0x1, R0 ;  /* 0x000000013e007824 */ /* 0x008fe200078e0200 */
[C---:B------:R-:W-:Y:S02]  /*9440*/  ISETP.GT.AND P2, PT, R2.reuse, 0x8, PT ;  /* 0x000000080200780c */ /* 0x040fe40003f44270 */
[C---:B------:R-:W-:Y:S02]  /*9450*/  ISETP.GT.AND P0, PT, R2.reuse, 0x9, PT ;  /* 0x000000090200780c */ /* 0x040fe40003f04270 */
[----:B------:R-:W-:Y:S02]  /*9460*/  FSEL R32, R3, -INF , P6 ;  /* 0xff80000003207808 */ /* 0x000fe40003000000 */
[----:B------:R-:W-:Y:S01]  /*9470*/  ISETP.GT.AND P6, PT, R2, 0x10, PT ;  /* 0x000000100200780c */ /* 0x000fe20003fc4270 */
[----:B----4-:R-:W-:Y:S01]  /*9480*/  IMAD.IADD R62, R62, 0x1, R4 ;  /* 0x000000013e3e7824 */ /* 0x010fe200078e0204 */
        /* <DEDUP_REMOVED lines=23> */
[C---:B------:R-:W-:Y:S02]  /*9600*/  ISETP.GT.AND P6, PT, R0.reuse, RZ, PT ;  /* 0x000000ff0000720c */ /* 0x040fe40003fc4270 */
        /* <DEDUP_REMOVED lines=38> */
[----:B------:R-:W-:Y:S02]  /*9870*/  FMNMX.FTZ R0, R58, R0, !PT ;  /* 0x000000003a007209 */ /* 0x000fe40007810000 */
[C---:B------:R-:W-:Y:S02]  /*9880*/  ISETP.GT.AND P6, PT, R62.reuse, RZ, PT ;  /* 0x000000ff3e00720c */ /* 0x040fe40003fc4270 */
[----:B------:R-:W-:Y:S02]  /*9890*/  FMNMX.FTZ R0, R57, R0, !PT ;  /* 0x0000000039007209 */ /* 0x000fe40007810000 */
[----:B------:R-:W-:Y:S02]  /*98a0*/  ISETP.GT.AND P5, PT, R62, 0x1, PT ;  /* 0x000000013e00780c */ /* 0x000fe40003fa4270 */
[----:B------:R-:W-:Y:S02]  /*98b0*/  FMNMX.FTZ R0, R220, R0, !PT ;  /* 0x00000000dc007209 */ /* 0x000fe40007810000 */
[----:B------:R-:W-:Y:S02]  /*98c0*/  FSEL R12, R205, -INF , P6 ;  /* 0xff800000cd0c7808 */ /* 0x000fe40003000000 */
        /* <DEDUP_REMOVED lines=17> */
[C---:B------:R-:W-:Y:S02]  /*99e0*/  ISETP.GT.AND P2, PT, R62.reuse, 0x18, PT ;  /* 0x000000183e00780c */ /* 0x040fe40003f44270 */
[----:B------:R-:W-:Y:S01]  /*99f0*/  FSEL R27, R27, -INF , P5 ;  /* 0xff8000001b1b7808 */ /* 0x000fe20002800000 */
[----:B------:R-:W2:Y:S01]  /*9a00*/  SHFL.BFLY PT, R2, R0, 0x2, 0x1f ;  /* 0x0c401f0000027f89 */ /* 0x000ea200000e0000 */
        /* <DEDUP_REMOVED lines=12> */
[----:B--2---:R-:W-:Y:S02]  /*9ad0*/  FMNMX.FTZ R0, R2, R0, !PT ;  /* 0x0000000002007209 */ /* 0x004fe40007810000 */
[----:B------:R-:W-:Y:S02]  /*9ae0*/  FMNMX.FTZ R2, R32, R200, !PT ;  /* 0x000000c820027209 */ /* 0x000fe40007810000 */
[----:B------:R-:W-:Y:S01]  /*9af0*/  ISETP.GT.AND P5, PT, R62, 0x31, PT ;  /* 0x000000313e00780c */ /* 0x000fe20003fa4270 */
[----:B------:R-:W2:Y:S01]  /*9b00*/  SHFL.BFLY PT, R3, R0, 0x1, 0x1f ;  /* 0x0c201f0000037f89 */ /* 0x000ea200000e0000 */
        /* <DEDUP_REMOVED lines=11> */
[----:B------:R-:W-:Y:S02]  /*9bc0*/  FSEL R8, R59, -INF , P0 ;  /* 0xff8000003b087808 */ /* 0x000fe40000000000 */
[----:B------:R-:W-:Y:S02]  /*9bd0*/  FMNMX.FTZ R2, R35, R2, !PT ;  /* 0x0000000223027209 */ /* 0x000fe40007810000 */
        /* <DEDUP_REMOVED lines=51> */
[----:B------:R2:W3:Y:S02]  /*9f10*/  SHFL.BFLY PT, R196, R4, 0x1, 0x1f ;  /* 0x0c201f0004c47f89 */ /* 0x0004e400000e0000 */
.L_x_1295:
[----:B-1----:R-:W4:Y:S01]  /*9f20*/  LDL.LU R7, [R1+0xe0] ;  /* 0x0000e00001077983 */ /* 0x002f220000300800 */
[C---:B------:R-:W-:Y:S01]  /*9f30*/  FSETP.NEU.FTZ.AND P0, PT, R3.reuse, -INF , PT ;  /* 0xff8000000300780b */ /* 0x040fe20003f1d000 */
[C---:B------:R-:W-:Y:S01]  /*9f40*/  FMUL.FTZ R217, R3.reuse, c[0x0][0x2d0] ;  /* 0x0000b40003d97a20 */ /* 0x040fe20000410000 */
[----:B---3--:R-:W-:Y:S01]  /*9f50*/  FMNMX.FTZ R196, R196, R4, !PT ;  /* 0x00000004c4c47209 */ /* 0x008fe20007810000 */
[----:B------:R-:W3:Y:S01]  /*9f60*/  LDL.LU R6, [R1+0xe4] ;  /* 0x0000e40001067983 */ /* 0x000ee20000300800 */
[----:B--2---:R-:W-:Y:S01]  /*9f70*/  FSEL R4, R3, RZ, P0 ;  /* 0x000000ff03047208 */ /* 0x004fe20000000000 */
[----:B------:R-:W-:Y:S01]  /*9f80*/  FMUL.FTZ R213, R2, c[0x0][0x2d0] ;  /* 0x0000b40002d57a20 */ /* 0x000fe20000410000 */
[----:B------:R-:W-:Y:S01]  /*9f90*/  FSEL R217, R217, RZ, P0 ;  /* 0x000000ffd9d97208 */ /* 0x000fe20000000000 */
[----:B------:R-:W-:Y:S01]  /*9fa0*/  FMUL.FTZ R209, R0, c[0x0][0x2d0] ;  /* 0x0000b40000d17a20 */ /* 0x000fe20000410000 */
[----:B------:R-:W-:Y:S01]  /*9fb0*/  FSETP.NEU.FTZ.AND P0, PT, R2, -INF , PT ;  /* 0xff8000000200780b */ /* 0x000fe20003f1d000 */
[----:B------:R-:W-:Y:S01]  /*9fc0*/  FADD.FTZ R4, -R4, R199 ;  /* 0x000000c704047221 */ /* 0x000fe20000010100 */
[----:B------:R-:W-:Y:S01]  /*9fd0*/  WARPSYNC 0xffffffff ;  /* 0xffffffff00007948 */ /* 0x000fe20003800000 */
[--C-:B------:R-:W-:Y:S01]  /*9fe0*/  FFMA.FTZ R50, R50, c[0x0][0x2d0], -R217.reuse ;  /* 0x0000b40032327a23 */ /* 0x100fe200000108d9 */
[----:B------:R-:W-:Y:S01]  /*9ff0*/  FSEL R213, R213, RZ, P0 ;  /* 0x000000ffd5d57208 */ /* 0x000fe20000000000 */
[----:B------:R-:W-:Y:S01]  /*a000*/  FMUL.FTZ R201, R4, c[0x0][0x2d0] ;  /* 0x0000b40004c97a20 */ /* 0x000fe20000410000 */
[----:B------:R-:W-:Y:S01]  /*a010*/  FSEL R4, R2, RZ, P0 ;  /* 0x000000ff02047208 */ /* 0x000fe20000000000 */
[--C-:B------:R-:W-:Y:S01]  /*a020*/  FFMA.FTZ R51, R51, c[0x0][0x2d0], -R217.reuse ;  /* 0x0000b40033337a23 */ /* 0x100fe200000108d9 */
[----:B------:R-:W-:Y:S01]  /*a030*/  FSETP.NEU.FTZ.AND P0, PT, R0, -INF , PT ;  /* 0xff8000000000780b */ /* 0x000fe20003f1d000 */
[----:B------:R-:W-:Y:S01]  /*a040*/  MUFU.EX2 R50, R50 ;  /* 0x0000003200327308 */ /* 0x000fe20000000800 */
[--C-:B------:R-:W-:Y:S02]  /*a050*/  FFMA.FTZ R5, R53, c[0x0][0x2d0], -R217.reuse ;  /* 0x0000b40035057a23 */ /* 0x100fe400000108d9 */
[----:B------:R-:W-:Y:S01]  /*a060*/  FADD.FTZ R4, -R4, R200 ;  /* 0x000000c804047221 */ /* 0x000fe20000010100 */
[----:B------:R-:W-:Y:S01]  /*a070*/  FSEL R209, R209, RZ, P0 ;  /* 0x000000ffd1d17208 */ /* 0x000fe20000000000 */
[--C-:B------:R-:W-:Y:S02]  /*a080*/  FFMA.FTZ R52, R52, c[0x0][0x2d0], -R217.reuse ;  /* 0x0000b40034347a23 */ /* 0x100fe400000108d9 */
[----:B------:R-:W-:Y:S02]  /*a090*/  FMUL.FTZ R4, R4, c[0x0][0x2d0] ;  /* 0x0000b40004047a20 */ /* 0x000fe40000410000 */
[----:B------:R-:W-:Y:S01]  /*a0a0*/  FFMA.FTZ R55, R55, c[0x0][0x2d0], -R217 ;  /* 0x0000b40037377a23 */ /* 0x000fe200000108d9 */
[----:B------:R-:W-:Y:S01]  /*a0b0*/  MUFU.EX2 R201, R201 ;  /* 0x000000c900c97308 */ /* 0x000fe20000000800 */
[----:B------:R-:W-:Y:S02]  /*a0c0*/  FFMA.FTZ R53, R23, c[0x0][0x2d0], -R213 ;  /* 0x0000b40017357a23 */ /* 0x000fe400000108d5 */
        /* <DEDUP_REMOVED lines=9> */
[--C-:B------:R-:W-:Y:S01]  /*a160*/  FFMA.FTZ R207, R36, c[0x0][0x2d0], -R213.reuse ;  /* 0x0000b40024cf7a23 */ /* 0x100fe200000108d5 */
[----:B------:R-:W-:Y:S01]  /*a170*/  MUFU.EX2 R199, R4 ;  /* 0x0000000400c77308 */ /* 0x000fe20000000800 */
[--C-:B------:R-:W-:Y:S02]  /*a180*/  FFMA.FTZ R63, R37, c[0x0][0x2d0], -R213.reuse ;  /* 0x0000b400253f7a23 */ /* 0x100fe400000108d5 */
[--C-:B------:R-:W-:Y:S02]  /*a190*/  FFMA.FTZ R59, R35, c[0x0][0x2d0], -R213.reuse ;  /* 0x0000b400233b7a23 */ /* 0x100fe400000108d5 */
[----:B------:R-:W-:Y:S02]  /*a1a0*/  FFMA.FTZ R67, R39, c[0x0][0x2d0], -R213 ;  /* 0x0000b40027437a23 */ /* 0x000fe400000108d5 */
[--C-:B------:R-:W-:Y:S02]  /*a1b0*/  FFMA.FTZ R220, R220, c[0x0][0x2d0], -R217.reuse ;  /* 0x0000b400dcdc7a23 */ /* 0x100fe400000108d9 */
[--C-:B------:R-:W-:Y:S01]  /*a1c0*/  FFMA.FTZ R219, R219, c[0x0][0x2d0], -R217.reuse ;  /* 0x0000b400dbdb7a23 */ /* 0x100fe200000108d9 */
        /* <DEDUP_REMOVED lines=22> */
[----:B------:R-:W-:Y:S03]  /*a330*/  FFMA.FTZ R212, R212, c[0x0][0x2d0], -R209 ;  /* 0x0000b400d4d47a23 */ /* 0x000fe600000108d1 */
[----:B------:R-:W-:Y:S10]  /*a340*/  MUFU.EX2 R207, R207 ;  /* 0x000000cf00cf7308 */ /* 0x000ff40000000800 */
[----:B------:R-:W-:Y:S10]  /*a350*/  MUFU.EX2 R226, R226 ;  /* 0x000000e200e27308 */ /* 0x000ff40000000800 */
[----:B------:R-:W-:Y:S10]  /*a360*/  MUFU.EX2 R224, R224 ;  /* 0x000000e000e07308 */ /* 0x000ff40000000800 */
[----:B------:R-:W-:Y:S10]  /*a370*/  MUFU.EX2 R216, R216 ;  /* 0x000000d800d87308 */ /* 0x000ff40000000800 */
[----:B------:R-:W-:Y:S10]  /*a380*/  MUFU.EX2 R215, R215 ;  /* 0x000000d700d77308 */ /* 0x000ff40000000800 */
[----:B------:R-:W-:Y:S10]  /*a390*/  MUFU.EX2 R214, R214 ;  /* 0x000000d600d67308 */ /* 0x000ff40000000800 */
[----:B------:R-:W-:Y:S01]  /*a3a0*/  MUFU.EX2 R212, R212 ;  /* 0x000000d400d47308 */ /* 0x000fe20000000800 */
[----:B---3--:R-:W-:Y:S01]  /*a3b0*/  FFMA.FTZ R6, R199, R6, R32 ;  /* 0x00000006c7067223 */ /* 0x008fe20000010020 */
[----:B------:R-:W-:Y:S01]  /*a3c0*/  F2FP.PACK_AB R204, R51, R50 ;  /* 0x0000003233cc723e */ /* 0x000fe200000000ff */
[----:B----4-:R-:W-:Y:S01]  /*a3d0*/  FFMA.FTZ R46, R201, R7, R50 ;  /* 0x00000007c92e7223 */ /* 0x010fe20000010032 */
[----:B------:R-:W-:Y:S01]  /*a3e0*/  MOV R50, R5 ;  /* 0x0000000500327202 */ /* 0x000fe20000000f00 */
[--C-:B------:R-:W-:Y:S01]  /*a3f0*/  FFMA.FTZ R7, R48, c[0x0][0x2d0], -R213.reuse ;  /* 0x0000b40030077a23 */ /* 0x100fe200000108d5 */
[----:B------:R-:W-:Y:S01]  /*a400*/  FSEL R5, R0, RZ, P0 ;  /* 0x000000ff00057208 */ /* 0x000fe20000000000 */
[----:B------:R-:W-:Y:S01]  /*a410*/  FADD.FTZ R46, R51, R46 ;  /* 0x0000002e332e7221 */ /* 0x000fe20000010000 */
[C---:B------:R-:W-:Y:S01]  /*a420*/  FSETP.NEU.FTZ.AND P0, PT, R196.reuse, -INF , PT ;  /* 0xff800000c400780b */ /* 0x040fe20003f1d000 */
[----:B------:R-:W-:Y:S01]  /*a430*/  FFMA.FTZ R48, R47, c[0x0][0x2d0], -R213 ;  /* 0x0000b4002f307a23 */ /* 0x000fe200000108d5 */
[----:B------:R-:W-:Y:S01]  /*a440*/  F2FP.PACK_AB R205, R33, R32 ;  /* 0x0000002021cd723e */ /* 0x000fe200000000ff */
[----:B------:R-:W-:Y:S01]  /*a450*/  FADD.FTZ R5, -R5, R197 ;  /* 0x000000c505057221 */ /* 0x000fe20000010100 */
[----:B------:R-:W-:Y:S01]  /*a460*/  FSEL R4, R196, RZ, P0 ;  /* 0x000000ffc4047208 */ /* 0x000fe20000000000 */
[--C-:B------:R-:W-:Y:S02]  /*a470*/  FFMA.FTZ R51, R38, c[0x0][0x2d0], -R213.reuse ;  /* 0x0000b40026337a23 */ /* 0x100fe400000108d5 */
[----:B------:R-:W-:Y:S02]  /*a480*/  FFMA.FTZ R213, R21, c[0x0][0x2d0], -R213 ;  /* 0x0000b40015d57a23 */ /* 0x000fe400000108d5 */
[--C-:B------:R-:W-:Y:S02]  /*a490*/  FFMA.FTZ R21, R16, c[0x0][0x2d0], -R209.reuse ;  /* 0x0000b40010157a23 */ /* 0x100fe400000108d1 */
[----:B------:R-:W-:Y:S02]  /*a4a0*/  FMUL.FTZ R5, R5, c[0x0][0x2d0] ;  /* 0x0000b40005057a20 */ /* 0x000fe40000410000 */
[----:B------:R-:W-:Y:S01]  /*a4b0*/  FADD.FTZ R4, -R4, R198 ;  /* 0x000000c604047221 */ /* 0x000fe20000010100 */
[----:B------:R-:W-:Y:S01]  /*a4c0*/  MUFU.EX2 R213, R213 ;  /* 0x000000d500d57308 */ /* 0x000fe20000000800 */
[--C-:B------:R-:W-:Y:S02]  /*a4d0*/  FFMA.FTZ R16, R20, c[0x0][0x2d0], -R209.reuse ;  /* 0x0000b40014107a23 */ /* 0x100fe400000108d1 */
[----:B------:R-:W-:Y:S02]  /*a4e0*/  FMUL.FTZ R4, R4, c[0x0][0x2d0] ;  /* 0x0000b40004047a20 */ /* 0x000fe40000410000 */
[----:B------:R-:W-:Y:S02]  /*a4f0*/  FMUL.FTZ R197, R196, c[0x0][0x2d0] ;  /* 0x0000b400c4c57a20 */ /* 0x000fe40000410000 */
[--C-:B------:R-:W-:Y:S02]  /*a500*/  FFMA.FTZ R38, R41, c[0x0][0x2d0], -R209.reuse ;  /* 0x0000b40029267a23 */ /* 0x100fe400000108d1 */
[----:B------:R-:W-:Y:S01]  /*a510*/  FADD.FTZ R46, R22, R46 ;  /* 0x0000002e162e7221 */ /* 0x000fe20000010000 */
[----:B------:R-:W-:Y:S01]  /*a520*/  MUFU.EX2 R21, R21 ;  /* 0x0000001500157308 */ /* 0x000fe20000000800 */
[----:B------:R-:W-:Y:S01]  /*a530*/  FSEL R197, R197, RZ, P0 ;  /* 0x000000ffc5c57208 */ /* 0x000fe20000000000 */
[--C-:B------:R-:W-:Y:S02]  /*a540*/  FFMA.FTZ R47, R25, c[0x0][0x2d0], -R209.reuse ;  /* 0x0000b400192f7a23 */ /* 0x100fe400000108d1 */
[----:B------:R-:W-:Y:S02]  /*a550*/  FFMA.FTZ R209, R10, c[0x0][0x2d0], -R209 ;  /* 0x0000b4000ad17a23 */ /* 0x000fe400000108d1 */
[--C-:B------:R-:W-:Y:S02]  /*a560*/  FFMA.FTZ R23, R26, c[0x0][0x2d0], -R197.reuse ;  /* 0x0000b4001a177a23 */ /* 0x100fe400000108c5 */
[--C-:B------:R-:W-:Y:S02]  /*a570*/  FFMA.FTZ R208, R208, c[0x0][0x2d0], -R197.reuse ;  /* 0x0000b400d0d07a23 */ /* 0x100fe400000108c5 */
[----:B------:R-:W1:Y:S01]  /*a580*/  MUFU.EX2 R5, R5 ;  /* 0x0000000500057308 */ /* 0x000e620000000800 */
[--C-:B------:R-:W-:Y:S01]  /*a590*/  FFMA.FTZ R32, R206, c[0x0][0x2d0], -R197.reuse ;  /* 0x0000b400ce207a23 */ /* 0x100fe200000108c5 */
[----:B------:R-:W-:Y:S01]  /*a5a0*/  F2FP.PACK_AB R206, R54, R22 ;  /* 0x0000001636ce723e */ /* 0x000fe200000000ff */
[--C-:B------:R-:W-:Y:S02]  /*a5b0*/  FFMA.FTZ R19, R14, c[0x0][0x2d0], -R197.reuse ;  /* 0x0000b4000e137a23 */ /* 0x100fe400000108c5 */
[--C-:B------:R-:W-:Y:S02]  /*a5c0*/  FFMA.FTZ R34, R27, c[0x0][0x2d0], -R197.reuse ;  /* 0x0000b4001b227a23 */ /* 0x100fe400000108c5 */
[--C-:B------:R-:W-:Y:S02]  /*a5d0*/  FFMA.FTZ R229, R43, c[0x0][0x2d0], -R197.reuse ;  /* 0x0000b4002be57a23 */ /* 0x100fe400000108c5 */
[--C-:B------:R-:W-:Y:S01]  /*a5e0*/  FFMA.FTZ R227, R45, c[0x0][0x2d0], -R197.reuse ;  /* 0x0000b4002de37a23 */ /* 0x100fe200000108c5 */
[----:B------:R2:W3:Y:S01]  /*a5f0*/  MUFU.EX2 R20, R17 ;  /* 0x0000001100147308 */ /* 0x0004e20000000800 */
[--C-:B------:R-:W-:Y:S02]  /*a600*/  FFMA.FTZ R200, R11, c[0x0][0x2d0], -R197.reuse ;  /* 0x0000b4000bc87a23 */ /* 0x100fe400000108c5 */
[--C-:B------:R-:W-:Y:S02]  /*a610*/  FFMA.FTZ R10, R12, c[0x0][0x2d0], -R197.reuse ;  /* 0x0000b4000c0a7a23 */ /* 0x100fe400000108c5 */
[--C-:B------:R-:W-:Y:S02]  /*a620*/  FFMA.FTZ R225, R30, c[0x0][0x2d0], -R197.reuse ;  /* 0x0000b4001ee17a23 */ /* 0x100fe400000108c5 */
[--C-:B------:R-:W-:Y:S02]  /*a630*/  FFMA.FTZ R223, R31, c[0x0][0x2d0], -R197.reuse ;  /* 0x0000b4001fdf7a23 */ /* 0x100fe400000108c5 */
[--C-:B------:R-:W-:Y:S01]  /*a640*/  FFMA.FTZ R230, R42, c[0x0][0x2d0], -R197.reuse ;  /* 0x0000b4002ae67a23 */ /* 0x100fe200000108c5 */
[----:B------:R-:W4:Y:S01]  /*a650*/  MUFU.EX2 R4, R4 ;  /* 0x0000000400047308 */ /* 0x000f220000000800 */
[--C-:B------:R-:W-:Y:S02]  /*a660*/  FFMA.FTZ R228, R44, c[0x0][0x2d0], -R197.reuse ;  /* 0x0000b4002ce47a23 */ /* 0x100fe400000108c5 */
[----:B------:R-:W-:Y:S02]  /*a670*/  FFMA.FTZ R198, R9, c[0x0][0x2d0], -R197 ;  /* 0x0000b40009c67a23 */ /* 0x000fe400000108c5 */
[C---:B-1----:R-:W-:Y:S02]  /*a680*/  FFMA.FTZ R203, R5.reuse, R203, R21 ;  /* 0x000000cb05cb7223 */ /* 0x042fe40000010015 */
[C---:B------:R-:W-:Y:S02]  /*a690*/  FMUL.FTZ R9, R5.reuse, R165 ;  /* 0x000000a505097220 */ /* 0x040fe40000410000 */
[C---:B------:R-:W-:Y:S01]  /*a6a0*/  FMUL.FTZ R12, R5.reuse, R168 ;  /* 0x000000a8050c7220 */ /* 0x040fe20000410000 */
[----:B------:R1:W-:Y:S01]  /*a6b0*/  MUFU.EX2 R165, R10 ;  /* 0x0000000a00a57308 */ /* 0x0003e20000000800 */
[C---:B------:R-:W-:Y:S02]  /*a6c0*/  FMUL.FTZ R13, R5.reuse, R169 ;  /* 0x000000a9050d7220 */ /* 0x040fe40000410000 */
[----:B------:R-:W-:Y:S02]  /*a6d0*/  FMUL.FTZ R24, R5, R172 ;  /* 0x000000ac05187220 */ /* 0x000fe40000410000 */
[--C-:B--2---:R-:W-:Y:S02]  /*a6e0*/  FFMA.FTZ R17, R15, c[0x0][0x2d0], -R197.reuse ;  /* 0x0000b4000f117a23 */ /* 0x104fe400000108c5 */
[----:B------:R-:W-:Y:S02]  /*a6f0*/  FFMA.FTZ R197, R8, c[0x0][0x2d0], -R197 ;  /* 0x0000b40008c57a23 */ /* 0x000fe400000108c5 */
[C---:B------:R-:W-:Y:S01]  /*a700*/  FMUL.FTZ R8, R5.reuse, R164 ;  /* 0x000000a405087220 */ /* 0x040fe20000410000 */
[----:B---3--:R-:W-:Y:S01]  /*a710*/  F2FP.PACK_AB R164, R20, R21 ;  /* 0x0000001514a4723e */ /* 0x008fe200000000ff */
[----:B------:R-:W-:Y:S01]  /*a720*/  FMUL.FTZ R25, R5, R173 ;  /* 0x000000ad05197220 */ /* 0x000fe20000410000 */
[----:B------:R-:W-:Y:S01]  /*a730*/  MUFU.EX2 R169, R16 ;  /* 0x0000001000a97308 */ /* 0x000fe20000000800 */
[----:B------:R-:W-:Y:S02]  /*a740*/  FADD.FTZ R6, R33, R6 ;  /* 0x0000000621067221 */ /* 0x000fe40000010000 */
[----:B----4-:R-:W-:Y:S02]  /*a750*/  FMUL.FTZ R15, R4, R171 ;  /* 0x000000ab040f7220 */ /* 0x010fe40000410000 */
[----:B------:R-:W-:Y:S01]  /*a760*/  FADD.FTZ R171, R20, R203 ;  /* 0x000000cb14ab7221 */ /* 0x000fe20000010000 */
[----:B------:R-:W-:Y:S01]  /*a770*/  MOV R203, R65 ;  /* 0x0000004100cb7202 */ /* 0x000fe20000000f00 */
[C---:B------:R-:W-:Y:S01]  /*a780*/  FMUL.FTZ R43, R4.reuse, R183 ;  /* 0x000000b7042b7220 */ /* 0x040fe20000410000 */
[----:B------:R-:W-:Y:S01]  /*a790*/  MOV R183, R23 ;  /* 0x0000001700b77202 */ /* 0x000fe20000000f00 */
[C---:B------:R-:W-:Y:S01]  /*a7a0*/  FMUL.FTZ R26, R4.reuse, R174 ;  /* 0x000000ae041a7220 */ /* 0x040fe20000410000 */
[----:B------:R-:W2:Y:S01]  /*a7b0*/  LDSM.16.MT88.4 R20, [R246] ;  /* 0x00000000f614783b */ /* 0x000ea20000004200 */
[----:B------:R-:W-:Y:S01]  /*a7c0*/  MUFU.EX2 R174, R7 ;  /* 0x0000000700ae7308 */ /* 0x000fe20000000800 */
[----:B------:R-:W-:Y:S02]  /*a7d0*/  FMUL.FTZ R27, R4, R175 ;  /* 0x000000af041b7220 */ /* 0x000fe40000410000 */
[----:B------:R-:W-:Y:S02]  /*a7e0*/  FADD.FTZ R35, R54, R46 ;  /* 0x0000002e36237221 */ /* 0x000fe40000010000 */
[C---:B------:R-:W-:Y:S01]  /*a7f0*/  FMUL.FTZ R28, R5.reuse, R176 ;  /* 0x000000b0051c7220 */ /* 0x040fe20000410000 */
[----:B------:R-:W-:Y:S01]  /*a800*/  MOV R176, R38 ;  /* 0x0000002600b07202 */ /* 0x000fe20000000f00 */
[C---:B------:R-:W-:Y:S01]  /*a810*/  FMUL.FTZ R29, R5.reuse, R177 ;  /* 0x000000b1051d7220 */ /* 0x040fe20000410000 */
[----:B------:R-:W-:Y:S01]  /*a820*/  MOV R177, R37 ;  /* 0x0000002500b17202 */ /* 0x000fe20000000f00 */
[C---:B------:R-:W-:Y:S01]  /*a830*/  FMUL.FTZ R40, R5.reuse, R180 ;  /* 0x000000b405287220 */ /* 0x040fe20000410000 */
[----:B------:R-:W-:Y:S01]  /*a840*/  MUFU.EX2 R175, R32 ;  /* 0x0000002000af7308 */ /* 0x000fe20000000800 */
[C---:B------:R-:W-:Y:S01]  /*a850*/  FMUL.FTZ R41, R5.reuse, R181 ;  /* 0x000000b505297220 */ /* 0x040fe20000410000 */
[----:B------:R-:W-:Y:S01]  /*a860*/  MOV R181, R39 ;  /* 0x0000002700b57202 */ /* 0x000fe20000000f00 */
[C---:B------:R-:W-:Y:S01]  /*a870*/  FMUL.FTZ R45, R5.reuse, R185 ;  /* 0x000000b9052d7220 */ /* 0x040fe20000410000 */
[----:B------:R-:W-:Y:S01]  /*a880*/  MOV R180, R36 ;  /* 0x0000002400b47202 */ /* 0x000fe20000000f00 */
[C---:B------:R-:W-:Y:S01]  /*a890*/  FMUL.FTZ R56, R5.reuse, R188 ;  /* 0x000000bc05387220 */ /* 0x040fe20000410000 */
[----:B------:R-:W3:Y:S01]  /*a8a0*/  LDSM.16.MT88.4 R36, [R245] ;  /* 0x00000000f524783b */ /* 0x000ee20000004200 */
[C---:B------:R-:W-:Y:S01]  /*a8b0*/  FMUL.FTZ R57, R5.reuse, R189 ;  /* 0x000000bd05397220 */ /* 0x040fe20000410000 */
[----:B------:R-:W-:Y:S01]  /*a8c0*/  MOV R185, R53 ;  /* 0x0000003500b97202 */ /* 0x000fe20000000f00 */
[C---:B------:R-:W-:Y:S01]  /*a8d0*/  FMUL.FTZ R60, R5.reuse, R192 ;  /* 0x000000c0053c7220 */ /* 0x040fe20000410000 */
[----:B------:R-:W-:Y:S01]  /*a8e0*/  MUFU.EX2 R172, R19 ;  /* 0x0000001300ac7308 */ /* 0x000fe20000000800 */
[C---:B------:R-:W-:Y:S01]  /*a8f0*/  FMUL.FTZ R61, R5.reuse, R193 ;  /* 0x000000c1053d7220 */ /* 0x040fe20000410000 */
[----:B------:R-:W-:Y:S01]  /*a900*/  MOV R193, R55 ;  /* 0x0000003700c17202 */ /* 0x000fe20000000f00 */
[C---:B------:R-:W-:Y:S01]  /*a910*/  FMUL.FTZ R72, R5.reuse, R72 ;  /* 0x0000004805487220 */ /* 0x040fe20000410000 */
[----:B------:R-:W4:Y:S01]  /*a920*/  LDSM.16.MT88.4 R52, [R244] ;  /* 0x00000000f434783b */ /* 0x000f220000004200 */
[C---:B------:R-:W-:Y:S01]  /*a930*/  FMUL.FTZ R73, R5.reuse, R73 ;  /* 0x0000004905497220 */ /* 0x040fe20000410000 */
[----:B------:R-:W-:Y:S01]  /*a940*/  MOV R192, R50 ;  /* 0x0000003200c07202 */ /* 0x000fe20000000f00 */
[C---:B------:R-:W-:Y:S01]  /*a950*/  FMUL.FTZ R76, R5.reuse, R76 ;  /* 0x0000004c054c7220 */ /* 0x040fe20000410000 */
[----:B------:R-:W-:Y:S01]  /*a960*/  MOV R189, R51 ;  /* 0x0000003300bd7202 */ /* 0x000fe20000000f00 */
[C---:B------:R-:W-:Y:S01]  /*a970*/  FMUL.FTZ R77, R5.reuse, R77 ;  /* 0x0000004d054d7220 */ /* 0x040fe20000410000 */
[----:B------:R-:W5:Y:S01]  /*a980*/  MUFU.EX2 R173, R18 ;  /* 0x0000001200ad7308 */ /* 0x000f620000000800 */
[C---:B------:R-:W-:Y:S01]  /*a990*/  FMUL.FTZ R88, R5.reuse, R88 ;  /* 0x0000005805587220 */ /* 0x040fe20000410000 */
[----:B------:R-:W-:Y:S01]  /*a9a0*/  MOV R188, R67 ;  /* 0x0000004300bc7202 */ /* 0x000fe20000000f00 */
        /* <DEDUP_REMOVED lines=23> */
[C---:B------:R-:W-:Y:S01]  /*ab20*/  FMUL.FTZ R44, R5.reuse, R184 ;  /* 0x000000b8052c7220 */ /* 0x040fe20000410000 */
[----:B------:R-:W-:Y:S01]  /*ab30*/  MOV R184, R49 ;  /* 0x0000003100b87202 */ /* 0x000fe20000000f00 */
[C---:B------:R-:W-:Y:S02]  /*ab40*/  FMUL.FTZ R120, R5.reuse, R120 ;  /* 0x0000007805787220 */ /* 0x040fe40000410000 */
[C---:B------:R-:W-:Y:S02]  /*ab50*/  FMUL.FTZ R121, R5.reuse, R121 ;  /* 0x0000007905797220 */ /* 0x040fe40000410000 */
[C---:B------:R-:W-:Y:S02]  /*ab60*/  FMUL.FTZ R124, R5.reuse, R124 ;  /* 0x0000007c057c7220 */ /* 0x040fe40000410000 */
[----:B------:R-:W-:Y:S01]  /*ab70*/  FMUL.FTZ R125, R5, R125 ;  /* 0x0000007d057d7220 */ /* 0x000fe20000410000 */
[----:B------:R-:W-:Y:S01]  /*ab80*/  MUFU.EX2 R177, R177 ;  /* 0x000000b100b17308 */ /* 0x000fe20000000800 */
[C---:B-1----:R-:W-:Y:S01]  /*ab90*/  FMUL.FTZ R10, R4.reuse, R166 ;  /* 0x000000a6040a7220 */ /* 0x042fe20000410000 */
[----:B-----5:R-:W-:Y:S01]  /*aba0*/  F2FP.PACK_AB R166, R169, R173 ;  /* 0x000000ada9a6723e */ /* 0x020fe200000000ff */
[----:B------:R-:W-:Y:S01]  /*abb0*/  FMUL.FTZ R11, R4, R167 ;  /* 0x000000a7040b7220 */ /* 0x000fe20000410000 */
[----:B------:R-:W-:Y:S01]  /*abc0*/  F2FP.PACK_AB R167, R168, R172 ;  /* 0x000000aca8a7723e */ /* 0x000fe200000000ff */
[C---:B------:R-:W-:Y:S02]  /*abd0*/  FMUL.FTZ R14, R4.reuse, R170 ;  /* 0x000000aa040e7220 */ /* 0x040fe40000410000 */
        /* <DEDUP_REMOVED lines=19> */
[----:B------:R-:W-:Y:S01]  /*ad10*/  MUFU.EX2 R230, R230 ;  /* 0x000000e600e67308 */ /* 0x000fe20000000800 */
[C---:B------:R-:W-:Y:S02]  /*ad20*/  FMUL.FTZ R123, R4.reuse, R123 ;  /* 0x0000007b047b7220 */ /* 0x040fe40000410000 */
[C---:B------:R-:W-:Y:S02]  /*ad30*/  FMUL.FTZ R126, R4.reuse, R126 ;  /* 0x0000007e047e7220 */ /* 0x040fe40000410000 */
[C---:B------:R-:W-:Y:S02]  /*ad40*/  FMUL.FTZ R127, R4.reuse, R127 ;  /* 0x0000007f047f7220 */ /* 0x040fe40000410000 */
[----:B------:R-:W-:Y:S01]  /*ad50*/  FFMA.FTZ R202, R4, R202, R165 ;  /* 0x000000ca04ca7223 */ /* 0x000fe200000100a5 */
[----:B------:R-:W-:Y:S01]  /*ad60*/  F2FP.PACK_AB R165, R175, R165 ;  /* 0x000000a5afa5723e */ /* 0x000fe200000000ff */
[----:B------:R-:W-:Y:S01]  /*ad70*/  FADD.FTZ R170, R207, R6 ;  /* 0x00000006cfaa7221 */ /* 0x000fe20000010000 */
[C---:B------:R-:W-:Y:S01]  /*ad80*/  F2FP.PACK_AB R207, R174.reuse, R207 ;  /* 0x000000cfaecf723e */ /* 0x040fe200000000ff */
[C---:B------:R-:W-:Y:S01]  /*ad90*/  FMUL.FTZ R4, R201.reuse, R160 ;  /* 0x000000a0c9047220 */ /* 0x040fe20000410000 */
[----:B------:R-:W-:Y:S01]  /*ada0*/  MOV R160, R64 ;  /* 0x0000004000a07202 */ /* 0x000fe20000000f00 */
[----:B------:R-:W-:Y:S01]  /*adb0*/  FMUL.FTZ R5, R201, R161 ;  /* 0x000000a1c9057220 */ /* 0x000fe20000410000 */
[----:B------:R-:W-:Y:S01]  /*adc0*/  MUFU.EX2 R229, R229 ;  /* 0x000000e500e57308 */ /* 0x000fe20000000800 */
[C---:B------:R-:W-:Y:S02]  /*add0*/  FMUL.FTZ R6, R199.reuse, R162 ;  /* 0x000000a2c7067220 */ /* 0x040fe40000410000 */
[C---:B------:R-:W-:Y:S02]  /*ade0*/  FMUL.FTZ R7, R199.reuse, R163 ;  /* 0x000000a3c7077220 */ /* 0x040fe40000410000 */
[----:B------:R-:W-:Y:S02]  /*adf0*/  FMUL.FTZ R19, R199, R159 ;  /* 0x0000009fc7137220 */ /* 0x000fe40000410000 */
[C---:B------:R-:W-:Y:S02]  /*ae00*/  FMUL.FTZ R32, R201.reuse, R148 ;  /* 0x00000094c9207220 */ /* 0x040fe40000410000 */
[----:B------:R-:W-:Y:S01]  /*ae10*/  FMUL.FTZ R33, R201, R149 ;  /* 0x00000095c9217220 */ /* 0x000fe20000410000 */
[-C--:B--2---:R-:W-:Y:S01]  /*ae20*/  HMMA.16816.F32 R4, R204, R20.reuse, R4 ;  /* 0x00000014cc04723c */ /* 0x084fe20000001804 */
[----:B------:R-:W-:Y:S04]  /*ae30*/  MUFU.EX2 R161, R194 ;  /* 0x000000c200a17308 */ /* 0x000fe80000000800 */
[C---:B------:R-:W-:Y:S02]  /*ae40*/  FMUL.FTZ R34, R199.reuse, R150 ;  /* 0x00000096c7227220 */ /* 0x040fe40000410000 */
[----:B------:R-:W-:Y:S01]  /*ae50*/  FMUL.FTZ R35, R199, R151 ;  /* 0x00000097c7237220 */ /* 0x000fe20000410000 */
[C---:B------:R-:W-:Y:S01]  /*ae60*/  HMMA.16816.F32 R8, R164.reuse, R20, R8 ;  /* 0x00000014a408723c */ /* 0x040fe20000001808 */
[----:B------:R-:W-:Y:S02]  /*ae70*/  LDSM.16.MT88.4 R148, [R244+0x800] ;  /* 0x00080000f494783b */ /* 0x000fe40000004200 */
[----:B------:R-:W-:Y:S01]  /*ae80*/  MUFU.EX2 R163, R183 ;  /* 0x000000b700a37308 */ /* 0x000fe20000000800 */
[C---:B------:R-:W-:Y:S02]  /*ae90*/  FMUL.FTZ R48, R201.reuse, R140 ;  /* 0x0000008cc9307220 */ /* 0x040fe40000410000 */
[C---:B------:R-:W-:Y:S02]  /*aea0*/  FMUL.FTZ R49, R201.reuse, R141 ;  /* 0x0000008dc9317220 */ /* 0x040fe40000410000 */
[-C--:B------:R-:W-:Y:S04]  /*aeb0*/  HMMA.16816.F32 R12, R164, R22.reuse, R12 ;  /* 0x00000016a40c723c */ /* 0x080fe8000000180c */
[C---:B------:R-:W-:Y:S01]  /*aec0*/  FMUL.FTZ R16, R201.reuse, R156 ;  /* 0x0000009cc9107220 */ /* 0x040fe20000410000 */
[----:B------:R-:W-:Y:S01]  /*aed0*/  MUFU.EX2 R162, R182 ;  /* 0x000000b600a27308 */ /* 0x000fe20000000800 */
[----:B------:R-:W-:Y:S02]  /*aee0*/  FMUL.FTZ R17, R201, R157 ;  /* 0x0000009dc9117220 */ /* 0x000fe40000410000 */
[C---:B------:R-:W-:Y:S04]  /*aef0*/  FMUL.FTZ R18, R199.reuse, R158 ;  /* 0x0000009ec7127220 */ /* 0x040fe80000410000 */
[C---:B------:R-:W-:Y:S02]  /*af00*/  FMUL.FTZ R50, R199.reuse, R142 ;  /* 0x0000008ec7327220 */ /* 0x040fe40000410000 */
[----:B------:R-:W-:Y:S01]  /*af10*/  FMUL.FTZ R51, R199, R143 ;  /* 0x0000008fc7337220 */ /* 0x000fe20000410000 */
[C---:B------:R-:W-:Y:S01]  /*af20*/  HMMA.16816.F32 R16, R204.reuse, R22, R16 ;  /* 0x00000016cc10723c */ /* 0x040fe20000001810 */
[----:B------:R-:W1:Y:S01]  /*af30*/  LDSM.16.MT88.4 R140, [R243] ;  /* 0x00000000f38c783b */ /* 0x000e620000004200 */
[----:B------:R-:W-:Y:S02]  /*af40*/  MUFU.EX2 R156, R178 ;  /* 0x000000b2009c7308 */ /* 0x000fe40000000800 */
[C---:B------:R-:W-:Y:S02]  /*af50*/  FMUL.FTZ R20, R201.reuse, R152 ;  /* 0x00000098c9147220 */ /* 0x040fe40000410000 */
[----:B------:R-:W-:Y:S02]  /*af60*/  FMUL.FTZ R21, R201, R153 ;  /* 0x00000099c9157220 */ /* 0x000fe40000410000 */
[C---:B------:R-:W-:Y:S04]  /*af70*/  FMUL.FTZ R23, R199.reuse, R155 ;  /* 0x0000009bc7177220 */ /* 0x040fe80000410000 */
[----:B------:R-:W-:Y:S01]  /*af80*/  FMUL.FTZ R22, R199, R154 ;  /* 0x0000009ac7167220 */ /* 0x000fe20000410000 */
[----:B------:R-:W2:Y:S01]  /*af90*/  MUFU.EX2 R152, R195 ;  /* 0x000000c300987308 */ /* 0x000ea20000000800 */
[C---:B------:R-:W-:Y:S02]  /*afa0*/  FMUL.FTZ R64, R201.reuse, R132 ;  /* 0x00000084c9407220 */ /* 0x040fe40000410000 */
[----:B------:R-:W-:Y:S02]  /*afb0*/  FMUL.FTZ R65, R201, R133 ;  /* 0x00000085c9417220 */ /* 0x000fe40000410000 */
[C---:B------:R-:W-:Y:S01]  /*afc0*/  FMUL.FTZ R66, R199.reuse, R134 ;  /* 0x00000086c7427220 */ /* 0x040fe20000410000 */
[-C--:B---3--:R-:W-:Y:S03]  /*afd0*/  HMMA.16816.F32 R20, R204, R36.reuse, R20 ;  /* 0x00000024cc14723c */ /* 0x088fe60000001814 */
[----:B------:R-:W-:Y:S01]  /*afe0*/  FMUL.FTZ R67, R199, R135 ;  /* 0x00000087c7437220 */ /* 0x000fe20000410000 */
[----:B------:R-:W-:Y:S01]  /*aff0*/  MUFU.EX2 R153, R187 ;  /* 0x000000bb00997308 */ /* 0x000fe20000000800 */
[----:B------:R-:W3:Y:S01]  /*b000*/  LDSM.16.MT88.4 R132, [R246+0x2000] ;  /* 0x00200000f684783b */ /* 0x000ee20000004200 */
[C---:B------:R-:W-:Y:S02]  /*b010*/  FMUL.FTZ R68, R201.reuse, R68 ;  /* 0x00000044c9447220 */ /* 0x040fe40000410000 */
[C---:B------:R-:W-:Y:S04]  /*b020*/  HMMA.16816.F32 R24, R164.reuse, R36, R24 ;  /* 0x00000024a418723c */ /* 0x040fe80000001818 */
[C---:B------:R-:W-:Y:S02]  /*b030*/  FMUL.FTZ R69, R201.reuse, R69 ;  /* 0x00000045c9457220 */ /* 0x040fe40000410000 */
[----:B------:R-:W-:Y:S01]  /*b040*/  MUFU.EX2 R158, R193 ;  /* 0x000000c1009e7308 */ /* 0x000fe20000000800 */
[C---:B------:R-:W-:Y:S01]  /*b050*/  FMUL.FTZ R36, R201.reuse, R144 ;  /* 0x00000090c9247220 */ /* 0x040fe20000410000 */
[-C--:B------:R-:W-:Y:S04]  /*b060*/  HMMA.16816.F32 R28, R164, R38.reuse, R28 ;  /* 0x00000026a41c723c */ /* 0x080fe8000000181c */
[----:B------:R-:W-:Y:S02]  /*b070*/  FMUL.FTZ R37, R201, R145 ;  /* 0x00000091c9257220 */ /* 0x000fe40000410000 */
[C---:B------:R-:W-:Y:S02]  /*b080*/  FMUL.FTZ R70, R199.reuse, R70 ;  /* 0x00000046c7467220 */ /* 0x040fe40000410000 */
[C---:B------:R-:W-:Y:S01]  /*b090*/  HMMA.16816.F32 R32, R204.reuse, R38, R32 ;  /* 0x00000026cc20723c */ /* 0x040fe20000001820 */
[----:B------:R-:W-:Y:S03]  /*b0a0*/  MUFU.EX2 R155, R192 ;  /* 0x000000c0009b7308 */ /* 0x000fe60000000800 */
[----:B------:R-:W-:Y:S02]  /*b0b0*/  FMUL.FTZ R71, R199, R71 ;  /* 0x00000047c7477220 */ /* 0x000fe40000410000 */
[----:B------:R-:W-:Y:S02]  /*b0c0*/  FMUL.FTZ R80, R201, R80 ;  /* 0x00000050c9507220 */ /* 0x000fe40000410000 */
[C---:B------:R-:W-:Y:S03]  /*b0d0*/  FMUL.FTZ R38, R199.reuse, R146 ;  /* 0x00000092c7267220 */ /* 0x040fe60000410000 */
[----:B------:R-:W-:Y:S01]  /*b0e0*/  MUFU.EX2 R157, R231 ;  /* 0x000000e7009d7308 */ /* 0x000fe20000000800 */
[----:B------:R-:W-:Y:S02]  /*b0f0*/  FMUL.FTZ R39, R199, R147 ;  /* 0x00000093c7277220 */ /* 0x000fe40000410000 */
[----:B------:R-:W-:Y:S01]  /*b100*/  LDSM.16.MT88.4 R144, [R245+0x800] ;  /* 0x00080000f590783b */ /* 0x000fe20000004200 */
[----:B------:R-:W-:Y:S02]  /*b110*/  FMUL.FTZ R81, R201, R81 ;  /* 0x00000051c9517220 */ /* 0x000fe40000410000 */
[C---:B------:R-:W-:Y:S02]  /*b120*/  FMUL.FTZ R82, R199.reuse, R82 ;  /* 0x00000052c7527220 */ /* 0x040fe40000410000 */
[-C--:B----4-:R-:W-:Y:S02]  /*b130*/  HMMA.16816.F32 R36, R204, R52.reuse, R36 ;  /* 0x00000034cc24723c */ /* 0x090fe40000001824 */
[----:B------:R-:W-:Y:S01]  /*b140*/  MUFU.EX2 R231, R184 ;  /* 0x000000b800e77308 */ /* 0x000fe20000000800 */
[----:B------:R-:W-:Y:S02]  /*b150*/  FMUL.FTZ R83, R199, R83 ;  /* 0x00000053c7537220 */ /* 0x000fe40000410000 */
[C---:B------:R-:W-:Y:S02]  /*b160*/  FMUL.FTZ R84, R201.reuse, R84 ;  /* 0x00000054c9547220 */ /* 0x040fe40000410000 */
[----:B------:R-:W-:Y:S01]  /*b170*/  FMUL.FTZ R85, R201, R85 ;  /* 0x00000055c9557220 */ /* 0x000fe20000410000 */
[C---:B------:R-:W-:Y:S04]  /*b180*/  HMMA.16816.F32 R40, R164.reuse, R52, R40 ;  /* 0x00000034a428723c */ /* 0x040fe80000001828 */
[C---:B------:R-:W-:Y:S01]  /*b190*/  FMUL.FTZ R86, R199.reuse, R86 ;  /* 0x00000056c7567220 */ /* 0x040fe20000410000 */
[----:B------:R-:W-:Y:S01]  /*b1a0*/  MUFU.EX2 R178, R180 ;  /* 0x000000b400b27308 */ /* 0x000fe20000000800 */
[----:B------:R-:W-:Y:S02]  /*b1b0*/  FMUL.FTZ R87, R199, R87 ;  /* 0x00000057c7577220 */ /* 0x000fe40000410000 */
[-C--:B------:R-:W-:Y:S04]  /*b1c0*/  HMMA.16816.F32 R44, R164, R54.reuse, R44 ;  /* 0x00000036a42c723c */ /* 0x080fe8000000182c */
[C---:B------:R-:W-:Y:S02]  /*b1d0*/  FMUL.FTZ R52, R201.reuse, R136 ;  /* 0x00000088c9347220 */ /* 0x040fe40000410000 */
[C---:B------:R-:W-:Y:S01]  /*b1e0*/  FMUL.FTZ R53, R201.reuse, R137 ;  /* 0x00000089c9357220 */ /* 0x040fe20000410000 */
[----:B------:R-:W4:Y:S01]  /*b1f0*/  MUFU.EX2 R136, R160 ;  /* 0x000000a000887308 */ /* 0x000f220000000800 */
[C---:B------:R-:W-:Y:S04]  /*b200*/  HMMA.16816.F32 R48, R204.reuse, R54, R48 ;  /* 0x00000036cc30723c */ /* 0x040fe80000001830 */
[C---:B------:R-:W-:Y:S02]  /*b210*/  FMUL.FTZ R96, R201.reuse, R96 ;  /* 0x00000060c9607220 */ /* 0x040fe40000410000 */
[----:B------:R-:W-:Y:S02]  /*b220*/  FMUL.FTZ R97, R201, R97 ;  /* 0x00000061c9617220 */ /* 0x000fe40000410000 */
[C---:B------:R-:W-:Y:S01]  /*b230*/  FMUL.FTZ R54, R199.reuse, R138 ;  /* 0x0000008ac7367220 */ /* 0x040fe20000410000 */
[----:B------:R-:W-:Y:S03]  /*b240*/  MUFU.EX2 R137, R219 ;  /* 0x000000db00897308 */ /* 0x000fe60000000800 */
[C---:B------:R-:W-:Y:S02]  /*b250*/  FMUL.FTZ R55, R199.reuse, R139 ;  /* 0x0000008bc7377220 */ /* 0x040fe40000410000 */
[C---:B------:R-:W-:Y:S02]  /*b260*/  FMUL.FTZ R98, R199.reuse, R98 ;  /* 0x00000062c7627220 */ /* 0x040fe40000410000 */
[----:B------:R-:W-:Y:S02]  /*b270*/  FMUL.FTZ R99, R199, R99 ;  /* 0x00000063c7637220 */ /* 0x000fe40000410000 */
[C---:B------:R-:W-:Y:S01]  /*b280*/  FMUL.FTZ R100, R201.reuse, R100 ;  /* 0x00000064c9647220 */ /* 0x040fe20000410000 */
[-C--:B-1----:R-:W-:Y:S01]  /*b290*/  HMMA.16816.F32 R52, R204, R140.reuse, R52 ;  /* 0x0000008ccc34723c */ /* 0x082fe20000001834 */
[----:B------:R-:W-:Y:S02]  /*b2a0*/  MUFU.EX2 R160, R186 ;  /* 0x000000ba00a07308 */ /* 0x000fe40000000800 */
[----:B------:R-:W-:Y:S02]  /*b2b0*/  FMUL.FTZ R101, R201, R101 ;  /* 0x00000065c9657220 */ /* 0x000fe40000410000 */
[C---:B------:R-:W-:Y:S02]  /*b2c0*/  FMUL.FTZ R102, R199.reuse, R102 ;  /* 0x00000066c7667220 */ /* 0x040fe40000410000 */
[----:B------:R-:W-:Y:S01]  /*b2d0*/  FMUL.FTZ R103, R199, R103 ;  /* 0x00000067c7677220 */ /* 0x000fe20000410000 */
[C---:B------:R-:W-:Y:S03]  /*b2e0*/  HMMA.16816.F32 R56, R164.reuse, R140, R56 ;  /* 0x0000008ca438723c */ /* 0x040fe60000001838 */
[----:B------:R1:W5:Y:S01]  /*b2f0*/  MUFU.EX2 R139, R203 ;  /* 0x000000cb008b7308 */ /* 0x0003620000000800 */
[C---:B------:R-:W-:Y:S02]  /*b300*/  FMUL.FTZ R112, R201.reuse, R112 ;  /* 0x00000070c9707220 */ /* 0x040fe40000410000 */
[----:B------:R-:W-:Y:S02]  /*b310*/  FMUL.FTZ R113, R201, R113 ;  /* 0x00000071c9717220 */ /* 0x000fe40000410000 */
[-C--:B------:R-:W-:Y:S04]  /*b320*/  HMMA.16816.F32 R60, R164, R142.reuse, R60 ;  /* 0x0000008ea43c723c */ /* 0x080fe8000000183c */
[C---:B------:R-:W-:Y:S01]  /*b330*/  FMUL.FTZ R114, R199.reuse, R114 ;  /* 0x00000072c7727220 */ /* 0x040fe20000410000 */
[----:B------:R-:W4:Y:S01]  /*b340*/  MUFU.EX2 R138, R220 ;  /* 0x000000dc008a7308 */ /* 0x000f220000000800 */
[----:B------:R-:W-:Y:S02]  /*b350*/  FMUL.FTZ R115, R199, R115 ;  /* 0x00000073c7737220 */ /* 0x000fe40000410000 */
[C---:B------:R-:W-:Y:S01]  /*b360*/  HMMA.16816.F32 R64, R204.reuse, R142, R64 ;  /* 0x0000008ecc40723c */ /* 0x040fe20000001840 */
[----:B------:R-:W-:Y:S03]  /*b370*/  LDSM.16.MT88.4 R140, [R246+0x800] ;  /* 0x00080000f68c783b */ /* 0x000fe60000004200 */
[----:B------:R-:W-:Y:S02]  /*b380*/  FADD.FTZ R171, R173, R171 ;  /* 0x000000abadab7221 */ /* 0x000fe40000010000 */
[----:B------:R-:W-:Y:S01]  /*b390*/  FADD.FTZ R170, R174, R170 ;  /* 0x000000aaaeaa7221 */ /* 0x000fe20000010000 */
[----:B------:R-:W-:Y:S01]  /*b3a0*/  MUFU.EX2 R173, R189 ;  /* 0x000000bd00ad7308 */ /* 0x000fe20000000800 */
[-C--:B---3--:R-:W-:Y:S04]  /*b3b0*/  HMMA.16816.F32 R68, R204, R132.reuse, R68 ;  /* 0x00000084cc44723c */ /* 0x088fe80000001844 */
[----:B--2---:R-:W-:Y:S01]  /*b3c0*/  FADD.FTZ R170, R152, R170 ;  /* 0x000000aa98aa7221 */ /* 0x004fe20000010000 */
[----:B-1----:R-:W-:Y:S01]  /*b3d0*/  F2FP.PACK_AB R203, R213, R214 ;  /* 0x000000d6d5cb723e */ /* 0x002fe200000000ff */
[C---:B------:R-:W-:Y:S02]  /*b3e0*/  FMUL.FTZ R116, R201.reuse, R116 ;  /* 0x00000074c9747220 */ /* 0x040fe40000410000 */
[C---:B------:R-:W-:Y:S01]  /*b3f0*/  HMMA.16816.F32 R72, R164.reuse, R132, R72 ;  /* 0x00000084a448723c */ /* 0x040fe20000001848 */
[----:B------:R-:W-:Y:S03]  /*b400*/  MUFU.EX2 R220, R191 ;  /* 0x000000bf00dc7308 */ /* 0x000fe60000000800 */
[----:B------:R-:W-:Y:S02]  /*b410*/  FMUL.FTZ R117, R201, R117 ;  /* 0x00000075c9757220 */ /* 0x000fe40000410000 */
[C---:B------:R-:W-:Y:S02]  /*b420*/  FMUL.FTZ R118, R199.reuse, R118 ;  /* 0x00000076c7767220 */ /* 0x040fe40000410000 */
[-C--:B------:R-:W-:Y:S03]  /*b430*/  HMMA.16816.F32 R76, R164, R134.reuse, R76 ;  /* 0x00000086a44c723c */ /* 0x080fe6000000184c */
[----:B------:R-:W1:Y:S01]  /*b440*/  MUFU.EX2 R219, R190 ;  /* 0x000000be00db7308 */ /* 0x000e620000000800 */
[----:B------:R-:W-:Y:S02]  /*b450*/  FMUL.FTZ R119, R199, R119 ;  /* 0x00000077c7777220 */ /* 0x000fe40000410000 */
[----:B----4-:R-:W-:Y:S01]  /*b460*/  FADD.FTZ R154, R136, R179 ;  /* 0x000000b3889a7221 */ /* 0x010fe20000010000 */
[C---:B-----5:R-:W-:Y:S01]  /*b470*/  F2FP.PACK_AB R136, R139.reuse, R136 ;  /* 0x000000888b88723e */ /* 0x060fe200000000ff */
[C---:B------:R-:W-:Y:S01]  /*b480*/  HMMA.16816.F32 R80, R204.reuse, R134, R80 ;  /* 0x00000086cc50723c */ /* 0x040fe20000001850 */
[----:B------:R-:W2:Y:S03]  /*b490*/  LDSM.16.MT88.4 R132, [R245+0x2000] ;  /* 0x00200000f584783b */ /* 0x000ea60000004200 */
[----:B------:R-:W-:Y:S01]  /*b4a0*/  FADD.FTZ R154, R139, R154 ;  /* 0x0000009a8b9a7221 */ /* 0x000fe20000010000 */
[----:B------:R-:W-:Y:S01]  /*b4b0*/  MUFU.EX2 R174, R181 ;  /* 0x000000b500ae7308 */ /* 0x000fe20000000800 */
[----:B------:R-:W-:Y:S02]  /*b4c0*/  FMUL.FTZ R128, R201, R128 ;  /* 0x00000080c9807220 */ /* 0x000fe40000410000 */
[----:B------:R-:W-:Y:S01]  /*b4d0*/  FADD.FTZ R154, R138, R154 ;  /* 0x0000009a8a9a7221 */ /* 0x000fe20000010000 */
[C---:B------:R-:W-:Y:S03]  /*b4e0*/  F2FP.PACK_AB R138, R137.reuse, R138 ;  /* 0x0000008a898a723e */ /* 0x040fe600000000ff */
[----:B------:R-:W-:Y:S01]  /*b4f0*/  FADD.FTZ R154, R137, R154 ;  /* 0x0000009a899a7221 */ /* 0x000fe20000010000 */
[----:B------:R-:W-:Y:S01]  /*b500*/  F2FP.PACK_AB R137, R161, R152 ;  /* 0x00000098a189723e */ /* 0x000fe200000000ff */
[----:B------:R-:W-:Y:S01]  /*b510*/  FMUL.FTZ R129, R201, R129 ;  /* 0x00000081c9817220 */ /* 0x000fe20000410000 */
[----:B------:R-:W-:Y:S01]  /*b520*/  F2FP.PACK_AB R201, R215, R216 ;  /* 0x000000d8d7c9723e */ /* 0x000fe200000000ff */
[C---:B------:R-:W-:Y:S01]  /*b530*/  FMUL.FTZ R130, R199.reuse, R130 ;  /* 0x00000082c7827220 */ /* 0x040fe20000410000 */
[----:B------:R-:W-:Y:S01]  /*b540*/  MUFU.EX2 R228, R228 ;  /* 0x000000e400e47308 */ /* 0x000fe20000000800 */
[----:B------:R-:W-:Y:S01]  /*b550*/  FMUL.FTZ R131, R199, R131 ;  /* 0x00000083c7837220 */ /* 0x000fe20000410000 */
[----:B-1----:R-:W-:Y:S01]  /*b560*/  F2FP.PACK_AB R139, R219, R220 ;  /* 0x000000dcdb8b723e */ /* 0x002fe200000000ff */
[----:B------:R-:W-:Y:S04]  /*b570*/  FADD.FTZ R202, R175, R202 ;  /* 0x000000caafca7221 */ /* 0x000fe80000010000 */
[----:B------:R-:W-:Y:S03]  /*b580*/  FADD.FTZ R172, R172, R202 ;  /* 0x000000caacac7221 */ /* 0x000fe60000010000 */
[----:B------:R-:W-:Y:S01]  /*b590*/  MUFU.EX2 R175, R188 ;  /* 0x000000bc00af7308 */ /* 0x000fe20000000800 */
[----:B------:R-:W-:Y:S04]  /*b5a0*/  FADD.FTZ R172, R168, R172 ;  /* 0x000000aca8ac7221 */ /* 0x000fe80000010000 */
[----:B------:R-:W-:Y:S05]  /*b5b0*/  FADD.FTZ R172, R163, R172 ;  /* 0x000000aca3ac7221 */ /* 0x000fea0000010000 */
[----:B------:R-:W-:Y:S01]  /*b5c0*/  MUFU.EX2 R199, R185 ;  /* 0x000000b900c77308 */ /* 0x000fe20000000800 */
[-C--:B--2---:R-:W-:Y:S09]  /*b5d0*/  HMMA.16816.F32 R84, R204, R132.reuse, R84 ;  /* 0x00000084cc54723c */ /* 0x084ff20000001854 */
[----:B------:R-:W-:Y:S01]  /*b5e0*/  MUFU.EX2 R202, R218 ;  /* 0x000000da00ca7308 */ /* 0x000fe20000000800 */
[C---:B------:R-:W-:Y:S08]  /*b5f0*/  HMMA.16816.F32 R88, R164.reuse, R132, R88 ;  /* 0x00000084a458723c */ /* 0x040ff00000001858 */
[-C--:B------:R-:W-:Y:S01]  /*b600*/  HMMA.16816.F32 R92, R164, R134.reuse, R92 ;  /* 0x00000086a45c723c */ /* 0x080fe2000000185c */
[----:B------:R-:W-:Y:S07]  /*b610*/  MUFU.EX2 R218, R210 ;  /* 0x000000d200da7308 */ /* 0x000fee0000000800 */
[C---:B------:R-:W-:Y:S01]  /*b620*/  HMMA.16816.F32 R96, R204.reuse, R134, R96 ;  /* 0x00000086cc60723c */ /* 0x040fe20000001860 */
[----:B------:R-:W1:Y:S02]  /*b630*/  LDSM.16.MT88.4 R132, [R244+0x2000] ;  /* 0x00200000f484783b */ /* 0x000e640000004200 */
[----:B------:R-:W-:Y:S10]  /*b640*/  MUFU.EX2 R168, R217 ;  /* 0x000000d900a87308 */ /* 0x000ff40000000800 */
[----:B------:R-:W2:Y:S10]  /*b650*/  MUFU.EX2 R217, R211 ;  /* 0x000000d300d97308 */ /* 0x000eb40000000800 */
[----:B------:R-:W-:Y:S10]  /*b660*/  MUFU.EX2 R227, R227 ;  /* 0x000000e300e37308 */ /* 0x000ff40000000800 */
[----:B------:R-:W-:Y:S01]  /*b670*/  MUFU.EX2 R179, R200 ;  /* 0x000000c800b37308 */ /* 0x000fe20000000800 */
[-C--:B-1----:R-:W-:Y:S09]  /*b680*/  HMMA.16816.F32 R100, R204, R132.reuse, R100 ;  /* 0x00000084cc64723c */ /* 0x082ff20000001864 */
[----:B------:R-:W-:Y:S01]  /*b690*/  MUFU.EX2 R198, R198 ;  /* 0x000000c600c67308 */ /* 0x000fe20000000800 */
[C---:B------:R-:W-:Y:S09]  /*b6a0*/  HMMA.16816.F32 R104, R164.reuse, R132, R104 ;  /* 0x00000084a468723c */ /* 0x040ff20000001868 */
[----:B------:R-:W1:Y:S01]  /*b6b0*/  MUFU.EX2 R197, R197 ;  /* 0x000000c500c57308 */ /* 0x000e620000000800 */
[-C--:B------:R-:W-:Y:S08]  /*b6c0*/  HMMA.16816.F32 R108, R164, R134.reuse, R108 ;  /* 0x00000086a46c723c */ /* 0x080ff0000000186c */
[C---:B------:R-:W-:Y:S01]  /*b6d0*/  HMMA.16816.F32 R112, R204.reuse, R134, R112 ;  /* 0x00000086cc70723c */ /* 0x040fe20000001870 */
[----:B------:R-:W3:Y:S07]  /*b6e0*/  LDSM.16.MT88.4 R132, [R243+0x2000] ;  /* 0x00200000f384783b */ /* 0x000eee0000004200 */
[-C--:B---3--:R-:W-:Y:S08]  /*b6f0*/  HMMA.16816.F32 R116, R204, R132.reuse, R116 ;  /* 0x00000084cc74723c */ /* 0x088ff00000001874 */
[C---:B------:R-:W-:Y:S07]  /*b700*/  HMMA.16816.F32 R120, R164.reuse, R132, R120 ;  /* 0x00000084a478723c */ /* 0x040fee0000001878 */
[----:B------:R-:W-:Y:S01]  /*b710*/  F2FP.PACK_AB R132, R160, R153 ;  /* 0x00000099a084723e */ /* 0x000fe200000000ff */
[-C--:B------:R-:W-:Y:S01]  /*b720*/  HMMA.16816.F32 R124, R164, R134.reuse, R124 ;  /* 0x00000086a47c723c */ /* 0x080fe2000000187c */
[----:B------:R-:W-:Y:S03]  /*b730*/  MUFU.EX2 R166, R222 ;  /* 0x000000de00a67308 */ /* 0x000fe60000000800 */
[----:B------:R-:W-:Y:S03]  /*b740*/  F2FP.PACK_AB R133, R162, R163 ;  /* 0x000000a3a285723e */ /* 0x000fe600000000ff */
[----:B------:R-:W-:Y:S01]  /*b750*/  FADD.FTZ R165, R169, R171 ;  /* 0x000000aba9a57221 */ /* 0x000fe20000010000 */
[----:B------:R-:W-:Y:S03]  /*b760*/  HMMA.16816.F32 R128, R204, R134, R128 ;  /* 0x00000086cc80723c */ /* 0x000fe60000001880 */
[----:B------:R-:W3:Y:S01]  /*b770*/  MUFU.EX2 R222, R208 ;  /* 0x000000d000de7308 */ /* 0x000ee20000000800 */
[----:B------:R-:W-:Y:S03]  /*b780*/  FADD.FTZ R165, R153, R165 ;  /* 0x000000a599a57221 */ /* 0x000fe60000010000 */
[----:B------:R-:W-:Y:S01]  /*b790*/  F2FP.PACK_AB R134, R224, R226 ;  /* 0x000000e2e086723e */ /* 0x000fe200000000ff */
[-C--:B------:R-:W-:Y:S05]  /*b7a0*/  HMMA.16816.F32 R4, R136, R140.reuse, R4 ;  /* 0x0000008c8804723c */ /* 0x080fea0000001804 */
[----:B------:R-:W-:Y:S01]  /*b7b0*/  F2FP.PACK_AB R135, R223, R225 ;  /* 0x000000e1df87723e */ /* 0x000fe200000000ff */
[----:B------:R-:W4:Y:S01]  /*b7c0*/  MUFU.EX2 R167, R221 ;  /* 0x000000dd00a77308 */ /* 0x000f220000000800 */
[----:B--2---:R-:W-:Y:S02]  /*b7d0*/  F2FP.PACK_AB R204, R217, R212 ;  /* 0x000000d4d9cc723e */ /* 0x004fe400000000ff */
[----:B-1----:R-:W-:Y:S03]  /*b7e0*/  F2FP.PACK_AB R207, R197, R198 ;  /* 0x000000c6c5cf723e */ /* 0x002fe600000000ff */
[C---:B------:R-:W-:Y:S04]  /*b7f0*/  HMMA.16816.F32 R8, R132.reuse, R140, R8 ;  /* 0x0000008c8408723c */ /* 0x040fe80000001808 */
[----:B------:R1:W2:Y:S01]  /*b800*/  MUFU.EX2 R221, R209 ;  /* 0x000000d100dd7308 */ /* 0x0002a20000000800 */
[----:B---3--:R-:W-:Y:S03]  /*b810*/  F2FP.PACK_AB R205, R179, R222 ;  /* 0x000000deb3cd723e */ /* 0x008fe600000000ff */
[-C--:B------:R-:W-:Y:S08]  /*b820*/  HMMA.16816.F32 R12, R132, R142.reuse, R12 ;  /* 0x0000008e840c723c */ /* 0x080ff0000000180c */
[C---:B------:R-:W-:Y:S01]  /*b830*/  HMMA.16816.F32 R16, R136.reuse, R142, R16 ;  /* 0x0000008e8810723c */ /* 0x040fe20000001810 */
[----:B------:R-:W3:Y:S03]  /*b840*/  LDSM.16.MT88.4 R140, [R243+0x800] ;  /* 0x00080000f38c783b */ /* 0x000ee60000004200 */
[----:B----4-:R-:W-:Y:S04]  /*b850*/  F2FP.PACK_AB R200, R167, R166 ;  /* 0x000000a6a7c8723e */ /* 0x010fe800000000ff */
[-C--:B------:R-:W-:Y:S01]  /*b860*/  HMMA.16816.F32 R20, R136, R144.reuse, R20 ;  /* 0x000000908814723c */ /* 0x080fe20000001814 */
[----:B-1----:R-:W-:Y:S03]  /*b870*/  LDSM.16.MT88.4 R208, [R246+0x3800] ;  /* 0x00380000f6d0783b */ /* 0x002fe60000004200 */
[----:B--2---:R-:W-:Y:S04]  /*b880*/  F2FP.PACK_AB R206, R221, R218 ;  /* 0x000000daddce723e */ /* 0x004fe800000000ff */
[C---:B------:R-:W-:Y:S08]  /*b890*/  HMMA.16816.F32 R24, R132.reuse, R144, R24 ;  /* 0x000000908418723c */ /* 0x040ff00000001818 */
[-C--:B------:R-:W-:Y:S08]  /*b8a0*/  HMMA.16816.F32 R28, R132, R146.reuse, R28 ;  /* 0x00000092841c723c */ /* 0x080ff0000000181c */
[C---:B------:R-:W-:Y:S01]  /*b8b0*/  HMMA.16816.F32 R32, R136.reuse, R146, R32 ;  /* 0x000000928820723c */ /* 0x040fe20000001820 */
[----:B------:R-:W1:Y:S07]  /*b8c0*/  LDSM.16.MT88.4 R144, [R246+0x2800] ;  /* 0x00280000f690783b */ /* 0x000e6e0000004200 */
[-C--:B------:R-:W-:Y:S08]  /*b8d0*/  HMMA.16816.F32 R36, R136, R148.reuse, R36 ;  /* 0x000000948824723c */ /* 0x080ff00000001824 */
[C---:B------:R-:W-:Y:S08]  /*b8e0*/  HMMA.16816.F32 R40, R132.reuse, R148, R40 ;  /* 0x000000948428723c */ /* 0x040ff00000001828 */
[-C--:B------:R-:W-:Y:S08]  /*b8f0*/  HMMA.16816.F32 R44, R132, R150.reuse, R44 ;  /* 0x00000096842c723c */ /* 0x080ff0000000182c */
[C---:B------:R-:W-:Y:S01]  /*b900*/  HMMA.16816.F32 R48, R136.reuse, R150, R48 ;  /* 0x000000968830723c */ /* 0x040fe20000001830 */
[----:B------:R-:W2:Y:S07]  /*b910*/  LDSM.16.MT88.4 R148, [R245+0x2800] ;  /* 0x00280000f594783b */ /* 0x000eae0000004200 */
[-C--:B---3--:R-:W-:Y:S08]  /*b920*/  HMMA.16816.F32 R52, R136, R140.reuse, R52 ;  /* 0x0000008c8834723c */ /* 0x088ff00000001834 */
[C---:B------:R-:W-:Y:S08]  /*b930*/  HMMA.16816.F32 R56, R132.reuse, R140, R56 ;  /* 0x0000008c8438723c */ /* 0x040ff00000001838 */
[-C--:B------:R-:W-:Y:S08]  /*b940*/  HMMA.16816.F32 R60, R132, R142.reuse, R60 ;  /* 0x0000008e843c723c */ /* 0x080ff0000000183c */
[C---:B------:R-:W-:Y:S01]  /*b950*/  HMMA.16816.F32 R64, R136.reuse, R142, R64 ;  /* 0x0000008e8840723c */ /* 0x040fe20000001840 */
[----:B------:R-:W3:Y:S07]  /*b960*/  LDSM.16.MT88.4 R140, [R244+0x2800] ;  /* 0x00280000f48c783b */ /* 0x000eee0000004200 */
[-C--:B-1----:R-:W-:Y:S08]  /*b970*/  HMMA.16816.F32 R68, R136, R144.reuse, R68 ;  /* 0x000000908844723c */ /* 0x082ff00000001844 */
[C---:B------:R-:W-:Y:S08]  /*b980*/  HMMA.16816.F32 R72, R132.reuse, R144, R72 ;  /* 0x000000908448723c */ /* 0x040ff00000001848 */
[-C--:B------:R-:W-:Y:S08]  /*b990*/  HMMA.16816.F32 R76, R132, R146.reuse, R76 ;  /* 0x00000092844c723c */ /* 0x080ff0000000184c */
[C---:B------:R-:W-:Y:S01]  /*b9a0*/  HMMA.16816.F32 R80, R136.reuse, R146, R80 ;  /* 0x000000928850723c */ /* 0x040fe20000001850 */
[----:B------:R-:W1:Y:S07]  /*b9b0*/  LDSM.16.MT88.4 R144, [R243+0x2800] ;  /* 0x00280000f390783b */ /* 0x000e6e0000004200 */
[-C--:B--2---:R-:W-:Y:S08]  /*b9c0*/  HMMA.16816.F32 R84, R136, R148.reuse, R84 ;  /* 0x000000948854723c */ /* 0x084ff00000001854 */
        /* <DEDUP_REMOVED lines=10> */
[C---:B------:R-:W-:Y:S07]  /*ba70*/  HMMA.16816.F32 R120, R132.reuse, R144, R120 ;  /* 0x000000908478723c */ /* 0x040fee0000001878 */
[----:B------:R-:W-:Y:S01]  /*ba80*/  FADD.FTZ R144, R156, R154 ;  /* 0x0000009a9c907221 */ /* 0x000fe20000010000 */
[-C--:B------:R-:W-:Y:S04]  /*ba90*/  HMMA.16816.F32 R124, R132, R146.reuse, R124 ;  /* 0x00000092847c723c */ /* 0x080fe8000000187c */
[C---:B------:R-:W-:Y:S03]  /*baa0*/  FADD.FTZ R144, R158.reuse, R144 ;  /* 0x000000909e907221 */ /* 0x040fe60000010000 */
[----:B------:R-:W-:Y:S01]  /*bab0*/  F2FP.PACK_AB R132, R158, R156 ;  /* 0x0000009c9e84723e */ /* 0x000fe200000000ff */
[----:B------:R-:W-:Y:S04]  /*bac0*/  HMMA.16816.F32 R128, R136, R146, R128 ;  /* 0x000000928880723c */ /* 0x000fe80000001880 */
[----:B------:R-:W-:Y:S01]  /*bad0*/  F2FP.PACK_AB R134, R157, R155 ;  /* 0x0000009b9d86723e */ /* 0x000fe200000000ff */
[----:B------:R-:W-:Y:S01]  /*bae0*/  FADD.FTZ R144, R155, R144 ;  /* 0x000000909b907221 */ /* 0x000fe20000010000 */
[----:B------:R-:W-:Y:S01]  /*baf0*/  F2FP.PACK_AB R133, R175, R173 ;  /* 0x000000adaf85723e */ /* 0x000fe200000000ff */
[----:B------:R-:W-:Y:S01]  /*bb00*/  LDSM.16.MT88.4 R152, [R246+0x3000] ;  /* 0x00300000f698783b */ /* 0x000fe20000004200 */
[----:B------:R-:W-:Y:S01]  /*bb10*/  F2FP.PACK_AB R135, R231, R199 ;  /* 0x000000c7e787723e */ /* 0x000fe200000000ff */
[----:B------:R-:W-:Y:S03]  /*bb20*/  FADD.FTZ R164, R157, R144 ;  /* 0x000000909da47221 */ /* 0x000fe60000010000 */
[----:B------:R-:W-:Y:S01]  /*bb30*/  F2FP.PACK_AB R136, R176, R174 ;  /* 0x000000aeb088723e */ /* 0x000fe200000000ff */
[----:B------:R-:W-:Y:S01]  /*bb40*/  FADD.FTZ R164, R166, R164 ;  /* 0x000000a4a6a47221 */ /* 0x000fe20000010000 */
[----:B------:R-:W-:Y:S01]  /*bb50*/  F2FP.PACK_AB R138, R178, R177 ;  /* 0x000000b1b28a723e */ /* 0x000fe200000000ff */
[-C--:B--2---:R-:W-:Y:S01]  /*bb60*/  HMMA.16816.F32 R4, R132, R148.reuse, R4 ;  /* 0x000000948404723c */ /* 0x084fe20000001804 */
[----:B------:R-:W1:Y:S04]  /*bb70*/  LDSM.16.MT88.4 R144, [R244+0x1000] ;  /* 0x00100000f490783b */ /* 0x000e680000004200 */
[----:B------:R-:W-:Y:S02]  /*bb80*/  F2FP.PACK_AB R137, R229, R230 ;  /* 0x000000e6e589723e */ /* 0x000fe400000000ff */
[----:B------:R-:W-:Y:S02]  /*bb90*/  F2FP.PACK_AB R139, R227, R228 ;  /* 0x000000e4e38b723e */ /* 0x000fe400000000ff */
[----:B------:R-:W-:Y:S05]  /*bba0*/  LDSM.16.MT88.4 R156, [R245+0x3000] ;  /* 0x00300000f59c783b */ /* 0x000fea0000004200 */
        /* <DEDUP_REMOVED lines=18> */
[----:B------:R-:W-:Y:S07]  /*bcd0*/  LDSM.16.MT88.4 R148, [R245+0x1800] ;  /* 0x00180000f594783b */ /* 0x000fee0000004200 */
[-C--:B------:R-:W-:Y:S08]  /*bce0*/  HMMA.16816.F32 R68, R132, R152.reuse, R68 ;  /* 0x000000988444723c */ /* 0x080ff00000001844 */
[C---:B------:R-:W-:Y:S08]  /*bcf0*/  HMMA.16816.F32 R72, R136.reuse, R152, R72 ;  /* 0x000000988848723c */ /* 0x040ff00000001848 */
[-C--:B------:R-:W-:Y:S08]  /*bd00*/  HMMA.16816.F32 R76, R136, R154.reuse, R76 ;  /* 0x0000009a884c723c */ /* 0x080ff0000000184c */
[C---:B------:R-:W-:Y:S08]  /*bd10*/  HMMA.16816.F32 R80, R132.reuse, R154, R80 ;  /* 0x0000009a8450723c */ /* 0x040ff00000001850 */
[-C--:B------:R-:W-:Y:S08]  /*bd20*/  HMMA.16816.F32 R84, R132, R156.reuse, R84 ;  /* 0x0000009c8454723c */ /* 0x080ff00000001854 */
[C---:B------:R-:W-:Y:S08]  /*bd30*/  HMMA.16816.F32 R88, R136.reuse, R156, R88 ;  /* 0x0000009c8858723c */ /* 0x040ff00000001858 */
[-C--:B------:R-:W-:Y:S08]  /*bd40*/  HMMA.16816.F32 R92, R136, R158.reuse, R92 ;  /* 0x0000009e885c723c */ /* 0x080ff0000000185c */
[C---:B------:R-:W-:Y:S01]  /*bd50*/  HMMA.16816.F32 R96, R132.reuse, R158, R96 ;  /* 0x0000009e8460723c */ /* 0x040fe20000001860 */
[----:B------:R-:W2:Y:S07]  /*bd60*/  LDSM.16.MT88.4 R156, [R246+0x1800] ;  /* 0x00180000f69c783b */ /* 0x000eae0000004200 */
[-C--:B---3--:R-:W-:Y:S08]  /*bd70*/  HMMA.16816.F32 R100, R132, R140.reuse, R100 ;  /* 0x0000008c8464723c */ /* 0x088ff00000001864 */
[C---:B------:R-:W-:Y:S07]  /*bd80*/  HMMA.16816.F32 R104, R136.reuse, R140, R104 ;  /* 0x0000008c8868723c */ /* 0x040fee0000001868 */
[----:B------:R-:W-:Y:S01]  /*bd90*/  FADD.FTZ R140, R167, R164 ;  /* 0x000000a4a78c7221 */ /* 0x000fe20000010000 */
[-C--:B------:R-:W-:Y:S04]  /*bda0*/  HMMA.16816.F32 R108, R136, R142.reuse, R108 ;  /* 0x0000008e886c723c */ /* 0x080fe8000000186c */
[----:B------:R-:W-:Y:S01]  /*bdb0*/  FADD.FTZ R140, R202, R140 ;  /* 0x0000008cca8c7221 */ /* 0x000fe20000010000 */
[C---:B------:R-:W-:Y:S03]  /*bdc0*/  F2FP.PACK_AB R202, R168.reuse, R202 ;  /* 0x000000caa8ca723e */ /* 0x040fe600000000ff */
[C---:B------:R-:W-:Y:S08]  /*bdd0*/  HMMA.16816.F32 R112, R132.reuse, R142, R112 ;  /* 0x0000008e8470723c */ /* 0x040ff00000001870 */
[-C--:B-1----:R-:W-:Y:S08]  /*bde0*/  HMMA.16816.F32 R116, R132, R144.reuse, R116 ;  /* 0x000000908474723c */ /* 0x082ff00000001874 */
[C---:B------:R-:W-:Y:S08]  /*bdf0*/  HMMA.16816.F32 R120, R136.reuse, R144, R120 ;  /* 0x000000908878723c */ /* 0x040ff00000001878 */
[-C--:B------:R-:W-:Y:S07]  /*be00*/  HMMA.16816.F32 R124, R136, R146.reuse, R124 ;  /* 0x00000092887c723c */ /* 0x080fee000000187c */
[----:B------:R-:W-:Y:S01]  /*be10*/  FADD.FTZ R136, R168, R140 ;  /* 0x0000008ca8887221 */ /* 0x000fe20000010000 */
[----:B------:R-:W-:Y:S01]  /*be20*/  HMMA.16816.F32 R128, R132, R146, R128 ;  /* 0x000000928480723c */ /* 0x000fe20000001880 */
[----:B------:R-:W1:Y:S03]  /*be30*/  LDSM.16.MT88.4 R140, [R244+0x1800] ;  /* 0x00180000f48c783b */ /* 0x000e660000004200 */
[----:B------:R-:W-:Y:S02]  /*be40*/  FADD.FTZ R137, R161, R170 ;  /* 0x000000aaa1897221 */ /* 0x000fe40000010000 */
[----:B------:R-:W-:Y:S03]  /*be50*/  FADD.FTZ R138, R162, R172 ;  /* 0x000000aca28a7221 */ /* 0x000fe60000010000 */
[----:B------:R3:W-:Y:S04]  /*be60*/  STL [R1+0xe0], R136 ;  /* 0x0000e08801007387 */ /* 0x0007e80000100800 */
[----:B------:R-:W4:Y:S01]  /*be70*/  LDSM.16.MT88.4 R132, [R243+0x1800] ;  /* 0x00180000f384783b */ /* 0x000f220000004200 */
[----:B---3--:R-:W-:Y:S02]  /*be80*/  FADD.FTZ R136, R160, R165 ;  /* 0x000000a5a0887221 */ /* 0x008fe40000010000 */
[-C--:B--2---:R-:W-:Y:S05]  /*be90*/  HMMA.16816.F32 R160, R200, R156.reuse, R4 ;  /* 0x0000009cc8a0723c */ /* 0x084fea0000001804 */
[----:B------:R-:W2:Y:S03]  /*bea0*/  LDSM.16.MT88.4 R4, [R245+0x3800] ;  /* 0x00380000f504783b */ /* 0x000ea60000004200 */
[C---:B------:R-:W-:Y:S05]  /*beb0*/  HMMA.16816.F32 R164, R204.reuse, R156, R8 ;  /* 0x0000009ccca4723c */ /* 0x040fea0000001808 */
[----:B------:R-:W3:Y:S03]  /*bec0*/  LDSM.16.MT88.4 R8, [R244+0x3800] ;  /* 0x00380000f408783b */ /* 0x000ee60000004200 */
[-C--:B------:R-:W-:Y:S05]  /*bed0*/  HMMA.16816.F32 R168, R204, R158.reuse, R12 ;  /* 0x0000009ecca8723c */ /* 0x080fea000000180c */
[----:B------:R-:W5:Y:S03]  /*bee0*/  LDSM.16.MT88.4 R12, [R243+0x3800] ;  /* 0x00380000f30c783b */ /* 0x000f660000004200 */
[C---:B------:R-:W-:Y:S07]  /*bef0*/  HMMA.16816.F32 R156, R200.reuse, R158, R16 ;  /* 0x0000009ec89c723c */ /* 0x040fee0000001810 */
[----:B------:R-:W-:Y:S01]  /*bf00*/  MOV R19, R179 ;  /* 0x000000b300137202 */ /* 0x000fe20000000f00 */
[-C--:B------:R-:W-:Y:S04]  /*bf10*/  HMMA.16816.F32 R152, R200, R148.reuse, R20 ;  /* 0x00000094c898723c */ /* 0x080fe80000001814 */
[----:B------:R-:W-:Y:S02]  /*bf20*/  MOV R18, R178 ;  /* 0x000000b200127202 */ /* 0x000fe40000000f00 */
[----:B------:R-:W-:Y:S02]  /*bf30*/  MOV R17, R177 ;  /* 0x000000b100117202 */ /* 0x000fe40000000f00 */
[----:B------:R-:W-:Y:S04]  /*bf40*/  MOV R23, R175 ;  /* 0x000000af00177202 */ /* 0x000fe80000000f00 */
[----:B------:R-:W-:Y:S02]  /*bf50*/  MOV R21, R173 ;  /* 0x000000ad00157202 */ /* 0x000fe40000000f00 */
[----:B------:R-:W-:Y:S02]  /*bf60*/  MOV R22, R174 ;  /* 0x000000ae00167202 */ /* 0x000fe40000000f00 */
[C---:B------:R-:W-:Y:S04]  /*bf70*/  HMMA.16816.F32 R172, R204.reuse, R148, R24 ;  /* 0x00000094ccac723c */ /* 0x040fe80000001818 */
[----:B------:R-:W-:Y:S02]  /*bf80*/  MOV R16, R176 ;  /* 0x000000b000107202 */ /* 0x000fe40000000f00 */
[----:B------:R-:W-:Y:S02]  /*bf90*/  MOV R20, R138 ;  /* 0x0000008a00147202 */ /* 0x000fe40000000f00 */
[-C--:B------:R-:W-:Y:S04]  /*bfa0*/  HMMA.16816.F32 R176, R204, R150.reuse, R28 ;  /* 0x00000096ccb0723c */ /* 0x080fe8000000181c */
[----:B------:R-:W-:Y:S01]  /*bfb0*/  MOV R26, R137 ;  /* 0x00000089001a7202 */ /* 0x000fe20000000f00 */
[----:B------:R-:W-:Y:S01]  /*bfc0*/  FADD.FTZ R225, R225, R20 ;  /* 0x00000014e1e17221 */ /* 0x000fe20000010000 */
[----:B------:R-:W-:Y:S02]  /*bfd0*/  MOV R27, R136 ;  /* 0x00000088001b7202 */ /* 0x000fe40000000f00 */
[C---:B------:R-:W-:Y:S04]  /*bfe0*/  HMMA.16816.F32 R148, R200.reuse, R150, R32 ;  /* 0x00000096c894723c */ /* 0x040fe80000001820 */
[----:B------:R-:W-:Y:S02]  /*bff0*/  FADD.FTZ R220, R220, R26 ;  /* 0x0000001adcdc7221 */ /* 0x000fe40000010000 */
[----:B------:R-:W-:Y:S02]  /*c000*/  FADD.FTZ R226, R226, R27 ;  /* 0x0000001be2e27221 */ /* 0x000fe40000010000 */
[-C--:B-1----:R-:W-:Y:S04]  /*c010*/  HMMA.16816.F32 R144, R200, R140.reuse, R36 ;  /* 0x0000008cc890723c */ /* 0x082fe80000001824 */
[----:B------:R-:W-:Y:S02]  /*c020*/  FADD.FTZ R220, R219, R220 ;  /* 0x000000dcdbdc7221 */ /* 0x000fe40000010000 */
[----:B------:R-:W-:Y:S02]  /*c030*/  FADD.FTZ R226, R224, R226 ;  /* 0x000000e2e0e27221 */ /* 0x000fe40000010000 */
[C---:B------:R-:W-:Y:S04]  /*c040*/  HMMA.16816.F32 R180, R204.reuse, R140, R40 ;  /* 0x0000008cccb4723c */ /* 0x040fe80000001828 */
[----:B------:R-:W-:Y:S02]  /*c050*/  FADD.FTZ R220, R21, R220 ;  /* 0x000000dc15dc7221 */ /* 0x000fe40000010000 */
[----:B------:R-:W-:Y:S02]  /*c060*/  FADD.FTZ R225, R223, R225 ;  /* 0x000000e1dfe17221 */ /* 0x000fe40000010000 */
[-C--:B------:R-:W-:Y:S04]  /*c070*/  HMMA.16816.F32 R184, R204, R142.reuse, R44 ;  /* 0x0000008eccb8723c */ /* 0x080fe8000000182c */
[----:B------:R-:W-:Y:S02]  /*c080*/  FADD.FTZ R220, R23, R220 ;  /* 0x000000dc17dc7221 */ /* 0x000fe40000010000 */
[----:B------:R-:W-:Y:S02]  /*c090*/  FADD.FTZ R226, R22, R226 ;  /* 0x000000e216e27221 */ /* 0x000fe40000010000 */
[C---:B------:R-:W-:Y:S04]  /*c0a0*/  HMMA.16816.F32 R140, R200.reuse, R142, R48 ;  /* 0x0000008ec88c723c */ /* 0x040fe80000001830 */
[----:B------:R-:W-:Y:S01]  /*c0b0*/  FADD.FTZ R220, R199, R220 ;  /* 0x000000dcc7dc7221 */ /* 0x000fe20000010000 */
[----:B------:R-:W-:Y:S01]  /*c0c0*/  MOV R199, R3 ;  /* 0x0000000300c77202 */ /* 0x000fe20000000f00 */
[----:B------:R-:W-:Y:S02]  /*c0d0*/  FADD.FTZ R225, R230, R225 ;  /* 0x000000e1e6e17221 */ /* 0x000fe40000010000 */
[-C--:B----4-:R-:W-:Y:S04]  /*c0e0*/  HMMA.16816.F32 R136, R200, R132.reuse, R52 ;  /* 0x00000084c888723c */ /* 0x090fe80000001834 */
        /* <DEDUP_REMOVED lines=22> */
[----:B------:R-:W-:Y:S01]  /*c250*/  FADD.FTZ R225, R198, R225 ;  /* 0x000000e1c6e17221 */ /* 0x000fe20000010000 */
[----:B------:R-:W-:Y:S01]  /*c260*/  MOV R198, R196 ;  /* 0x000000c400c67202 */ /* 0x000fe20000000f00 */
[-C--:B--2---:R-:W-:Y:S08]  /*c270*/  HMMA.16816.F32 R84, R200, R4.reuse, R84 ;  /* 0x00000004c854723c */ /* 0x084ff00000001854 */
[C---:B------:R-:W-:Y:S01]  /*c280*/  HMMA.16816.F32 R88, R204.reuse, R4, R88 ;  /* 0x00000004cc58723c */ /* 0x040fe20000001858 */
[----:B------:R-:W2:Y:S04]  /*c290*/  LDL R5, [R1+0xec] ;  /* 0x0000ec0001057983 */ /* 0x000ea80000100800 */
[----:B------:R-:W2:Y:S03]  /*c2a0*/  LDL.LU R4, [R1+0xe8] ;  /* 0x0000e80001047983 */ /* 0x000ea60000300800 */
[-C--:B------:R-:W-:Y:S08]  /*c2b0*/  HMMA.16816.F32 R92, R204, R6.reuse, R92 ;  /* 0x00000006cc5c723c */ /* 0x080ff0000000185c */
[C---:B------:R-:W-:Y:S07]  /*c2c0*/  HMMA.16816.F32 R96, R200.reuse, R6, R96 ;  /* 0x00000006c860723c */ /* 0x040fee0000001860 */
[----:B------:R-:W-:Y:S01]  /*c2d0*/  FADD.FTZ R6, R213, R220 ;  /* 0x000000dcd5067221 */ /* 0x000fe20000010000 */
[-C--:B---3--:R-:W-:Y:S04]  /*c2e0*/  HMMA.16816.F32 R100, R200, R8.reuse, R100 ;  /* 0x00000008c864723c */ /* 0x088fe80000001864 */
[----:B------:R1:W-:Y:S04]  /*c2f0*/  STL [R1+0xe4], R6 ;  /* 0x0000e40601007387 */ /* 0x0003e80000100800 */
[C---:B------:R-:W-:Y:S08]  /*c300*/  HMMA.16816.F32 R104, R204.reuse, R8, R104 ;  /* 0x00000008cc68723c */ /* 0x040ff00000001868 */
[-C--:B------:R-:W-:Y:S08]  /*c310*/  HMMA.16816.F32 R108, R204, R10.reuse, R108 ;  /* 0x0000000acc6c723c */ /* 0x080ff0000000186c */
[C---:B------:R-:W-:Y:S08]  /*c320*/  HMMA.16816.F32 R112, R200.reuse, R10, R112 ;  /* 0x0000000ac870723c */ /* 0x040ff00000001870 */
[-C--:B-----5:R-:W-:Y:S08]  /*c330*/  HMMA.16816.F32 R116, R200, R12.reuse, R116 ;  /* 0x0000000cc874723c */ /* 0x0a0ff00000001874 */
[C---:B------:R-:W-:Y:S08]  /*c340*/  HMMA.16816.F32 R120, R204.reuse, R12, R120 ;  /* 0x0000000ccc78723c */ /* 0x040ff00000001878 */
[-C--:B------:R-:W-:Y:S08]  /*c350*/  HMMA.16816.F32 R124, R204, R14.reuse, R124 ;  /* 0x0000000ecc7c723c */ /* 0x080ff0000000187c */
[----:B------:R-:W-:Y:S07]  /*c360*/  HMMA.16816.F32 R128, R200, R14, R128 ;  /* 0x0000000ec880723c */ /* 0x000fee0000001880 */
[----:B------:R-:W-:Y:S01]  /*c370*/  FADD.FTZ R203, R221, R226 ;  /* 0x000000e2ddcb7221 */ /* 0x000fe20000010000 */
[----:B------:R-:W-:Y:S01]  /*c380*/  MOV R200, R2 ;  /* 0x0000000200c87202 */ /* 0x000fe20000000f00 */
[----:B------:R-:W-:Y:S03]  /*c390*/  FADD.FTZ R202, R197, R225 ;  /* 0x000000e1c5ca7221 */ /* 0x000fe60000010000 */
[----:B------:R-:W-:Y:S02]  /*c3a0*/  MOV R197, R0 ;  /* 0x0000000000c57202 */ /* 0x000fe40000000f00 */
[C---:B--2---:R-:W-:Y:S02]  /*c3b0*/  ISETP.GT.AND P0, PT, R4.reuse, R5, PT ;  /* 0x000000050400720c */ /* 0x044fe40003f04270 */
[----:B------:R-:W-:Y:S05]  /*c3c0*/  IADD3 R4, R4, -0x1, RZ ;  /* 0xffffffff04047810 */ /* 0x000fea0007ffe0ff */
[----:B------:R1:W-:Y:S04]  /*c3d0*/  STL [R1+0xe8], R4 ;  /* 0x0000e80401007387 */ /* 0x0003e80000100800 */
[----:B------:R1:W-:Y:S02]  /*c3e0*/  STL [R1+0xe8], R4 ;  /* 0x0000e80401007387 */ /* 0x0003e40000100800 */
[----:B-1----:R-:W-:-:S05]  /*c3f0*/  @P0 BRA `(.L_x_1247) ;  /* 0xffffad3000000947 */ /* 0x002fca000383ffff */
.L_x_1236:
[----:B--2---:R-:W2:Y:S04]  /*c400*/  LDL R5, [R1+0xa8] ;  /* 0x0000a80001057983 */ /* 0x004ea80000100800 */
[----:B------:R-:W2:Y:S02]  /*c410*/  LDL R4, [R1+0xe8] ;  /* 0x0000e80001047983 */ /* 0x000ea40000100800 */
[----:B--2---:R-:W-:-:S13]  /*c420*/  ISETP.GE.AND P0, PT, R4, R5, PT ;  /* 0x000000050400720c */ /* 0x004fda0003f06270 */
[----:B------:R-:W-:Y:S05]  /*c430*/  @!P0 BRA `(.L_x_1248) ;  /* 0x0000479000008947 */ /* 0x000fea0003800000 */
[----:B------:R-:W-:Y:S01]  /*c440*/  IMAD.MOV.U32 R200, RZ, RZ, R2 ;  /* 0x000000ffffc87224 */ /* 0x000fe200078e0002 */
[----:B------:R-:W-:Y:S01]  /*c450*/  MOV R198, R196 ;  /* 0x000000c400c67202 */ /* 0x000fe20000000f00 */
[----:B------:R-:W-:Y:S01]  /*c460*/  IMAD.MOV.U32 R199, RZ, RZ, R3 ;  /* 0x000000ffffc77224 */ /* 0x000fe200078e0003 */
[----:B------:R-:W-:Y:S02]  /*c470*/  MOV R197, R0 ;  /* 0x0000000000c57202 */ /* 0x000fe40000000f00 */
.L_x_1255:
[----:B------:R-:W2:Y:S01]  /*c480*/  LDL R11, [R1+0xb8] ;  /* 0x0000b800010b7983 */ /* 0x000ea20000100800 */
[----:B------:R-:W-:Y:S04]  /*c490*/  DEPBAR.LE SB0, 0x0 ;  /* 0x000080000000791a */ /* 0x000fe80000000000 */
[----:B------:R-:W3:Y:S01]  /*c4a0*/  LDL R10, [R1+0xb4] ;  /* 0x0000b400010a7983 */ /* 0x000ee20000100800 */
[----:B------:R-:W-:Y:S03]  /*c4b0*/  WARPSYNC 0xffffffff ;  /* 0xffffffff00007948 */ /* 0x000fe60003800000 */
[----:B------:R-:W4:Y:S04]  /*c4c0*/  LDL.64 R8, [R1+0xc8] ;  /* 0x0000c80001087983 */ /* 0x000f280000100a00 */
[----:B------:R-:W5:Y:S04]  /*c4d0*/  LDL R7, [R1+0x9c] ;  /* 0x00009c0001077983 */ /* 0x000f680000100800 */
[----:B------:R-:W4:Y:S04]  /*c4e0*/  LDL R6, [R1+0x4] ;  /* 0x0000040001067983 */ /* 0x000f280000100800 */
[----:B------:R-:W5:Y:S04]  /*c4f0*/  LDL R5, [R1] ;  /* 0x0000000001057983 */ /* 0x000f680000100800 */
[----:B------:R-:W5:Y:S04]  /*c500*/  LDL R4, [R1+0x18] ;  /* 0x0000180001047983 */ /* 0x000f680000100800 */
[----:B------:R-:W-:Y:S06]  /*c510*/  BAR.SYNC.DEFER_BLOCKING 0x0 ;  /* 0x0000000000007b1d */ /* 0x000fec0000010000 */
[----:B------:R1:W1:Y:S04]  /*c520*/  LDSM.16.M88.4 R64, [R251] ;  /* 0x00000000fb40783b */ /* 0x0002680000000200 */
[----:B------:R1:W1:Y:S04]  /*c530*/  LDSM.16.M88.4 R60, [R251+0x2000] ;  /* 0x00200000fb3c783b */ /* 0x0002680000000200 */
        /* <DEDUP_REMOVED lines=10> */
[C---:B--2---:R-:W-:Y:S01]  /*c5e0*/  IMAD.WIDE.U32 R2, R11.reuse, c[0x0][0x208], RZ ;  /* 0x000082000b027a25 */ /* 0x044fe200078e00ff */
[----:B------:R-:W-:Y:S02]  /*c5f0*/  SHF.R.S32.HI R0, RZ, 0x1f, R11 ;  /* 0x0000001fff007819 */ /* 0x000fe4000001140b */
[----:B---3--:R-:W-:Y:S03]  /*c600*/  SHF.R.S32.HI R52, RZ, 0x1f, R10 ;  /* 0x0000001fff347819 */ /* 0x008fe6000001140a */
[----:B------:R-:W-:Y:S04]  /*c610*/  IMAD R0, R0, c[0x0][0x208], RZ ;  /* 0x0000820000007a24 */ /* 0x000fe800078e02ff */
[----:B------:R-:W-:Y:S02]  /*c620*/  IMAD R0, R11, c[0x0][0x20c], R0 ;  /* 0x000083000b007a24 */ /* 0x000fe400078e0200 */
[----:B------:R-:W-:Y:S02]  /*c630*/  IMAD R52, R52, c[0x0][0x218], RZ ;  /* 0x0000860034347a24 */ /* 0x000fe400078e02ff */
[----:B------:R-:W-:Y:S02]  /*c640*/  IMAD.IADD R3, R3, 0x1, R0 ;  /* 0x0000000103037824 */ /* 0x000fe400078e0200 */
[----:B------:R-:W-:Y:S01]  /*c650*/  IMAD R52, R10, c[0x0][0x21c], R52 ;  /* 0x000087000a347a24 */ /* 0x000fe200078e0234 */
[----:B----4-:R-:W-:Y:S01]  /*c660*/  SHF.L.U32 R44, R6, 0x1, RZ ;  /* 0x00000001062c7819 */ /* 0x010fe200000006ff */
[----:B------:R-:W-:Y:S05]  /*c670*/  IMAD.WIDE.U32 R2, R10, c[0x0][0x218], R2 ;  /* 0x000086000a027a25 */ /* 0x000fea00078e0002 */
[----:B------:R-:W-:Y:S02]  /*c680*/  IADD3 R0, P0, R8, R2, RZ ;  /* 0x0000000208007210 */ /* 0x000fe40007f1e0ff */
[----:B------:R-:W-:Y:S01]  /*c690*/  SHF.L.U64.HI R2, R6, 0x1, R252 ;  /* 0x0000000106027819 */ /* 0x000fe200000102fc */
[----:B-----5:R-:W-:Y:S01]  /*c6a0*/  IMAD.SHL.U32 R40, R4, 0x2, RZ ;  /* 0x0000000204287824 */ /* 0x020fe200078e00ff */
[----:B------:R-:W-:Y:S02]  /*c6b0*/  IADD3.X R52, R7, R3, R52, P0, !PT ;  /* 0x0000000307347210 */ /* 0x000fe400007fe434 */
[----:B------:R-:W-:Y:S02]  /*c6c0*/  LEA R45, P0, R0, c[0x0][0x1f8], 0x1 ;  /* 0x00007e00002d7a11 */ /* 0x000fe400078008ff */
[----:B------:R-:W-:Y:S02]  /*c6d0*/  SHF.L.U64.HI R3, R4, 0x1, R5 ;  /* 0x0000000104037819 */ /* 0x000fe40000010205 */
[----:B------:R-:W-:Y:S01]  /*c6e0*/  LEA.HI.X R52, R0, c[0x0][0x1fc], R52, 0x1, P0 ;  /* 0x00007f0000347a11 */ /* 0x000fe200000f0c34 */
[----:B------:R-:W-:-:S06]  /*c6f0*/  BRA.DIV ~URZ, `(.L_x_1249) ;  /* 0x0000a4827f007947 */ /* 0x000fcc000b800000 */
[----:B-1----:R1:W2:Y:S02]  /*c700*/  SHFL.IDX PT, R28, R52, RZ, 0x181f ;  /* 0x00181fff341c7589 */ /* 0x0022a400000e0000 */
.L_x_1296:
[-C--:B------:R-:W-:Y:S01]  /*c710*/  HMMA.16816.F32 R4, R64, R16.reuse, RZ ;  /* 0x000000104004723c */ /* 0x080fe200000018ff */
[----:B------:R-:W3:Y:S01]  /*c720*/  LDL R196, [R1+0x18] ;  /* 0x0000180001c47983 */ /* 0x000ee20000100800 */
[----:B------:R-:W-:Y:S03]  /*c730*/  BSSY B0, `(.L_x_1250) ;  /* 0x00001b4000007945 */ /* 0x000fe60003800000 */
[----:B------:R-:W4:Y:S03]  /*c740*/  LDL R201, [R1+0x4] ;  /* 0x0000040001c97983 */ /* 0x000f260000100800 */
[C---:B------:R-:W-:Y:S01]  /*c750*/  HMMA.16816.F32 R8, R60.reuse, R16, RZ ;  /* 0x000000103c08723c */ /* 0x040fe200000018ff */
[----:B------:R-:W5:Y:S04]  /*c760*/  LDL R53, [R1+0x8] ;  /* 0x0000080001357983 */ /* 0x000f680000100800 */
[----:B------:R-:W1:Y:S03]  /*c770*/  SHFL.IDX PT, R36, R45, RZ, 0x181f ;  /* 0x00181fff2d247589 */ /* 0x000e6600000e0000 */
[-C--:B------:R-:W-:Y:S05]  /*c780*/  HMMA.16816.F32 R12, R60, R18.reuse, RZ ;  /* 0x000000123c0c723c */ /* 0x080fea00000018ff */
[----:B------:R-:W2:Y:S03]  /*c790*/  SHFL.IDX PT, R38, R45, 0x1, 0x181f ;  /* 0x00381f002d267f89 */ /* 0x000ea600000e0000 */
[C---:B------:R-:W-:Y:S05]  /*c7a0*/  HMMA.16816.F32 R16, R64.reuse, R18, RZ ;  /* 0x000000124010723c */ /* 0x040fea00000018ff */
[----:B------:R-:W1:Y:S03]  /*c7b0*/  SHFL.IDX PT, R0, R52, 0x1, 0x181f ;  /* 0x00381f0034007f89 */ /* 0x000e6600000e0000 */
[-C--:B------:R-:W-:Y:S05]  /*c7c0*/  HMMA.16816.F32 R20, R64, R32.reuse, RZ ;  /* 0x000000204014723c */ /* 0x080fea00000018ff */
[----:B------:R-:W1:Y:S03]  /*c7d0*/  SHFL.IDX PT, R41, R45, 0x2, 0x181f ;  /* 0x00581f002d297f89 */ /* 0x000e6600000e0000 */
[C---:B------:R-:W-:Y:S05]  /*c7e0*/  HMMA.16816.F32 R24, R60.reuse, R32, RZ ;  /* 0x000000203c18723c */ /* 0x040fea00000018ff */
[----:B------:R-:W2:Y:S08]  /*c7f0*/  SHFL.IDX PT, R42, R52, 0x2, 0x181f ;  /* 0x00581f00342a7f89 */ /* 0x000eb000000e0000 */
[----:B------:R-:W3:Y:S08]  /*c800*/  SHFL.IDX PT, R45, R45, 0x3, 0x181f ;  /* 0x00781f002d2d7f89 */ /* 0x000ef000000e0000 */
[----:B-1----:R-:W1:Y:S01]  /*c810*/  SHFL.IDX PT, R52, R52, 0x3, 0x181f ;  /* 0x00781f0034347f89 */ /* 0x002e6200000e0000 */
[C---:B------:R-:W-:Y:S02]  /*c820*/  IADD3 R30, P4, R36.reuse, R40, RZ ;  /* 0x00000028241e7210 */ /* 0x040fe40007f9e0ff */
[----:B------:R-:W-:Y:S02]  /*c830*/  IADD3 R36, P5, R36, R44, RZ ;  /* 0x0000002c24247210 */ /* 0x000fe40007fbe0ff */
[CC--:B--2---:R-:W-:Y:S02]  /*c840*/  IADD3.X R31, R28.reuse, R3.reuse, RZ, P4, !PT ;  /* 0x000000031c1f7210 */ /* 0x0c4fe400027fe4ff */
[----:B------:R-:W-:Y:S02]  /*c850*/  IADD3.X R37, R28, R2, RZ, P5, !PT ;  /* 0x000000021c257210 */ /* 0x000fe40002ffe4ff */
[C---:B------:R-:W-:Y:S02]  /*c860*/  IADD3 R46, P4, R38.reuse, R40, RZ ;  /* 0x00000028262e7210 */ /* 0x040fe40007f9e0ff */
[----:B------:R-:W-:Y:S02]  /*c870*/  IADD3 R38, P5, R38, R44, RZ ;  /* 0x0000002c26267210 */ /* 0x000fe40007fbe0ff */
[CC--:B------:R-:W-:Y:S02]  /*c880*/  IADD3.X R47, R0.reuse, R3.reuse, RZ, P4, !PT ;  /* 0x00000003002f7210 */ /* 0x0c0fe400027fe4ff */
[----:B------:R-:W-:Y:S02]  /*c890*/  IADD3.X R39, R0, R2, RZ, P5, !PT ;  /* 0x0000000200277210 */ /* 0x000fe40002ffe4ff */
[----:B---3--:R-:W-:Y:S02]  /*c8a0*/  ISETP.GE.AND P2, PT, R196, c[0x0][0x1d4], PT ;  /* 0x00007500c4007a0c */ /* 0x008fe40003f46270 */
[----:B----4-:R-:W-:Y:S02]  /*c8b0*/  ISETP.GE.AND P0, PT, R201, c[0x0][0x1d4], PT ;  /* 0x00007500c9007a0c */ /* 0x010fe40003f06270 */
[----:B------:R-:W-:Y:S04]  /*c8c0*/  SEL R0, RZ, 0x10, P2 ;  /* 0x00000010ff007807 */ /* 0x000fe80001000000 */
[C---:B------:R-:W-:Y:S02]  /*c8d0*/  IADD3 R54, -R0.reuse, 0x10, RZ ;  /* 0x0000001000367810 */ /* 0x040fe40007ffe1ff */
[----:B------:R-:W-:Y:S03]  /*c8e0*/  ISETP.NE.U32.AND P6, PT, R0, RZ, PT ;  /* 0x000000ff0000720c */ /* 0x000fe60003fc5070 */
[----:B-----5:R2:W-:Y:S01]  /*c8f0*/  LDGSTS.E.BYPASS.LTC128B.128 [R53+0x100], [R30.64], !P2 ;  /* 0x001000001e357fae */ /* 0x0205e2000d101d48 */
[----:B------:R-:W-:Y:S07]  /*c900*/  LOP3.LUT R54, R54, 0xf, RZ, 0xc0, !PT ;  /* 0x0000000f36367812 */ /* 0x000fee00078ec0ff */
[----:B------:R3:W-:Y:S08]  /*c910*/  LDGSTS.E.BYPASS.LTC128B.128 [R53+0x2100], [R36.64], !P0 ;  /* 0x0210000024357fae */ /* 0x0007f0000c101d48 */
[----:B------:R4:W-:Y:S08]  /*c920*/  LDGSTS.E.BYPASS.LTC128B.128 [R53+0x900], [R46.64], !P2 ;  /* 0x009000002e357fae */ /* 0x0009f0000d101d48 */
[----:B------:R5:W-:Y:S01]  /*c930*/  LDGSTS.E.BYPASS.LTC128B.128 [R53+0x2900], [R38.64], !P0 ;  /* 0x0290000026357fae */ /* 0x000be2000c101d48 */
[-C--:B--2---:R-:W-:Y:S08]  /*c940*/  HMMA.16816.F32 R28, R60, R34.reuse, RZ ;  /* 0x000000223c1c723c */ /* 0x084ff000000018ff */
[C---:B------:R-:W-:Y:S04]  /*c950*/  HMMA.16816.F32 R32, R64.reuse, R34, RZ ;  /* 0x000000224020723c */ /* 0x040fe800000018ff */
[C---:B---3--:R-:W-:Y:S04]  /*c960*/  IADD3 R36, P4, R41.reuse, R40, RZ ;  /* 0x0000002829247210 */ /* 0x048fe80007f9e0ff */
[----:B------:R-:W-:Y:S04]  /*c970*/  IADD3.X R37, R42, R3, RZ, P4, !PT ;  /* 0x000000032a257210 */ /* 0x000fe800027fe4ff */
[----:B----4-:R-:W-:Y:S01]  /*c980*/  SEL R46, RZ, 0x10, P0 ;  /* 0x00000010ff2e7807 */ /* 0x010fe20000000000 */
[----:B------:R5:W-:Y:S01]  /*c990*/  LDGSTS.E.BYPASS.LTC128B.128 [R53+0x1100], [R36.64], !P2 ;  /* 0x0110000024357fae */ /* 0x000be2000d101d48 */
[----:B------:R-:W-:Y:S02]  /*c9a0*/  IADD3 R58, P2, R41, R44, RZ ;  /* 0x0000002c293a7210 */ /* 0x000fe40007f5e0ff */
[----:B------:R-:W-:Y:S02]  /*c9b0*/  ISETP.NE.U32.AND P5, PT, R46, RZ, PT ;  /* 0x000000ff2e00720c */ /* 0x000fe40003fa5070 */
[----:B------:R-:W-:Y:S02]  /*c9c0*/  IADD3.X R59, R42, R2, RZ, P2, !PT ;  /* 0x000000022a3b7210 */ /* 0x000fe400017fe4ff */
[-C--:B------:R-:W-:Y:S02]  /*c9d0*/  IADD3 R54, P4, P2, R54, R45.reuse, R40 ;  /* 0x0000002d36367210 */ /* 0x080fe40007a9e028 */
[----:B------:R-:W-:Y:S01]  /*c9e0*/  IADD3 R46, -R46, 0x10, RZ ;  /* 0x000000102e2e7810 */ /* 0x000fe20007ffe1ff */
[----:B------:R2:W-:Y:S01]  /*c9f0*/  LDGSTS.E.BYPASS.LTC128B.128 [R53+0x3100], [R58.64], !P0 ;  /* 0x031000003a357fae */ /* 0x0005e2000c101d48 */
[-C--:B-1----:R-:W-:Y:S02]  /*ca00*/  IADD3.X R55, RZ, R52.reuse, R3, P4, P2 ;  /* 0x00000034ff377210 */ /* 0x082fe400027e4403 */
[----:B------:R-:W-:Y:S04]  /*ca10*/  LOP3.LUT R46, R46, 0xf, RZ, 0xc0, !PT ;  /* 0x0000000f2e2e7812 */ /* 0x000fe800078ec0ff */
[----:B------:R-:W-:Y:S01]  /*ca20*/  IADD3 R56, P4, P2, R46, R45, R44 ;  /* 0x0000002d2e387210 */ /* 0x000fe20007a9e02c */
[----:B------:R2:W-:Y:S03]  /*ca30*/  LDGSTS.E.BYPASS.LTC128B.128.ZFILL [R53+0x1900], [R54.64], P6 ;  /* 0x0190000036357fae */ /* 0x0005e6000b141d48 */
[----:B------:R-:W-:Y:S05]  /*ca40*/  IADD3.X R57, RZ, R52, R2, P4, P2 ;  /* 0x00000034ff397210 */ /* 0x000fea00027e4402 */
[----:B------:R-:W3:Y:S01]  /*ca50*/  LDL R2, [R1+0xa8] ;  /* 0x0000a80001027983 */ /* 0x000ee20000100800 */
[-C--:B-----5:R-:W-:Y:S03]  /*ca60*/  HMMA.16816.F32 R36, R64, R48.reuse, RZ ;  /* 0x000000304024723c */ /* 0x0a0fe600000018ff */
[----:B------:R2:W-:Y:S05]  /*ca70*/  LDGSTS.E.BYPASS.LTC128B.128.ZFILL [R53+0x3900], [R56.64], P5 ;  /* 0x0390000038357fae */ /* 0x0005ea000a941d48 */
[C---:B------:R-:W-:Y:S03]  /*ca80*/  HMMA.16816.F32 R40, R60.reuse, R48, RZ ;  /* 0x000000303c28723c */ /* 0x040fe600000018ff */
[----:B------:R-:W3:Y:S04]  /*ca90*/  LDL R3, [R1+0xe8] ;  /* 0x0000e80001037983 */ /* 0x000ee80000100800 */
[----:B------:R-:W0:Y:S01]  /*caa0*/  LDGDEPBAR ;  /* 0x00000000000079af */ /* 0x000e220000000000 */
[-C--:B------:R-:W-:Y:S08]  /*cab0*/  HMMA.16816.F32 R44, R60, R50.reuse, RZ ;  /* 0x000000323c2c723c */ /* 0x080ff000000018ff */
[C---:B------:R-:W-:Y:S08]  /*cac0*/  HMMA.16816.F32 R48, R64.reuse, R50, RZ ;  /* 0x000000324030723c */ /* 0x040ff000000018ff */
[-C--:B--2---:R-:W-:Y:S08]  /*cad0*/  HMMA.16816.F32 R52, R64, R204.reuse, RZ ;  /* 0x000000cc4034723c */ /* 0x084ff000000018ff */
        /* <DEDUP_REMOVED lines=43> */
[----:B------:R-:W-:Y:S02]  /*cd90*/  LDSM.16.M88.4 R220, [R238+-0x1000] ;  /* 0xfff00000eedc783b */ /* 0x000fe40000000200 */
[----:B---3--:R-:W-:Y:S05]  /*cda0*/  ISETP.GT.AND P2, PT, R3, R2, PT ;  /* 0x000000020300720c */ /* 0x008fea0003f44270 */
[----:B------:R-:W-:Y:S01]  /*cdb0*/  HMMA.16816.F32 R64, R204, R226, R64 ;  /* 0x000000e2cc40723c */ /* 0x000fe20000001840 */
[----:B------:R-:W3:Y:S07]  /*cdc0*/  LDSM.16.M88.4 R204, [R238+-0x1800] ;  /* 0xffe80000eecc783b */ /* 0x000eee0000000200 */
[-C--:B-1----:R-:W-:Y:S01]  /*cdd0*/  HMMA.16816.F32 R4, R208, R212.reuse, R4 ;  /* 0x000000d4d004723c */ /* 0x082fe20000001804 */
[----:B------:R-:W1:Y:S07]  /*cde0*/  LDSM.16.M88.4 R224, [R238+-0x800] ;  /* 0xfff80000eee0783b */ /* 0x000e6e0000000200 */
        /* <DEDUP_REMOVED lines=104> */
[----:B------:R-:W-:Y:S03]  /*d470*/  FMUL.FTZ R19, R19, c[0x0][0x320] ;  /* 0x0000c80013137a20 */ /* 0x000fe60000410000 */
[----:B------:R4:W1:Y:S10]  /*d480*/  MUFU.TANH R216, R7 ;  /* 0x0000000700d87308 */ /* 0x0008740000002400 */
[----:B------:R-:W1:Y:S10]  /*d490*/  MUFU.TANH R222, R8 ;  /* 0x0000000800de7308 */ /* 0x000e740000002400 */
[----:B------:R-:W1:Y:S01]  /*d4a0*/  MUFU.TANH R223, R9 ;  /* 0x0000000900df7308 */ /* 0x000e620000002400 */
[----:B----4-:R-:W4:Y:S09]  /*d4b0*/  LDSM.16.M88.4 R4, [R238+0x800] ;  /* 0x00080000ee04783b */ /* 0x010f320000000200 */
[----:B------:R-:W1:Y:S10]  /*d4c0*/  MUFU.TANH R206, R10 ;  /* 0x0000000a00ce7308 */ /* 0x000e740000002400 */
[----:B------:R5:W1:Y:S10]  /*d4d0*/  MUFU.TANH R207, R11 ;  /* 0x0000000b00cf7308 */ /* 0x000a740000002400 */
[----:B------:R1:W1:Y:S10]  /*d4e0*/  MUFU.TANH R225, R12 ;  /* 0x0000000c00e17308 */ /* 0x0002740000002400 */
[----:B------:R2:W2:Y:S01]  /*d4f0*/  MUFU.TANH R226, R13 ;  /* 0x0000000d00e27308 */ /* 0x0004a20000002400 */
[----:B-----5:R-:W5:Y:S01]  /*d500*/  LDSM.16.M88.4 R8, [R238+0x1000] ;  /* 0x00100000ee08783b */ /* 0x020f620000000200 */
[-C--:B----4-:R-:W-:Y:S08]  /*d510*/  HMMA.16816.F32 R20, R212, R4.reuse, R20 ;  /* 0x00000004d414723c */ /* 0x090ff00000001814 */
[----:B------:R-:W4:Y:S01]  /*d520*/  MUFU.TANH R218, R16 ;  /* 0x0000001000da7308 */ /* 0x000f220000002400 */
[C---:B------:R-:W-:Y:S04]  /*d530*/  HMMA.16816.F32 R24, R208.reuse, R4, R24 ;  /* 0x00000004d018723c */ /* 0x040fe80000001818 */
[----:B-1----:R-:W-:Y:S05]  /*d540*/  FMUL.FTZ R12, R14, c[0x0][0x320] ;  /* 0x0000c8000e0c7a20 */ /* 0x002fea0000410000 */
[----:B------:R-:W1:Y:S01]  /*d550*/  MUFU.TANH R219, R17 ;  /* 0x0000001100db7308 */ /* 0x000e620000002400 */
[-C--:B------:R-:W-:Y:S03]  /*d560*/  HMMA.16816.F32 R28, R208, R6.reuse, R28 ;  /* 0x00000006d01c723c */ /* 0x080fe6000000181c */
[----:B--2---:R-:W-:Y:S05]  /*d570*/  FMUL.FTZ R13, R15, c[0x0][0x320] ;  /* 0x0000c8000f0d7a20 */ /* 0x004fea0000410000 */
[C---:B------:R-:W-:Y:S01]  /*d580*/  HMMA.16816.F32 R32, R212.reuse, R6, R32 ;  /* 0x00000006d420723c */ /* 0x040fe20000001820 */
[----:B------:R2:W1:Y:S01]  /*d590*/  MUFU.TANH R227, R18 ;  /* 0x0000001200e37308 */ /* 0x0004620000002400 */
[----:B------:R-:W1:Y:S01]  /*d5a0*/  LDSM.16.M88.4 R4, [R238+0x1800] ;  /* 0x00180000ee04783b */ /* 0x000e620000000200 */
[----:B------:R-:W-:Y:S04]  /*d5b0*/  DEPBAR.LE SB0, 0x0 ;  /* 0x000080000000791a */ /* 0x000fe80000000000 */
[----:B------:R-:W-:Y:S02]  /*d5c0*/  FMUL.FTZ R20, R20, c[0x0][0x320] ;  /* 0x0000c80014147a20 */ /* 0x000fe40000410000 */
[----:B------:R-:W-:Y:S02]  /*d5d0*/  FMUL.FTZ R21, R21, c[0x0][0x320] ;  /* 0x0000c80015157a20 */ /* 0x000fe40000410000 */
[----:B------:R3:W1:Y:S01]  /*d5e0*/  MUFU.TANH R228, R19 ;  /* 0x0000001300e47308 */ /* 0x0006620000002400 */
[----:B------:R-:W-:Y:S01]  /*d5f0*/  BAR.SYNC.DEFER_BLOCKING 0x0 ;  /* 0x0000000000007b1d */ /* 0x000fe20000010000 */
[----:B------:R-:W-:Y:S01]  /*d600*/  FMUL.FTZ R22, R22, c[0x0][0x320] ;  /* 0x0000c80016167a20 */ /* 0x000fe20000410000 */
[-C--:B-----5:R-:W-:Y:S05]  /*d610*/  HMMA.16816.F32 R36, R212, R8.reuse, R36 ;  /* 0x00000008d424723c */ /* 0x0a0fea0000001824 */
[----:B------:R-:W-:Y:S02]  /*d620*/  FMUL.FTZ R15, R26, c[0x0][0x320] ;  /* 0x0000c8001a0f7a20 */ /* 0x000fe40000410000 */
[----:B------:R5:W1:Y:S01]  /*d630*/  MUFU.TANH R224, R20 ;  /* 0x0000001400e07308 */ /* 0x000a620000002400 */
[----:B------:R-:W-:Y:S01]  /*d640*/  FMUL.FTZ R14, R27, c[0x0][0x320] ;  /* 0x0000c8001b0e7a20 */ /* 0x000fe20000410000 */
[C---:B------:R-:W-:Y:S04]  /*d650*/  HMMA.16816.F32 R40, R208.reuse, R8, R40 ;  /* 0x00000008d028723c */ /* 0x040fe80000001828 */
[----:B--2---:R-:W-:Y:S02]  /*d660*/  FMUL.FTZ R18, R24, c[0x0][0x320] ;  /* 0x0000c80018127a20 */ /* 0x004fe40000410000 */
[----:B------:R-:W-:Y:S02]  /*d670*/  FMUL.FTZ R17, R30, c[0x0][0x320] ;  /* 0x0000c8001e117a20 */ /* 0x000fe40000410000 */
[----:B------:R2:W2:Y:S01]  /*d680*/  MUFU.TANH R221, R21 ;  /* 0x0000001500dd7308 */ /* 0x0004a20000002400 */
[-C--:B------:R-:W-:Y:S03]  /*d690*/  HMMA.16816.F32 R44, R208, R10.reuse, R44 ;  /* 0x0000000ad02c723c */ /* 0x080fe6000000182c */
[----:B---3--:R-:W-:Y:S02]  /*d6a0*/  FMUL.FTZ R19, R25, c[0x0][0x320] ;  /* 0x0000c80019137a20 */ /* 0x008fe40000410000 */
[----:B------:R-:W-:Y:S02]  /*d6b0*/  FMUL.FTZ R16, R31, c[0x0][0x320] ;  /* 0x0000c8001f107a20 */ /* 0x000fe40000410000 */
[----:B------:R-:W-:Y:S01]  /*d6c0*/  FMUL.FTZ R31, R32, c[0x0][0x320] ;  /* 0x0000c800201f7a20 */ /* 0x000fe20000410000 */
[C---:B------:R-:W-:Y:S01]  /*d6d0*/  HMMA.16816.F32 R48, R212.reuse, R10, R48 ;  /* 0x0000000ad430723c */ /* 0x040fe20000001830 */
[----:B------:R3:W3:Y:S03]  /*d6e0*/  MUFU.TANH R229, R22 ;  /* 0x0000001600e57308 */ /* 0x0006e60000002400 */
[----:B------:R-:W-:Y:S02]  /*d6f0*/  FMUL.FTZ R32, R33, c[0x0][0x320] ;  /* 0x0000c80021207a20 */ /* 0x000fe40000410000 */
[----:B-----5:R-:W-:Y:S02]  /*d700*/  FMUL.FTZ R20, R29, c[0x0][0x320] ;  /* 0x0000c8001d147a20 */ /* 0x020fe40000410000 */
[-C--:B-1----:R-:W-:Y:S03]  /*d710*/  HMMA.16816.F32 R52, R212, R4.reuse, R52 ;  /* 0x00000004d434723c */ /* 0x082fe60000001834 */
[----:B------:R-:W1:Y:S01]  /*d720*/  MUFU.TANH R12, R12 ;  /* 0x0000000c000c7308 */ /* 0x000e620000002400 */
[----:B------:R-:W-:Y:S02]  /*d730*/  FMUL.FTZ R42, R42, c[0x0][0x320] ;  /* 0x0000c8002a2a7a20 */ /* 0x000fe40000410000 */
[----:B------:R-:W-:Y:S02]  /*d740*/  FMUL.FTZ R27, R35, c[0x0][0x320] ;  /* 0x0000c800231b7a20 */ /* 0x000fe40000410000 */
[C---:B------:R-:W-:Y:S04]  /*d750*/  HMMA.16816.F32 R56, R208.reuse, R4, R56 ;  /* 0x00000004d038723c */ /* 0x040fe80000001838 */
[----:B------:R-:W-:Y:S01]  /*d760*/  FMUL.FTZ R45, R45, c[0x0][0x320] ;  /* 0x0000c8002d2d7a20 */ /* 0x000fe20000410000 */
[----:B------:R-:W1:Y:S01]  /*d770*/  MUFU.TANH R230, R42 ;  /* 0x0000002a00e67308 */ /* 0x000e620000002400 */
[----:B--2---:R-:W-:Y:S02]  /*d780*/  FMUL.FTZ R21, R28, c[0x0][0x320] ;  /* 0x0000c8001c157a20 */ /* 0x004fe40000410000 */
[-C--:B------:R-:W-:Y:S04]  /*d790*/  HMMA.16816.F32 R60, R208, R6.reuse, R60 ;  /* 0x00000006d03c723c */ /* 0x080fe8000000183c */
[----:B---3--:R-:W-:Y:S02]  /*d7a0*/  FMUL.FTZ R22, R23, c[0x0][0x320] ;  /* 0x0000c80017167a20 */ /* 0x008fe40000410000 */
[----:B------:R-:W-:Y:S01]  /*d7b0*/  FMUL.FTZ R28, R34, c[0x0][0x320] ;  /* 0x0000c800221c7a20 */ /* 0x000fe20000410000 */
[----:B------:R2:W3:Y:S01]  /*d7c0*/  MUFU.TANH R231, R45 ;  /* 0x0000002d00e77308 */ /* 0x0004e20000002400 */
[----:B------:R-:W-:Y:S04]  /*d7d0*/  HMMA.16816.F32 R64, R212, R6, R64 ;  /* 0x00000006d440723c */ /* 0x000fe80000001840 */
[----:B------:R-:W-:Y:S02]  /*d7e0*/  FMUL.FTZ R34, R36, c[0x0][0x320] ;  /* 0x0000c80024227a20 */ /* 0x000fe40000410000 */
[----:B------:R-:W-:Y:S02]  /*d7f0*/  FMUL.FTZ R33, R37, c[0x0][0x320] ;  /* 0x0000c80025217a20 */ /* 0x000fe40000410000 */
[----:B------:R-:W-:Y:S01]  /*d800*/  FMUL.FTZ R30, R38, c[0x0][0x320] ;  /* 0x0000c800261e7a20 */ /* 0x000fe20000410000 */
[----:B------:R-:W1:Y:S03]  /*d810*/  MUFU.TANH R13, R13 ;  /* 0x0000000d000d7308 */ /* 0x000e660000002400 */
        /* <DEDUP_REMOVED lines=8> */
[----:B--2---:R-:W-:Y:S02]  /*d8a0*/  FMUL.FTZ R45, R48, c[0x0][0x320] ;  /* 0x0000c800302d7a20 */ /* 0x004fe40000410000 */
[----:B------:R-:W-:Y:S01]  /*d8b0*/  FMUL.FTZ R44, R49, c[0x0][0x320] ;  /* 0x0000c800312c7a20 */ /* 0x000fe20000410000 */
[----:B------:R-:W2:Y:S01]  /*d8c0*/  MUFU.TANH R18, R18 ;  /* 0x0000001200127308 */ /* 0x000ea20000002400 */
        /* <DEDUP_REMOVED lines=20> */
[----:B------:R-:W-:Y:S05]  /*da10*/  FMUL.FTZ R66, R66, c[0x0][0x320] ;  /* 0x0000c80042427a20 */ /* 0x000fea0000410000 */
        /* <DEDUP_REMOVED lines=29> */
[----:B------:R-:W1:Y:S10]  /*dbf0*/  MUFU.TANH R35, R35 ;  /* 0x0000002300237308 */ /* 0x000e740000002400 */
[----:B------:R1:W1:Y:S10]  /*dc00*/  MUFU.TANH R210, R60 ;  /* 0x0000003c00d27308 */ /* 0x0002740000002400 */
[----:B------:R-:W1:Y:S10]  /*dc10*/  MUFU.TANH R43, R43 ;  /* 0x0000002b002b7308 */ /* 0x000e740000002400 */
[----:B------:R-:W1:Y:S10]  /*dc20*/  MUFU.TANH R37, R37 ;  /* 0x0000002500257308 */ /* 0x000e740000002400 */
[----:B------:R-:W1:Y:S10]  /*dc30*/  MUFU.TANH R36, R36 ;  /* 0x0000002400247308 */ /* 0x000e740000002400 */
[----:B------:R-:W1:Y:S10]  /*dc40*/  MUFU.TANH R50, R50 ;  /* 0x0000003200327308 */ /* 0x000e740000002400 */
[----:B------:R-:W1:Y:S10]  /*dc50*/  MUFU.TANH R49, R49 ;  /* 0x0000003100317308 */ /* 0x000e740000002400 */
[----:B------:R1:W1:Y:S10]  /*dc60*/  MUFU.TANH R214, R66 ;  /* 0x0000004200d67308 */ /* 0x0002740000002400 */
[----:B------:R-:W1:Y:S01]  /*dc70*/  MUFU.TANH R48, R48 ;  /* 0x0000003000307308 */ /* 0x000e620000002400 */
[----:B------:R-:W-:-:S05]  /*dc80*/  @!P2 BRA `(.L_x_1251) ;  /* 0x000005e00000a947 */ /* 0x000fca0003800000 */
[----:B--234-:R-:W2:Y:S04]  /*dc90*/  LDL R51, [R1+0xbc] ;  /* 0x0000bc0001337983 */ /* 0x01cea80000100800 */
[----:B------:R-:W3:Y:S04]  /*dca0*/  LDL.64 R54, [R1+0xd8] ;  /* 0x0000d80001367983 */ /* 0x000ee80000100a00 */
[----:B------:R-:W4:Y:S04]  /*dcb0*/  LDL R9, [R1+0xa4] ;  /* 0x0000a40001097983 */ /* 0x000f280000100800 */
[----:B------:R-:W5:Y:S04]  /*dcc0*/  S2R R217, SR_TID.X ;  /* 0x0000000000d97919 */ /* 0x000f680000002100 */
[----:B------:R-:W3:Y:S01]  /*dcd0*/  LDL.64 R52, [R1+0xd0] ;  /* 0x0000d00001347983 */ /* 0x000ee20000100a00 */
[----:B--2---:R-:W-:Y:S01]  /*dce0*/  IMAD R3, R3, 0x40, R51 ;  /* 0x0000004003037824 */ /* 0x004fe200078e0233 */
[--C-:B-----5:R-:W-:Y:S02]  /*dcf0*/  SHF.R.S32.HI R2, RZ, 0x1f, R217.reuse ;  /* 0x0000001fff027819 */ /* 0x120fe400000114d9 */
[----:B------:R-:W-:Y:S02]  /*dd00*/  SHF.R.S32.HI R8, RZ, 0x1f, R217 ;  /* 0x0000001fff087819 */ /* 0x000fe400000114d9 */
[-C--:B------:R-:W-:Y:S02]  /*dd10*/  LEA.HI R2, R2, R217.reuse, RZ, 0x3 ;  /* 0x000000d902027211 */ /* 0x080fe400078f18ff */
[----:B------:R-:W-:Y:S02]  /*dd20*/  LEA.HI R8, R8, R217, RZ, 0x3 ;  /* 0x000000d908087211 */ /* 0x000fe400078f18ff */
[----:B------:R-:W-:Y:S02]  /*dd30*/  LOP3.LUT R2, R2, 0xfffffff8, RZ, 0xc0, !PT ;  /* 0xfffffff802027812 */ /* 0x000fe400078ec0ff */
[----:B------:R-:W-:Y:S03]  /*dd40*/  SHF.R.S32.HI R8, RZ, 0x3, R8 ;  /* 0x00000003ff087819 */ /* 0x000fe60000011408 */
[----:B------:R-:W-:Y:S02]  /*dd50*/  IMAD.IADD R2, R217, 0x1, -R2 ;  /* 0x00000001d9027824 */ /* 0x000fe400078e0a02 */
[----:B---3--:R-:W-:Y:S01]  /*dd60*/  IMAD.SHL.U32 R53, R201, 0x2, RZ ;  /* 0x00000002c9357824 */ /* 0x008fe200078e00ff */
[----:B------:R-:W2:Y:S01]  /*dd70*/  LDL R217, [R1+0xa0] ;  /* 0x0000a00001d97983 */ /* 0x000ea20000100800 */
[----:B------:R-:W-:Y:S03]  /*dd80*/  IMAD R2, R2, 0x10, R8 ;  /* 0x0000001002027824 */ /* 0x000fe600078e0208 */
[----:B------:R-:W3:Y:S02]  /*dd90*/  LDL R8, [R1] ;  /* 0x0000000001087983 */ /* 0x000ee40000100800 */
[----:B------:R-:W-:Y:S05]  /*dda0*/  IADD3 R2, R3, -0x40, R2 ;  /* 0xffffffc003027810 */ /* 0x000fea0007ffe002 */
[----:B------:R-:W-:Y:S04]  /*ddb0*/  @P3 IMAD.HI.U32 R4, R2, c[0x0][0x2bc], RZ ;  /* 0x0000af0002043a27 */ /* 0x000fe800078e00ff */
[----:B------:R-:W-:Y:S01]  /*ddc0*/  IMAD.MOV.U32 R3, RZ, RZ, R2 ;  /* 0x000000ffff037224 */ /* 0x000fe200078e0002 */
[----:B------:R-:W-:Y:S04]  /*ddd0*/  @P3 SHF.R.U32.HI R3, RZ, c[0x0][0x2c0], R4 ;  /* 0x0000b000ff033a19 */ /* 0x000fe80000011604 */
[----:B------:R-:W-:Y:S02]  /*dde0*/  @!P1 IADD3 R5, P2, R3, R54, RZ ;  /* 0x0000003603059210 */ /* 0x000fe40007f5e0ff */
[----:B------:R-:W-:Y:S02]  /*ddf0*/  SHF.L.U64.HI R54, R201, 0x1, R252 ;  /* 0x00000001c9367819 */ /* 0x000fe400000102fc */
[----:B----4-:R-:W-:Y:S01]  /*de00*/  @!P1 LEA.HI.X.SX32 R4, R3, R9, 0x1, P2 ;  /* 0x0000000903049211 */ /* 0x010fe200010f0eff */
[----:B------:R-:W-:Y:S01]  /*de10*/  IMAD.MOV.U32 R9, RZ, RZ, RZ ;  /* 0x000000ffff097224 */ /* 0x000fe200078e00ff */
[C---:B------:R-:W-:Y:S01]  /*de20*/  @!P1 LEA R6, P2, R5.reuse, c[0x0][0x2a0], 0x2 ;  /* 0x0000a80005069a11 */ /* 0x040fe200078410ff */
[----:B------:R-:W-:Y:S03]  /*de30*/  IMAD.MOV R3, RZ, RZ, -R3 ;  /* 0x000000ffff037224 */ /* 0x000fe600078e0a03 */
[----:B------:R-:W-:Y:S01]  /*de40*/  @!P1 LEA.HI.X R7, R5, c[0x0][0x2a4], R4, 0x2, P2 ;  /* 0x0000a90005079a11 */ /* 0x000fe200010f1404 */
[----:B------:R-:W-:Y:S04]  /*de50*/  IMAD R51, R3, c[0x0][0x2b8], R2 ;  /* 0x0000ae0003337a24 */ /* 0x000fe800078e0202 */
[C---:B------:R-:W-:Y:S01]  /*de60*/  IMAD.WIDE.U32 R4, R51.reuse, c[0x0][0x1e0], RZ ;  /* 0x0000780033047a25 */ /* 0x040fe200078e00ff */
[----:B------:R-:W4:Y:S01]  /*de70*/  @!P1 LDG.E R9, [R6.64] ;  /* 0x0000000806099981 */ /* 0x000f22000c1e1900 */
[----:B------:R-:W-:Y:S03]  /*de80*/  SHF.R.S32.HI R2, RZ, 0x1f, R51 ;  /* 0x0000001fff027819 */ /* 0x000fe60000011433 */
[----:B------:R5:W-:Y:S02]  /*de90*/  STL [R1+0xb8], R51 ;  /* 0x0000b83301007387 */ /* 0x000be40000100800 */
[----:B------:R-:W-:Y:S04]  /*dea0*/  IMAD R2, R2, c[0x0][0x1e0], RZ ;  /* 0x0000780002027a24 */ /* 0x000fe800078e02ff */
[----:B------:R-:W-:Y:S04]  /*deb0*/  IMAD R2, R51, c[0x0][0x1e4], R2 ;  /* 0x0000790033027a24 */ /* 0x000fe800078e0202 */
[----:B------:R-:W-:Y:S02]  /*dec0*/  IMAD.IADD R5, R5, 0x1, R2 ;  /* 0x0000000105057824 */ /* 0x000fe400078e0202 */
[----:B-----5:R-:W-:Y:S01]  /*ded0*/  IMAD.SHL.U32 R51, R196, 0x2, RZ ;  /* 0x00000002c4337824 */ /* 0x020fe200078e00ff */
[----:B----4-:R-:W-:Y:S01]  /*dee0*/  SHF.R.S32.HI R2, RZ, 0x1f, R9 ;  /* 0x0000001fff027819 */ /* 0x010fe20000011409 */
[----:B------:R4:W-:Y:S01]  /*def0*/  STL [R1+0xb4], R9 ;  /* 0x0000b40901007387 */ /* 0x0009e20000100800 */
[C---:B------:R-:W-:Y:S04]  /*df00*/  IMAD.WIDE.U32 R4, R9.reuse, c[0x0][0x1f0], R4 ;  /* 0x00007c0009047a25 */ /* 0x040fe800078e0004 */
[----:B------:R-:W-:Y:S01]  /*df10*/  IMAD R2, R2, c[0x0][0x1f0], RZ ;  /* 0x00007c0002027a24 */ /* 0x000fe200078e02ff */
[----:B------:R-:W-:Y:S02]  /*df20*/  IADD3 R4, P2, R52, R4, RZ ;  /* 0x0000000434047210 */ /* 0x000fe40007f5e0ff */
[----:B---3--:R-:W-:Y:S01]  /*df30*/  SHF.L.U64.HI R52, R196, 0x1, R8 ;  /* 0x00000001c4347819 */ /* 0x008fe20000010208 */
[----:B------:R-:W-:Y:S05]  /*df40*/  IMAD R2, R9, c[0x0][0x1f4], R2 ;  /* 0x00007d0009027a24 */ /* 0x000fea00078e0202 */
[----:B--2---:R-:W-:Y:S02]  /*df50*/  IADD3.X R2, R217, R5, R2, P2, !PT ;  /* 0x00000005d9027210 */ /* 0x004fe400017fe402 */
[C---:B------:R-:W-:Y:S04]  /*df60*/  LEA R3, P2, R4.reuse, c[0x0][0x1c8], 0x1 ;  /* 0x0000720004037a11 */ /* 0x040fe800078408ff */
[----:B------:R-:W-:Y:S01]  /*df70*/  LEA.HI.X R2, R4, c[0x0][0x1cc], R2, 0x1, P2 ;  /* 0x0000730004027a11 */ /* 0x000fe200010f0c02 */
[----:B------:R-:W-:-:S06]  /*df80*/  BRA.DIV ~URZ, `(.L_x_1252) ;  /* 0x00008c627f007947 */ /* 0x000fcc000b800000 */
[----:B------:R2:W3:Y:S02]  /*df90*/  SHFL.IDX PT, R55, R2, RZ, 0x181f ;  /* 0x00181fff02377589 */ /* 0x0004e400000e0000 */
.L_x_1297:
[----:B------:R-:W-:-:S05]  /*dfa0*/  BRA.DIV ~URZ, `(.L_x_1253) ;  /* 0x00008cb27f007947 */ /* 0x000fca000b800000 */
[----:B-1----:R-:W5:Y:S01]  /*dfb0*/  LDL R58, [R1+0x8] ;  /* 0x00000800013a7983 */ /* 0x002f620000100800 */
[C---:B------:R-:W-:Y:S02]  /*dfc0*/  ISETP.NE.U32.AND P2, PT, R0.reuse, RZ, PT ;  /* 0x000000ff0000720c */ /* 0x040fe40003f45070 */
[----:B------:R-:W-:Y:S01]  /*dfd0*/  IADD3 R4, -R0, 0x10, RZ ;  /* 0x0000001000047810 */ /* 0x000fe20007ffe1ff */
[----:B------:R-:W1:Y:S03]  /*dfe0*/  SHFL.IDX PT, R5, R3, RZ, 0x181f ;  /* 0x00181fff03057589 */ /* 0x000e6600000e0000 */
[----:B------:R-:W-:Y:S04]  /*dff0*/  LOP3.LUT R4, R4, 0xf, RZ, 0xc0, !PT ;  /* 0x0000000f04047812 */ /* 0x000fe800078ec0ff */
[C-C-:B-1----:R-:W-:Y:S04]  /*e000*/  IADD3 R6, P5, P4, R4.reuse, R5, R51.reuse ;  /* 0x0000000504067210 */ /* 0x142fe80007cbe033 */
[----:B---3--:R-:W-:Y:S05]  /*e010*/  IADD3.X R7, RZ, R55, R52, P5, P4 ;  /* 0x00000037ff077210 */ /* 0x008fea0002fe8434 */
[----:B------:R-:W-:Y:S01]  /*e020*/  @!PT LDS RZ, [RZ] ;  /* 0x00000000fffff984 */ /* 0x000fe20000000800 */
[----:B------:R-:W-:Y:S01]  /*e030*/  @!PT LDS RZ, [RZ] ;  /* 0x00000000fffff984 */ /* 0x000fe20000000800 */
[----:B-----5:R1:W-:Y:S02]  /*e040*/  LDGSTS.E.BYPASS.LTC128B.128.ZFILL [R58+0x4100], [R6.64], P2 ;  /* 0x04100000063a7fae */ /* 0x0203e40009141d48 */
[----:B-1----:R-:W-:Y:S02]  /*e050*/  IADD3 R6, P4, R5, R53, RZ ;  /* 0x0000003505067210 */ /* 0x002fe40007f9e0ff */
[----:B------:R-:W1:Y:S03]  /*e060*/  SHFL.IDX PT, R5, R3, 0x1, 0x181f ;  /* 0x00381f0003057f89 */ /* 0x000e6600000e0000 */
[----:B------:R-:W-:Y:S05]  /*e070*/  IMAD.X R7, R55, 0x1, R54, P4 ;  /* 0x0000000137077824 */ /* 0x000fea00020e0636 */
[----:B------:R3:W-:Y:S01]  /*e080*/  LDGSTS.E.BYPASS.LTC128B.128 [R58+0x6100], [R6.64], !P0 ;  /* 0x06100000063a7fae */ /* 0x0007e2000c101d48 */
[--C-:B-1----:R-:W-:Y:S03]  /*e090*/  IADD3 R8, P5, P4, R4, R5, R51.reuse ;  /* 0x0000000504087210 */ /* 0x102fe60007cbe033 */
[----:B---3--:R-:W1:Y:S02]  /*e0a0*/  SHFL.IDX PT, R6, R2, 0x1, 0x181f ;  /* 0x00381f0002067f89 */ /* 0x008e6400000e0000 */
[----:B-1--4-:R-:W-:Y:S02]  /*e0b0*/  IADD3.X R9, RZ, R6, R52, P5, P4 ;  /* 0x00000006ff097210 */ /* 0x012fe40002fe8434 */
[----:B------:R-:W-:Y:S02]  /*e0c0*/  IADD3 R56, P4, R5, R53, RZ ;  /* 0x0000003505387210 */ /* 0x000fe40007f9e0ff */
[----:B------:R-:W1:Y:S03]  /*e0d0*/  SHFL.IDX PT, R5, R3, 0x2, 0x181f ;  /* 0x00581f0003057f89 */ /* 0x000e6600000e0000 */
[----:B------:R-:W-:Y:S01]  /*e0e0*/  IMAD.X R57, R6, 0x1, R54, P4 ;  /* 0x0000000106397824 */ /* 0x000fe200020e0636 */
[----:B------:R1:W-:Y:S04]  /*e0f0*/  LDGSTS.E.BYPASS.LTC128B.128.ZFILL [R58+0x4900], [R8.64], P2 ;  /* 0x04900000083a7fae */ /* 0x0003e80009141d48 */
[----:B------:R-:W3:Y:S04]  /*e100*/  SHFL.IDX PT, R6, R2, 0x2, 0x181f ;  /* 0x00581f0002067f89 */ /* 0x000ee800000e0000 */
[----:B------:R4:W-:Y:S04]  /*e110*/  LDGSTS.E.BYPASS.LTC128B.128 [R58+0x6900], [R56.64], !P0 ;  /* 0x06900000383a7fae */ /* 0x0009e8000c101d48 */
[----:B--2---:R-:W2:Y:S01]  /*e120*/  SHFL.IDX PT, R2, R2, 0x3, 0x181f ;  /* 0x00781f0002027f89 */ /* 0x004ea200000e0000 */
[----:B-1----:R-:W-:Y:S04]  /*e130*/  IADD3 R8, P5, P4, R4, R5, R51 ;  /* 0x0000000504087210 */ /* 0x002fe80007cbe033 */
[----:B---3--:R-:W-:Y:S05]  /*e140*/  IADD3.X R9, RZ, R6, R52, P5, P4 ;  /* 0x00000006ff097210 */ /* 0x008fea0002fe8434 */
[----:B------:R1:W-:Y:S02]  /*e150*/  LDGSTS.E.BYPASS.LTC128B.128.ZFILL [R58+0x5100], [R8.64], P2 ;  /* 0x05100000083a7fae */ /* 0x0003e40009141d48 */
[----:B-1----:R-:W-:Y:S02]  /*e160*/  IADD3 R8, P2, R5, R53, RZ ;  /* 0x0000003505087210 */ /* 0x002fe40007f5e0ff */
[----:B------:R4:W1:Y:S03]  /*e170*/  SHFL.IDX PT, R5, R3, 0x3, 0x181f ;  /* 0x00781f0003057f89 */ /* 0x00086600000e0000 */
[----:B------:R-:W-:Y:S05]  /*e180*/  IMAD.X R9, R6, 0x1, R54, P2 ;  /* 0x0000000106097824 */ /* 0x000fea00010e0636 */
[----:B------:R4:W-:Y:S03]  /*e190*/  LDGSTS.E.BYPASS.LTC128B.128 [R58+0x7100], [R8.64], !P0 ;  /* 0x07100000083a7fae */ /* 0x0009e6000c101d48 */
.L_x_1298:
[C---:B--2---:R-:W-:Y:S01]  /*e1a0*/  ISETP.NE.U32.AND P2, PT, R0.reuse, RZ, PT ;  /* 0x000000ff0000720c */ /* 0x044fe20003f45070 */
[----:B----4-:R-:W2:Y:S01]  /*e1b0*/  LDL R3, [R1+0x8] ;  /* 0x0000080001037983 */ /* 0x010ea20000100800 */
[----:B------:R-:W-:Y:S04]  /*e1c0*/  IADD3 R0, -R0, 0x10, RZ ;  /* 0x0000001000007810 */ /* 0x000fe80007ffe1ff */
[----:B------:R-:W-:Y:S04]  /*e1d0*/  LOP3.LUT R0, R0, 0xf, RZ, 0xc0, !PT ;  /* 0x0000000f00007812 */ /* 0x000fe800078ec0ff */
[----:B-1----:R-:W-:Y:S04]  /*e1e0*/  IADD3 R6, P5, P4, R0, R5, R51 ;  /* 0x0000000500067210 */ /* 0x002fe80007cbe033 */
[----:B------:R-:W-:Y:S05]  /*e1f0*/  IADD3.X R7, RZ, R2, R52, P5, P4 ;  /* 0x00000002ff077210 */ /* 0x000fea0002fe8434 */
[----:B------:R-:W-:Y:S01]  /*e200*/  @!PT LDS RZ, [RZ] ;  /* 0x00000000fffff984 */ /* 0x000fe20000000800 */
[----:B------:R-:W-:Y:S01]  /*e210*/  @!PT LDS RZ, [RZ] ;  /* 0x00000000fffff984 */ /* 0x000fe20000000800 */
[----:B------:R-:W-:Y:S01]  /*e220*/  @!PT LDS RZ, [RZ] ;  /* 0x00000000fffff984 */ /* 0x000fe20000000800 */
[----:B--2---:R1:W-:Y:S01]  /*e230*/  LDGSTS.E.BYPASS.LTC128B.128.ZFILL [R3+0x5900], [R6.64], P2 ;  /* 0x0590000006037fae */ /* 0x0043e20009141d48 */
[----:B------:R-:W-:Y:S05]  /*e240*/  IADD3 R4, P2, R5, R53, RZ ;  /* 0x0000003505047210 */ /* 0x000fea0007f5e0ff */
[----:B------:R-:W-:Y:S05]  /*e250*/  IMAD.X R5, R2, 0x1, R54, P2 ;  /* 0x0000000102057824 */ /* 0x000fea00010e0636 */
[----:B------:R1:W-:Y:S03]  /*e260*/  LDGSTS.E.BYPASS.LTC128B.128 [R3+0x7900], [R4.64], !P0 ;  /* 0x0790000004037fae */ /* 0x0003e6000c101d48 */
.L_x_1251:
[----:B--234-:R-:W-:Y:S05]  /*e270*/  BSYNC B0 ;  /* 0x0000000000007941 */ /* 0x01cfea0003800000 */
.L_x_1250:
        /* <DEDUP_REMOVED lines=80> */
[----:B------:R1:W2:Y:S02]  /*e780*/  SHFL.BFLY PT, R196, R4, 0x1, 0x1f ;  /* 0x0c201f0004c47f89 */ /* 0x0002a400000e0000 */
.L_x_1299:
[----:B------:R-:W3:Y:S01]  /*e790*/  LDL.LU R5, [R1+0xe0] ;  /* 0x0000e00001057983 */ /* 0x000ee20000300800 */
[C---:B------:R-:W-:Y:S01]  /*e7a0*/  FMUL.FTZ R217, R3.reuse, c[0x0][0x2d0] ;  /* 0x0000b40003d97a20 */ /* 0x040fe20000410000 */
[----:B--2---:R-:W-:Y:S01]  /*e7b0*/  FMNMX.FTZ R196, R196, R4, !PT ;  /* 0x00000004c4c47209 */ /* 0x004fe20007810000 */
[----:B------:R-:W-:Y:S01]  /*e7c0*/  FADD.FTZ R201, -R3, R199 ;  /* 0x000000c703c97221 */ /* 0x000fe20000010100 */
[----:B------:R-:W2:Y:S01]  /*e7d0*/  LDL.LU R54, [R1+0xe4] ;  /* 0x0000e40001367983 */ /* 0x000ea20000300800 */
[--C-:B------:R-:W-:Y:S01]  /*e7e0*/  FFMA.FTZ R204, R204, c[0x0][0x2d0], -R217.reuse ;  /* 0x0000b400cccc7a23 */ /* 0x100fe200000108d9 */
[----:B------:R-:W-:Y:S01]  /*e7f0*/  WARPSYNC 0xffffffff ;  /* 0xffffffff00007948 */ /* 0x000fe20003800000 */
[----:B------:R-:W-:Y:S02]  /*e800*/  FMUL.FTZ R201, R201, c[0x0][0x2d0] ;  /* 0x0000b400c9c97a20 */ /* 0x000fe40000410000 */
[--C-:B-1----:R-:W-:Y:S02]  /*e810*/  FFMA.FTZ R4, R220, c[0x0][0x2d0], -R217.reuse ;  /* 0x0000b400dc047a23 */ /* 0x102fe400000108d9 */
[----:B------:R-:W-:Y:S01]  /*e820*/  MUFU.EX2 R204, R204 ;  /* 0x000000cc00cc7308 */ /* 0x000fe20000000800 */
[----:B------:R-:W-:Y:S02]  /*e830*/  FMUL.FTZ R213, R2, c[0x0][0x2d0] ;  /* 0x0000b40002d57a20 */ /* 0x000fe40000410000 */
[----:B------:R-:W-:Y:S02]  /*e840*/  FFMA.FTZ R53, R32, c[0x0][0x2d0], -R217 ;  /* 0x0000b40020357a23 */ /* 0x000fe400000108d9 */
[----:B------:R-:W-:Y:S02]  /*e850*/  FFMA.FTZ R205, R205, c[0x0][0x2d0], -R213 ;  /* 0x0000b400cdcd7a23 */ /* 0x000fe400000108d5 */
[--C-:B------:R-:W-:Y:S02]  /*e860*/  FFMA.FTZ R9, R218, c[0x0][0x2d0], -R217.reuse ;  /* 0x0000b400da097a23 */ /* 0x100fe400000108d9 */
[----:B------:R-:W-:Y:S01]  /*e870*/  FFMA.FTZ R51, R219, c[0x0][0x2d0], -R217 ;  /* 0x0000b400db337a23 */ /* 0x000fe200000108d9 */
[----:B------:R-:W1:Y:S01]  /*e880*/  MUFU.EX2 R201, R201 ;  /* 0x000000c900c97308 */ /* 0x000e620000000800 */
[--C-:B------:R-:W-:Y:S02]  /*e890*/  FFMA.FTZ R59, R27, c[0x0][0x2d0], -R213.reuse ;  /* 0x0000b4001b3b7a23 */ /* 0x100fe400000108d5 */
[----:B------:R-:W-:Y:S02]  /*e8a0*/  FMUL.FTZ R209, R0, c[0x0][0x2d0] ;  /* 0x0000b40000d17a20 */ /* 0x000fe40000410000 */
[----:B------:R-:W-:Y:S02]  /*e8b0*/  FFMA.FTZ R62, R28, c[0x0][0x2d0], -R213 ;  /* 0x0000b4001c3e7a23 */ /* 0x000fe400000108d5 */
[--C-:B------:R-:W-:Y:S02]  /*e8c0*/  FFMA.FTZ R222, R222, c[0x0][0x2d0], -R209.reuse ;  /* 0x0000b400dede7a23 */ /* 0x100fe400000108d1 */
[--C-:B------:R-:W-:Y:S01]  /*e8d0*/  FFMA.FTZ R28, R223, c[0x0][0x2d0], -R209.reuse ;  /* 0x0000b400df1c7a23 */ /* 0x100fe200000108d1 */
[----:B------:R-:W4:Y:S01]  /*e8e0*/  MUFU.EX2 R4, R4 ;  /* 0x0000000400047308 */ /* 0x000f220000000800 */
[----:B------:R-:W-:Y:S02]  /*e8f0*/  FFMA.FTZ R223, R20, c[0x0][0x2d0], -R209 ;  /* 0x0000b40014df7a23 */ /* 0x000fe400000108d1 */
[----:B------:R-:W-:Y:S02]  /*e900*/  FFMA.FTZ R57, R33, c[0x0][0x2d0], -R217 ;  /* 0x0000b40021397a23 */ /* 0x000fe400000108d9 */
[--C-:B------:R-:W-:Y:S02]  /*e910*/  FFMA.FTZ R33, R226, c[0x0][0x2d0], -R209.reuse ;  /* 0x0000b400e2217a23 */ /* 0x100fe400000108d1 */
[----:B------:R-:W-:Y:S02]  /*e920*/  FFMA.FTZ R226, R21, c[0x0][0x2d0], -R209 ;  /* 0x0000b40015e27a23 */ /* 0x000fe400000108d1 */
[----:B------:R-:W-:Y:S01]  /*e930*/  FFMA.FTZ R219, R31, c[0x0][0x2d0], -R217 ;  /* 0x0000b4001fdb7a23 */ /* 0x000fe200000108d9 */
[----:B------:R-:W-:Y:S01]  /*e940*/  MUFU.EX2 R205, R205 ;  /* 0x000000cd00cd7308 */ /* 0x000fe20000000800 */
[----:B------:R-:W-:Y:S02]  /*e950*/  FFMA.FTZ R31, R22, c[0x0][0x2d0], -R213 ;  /* 0x0000b400161f7a23 */ /* 0x000fe400000108d5 */
[----:B------:R-:W-:Y:S02]  /*e960*/  FFMA.FTZ R58, R18, c[0x0][0x2d0], -R209 ;  /* 0x0000b400123a7a23 */ /* 0x000fe400000108d1 */
[--C-:B------:R-:W-:Y:S02]  /*e970*/  FFMA.FTZ R220, R221, c[0x0][0x2d0], -R217.reuse ;  /* 0x0000b400dddc7a23 */ /* 0x100fe400000108d9 */
[----:B------:R-:W-:Y:S02]  /*e980*/  FFMA.FTZ R221, R47, c[0x0][0x2d0], -R217 ;  /* 0x0000b4002fdd7a23 */ /* 0x000fe400000108d9 */
[----:B------:R-:W-:Y:S01]  /*e990*/  FFMA.FTZ R47, R19, c[0x0][0x2d0], -R209 ;  /* 0x0000b400132f7a23 */ /* 0x000fe200000108d1 */
[----:B------:R-:W5:Y:S01]  /*e9a0*/  MUFU.EX2 R9, R9 ;  /* 0x0000000900097308 */ /* 0x000f620000000800 */
[--C-:B------:R-:W-:Y:S02]  /*e9b0*/  FFMA.FTZ R52, R224, c[0x0][0x2d0], -R217.reuse ;  /* 0x0000b400e0347a23 */ /* 0x100fe400000108d9 */
[--C-:B------:R-:W-:Y:S02]  /*e9c0*/  FFMA.FTZ R67, R44, c[0x0][0x2d0], -R217.reuse ;  /* 0x0000b4002c437a23 */ /* 0x100fe400000108d9 */
[--C-:B------:R-:W-:Y:S02]  /*e9d0*/  FFMA.FTZ R224, R46, c[0x0][0x2d0], -R217.reuse ;  /* 0x0000b4002ee07a23 */ /* 0x100fe400000108d9 */
[--C-:B------:R-:W-:Y:S02]  /*e9e0*/  FFMA.FTZ R218, R50, c[0x0][0x2d0], -R217.reuse ;  /* 0x0000b40032da7a23 */ /* 0x100fe400000108d9 */
[--C-:B------:R-:W-:Y:S01]  /*e9f0*/  FFMA.FTZ R56, R34, c[0x0][0x2d0], -R217.reuse ;  /* 0x0000b40022387a23 */ /* 0x100fe200000108d9 */
[----:B------:R1:W1:Y:S01]  /*ea00*/  MUFU.EX2 R27, R51 ;  /* 0x00000033001b7308 */ /* 0x0002620000000800 */
[--C-:B------:R-:W-:Y:S02]  /*ea10*/  FFMA.FTZ R45, R45, c[0x0][0x2d0], -R217.reuse ;  /* 0x0000b4002d2d7a23 */ /* 0x100fe400000108d9 */
[----:B------:R-:W-:Y:S02]  /*ea20*/  FFMA.FTZ R217, R49, c[0x0][0x2d0], -R217 ;  /* 0x0000b40031d97a23 */ /* 0x000fe400000108d9 */
[--C-:B------:R-:W-:Y:S02]  /*ea30*/  FFMA.FTZ R49, R229, c[0x0][0x2d0], -R213.reuse ;  /* 0x0000b400e5317a23 */ /* 0x100fe400000108d5 */
[--C-:B------:R-:W-:Y:S02]  /*ea40*/  FFMA.FTZ R63, R39, c[0x0][0x2d0], -R213.reuse ;  /* 0x0000b400273f7a23 */ /* 0x100fe400000108d5 */
[--C-:B------:R-:W-:Y:S01]  /*ea50*/  FFMA.FTZ R7, R227, c[0x0][0x2d0], -R213.reuse ;  /* 0x0000b400e3077a23 */ /* 0x100fe200000108d5 */
[----:B------:R2:W-:Y:S01]  /*ea60*/  MUFU.EX2 R20, R222 ;  /* 0x000000de00147308 */ /* 0x0005e20000000800 */
[----:B------:R-:W-:Y:S02]  /*ea70*/  FFMA.FTZ R6, R228, c[0x0][0x2d0], -R213 ;  /* 0x0000b400e4067a23 */ /* 0x000fe400000108d5 */
[--C-:B------:R-:W-:Y:S02]  /*ea80*/  FFMA.FTZ R34, R225, c[0x0][0x2d0], -R209.reuse ;  /* 0x0000b400e1227a23 */ /* 0x100fe400000108d1 */
[----:B------:R-:W-:Y:S02]  /*ea90*/  FFMA.FTZ R55, R24, c[0x0][0x2d0], -R209 ;  /* 0x0000b40018377a23 */ /* 0x000fe400000108d1 */
[--C-:B------:R-:W-:Y:S02]  /*eaa0*/  FFMA.FTZ R66, R30, c[0x0][0x2d0], -R213.reuse ;  /* 0x0000b4001e427a23 */ /* 0x100fe400000108d5 */
[--C-:B------:R-:W-:Y:S01]  /*eab0*/  FFMA.FTZ R65, R29, c[0x0][0x2d0], -R213.reuse ;  /* 0x0000b4001d417a23 */ /* 0x100fe200000108d5 */
[----:B------:R-:W-:Y:S01]  /*eac0*/  MUFU.EX2 R21, R28 ;  /* 0x0000001c00157308 */ /* 0x000fe20000000800 */
[--C-:B------:R-:W-:Y:S02]  /*ead0*/  FFMA.FTZ R64, R40, c[0x0][0x2d0], -R213.reuse ;  /* 0x0000b40028407a23 */ /* 0x100fe400000108d5 */
[--C-:B------:R-:W-:Y:S01]  /*eae0*/  FFMA.FTZ R215, R41, c[0x0][0x2d0], -R213.reuse ;  /* 0x0000b40029d77a23 */ /* 0x100fe200000108d5 */
[----:B-1----:R-:W-:Y:S01]  /*eaf0*/  MOV R51, R45 ;  /* 0x0000002d00337202 */ /* 0x002fe20000000f00 */
[----:B------:R-:W-:Y:S02]  /*eb00*/  FFMA.FTZ R214, R214, c[0x0][0x2d0], -R213 ;  /* 0x0000b400d6d67a23 */ /* 0x000fe400000108d5 */
[--C-:B------:R-:W-:Y:S01]  /*eb10*/  FFMA.FTZ R212, R38, c[0x0][0x2d0], -R209.reuse ;  /* 0x0000b40026d47a23 */ /* 0x100fe200000108d1 */
[----:B------:R-:W-:Y:S01]  /*eb20*/  MOV R38, R57 ;  /* 0x0000003900267202 */ /* 0x000fe20000000f00 */
[--C-:B------:R-:W-:Y:S01]  /*eb30*/  FFMA.FTZ R211, R211, c[0x0][0x2d0], -R209.reuse ;  /* 0x0000b400d3d37a23 */ /* 0x100fe200000108d1 */
[----:B------:R-:W-:Y:S01]  /*eb40*/  MUFU.EX2 R226, R226 ;  /* 0x000000e200e27308 */ /* 0x000fe20000000800 */
[--C-:B------:R-:W-:Y:S02]  /*eb50*/  FFMA.FTZ R210, R210, c[0x0][0x2d0], -R209.reuse ;  /* 0x0000b400d2d27a23 */ /* 0x100fe400000108d1 */
[--C-:B------:R-:W-:Y:S02]  /*eb60*/  FFMA.FTZ R50, R26, c[0x0][0x2d0], -R209.reuse ;  /* 0x0000b4001a327a23 */ /* 0x100fe400000108d1 */
[----:B------:R-:W-:Y:S05]  /*eb70*/  FFMA.FTZ R231, R231, c[0x0][0x2d0], -R209 ;  /* 0x0000b400e7e77a23 */ /* 0x000fea00000108d1 */
[----:B------:R-:W-:Y:S10]  /*eb80*/  MUFU.EX2 R223, R223 ;  /* 0x000000df00df7308 */ /* 0x000ff40000000800 */
[----:B------:R-:W-:Y:S10]  /*eb90*/  MUFU.EX2 R231, R231 ;  /* 0x000000e700e77308 */ /* 0x000ff40000000800 */
[----:B------:R-:W-:Y:S10]  /*eba0*/  MUFU.EX2 R215, R215 ;  /* 0x000000d700d77308 */ /* 0x000ff40000000800 */
[----:B------:R-:W-:Y:S10]  /*ebb0*/  MUFU.EX2 R214, R214 ;  /* 0x000000d600d67308 */ /* 0x000ff40000000800 */
[----:B------:R-:W-:Y:S01]  /*ebc0*/  MUFU.EX2 R212, R212 ;  /* 0x000000d400d47308 */ /* 0x000fe20000000800 */
        /* <DEDUP_REMOVED lines=16> */
[----:B---3--:R-:W-:Y:S01]  /*ecd0*/  FFMA.FTZ R8, R201, R5, R204 ;  /* 0x00000005c9087223 */ /* 0x008fe200000100cc */
[----:B----4-:R-:W-:Y:S01]  /*ece0*/  F2FP.PACK_AB R204, R4, R204 ;  /* 0x000000cc04cc723e */ /* 0x010fe200000000ff */
[--C-:B------:R-:W-:Y:S02]  /*ecf0*/  FFMA.FTZ R5, R216, c[0x0][0x2d0], -R213.reuse ;  /* 0x0000b400d8057a23 */ /* 0x100fe400000108d5 */
[----:B------:R-:W-:Y:S02]  /*ed00*/  FADD.FTZ R8, R4, R8 ;  /* 0x0000000804087221 */ /* 0x000fe40000010000 */
[----:B------:R-:W-:Y:S02]  /*ed10*/  FADD.FTZ R4, -R2, R200 ;  /* 0x000000c802047221 */ /* 0x000fe40000010100 */
[----:B------:R-:W-:Y:S01]  /*ed20*/  MUFU.EX2 R5, R5 ;  /* 0x0000000500057308 */ /* 0x000fe20000000800 */
[----:B-----5:R-:W-:Y:S02]  /*ed30*/  FADD.FTZ R8, R9, R8 ;  /* 0x0000000809087221 */ /* 0x020fe40000010000 */
[----:B------:R-:W-:Y:S02]  /*ed40*/  FMUL.FTZ R4, R4, c[0x0][0x2d0] ;  /* 0x0000b40004047a20 */ /* 0x000fe40000410000 */
[----:B--2---:R-:W-:Y:S02]  /*ed50*/  FADD.FTZ R222, R27, R8 ;  /* 0x000000081bde7221 */ /* 0x004fe40000010000 */
[--C-:B------:R-:W-:Y:S02]  /*ed60*/  FFMA.FTZ R216, R42, c[0x0][0x2d0], -R213.reuse ;  /* 0x0000b4002ad87a23 */ /* 0x100fe400000108d5 */
[----:B------:R-:W-:Y:S01]  /*ed70*/  FFMA.FTZ R213, R48, c[0x0][0x2d0], -R213 ;  /* 0x0000b40030d57a23 */ /* 0x000fe200000108d5 */
[----:B------:R-:W1:Y:S10]  /*ed80*/  MUFU.EX2 R199, R4 ;  /* 0x0000000400c77308 */ /* 0x000e740000000800 */
[----:B------:R-:W-:Y:S10]  /*ed90*/  MUFU.EX2 R213, R213 ;  /* 0x000000d500d57308 */ /* 0x000ff40000000800 */
[----:B------:R-:W-:Y:S01]  /*eda0*/  MUFU.EX2 R216, R216 ;  /* 0x000000d800d87308 */ /* 0x000fe20000000800 */
[----:B-1----:R-:W-:Y:S01]  /*edb0*/  FFMA.FTZ R32, R199, R54, R205 ;  /* 0x00000036c7207223 */ /* 0x002fe200000100cd */
[C---:B------:R-:W-:Y:S01]  /*edc0*/  F2FP.PACK_AB R205, R5.reuse, R205 ;  /* 0x000000cd05cd723e */ /* 0x040fe200000000ff */
[----:B------:R-:W-:Y:S02]  /*edd0*/  FADD.FTZ R4, -R196, R198 ;  /* 0x000000c6c4047221 */ /* 0x000fe40000010100 */
[----:B------:R-:W-:Y:S02]  /*ede0*/  FADD.FTZ R32, R5, R32 ;  /* 0x0000002005207221 */ /* 0x000fe40000010000 */
[----:B------:R-:W-:Y:S02]  /*edf0*/  FADD.FTZ R5, -R0, R197 ;  /* 0x000000c500057221 */ /* 0x000fe40000010100 */
[----:B------:R-:W-:Y:S02]  /*ee00*/  FMUL.FTZ R197, R196, c[0x0][0x2d0] ;  /* 0x0000b400c4c57a20 */ /* 0x000fe40000410000 */
[----:B------:R-:W-:Y:S02]  /*ee10*/  FMUL.FTZ R5, R5, c[0x0][0x2d0] ;  /* 0x0000b40005057a20 */ /* 0x000fe40000410000 */
[----:B------:R-:W-:Y:S02]  /*ee20*/  FMUL.FTZ R4, R4, c[0x0][0x2d0] ;  /* 0x0000b40004047a20 */ /* 0x000fe40000410000 */
[--C-:B------:R-:W-:Y:S01]  /*ee30*/  FFMA.FTZ R22, R206, c[0x0][0x2d0], -R197.reuse ;  /* 0x0000b400ce167a23 */ /* 0x100fe200000108c5 */
[----:B------:R-:W-:Y:S01]  /*ee40*/  F2FP.PACK_AB R206, R27, R9 ;  /* 0x000000091bce723e */ /* 0x000fe200000000ff */
[----:B------:R-:W1:Y:S01]  /*ee50*/  MUFU.EX2 R5, R5 ;  /* 0x0000000500057308 */ /* 0x000e620000000800 */
[--C-:B------:R-:W-:Y:S01]  /*ee60*/  FFMA.FTZ R229, R23, c[0x0][0x2d0], -R197.reuse ;  /* 0x0000b40017e57a23 */ /* 0x100fe200000108c5 */
[----:B------:R-:W-:Y:S01]  /*ee70*/  MOV R23, R31 ;  /* 0x0000001f00177202 */ /* 0x000fe20000000f00 */
[--C-:B------:R-:W-:Y:S02]  /*ee80*/  FFMA.FTZ R39, R14, c[0x0][0x2d0], -R197.reuse ;  /* 0x0000b4000e277a23 */ /* 0x100fe400000108c5 */
[--C-:B------:R-:W-:Y:S02]  /*ee90*/  FFMA.FTZ R16, R16, c[0x0][0x2d0], -R197.reuse ;  /* 0x0000b40010107a23 */ /* 0x100fe400000108c5 */
[----:B------:R-:W-:Y:S02]  /*eea0*/  FFMA.FTZ R207, R207, c[0x0][0x2d0], -R197 ;  /* 0x0000b400cfcf7a23 */ /* 0x000fe400000108c5 */
[----:B------:R-:W-:Y:S01]  /*eeb0*/  FFMA.FTZ R54, R25, c[0x0][0x2d0], -R209 ;  /* 0x0000b40019367a23 */ /* 0x000fe200000108d1 */
[----:B------:R-:W2:Y:S01]  /*eec0*/  MUFU.EX2 R4, R4 ;  /* 0x0000000400047308 */ /* 0x000ea20000000800 */
[--C-:B------:R-:W-:Y:S02]  /*eed0*/  FFMA.FTZ R19, R12, c[0x0][0x2d0], -R197.reuse ;  /* 0x0000b4000c137a23 */ /* 0x100fe400000108c5 */
[--C-:B------:R-:W-:Y:S02]  /*eee0*/  FFMA.FTZ R18, R13, c[0x0][0x2d0], -R197.reuse ;  /* 0x0000b4000d127a23 */ /* 0x100fe400000108c5 */
[----:B------:R-:W-:Y:S02]  /*eef0*/  FFMA.FTZ R48, R15, c[0x0][0x2d0], -R197 ;  /* 0x0000b4000f307a23 */ /* 0x000fe400000108c5 */
[----:B------:R-:W-:Y:S02]  /*ef00*/  FFMA.FTZ R209, R43, c[0x0][0x2d0], -R209 ;  /* 0x0000b4002bd17a23 */ /* 0x000fe400000108d1 */
[--C-:B------:R-:W-:Y:S01]  /*ef10*/  FFMA.FTZ R225, R17, c[0x0][0x2d0], -R197.reuse ;  /* 0x0000b40011e17a23 */ /* 0x100fe200000108c5 */
[----:B------:R-:W-:Y:S01]  /*ef20*/  MOV R17, R56 ;  /* 0x0000003800117202 */ /* 0x000fe20000000f00 */
[--C-:B------:R-:W-:Y:S01]  /*ef30*/  FFMA.FTZ R228, R11, c[0x0][0x2d0], -R197.reuse ;  /* 0x0000b4000be47a23 */ /* 0x100fe200000108c5 */
[----:B------:R-:W-:Y:S01]  /*ef40*/  MUFU.EX2 R229, R229 ;  /* 0x000000e500e57308 */ /* 0x000fe20000000800 */
[----:B------:R-:W-:Y:S02]  /*ef50*/  FFMA.FTZ R227, R10, c[0x0][0x2d0], -R197 ;  /* 0x0000b4000ae37a23 */ /* 0x000fe400000108c5 */
[C---:B-1----:R-:W-:Y:S02]  /*ef60*/  FMUL.FTZ R9, R5.reuse, R165 ;  /* 0x000000a505097220 */ /* 0x042fe40000410000 */
[C---:B------:R-:W-:Y:S02]  /*ef70*/  FFMA.FTZ R203, R5.reuse, R203, R20 ;  /* 0x000000cb05cb7223 */ /* 0x040fe40000010014 */
[----:B------:R-:W-:Y:S01]  /*ef80*/  FMUL.FTZ R8, R5, R164 ;  /* 0x000000a405087220 */ /* 0x000fe20000410000 */
[----:B------:R-:W-:Y:S01]  /*ef90*/  F2FP.PACK_AB R164, R21, R20 ;  /* 0x0000001415a4723e */ /* 0x000fe200000000ff */
[C---:B------:R-:W-:Y:S01]  /*efa0*/  FMUL.FTZ R25, R5.reuse, R173 ;  /* 0x000000ad05197220 */ /* 0x040fe20000410000 */
[----:B------:R1:W-:Y:S01]  /*efb0*/  MUFU.EX2 R165, R22 ;  /* 0x0000001600a57308 */ /* 0x0003e20000000800 */
[----:B------:R-:W-:Y:S02]  /*efc0*/  FMUL.FTZ R12, R5, R168 ;  /* 0x000000a8050c7220 */ /* 0x000fe40000410000 */
[C---:B--2---:R-:W-:Y:S02]  /*efd0*/  FMUL.FTZ R14, R4.reuse, R170 ;  /* 0x000000aa040e7220 */ /* 0x044fe40000410000 */
[----:B------:R-:W-:Y:S01]  /*efe0*/  FADD.FTZ R170, R21, R203 ;  /* 0x000000cb15aa7221 */ /* 0x000fe20000010000 */
        /* <DEDUP_REMOVED lines=15> */
[C---:B------:R-:W-:Y:S02]  /*f0e0*/  FMUL.FTZ R13, R5.reuse, R169 ;  /* 0x000000a9050d7220 */ /* 0x040fe40000410000 */
[C---:B------:R-:W-:Y:S01]  /*f0f0*/  FMUL.FTZ R24, R5.reuse, R172 ;  /* 0x000000ac05187220 */ /* 0x040fe20000410000 */
[----:B-1----:R-:W1:Y:S01]  /*f100*/  LDSM.16.MT88.4 R20, [R246] ;  /* 0x00000000f614783b */ /* 0x002e620000004200 */
[C---:B------:R-:W-:Y:S02]  /*f110*/  FMUL.FTZ R15, R4.reuse, R171 ;  /* 0x000000ab040f7220 */ /* 0x040fe40000410000 */
[C---:B------:R-:W-:Y:S01]  /*f120*/  FMUL.FTZ R28, R5.reuse, R176 ;  /* 0x000000b0051c7220 */ /* 0x040fe20000410000 */
[----:B------:R-:W2:Y:S01]  /*f130*/  MUFU.EX2 R16, R7 ;  /* 0x0000000700107308 */ /* 0x000ea20000000800 */
        /* <DEDUP_REMOVED lines=9> */
[----:B------:R2:W-:Y:S01]  /*f1d0*/  MUFU.EX2 R175, R207 ;  /* 0x000000cf00af7308 */ /* 0x0005e20000000800 */
[C---:B------:R-:W-:Y:S01]  /*f1e0*/  FMUL.FTZ R72, R5.reuse, R72 ;  /* 0x0000004805487220 */ /* 0x040fe20000410000 */
[----:B------:R-:W-:Y:S01]  /*f1f0*/  MOV R193, R38 ;  /* 0x0000002600c17202 */ /* 0x000fe20000000f00 */
[C---:B------:R-:W-:Y:S01]  /*f200*/  FMUL.FTZ R73, R5.reuse, R73 ;  /* 0x0000004905497220 */ /* 0x040fe20000410000 */
[----:B------:R-:W-:Y:S01]  /*f210*/  MOV R188, R66 ;  /* 0x0000004200bc7202 */ /* 0x000fe20000000f00 */
        /* <DEDUP_REMOVED lines=9> */
[----:B------:R-:W3:Y:S01]  /*f2b0*/  MUFU.EX2 R169, R33 ;  /* 0x0000002100a97308 */ /* 0x000ee20000000800 */
[C---:B------:R-:W-:Y:S02]  /*f2c0*/  FMUL.FTZ R108, R5.reuse, R108 ;  /* 0x0000006c056c7220 */ /* 0x040fe40000410000 */
[----:B------:R-:W-:Y:S01]  /*f2d0*/  FMUL.FTZ R109, R5, R109 ;  /* 0x0000006d056d7220 */ /* 0x000fe20000410000 */
[----:B--2---:R-:W-:Y:S01]  /*f2e0*/  F2FP.PACK_AB R207, R173, R16 ;  /* 0x00000010adcf723e */ /* 0x004fe200000000ff */
[C---:B------:R-:W-:Y:S01]  /*f2f0*/  FMUL.FTZ R42, R4.reuse, R182 ;  /* 0x000000b6042a7220 */ /* 0x040fe20000410000 */
[----:B------:R-:W-:Y:S01]  /*f300*/  MOV R182, R39 ;  /* 0x0000002700b67202 */ /* 0x000fe20000000f00 */
        /* <DEDUP_REMOVED lines=29> */
[----:B------:R-:W-:Y:S02]  /*f4e0*/  FMUL.FTZ R125, R5, R125 ;  /* 0x0000007d057d7220 */ /* 0x000fe40000410000 */
[C---:B------:R-:W-:Y:S01]  /*f4f0*/  FMUL.FTZ R10, R4.reuse, R166 ;  /* 0x000000a6040a7220 */ /* 0x040fe20000410000 */
[----:B---3--:R-:W-:Y:S01]  /*f500*/  F2FP.PACK_AB R166, R169, R172 ;  /* 0x000000aca9a6723e */ /* 0x008fe200000000ff */
[----:B------:R-:W-:Y:S01]  /*f510*/  FMUL.FTZ R11, R4, R167 ;  /* 0x000000a7040b7220 */ /* 0x000fe20000410000 */
[----:B--2---:R-:W-:Y:S01]  /*f520*/  F2FP.PACK_AB R167, R168, R171 ;  /* 0x000000aba8a7723e */ /* 0x004fe200000000ff */
[C---:B------:R-:W-:Y:S01]  /*f530*/  FMUL.FTZ R26, R4.reuse, R174 ;  /* 0x000000ae041a7220 */ /* 0x040fe20000410000 */
[----:B------:R-:W-:Y:S01]  /*f540*/  MUFU.EX2 R177, R177 ;  /* 0x000000b100b17308 */ /* 0x000fe20000000800 */
        /* <DEDUP_REMOVED lines=9> */
[----:B------:R-:W-:Y:S01]  /*f5e0*/  FFMA.FTZ R202, R4, R202, R165 ;  /* 0x000000ca04ca7223 */ /* 0x000fe200000100a5 */
[----:B------:R-:W-:Y:S01]  /*f5f0*/  F2FP.PACK_AB R165, R175, R165 ;  /* 0x000000a5afa5723e */ /* 0x000fe200000000ff */
[C---:B------:R-:W-:Y:S01]  /*f600*/  FMUL.FTZ R4, R201.reuse, R160 ;  /* 0x000000a0c9047220 */ /* 0x040fe20000410000 */
[----:B------:R-:W-:Y:S01]  /*f610*/  MOV R160, R52 ;  /* 0x0000003400a07202 */ /* 0x000fe20000000f00 */
[----:B------:R-:W-:Y:S01]  /*f620*/  FMUL.FTZ R5, R201, R161 ;  /* 0x000000a1c9057220 */ /* 0x000fe20000410000 */
[----:B------:R-:W-:Y:S01]  /*f630*/  LDSM.16.MT88.4 R52, [R244] ;  /* 0x00000000f434783b */ /* 0x000fe20000004200 */
[C---:B------:R-:W-:Y:S01]  /*f640*/  FMUL.FTZ R6, R199.reuse, R162 ;  /* 0x000000a2c7067220 */ /* 0x040fe20000410000 */
[----:B------:R-:W-:Y:S01]  /*f650*/  MUFU.EX2 R161, R194 ;  /* 0x000000c200a17308 */ /* 0x000fe20000000800 */
[----:B------:R-:W-:Y:S02]  /*f660*/  FMUL.FTZ R7, R199, R163 ;  /* 0x000000a3c7077220 */ /* 0x000fe40000410000 */
[--C-:B------:R-:W-:Y:S02]  /*f670*/  FFMA.FTZ R208, R208, c[0x0][0x2d0], -R197.reuse ;  /* 0x0000b400d0d07a23 */ /* 0x100fe400000108c5 */
[--C-:B------:R-:W-:Y:S02]  /*f680*/  FFMA.FTZ R198, R37, c[0x0][0x2d0], -R197.reuse ;  /* 0x0000b40025c67a23 */ /* 0x100fe400000108c5 */
[--C-:B------:R-:W-:Y:S01]  /*f690*/  FFMA.FTZ R230, R230, c[0x0][0x2d0], -R197.reuse ;  /* 0x0000b400e6e67a23 */ /* 0x100fe200000108c5 */
[-C--:B-1----:R-:W-:Y:S02]  /*f6a0*/  HMMA.16816.F32 R4, R204, R20.reuse, R4 ;  /* 0x00000014cc04723c */ /* 0x082fe40000001804 */
[----:B------:R-:W-:Y:S03]  /*f6b0*/  MUFU.EX2 R163, R183 ;  /* 0x000000b700a37308 */ /* 0x000fe60000000800 */
[--C-:B------:R-:W-:Y:S02]  /*f6c0*/  FFMA.FTZ R200, R35, c[0x0][0x2d0], -R197.reuse ;  /* 0x0000b40023c87a23 */ /* 0x100fe400000108c5 */
[----:B------:R-:W-:Y:S01]  /*f6d0*/  FFMA.FTZ R197, R36, c[0x0][0x2d0], -R197 ;  /* 0x0000b40024c57a23 */ /* 0x000fe200000108c5 */
[C---:B------:R-:W-:Y:S01]  /*f6e0*/  HMMA.16816.F32 R8, R164.reuse, R20, R8 ;  /* 0x00000014a408723c */ /* 0x040fe20000001808 */
[----:B------:R-:W1:Y:S03]  /*f6f0*/  LDSM.16.MT88.4 R36, [R245] ;  /* 0x00000000f524783b */ /* 0x000e660000004200 */
[----:B------:R-:W-:Y:S01]  /*f700*/  FMUL.FTZ R19, R199, R159 ;  /* 0x0000009fc7137220 */ /* 0x000fe20000410000 */
[----:B------:R-:W-:Y:S01]  /*f710*/  MUFU.EX2 R162, R182 ;  /* 0x000000b600a27308 */ /* 0x000fe20000000800 */
[C---:B------:R-:W-:Y:S02]  /*f720*/  FMUL.FTZ R33, R201.reuse, R149 ;  /* 0x00000095c9217220 */ /* 0x040fe40000410000 */
[-C--:B------:R-:W-:Y:S04]  /*f730*/  HMMA.16816.F32 R12, R164, R22.reuse, R12 ;  /* 0x00000016a40c723c */ /* 0x080fe8000000180c */
[----:B------:R-:W-:Y:S02]  /*f740*/  FADD.FTZ R174, R16, R32 ;  /* 0x0000002010ae7221 */ /* 0x000fe40000010000 */
[C---:B------:R-:W-:Y:S01]  /*f750*/  FMUL.FTZ R16, R201.reuse, R156 ;  /* 0x0000009cc9107220 */ /* 0x040fe20000410000 */
[----:B------:R-:W-:Y:S01]  /*f760*/  MUFU.EX2 R230, R230 ;  /* 0x000000e600e67308 */ /* 0x000fe20000000800 */
[----:B------:R-:W-:Y:S04]  /*f770*/  FMUL.FTZ R17, R201, R157 ;  /* 0x0000009dc9117220 */ /* 0x000fe80000410000 */
[----:B------:R-:W-:Y:S02]  /*f780*/  FMUL.FTZ R18, R199, R158 ;  /* 0x0000009ec7127220 */ /* 0x000fe40000410000 */
[----:B------:R-:W-:Y:S02]  /*f790*/  FMUL.FTZ R32, R201, R148 ;  /* 0x00000094c9207220 */ /* 0x000fe40000410000 */
[C---:B------:R-:W-:Y:S01]  /*f7a0*/  FMUL.FTZ R34, R199.reuse, R150 ;  /* 0x00000096c7227220 */ /* 0x040fe20000410000 */
[----:B------:R-:W-:Y:S01]  /*f7b0*/  MUFU.EX2 R156, R178 ;  /* 0x000000b2009c7308 */ /* 0x000fe20000000800 */
[----:B------:R-:W-:Y:S01]  /*f7c0*/  FMUL.FTZ R35, R199, R151 ;  /* 0x00000097c7237220 */ /* 0x000fe20000410000 */
[C---:B------:R-:W-:Y:S01]  /*f7d0*/  HMMA.16816.F32 R16, R204.reuse, R22, R16 ;  /* 0x00000016cc10723c */ /* 0x040fe20000001810 */
[----:B------:R-:W-:Y:S03]  /*f7e0*/  LDSM.16.MT88.4 R148, [R244+0x800] ;  /* 0x00080000f494783b */ /* 0x000fe60000004200 */
[C---:B------:R-:W-:Y:S02]  /*f7f0*/  FMUL.FTZ R20, R201.reuse, R152 ;  /* 0x00000098c9147220 */ /* 0x040fe40000410000 */
[----:B------:R-:W-:Y:S02]  /*f800*/  FMUL.FTZ R21, R201, R153 ;  /* 0x00000099c9157220 */ /* 0x000fe40000410000 */
[C---:B------:R-:W-:Y:S01]  /*f810*/  FMUL.FTZ R23, R199.reuse, R155 ;  /* 0x0000009bc7177220 */ /* 0x040fe20000410000 */
[----:B------:R-:W2:Y:S03]  /*f820*/  MUFU.EX2 R152, R195 ;  /* 0x000000c300987308 */ /* 0x000ea60000000800 */
[----:B------:R-:W-:Y:S02]  /*f830*/  FMUL.FTZ R22, R199, R154 ;  /* 0x0000009ac7167220 */ /* 0x000fe40000410000 */
[C---:B------:R-:W-:Y:S02]  /*f840*/  FMUL.FTZ R48, R201.reuse, R140 ;  /* 0x0000008cc9307220 */ /* 0x040fe40000410000 */
[----:B------:R-:W-:Y:S02]  /*f850*/  FMUL.FTZ R49, R201, R141 ;  /* 0x0000008dc9317220 */ /* 0x000fe40000410000 */
[C---:B------:R-:W-:Y:S01]  /*f860*/  FMUL.FTZ R50, R199.reuse, R142 ;  /* 0x0000008ec7327220 */ /* 0x040fe20000410000 */
[-C--:B-1----:R-:W-:Y:S01]  /*f870*/  HMMA.16816.F32 R20, R204, R36.reuse, R20 ;  /* 0x00000024cc14723c */ /* 0x082fe20000001814 */
[----:B------:R-:W-:Y:S02]  /*f880*/  MUFU.EX2 R153, R187 ;  /* 0x000000bb00997308 */ /* 0x000fe40000000800 */
[----:B------:R-:W-:Y:S02]  /*f890*/  FMUL.FTZ R51, R199, R143 ;  /* 0x0000008fc7337220 */ /* 0x000fe40000410000 */
[----:B------:R-:W1:Y:S01]  /*f8a0*/  LDSM.16.MT88.4 R140, [R243] ;  /* 0x00000000f38c783b */ /* 0x000e620000004200 */
[C---:B------:R-:W-:Y:S02]  /*f8b0*/  FMUL.FTZ R64, R201.reuse, R132 ;  /* 0x00000084c9407220 */ /* 0x040fe40000410000 */
[C---:B------:R-:W-:Y:S03]  /*f8c0*/  HMMA.16816.F32 R24, R164.reuse, R36, R24 ;  /* 0x00000024a418723c */ /* 0x040fe60000001818 */
[----:B------:R-:W-:Y:S01]  /*f8d0*/  MUFU.EX2 R158, R193 ;  /* 0x000000c1009e7308 */ /* 0x000fe20000000800 */
[----:B------:R-:W-:Y:S02]  /*f8e0*/  FMUL.FTZ R65, R201, R133 ;  /* 0x00000085c9417220 */ /* 0x000fe40000410000 */
[----:B------:R-:W-:Y:S02]  /*f8f0*/  FMUL.FTZ R66, R199, R134 ;  /* 0x00000086c7427220 */ /* 0x000fe40000410000 */
[-C--:B------:R-:W-:Y:S04]  /*f900*/  HMMA.16816.F32 R28, R164, R38.reuse, R28 ;  /* 0x00000026a41c723c */ /* 0x080fe8000000181c */
[C---:B------:R-:W-:Y:S01]  /*f910*/  FMUL.FTZ R36, R201.reuse, R144 ;  /* 0x00000090c9247220 */ /* 0x040fe20000410000 */
[----:B------:R-:W-:Y:S01]  /*f920*/  MUFU.EX2 R155, R192 ;  /* 0x000000c0009b7308 */ /* 0x000fe20000000800 */
[----:B------:R-:W-:Y:S02]  /*f930*/  FMUL.FTZ R37, R201, R145 ;  /* 0x00000091c9257220 */ /* 0x000fe40000410000 */
[C---:B------:R-:W-:Y:S04]  /*f940*/  HMMA.16816.F32 R32, R204.reuse, R38, R32 ;  /* 0x00000026cc20723c */ /* 0x040fe80000001820 */
[C---:B------:R-:W-:Y:S02]  /*f950*/  FMUL.FTZ R67, R199.reuse, R135 ;  /* 0x00000087c7437220 */ /* 0x040fe40000410000 */
[----:B------:R-:W3:Y:S01]  /*f960*/  LDSM.16.MT88.4 R132, [R246+0x2000] ;  /* 0x00200000f684783b */ /* 0x000ee20000004200 */
[C---:B------:R-:W-:Y:S01]  /*f970*/  FMUL.FTZ R38, R199.reuse, R146 ;  /* 0x00000092c7267220 */ /* 0x040fe20000410000 */
[----:B------:R-:W-:Y:S01]  /*f980*/  MUFU.EX2 R157, R189 ;  /* 0x000000bd009d7308 */ /* 0x000fe20000000800 */
[C---:B------:R-:W-:Y:S03]  /*f990*/  FMUL.FTZ R39, R199.reuse, R147 ;  /* 0x00000093c7277220 */ /* 0x040fe60000410000 */
[C---:B------:R-:W-:Y:S02]  /*f9a0*/  FMUL.FTZ R70, R199.reuse, R70 ;  /* 0x00000046c7467220 */ /* 0x040fe40000410000 */
[----:B------:R-:W-:Y:S01]  /*f9b0*/  LDSM.16.MT88.4 R144, [R245+0x800] ;  /* 0x00080000f590783b */ /* 0x000fe20000004200 */
[C---:B------:R-:W-:Y:S01]  /*f9c0*/  FMUL.FTZ R71, R199.reuse, R71 ;  /* 0x00000047c7477220 */ /* 0x040fe20000410000 */
[-C--:B------:R-:W-:Y:S02]  /*f9d0*/  HMMA.16816.F32 R36, R204, R52.reuse, R36 ;  /* 0x00000034cc24723c */ /* 0x080fe40000001824 */
[----:B------:R-:W-:Y:S01]  /*f9e0*/  MUFU.EX2 R178, R181 ;  /* 0x000000b500b27308 */ /* 0x000fe20000000800 */
[C---:B------:R-:W-:Y:S02]  /*f9f0*/  FMUL.FTZ R82, R199.reuse, R82 ;  /* 0x00000052c7527220 */ /* 0x040fe40000410000 */
[C---:B------:R-:W-:Y:S02]  /*fa00*/  FMUL.FTZ R83, R199.reuse, R83 ;  /* 0x00000053c7537220 */ /* 0x040fe40000410000 */
[C---:B------:R-:W-:Y:S01]  /*fa10*/  FMUL.FTZ R86, R199.reuse, R86 ;  /* 0x00000056c7567220 */ /* 0x040fe20000410000 */
[C---:B------:R-:W-:Y:S04]  /*fa20*/  HMMA.16816.F32 R40, R164.reuse, R52, R40 ;  /* 0x00000034a428723c */ /* 0x040fe80000001828 */
[C---:B------:R-:W-:Y:S01]  /*fa30*/  FMUL.FTZ R87, R199.reuse, R87 ;  /* 0x00000057c7577220 */ /* 0x040fe20000410000 */
[----:B------:R-:W-:Y:S01]  /*fa40*/  MUFU.EX2 R227, R227 ;  /* 0x000000e300e37308 */ /* 0x000fe20000000800 */
[----:B------:R-:W-:Y:S02]  /*fa50*/  FMUL.FTZ R98, R199, R98 ;  /* 0x00000062c7627220 */ /* 0x000fe40000410000 */
[-C--:B------:R-:W-:Y:S04]  /*fa60*/  HMMA.16816.F32 R44, R164, R54.reuse, R44 ;  /* 0x00000036a42c723c */ /* 0x080fe8000000182c */
[C---:B------:R-:W-:Y:S02]  /*fa70*/  FMUL.FTZ R52, R201.reuse, R136 ;  /* 0x00000088c9347220 */ /* 0x040fe40000410000 */
[----:B------:R-:W-:Y:S01]  /*fa80*/  FMUL.FTZ R53, R201, R137 ;  /* 0x00000089c9357220 */ /* 0x000fe20000410000 */
[----:B------:R-:W-:Y:S01]  /*fa90*/  F2FP.PACK_AB R201, R215, R216 ;  /* 0x000000d8d7c9723e */ /* 0x000fe200000000ff */
[C---:B------:R-:W-:Y:S01]  /*faa0*/  HMMA.16816.F32 R48, R204.reuse, R54, R48 ;  /* 0x00000036cc30723c */ /* 0x040fe20000001830 */
[----:B------:R-:W4:Y:S03]  /*fab0*/  MUFU.EX2 R136, R160 ;  /* 0x000000a000887308 */ /* 0x000f260000000800 */
[C---:B------:R-:W-:Y:S02]  /*fac0*/  FMUL.FTZ R99, R199.reuse, R99 ;  /* 0x00000063c7637220 */ /* 0x040fe40000410000 */
[C---:B------:R-:W-:Y:S02]  /*fad0*/  FMUL.FTZ R102, R199.reuse, R102 ;  /* 0x00000066c7667220 */ /* 0x040fe40000410000 */
[C---:B------:R-:W-:Y:S03]  /*fae0*/  FMUL.FTZ R54, R199.reuse, R138 ;  /* 0x0000008ac7367220 */ /* 0x040fe60000410000 */
[----:B------:R-:W-:Y:S01]  /*faf0*/  MUFU.EX2 R138, R219 ;  /* 0x000000db008a7308 */ /* 0x000fe20000000800 */
[C---:B------:R-:W-:Y:S02]  /*fb00*/  FMUL.FTZ R55, R199.reuse, R139 ;  /* 0x0000008bc7377220 */ /* 0x040fe40000410000 */
[C---:B------:R-:W-:Y:S02]  /*fb10*/  FMUL.FTZ R103, R199.reuse, R103 ;  /* 0x00000067c7677220 */ /* 0x040fe40000410000 */
[C---:B------:R-:W-:Y:S02]  /*fb20*/  FMUL.FTZ R114, R199.reuse, R114 ;  /* 0x00000072c7727220 */ /* 0x040fe40000410000 */
[----:B------:R-:W-:Y:S01]  /*fb30*/  FMUL.FTZ R115, R199, R115 ;  /* 0x00000073c7737220 */ /* 0x000fe20000410000 */
[-C--:B-1----:R-:W-:Y:S02]  /*fb40*/  HMMA.16816.F32 R52, R204, R140.reuse, R52 ;  /* 0x0000008ccc34723c */ /* 0x082fe40000001834 */
[----:B------:R1:W-:Y:S01]  /*fb50*/  MUFU.EX2 R137, R203 ;  /* 0x000000cb00897308 */ /* 0x0003e20000000800 */
[----:B------:R-:W-:Y:S02]  /*fb60*/  FADD.FTZ R170, R172, R170 ;  /* 0x000000aaacaa7221 */ /* 0x000fe40000010000 */
[----:B------:R-:W-:Y:S02]  /*fb70*/  FADD.FTZ R174, R173, R174 ;  /* 0x000000aeadae7221 */ /* 0x000fe40000010000 */
[C---:B------:R-:W-:Y:S01]  /*fb80*/  FMUL.FTZ R118, R199.reuse, R118 ;  /* 0x00000076c7767220 */ /* 0x040fe20000410000 */
[C---:B------:R-:W-:Y:S04]  /*fb90*/  HMMA.16816.F32 R56, R164.reuse, R140, R56 ;  /* 0x0000008ca438723c */ /* 0x040fe80000001838 */
[----:B--2---:R-:W-:Y:S01]  /*fba0*/  FADD.FTZ R174, R152, R174 ;  /* 0x000000ae98ae7221 */ /* 0x004fe20000010000 */
[----:B------:R-:W-:Y:S01]  /*fbb0*/  MUFU.EX2 R160, R186 ;  /* 0x000000ba00a07308 */ /* 0x000fe20000000800 */
[C---:B------:R-:W-:Y:S02]  /*fbc0*/  FMUL.FTZ R119, R199.reuse, R119 ;  /* 0x00000077c7777220 */ /* 0x040fe40000410000 */
[-C--:B------:R-:W-:Y:S04]  /*fbd0*/  HMMA.16816.F32 R60, R164, R142.reuse, R60 ;  /* 0x0000008ea43c723c */ /* 0x080fe8000000183c */
[----:B----4-:R-:W-:Y:S02]  /*fbe0*/  FADD.FTZ R154, R136, R222 ;  /* 0x000000de889a7221 */ /* 0x010fe40000010000 */
[----:B------:R-:W-:Y:S01]  /*fbf0*/  FMUL.FTZ R130, R199, R130 ;  /* 0x00000082c7827220 */ /* 0x000fe20000410000 */
[----:B------:R-:W-:Y:S01]  /*fc00*/  MUFU.EX2 R172, R188 ;  /* 0x000000bc00ac7308 */ /* 0x000fe20000000800 */
[C---:B------:R-:W-:Y:S01]  /*fc10*/  HMMA.16816.F32 R64, R204.reuse, R142, R64 ;  /* 0x0000008ecc40723c */ /* 0x040fe20000001840 */
[----:B------:R-:W-:Y:S03]  /*fc20*/  LDSM.16.MT88.4 R140, [R246+0x800] ;  /* 0x00080000f68c783b */ /* 0x000fe60000004200 */
[----:B-1----:R-:W-:Y:S01]  /*fc30*/  F2FP.PACK_AB R203, R213, R214 ;  /* 0x000000d6d5cb723e */ /* 0x002fe200000000ff */
[----:B------:R-:W-:Y:S02]  /*fc40*/  FMUL.FTZ R131, R199, R131 ;  /* 0x00000083c7837220 */ /* 0x000fe40000410000 */
[----:B------:R-:W-:Y:S01]  /*fc50*/  FADD.FTZ R202, R175, R202 ;  /* 0x000000caafca7221 */ /* 0x000fe20000010000 */
[-C--:B---3--:R-:W-:Y:S01]  /*fc60*/  HMMA.16816.F32 R68, R204, R132.reuse, R68 ;  /* 0x00000084cc44723c */ /* 0x088fe20000001844 */
[----:B------:R-:W-:Y:S03]  /*fc70*/  MUFU.EX2 R175, R185 ;  /* 0x000000b900af7308 */ /* 0x000fe60000000800 */
[----:B------:R-:W-:Y:S04]  /*fc80*/  FADD.FTZ R171, R171, R202 ;  /* 0x000000caabab7221 */ /* 0x000fe80000010000 */
[C---:B------:R-:W-:Y:S03]  /*fc90*/  HMMA.16816.F32 R72, R164.reuse, R132, R72 ;  /* 0x00000084a448723c */ /* 0x040fe60000001848 */
[----:B------:R-:W-:Y:S01]  /*fca0*/  MUFU.EX2 R199, R184 ;  /* 0x000000b800c77308 */ /* 0x000fe20000000800 */
[----:B------:R-:W-:Y:S04]  /*fcb0*/  FADD.FTZ R171, R168, R171 ;  /* 0x000000aba8ab7221 */ /* 0x000fe80000010000 */
[-C--:B------:R-:W-:Y:S04]  /*fcc0*/  HMMA.16816.F32 R76, R164, R134.reuse, R76 ;  /* 0x00000086a44c723c */ /* 0x080fe8000000184c */
[----:B------:R-:W-:Y:S01]  /*fcd0*/  FADD.FTZ R171, R163, R171 ;  /* 0x000000aba3ab7221 */ /* 0x000fe20000010000 */
[----:B------:R-:W-:Y:S03]  /*fce0*/  MUFU.EX2 R202, R218 ;  /* 0x000000da00ca7308 */ /* 0x000fe60000000800 */
[C---:B------:R-:W-:Y:S01]  /*fcf0*/  HMMA.16816.F32 R80, R204.reuse, R134, R80 ;  /* 0x00000086cc50723c */ /* 0x040fe20000001850 */
[----:B------:R-:W1:Y:S06]  /*fd00*/  LDSM.16.MT88.4 R132, [R245+0x2000] ;  /* 0x00200000f584783b */ /* 0x000e6c0000004200 */
[----:B------:R-:W-:Y:S10]  /*fd10*/  MUFU.EX2 R218, R210 ;  /* 0x000000d200da7308 */ /* 0x000ff40000000800 */
[----:B------:R-:W-:Y:S10]  /*fd20*/  MUFU.EX2 R168, R217 ;  /* 0x000000d900a87308 */ /* 0x000ff40000000800 */
[----:B------:R-:W-:Y:S10]  /*fd30*/  MUFU.EX2 R217, R211 ;  /* 0x000000d300d97308 */ /* 0x000ff40000000800 */
[----:B------:R-:W2:Y:S01]  /*fd40*/  MUFU.EX2 R139, R220 ;  /* 0x000000dc008b7308 */ /* 0x000ea20000000800 */
[-C--:B-1----:R-:W-:Y:S09]  /*fd50*/  HMMA.16816.F32 R84, R204, R132.reuse, R84 ;  /* 0x00000084cc54723c */ /* 0x082ff20000001854 */
[----:B------:R-:W-:Y:S01]  /*fd60*/  MUFU.EX2 R220, R191 ;  /* 0x000000bf00dc7308 */ /* 0x000fe20000000800 */
[C---:B------:R-:W-:Y:S08]  /*fd70*/  HMMA.16816.F32 R88, R164.reuse, R132, R88 ;  /* 0x00000084a458723c */ /* 0x040ff00000001858 */
[-C--:B------:R-:W-:Y:S01]  /*fd80*/  HMMA.16816.F32 R92, R164, R134.reuse, R92 ;  /* 0x00000086a45c723c */ /* 0x080fe2000000185c */
[----:B------:R-:W1:Y:S03]  /*fd90*/  MUFU.EX2 R219, R190 ;  /* 0x000000be00db7308 */ /* 0x000e660000000800 */
[C---:B--2---:R-:W-:Y:S01]  /*fda0*/  F2FP.PACK_AB R136, R139.reuse, R136 ;  /* 0x000000888b88723e */ /* 0x044fe200000000ff */
[----:B------:R-:W-:Y:S03]  /*fdb0*/  FADD.FTZ R154, R139, R154 ;  /* 0x0000009a8b9a7221 */ /* 0x000fe60000010000 */
[C---:B------:R-:W-:Y:S01]  /*fdc0*/  HMMA.16816.F32 R96, R204.reuse, R134, R96 ;  /* 0x00000086cc60723c */ /* 0x040fe20000001860 */
[----:B------:R-:W2:Y:S02]  /*fdd0*/  LDSM.16.MT88.4 R132, [R244+0x2000] ;  /* 0x00200000f484783b */ /* 0x000ea40000004200 */
[----:B------:R-:W3:Y:S01]  /*fde0*/  MUFU.EX2 R222, R179 ;  /* 0x000000b300de7308 */ /* 0x000ee20000000800 */
[----:B------:R-:W-:Y:S01]  /*fdf0*/  FADD.FTZ R154, R138, R154 ;  /* 0x0000009a8a9a7221 */ /* 0x000fe20000010000 */
[C---:B------:R-:W-:Y:S03]  /*fe00*/  F2FP.PACK_AB R138, R137.reuse, R138 ;  /* 0x0000008a898a723e */ /* 0x040fe600000000ff */
[----:B------:R-:W-:Y:S01]  /*fe10*/  FADD.FTZ R154, R137, R154 ;  /* 0x0000009a899a7221 */ /* 0x000fe20000010000 */
[----:B------:R-:W-:Y:S04]  /*fe20*/  F2FP.PACK_AB R137, R161, R152 ;  /* 0x00000098a189723e */ /* 0x000fe800000000ff */
[----:B------:R-:W-:Y:S01]  /*fe30*/  MUFU.EX2 R173, R180 ;  /* 0x000000b400ad7308 */ /* 0x000fe20000000800 */
[----:B-1----:R-:W-:Y:S09]  /*fe40*/  F2FP.PACK_AB R139, R219, R220 ;  /* 0x000000dcdb8b723e */ /* 0x002ff200000000ff */
[----:B------:R-:W-:Y:S10]  /*fe50*/  MUFU.EX2 R179, R200 ;  /* 0x000000c800b37308 */ /* 0x000ff40000000800 */
[----:B------:R-:W-:Y:S01]  /*fe60*/  MUFU.EX2 R198, R198 ;  /* 0x000000c600c67308 */ /* 0x000fe20000000800 */
[-C--:B--2---:R-:W-:Y:S09]  /*fe70*/  HMMA.16816.F32 R100, R204, R132.reuse, R100 ;  /* 0x00000084cc64723c */ /* 0x084ff20000001864 */
[----:B------:R-:W1:Y:S01]  /*fe80*/  MUFU.EX2 R197, R197 ;  /* 0x000000c500c57308 */ /* 0x000e620000000800 */
[C---:B------:R-:W-:Y:S08]  /*fe90*/  HMMA.16816.F32 R104, R164.reuse, R132, R104 ;  /* 0x00000084a468723c */ /* 0x040ff00000001868 */
[-C--:B------:R-:W-:Y:S08]  /*fea0*/  HMMA.16816.F32 R108, R164, R134.reuse, R108 ;  /* 0x00000086a46c723c */ /* 0x080ff0000000186c */
[C---:B------:R-:W-:Y:S01]  /*feb0*/  HMMA.16816.F32 R112, R204.reuse, R134, R112 ;  /* 0x00000086cc70723c */ /* 0x040fe20000001870 */
[----:B------:R-:W2:Y:S07]  /*fec0*/  LDSM.16.MT88.4 R132, [R243+0x2000] ;  /* 0x00200000f384783b */ /* 0x000eae0000004200 */
[-C--:B--2---:R-:W-:Y:S08]  /*fed0*/  HMMA.16816.F32 R116, R204, R132.reuse, R116 ;  /* 0x00000084cc74723c */ /* 0x084ff00000001874 */
[C---:B------:R-:W-:Y:S07]  /*fee0*/  HMMA.16816.F32 R120, R164.reuse, R132, R120 ;  /* 0x00000084a478723c */ /* 0x040fee0000001878 */
[----:B------:R-:W-:Y:S01]  /*fef0*/  F2FP.PACK_AB R132, R160, R153 ;  /* 0x00000099a084723e */ /* 0x000fe200000000ff */
[-C--:B------:R-:W-:Y:S01]  /*ff00*/  HMMA.16816.F32 R124, R164, R134.reuse, R124 ;  /* 0x00000086a47c723c */ /* 0x080fe2000000187c */
[----:B------:R-:W-:Y:S03]  /*ff10*/  MUFU.EX2 R166, R224 ;  /* 0x000000e000a67308 */ /* 0x000fe60000000800 */
[----:B------:R-:W-:Y:S03]  /*ff20*/  F2FP.PACK_AB R133, R162, R163 ;  /* 0x000000a3a285723e */ /* 0x000fe600000000ff */
[----:B------:R-:W-:Y:S01]  /*ff30*/  FADD.FTZ R165, R169, R170 ;  /* 0x000000aaa9a57221 */ /* 0x000fe20000010000 */
[----:B------:R-:W-:Y:S03]  /*ff40*/  HMMA.16816.F32 R128, R204, R134, R128 ;  /* 0x00000086cc80723c */ /* 0x000fe60000001880 */
[----:B------:R-:W2:Y:S01]  /*ff50*/  MUFU.EX2 R224, R208 ;  /* 0x000000d000e07308 */ /* 0x000ea20000000800 */
[----:B------:R-:W-:Y:S03]  /*ff60*/  FADD.FTZ R165, R153, R165 ;  /* 0x000000a599a57221 */ /* 0x000fe60000010000 */
[----:B------:R-:W-:Y:S01]  /*ff70*/  F2FP.PACK_AB R134, R223, R226 ;  /* 0x000000e2df86723e */ /* 0x000fe200000000ff */
[-C--:B------:R-:W-:Y:S05]  /*ff80*/  HMMA.16816.F32 R4, R136, R140.reuse, R4 ;  /* 0x0000008c8804723c */ /* 0x080fea0000001804 */
[----:B---3--:R-:W-:Y:S01]  /*ff90*/  F2FP.PACK_AB R135, R222, R225 ;  /* 0x000000e1de87723e */ /* 0x008fe200000000ff */
[----:B------:R-:W3:Y:S01]  /*ffa0*/  MUFU.EX2 R167, R221 ;  /* 0x000000dd00a77308 */ /* 0x000ee20000000800 */
[----:B------:R-:W-:Y:S02]  /*ffb0*/  F2FP.PACK_AB R204, R217, R212 ;  /* 0x000000d4d9cc723e */ /* 0x000fe400000000ff */
[----:B-1----:R-:W-:Y:S03]  /*ffc0*/  F2FP.PACK_AB R207, R197, R198 ;  /* 0x000000c6c5cf723e */ /* 0x002fe600000000ff */
[C---:B------:R-:W-:Y:S04]  /*ffd0*/  HMMA.16816.F32 R8, R132.reuse, R140, R8 ;  /* 0x0000008c8408723c */ /* 0x040fe80000001808 */
[----:B------:R1:W4:Y:S01]  /*ffe0*/  MUFU.EX2 R221, R209 ;  /* 0x000000d100dd7308 */ /* 0x0003220000000800 */
[----:B--2---:R-:W-:Y:S03]  /*fff0*/  F2FP.PACK_AB R205, R179, R224 ;  /* 0x000000e0b3cd723e */ /* 0x004fe600000000ff */
[-C--:B------:R-:W-:Y:S08]  /*10000*/  HMMA.16816.F32 R12, R132, R142.reuse, R12 ;  /* 0x0000008e840c723c */ /* 0x080ff0000000180c */
[C---:B------:R-:W-:Y:S01]  /*10010*/  HMMA.16816.F32 R16, R136.reuse, R142, R16 ;  /* 0x0000008e8810723c */ /* 0x040fe20000001810 */
[----:B------:R-:W2:Y:S03]  /*10020*/  LDSM.16.MT88.4 R140, [R243+0x800] ;  /* 0x00080000f38c783b */ /* 0x000ea60000004200 */
[----:B---3--:R-:W-:Y:S04]  /*10030*/  F2FP.PACK_AB R200, R167, R166 ;  /* 0x000000a6a7c8723e */ /* 0x008fe800000000ff */
[-C--:B------:R-:W-:Y:S01]  /*10040*/  HMMA.16816.F32 R20, R136, R144.reuse, R20 ;  /* 0x000000908814723c */ /* 0x080fe20000001814 */
[----:B-1----:R-:W-:Y:S03]  /*10050*/  LDSM.16.MT88.4 R208, [R246+0x3800] ;  /* 0x00380000f6d0783b */ /* 0x002fe60000004200 */
[----:B----4-:R-:W-:Y:S04]  /*10060*/  F2FP.PACK_AB R206, R221, R218 ;  /* 0x000000daddce723e */ /* 0x010fe800000000ff */
        /* <DEDUP_REMOVED lines=14> */
[-C--:B-1----:R-:W-:Y:S08]  /*10150*/  HMMA.16816.F32 R68, R136, R144.reuse, R68 ;  /* 0x000000908844723c */ /* 0x082ff00000001844 */
[C---:B------:R-:W-:Y:S08]  /*10160*/  HMMA.16816.F32 R72, R132.reuse, R144, R72 ;  /* 0x000000908448723c */ /* 0x040ff00000001848 */
[-C--:B------:R-:W-:Y:S08]  /*10170*/  HMMA.16816.F32 R76, R132, R146.reuse, R76 ;  /* 0x00000092844c723c */ /* 0x080ff0000000184c */
[C---:B------:R-:W-:Y:S01]  /*10180*/  HMMA.16816.F32 R80, R136.reuse, R146, R80 ;  /* 0x000000928850723c */ /* 0x040fe20000001850 */
[----:B------:R-:W1:Y:S07]  /*10190*/  LDSM.16.MT88.4 R144, [R243+0x2800] ;  /* 0x00280000f390783b */ /* 0x000e6e0000004200 */
[-C--:B---3--:R-:W-:Y:S08]  /*101a0*/  HMMA.16816.F32 R84, R136, R148.reuse, R84 ;  /* 0x000000948854723c */ /* 0x088ff00000001854 */
        /* <DEDUP_REMOVED lines=25> */
[-C--:B---3--:R-:W-:Y:S01]  /*10340*/  HMMA.16816.F32 R4, R132, R148.reuse, R4 ;  /* 0x000000948404723c */ /* 0x088fe20000001804 */
[----:B------:R-:W1:Y:S04]  /*10350*/  LDSM.16.MT88.4 R144, [R244+0x1000] ;  /* 0x00100000f490783b */ /* 0x000e680000004200 */
[----:B------:R-:W-:Y:S02]  /*10360*/  F2FP.PACK_AB R137, R229, R230 ;  /* 0x000000e6e589723e */ /* 0x000fe400000000ff */
[----:B------:R-:W-:Y:S02]  /*10370*/  F2FP.PACK_AB R139, R227, R228 ;  /* 0x000000e4e38b723e */ /* 0x000fe400000000ff */
[----:B------:R-:W-:Y:S05]  /*10380*/  LDSM.16.MT88.4 R156, [R245+0x3000] ;  /* 0x00300000f59c783b */ /* 0x000fea0000004200 */
        /* <DEDUP_REMOVED lines=45> */
[----:B--2---:R-:W-:Y:S02]  /*10660*/  FADD.FTZ R136, R160, R165 ;  /* 0x000000a5a0887221 */ /* 0x004fe40000010000 */
[-C--:B---3--:R-:W-:Y:S05]  /*10670*/  HMMA.16816.F32 R160, R200, R156.reuse, R4 ;  /* 0x0000009cc8a0723c */ /* 0x088fea0000001804 */
        /* <DEDUP_REMOVED lines=66> */
[C---:B------:R-:W-:Y:S08]  /*10aa0*/  HMMA.16816.F32 R96, R200.reuse, R6, R96 ;  /* 0x00000006c860723c */ /* 0x040ff00000001860 */
[-C--:B---3--:R-:W-:Y:S08]  /*10ab0*/  HMMA.16816.F32 R100, R200, R8.reuse, R100 ;  /* 0x00000008c864723c */ /* 0x088ff00000001864 */
        /* <DEDUP_REMOVED lines=11> */
[C---:B--2---:R-:W-:Y:S01]  /*10b70*/  ISETP.GT.AND P0, PT, R4.reuse, R5, PT ;  /* 0x000000050400720c */ /* 0x044fe20003f04270 */
[----:B------:R-:W-:Y:S01]  /*10b80*/  FADD.FTZ R5, R213, R220 ;  /* 0x000000dcd5057221 */ /* 0x000fe20000010000 */
[----:B------:R-:W-:Y:S04]  /*10b90*/  IADD3 R4, R4, -0x1, RZ ;  /* 0xffffffff04047810 */ /* 0x000fe80007ffe0ff */
[----:B------:R1:W-:Y:S04]  /*10ba0*/  STL [R1+0xe4], R5 ;  /* 0x0000e40501007387 */ /* 0x0003e80000100800 */
[----:B------:R1:W-:Y:S03]  /*10bb0*/  STL [R1+0xe8], R4 ;  /* 0x0000e80401007387 */ /* 0x0003e60000100800 */
[----:B-1----:R-:W-:-:S05]  /*10bc0*/  @P0 BRA `(.L_x_1255) ;  /* 0xffffb8b000000947 */ /* 0x002fca000383ffff */
.L_x_1248:
[----:B------:R-:W-:Y:S05]  /*10bd0*/  BRA.DIV ~URZ, `(.L_x_1256) ;  /* 0x000067a27f007947 */ /* 0x000fea000b800000 */
[----:B------:R-:W2:Y:S04]  /*10be0*/  LDL R4, [R1+0xe0] ;  /* 0x0000e00001047983 */ /* 0x000ea80000100800 */
[----:B--2---:R1:W2:Y:S02]  /*10bf0*/  SHFL.BFLY PT, R10, R4, 0x2, 0x1f ;  /* 0x0c401f00040a7f89 */ /* 0x0042a400000e0000 */
.L_x_1300:
[----:B-1----:R-:W3:Y:S02]  /*10c00*/  LDL.LU R4, [R1+0xe0] ;  /* 0x0000e00001047983 */ /* 0x002ee40000300800 */
[----:B--23--:R-:W-:Y:S01]  /*10c10*/  FADD.FTZ R10, R10, R4 ;  /* 0x000000040a0a7221 */ /* 0x00cfe20000010000 */
[----:B------:R-:W-:Y:S05]  /*10c20*/  BRA.DIV ~URZ, `(.L_x_1257) ;  /* 0x000067b27f007947 */ /* 0x000fea000b800000 */
[----:B------:R-:W2:Y:S04]  /*10c30*/  LDL.LU R6, [R1+0xe4] ;  /* 0x0000e40001067983 */ /* 0x000ea80000300800 */
[----:B------:R-:W1:Y:S04]  /*10c40*/  SHFL.BFLY PT, R5, R203, 0x2, 0x1f ;  /* 0x0c401f00cb057f89 */ /* 0x000e6800000e0000 */
[----:B------:R-:W3:Y:S01]  /*10c50*/  SHFL.BFLY PT, R4, R202, 0x2, 0x1f ;  /* 0x0c401f00ca047f89 */ /* 0x000ee200000e0000 */
[----:B-1----:R-:W-:-:S02]  /*10c60*/  FADD.FTZ R203, R5, R203 ;  /* 0x000000cb05cb7221 */ /* 0x002fc40000010000 */
[----:B---3--:R-:W-:-:S03]  /*10c70*/  FADD.FTZ R202, R4, R202 ;  /* 0x000000ca04ca7221 */ /* 0x008fc60000010000 */
[----:B------:R-:W1:Y:S04]  /*10c80*/  SHFL.BFLY PT, R8, R203, 0x1, 0x1f ;  /* 0x0c201f00cb087f89 */ /* 0x000e6800000e0000 */
[----:B------:R-:W-:Y:S01]  /*10c90*/  SHFL.BFLY PT, R4, R202, 0x1, 0x1f ;  /* 0x0c201f00ca047f89 */ /* 0x000fe200000e0000 */
[----:B-1----:R-:W-:-:S03]  /*10ca0*/  FADD.FTZ R8, R203, R8 ;  /* 0x00000008cb087221 */ /* 0x002fc60000010000 */
[----:B--2---:R-:W1:Y:S02]  /*10cb0*/  SHFL.BFLY PT, R9, R6, 0x2, 0x1f ;  /* 0x0c401f0006097f89 */ /* 0x004e6400000e0000 */
[----:B-1----:R-:W-:Y:S02]  /*10cc0*/  FADD.FTZ R9, R9, R6 ;  /* 0x0000000609097221 */ /* 0x002fe40000010000 */
[----:B------:R-:W1:Y:S04]  /*10cd0*/  SHFL.BFLY PT, R6, R10, 0x1, 0x1f ;  /* 0x0c201f000a067f89 */ /* 0x000e6800000e0000 */
[----:B------:R-:W2:Y:S01]  /*10ce0*/  SHFL.BFLY PT, R5, R9, 0x1, 0x1f ;  /* 0x0c201f0009057f89 */ /* 0x000ea200000e0000 */
[----:B-1----:R-:W-:Y:S02]  /*10cf0*/  FADD.FTZ R10, R10, R6 ;  /* 0x000000060a0a7221 */ /* 0x002fe40000010000 */
[----:B--2---:R-:W-:-:S05]  /*10d00*/  FADD.FTZ R9, R9, R5 ;  /* 0x0000000509097221 */ /* 0x004fca0000010000 */
.L_x_1301:
[----:B------:R-:W-:Y:S01]  /*10d10*/  FSETP.NE.FTZ.AND P2, PT, R9, RZ, PT ;  /* 0x000000ff0900720b */ /* 0x000fe20003f55000 */
[----:B------:R-:W-:Y:S01]  /*10d20*/  FADD.FTZ R4, R4, R202 ;  /* 0x000000ca04047221 */ /* 0x000fe20000010000 */
[----:B------:R-:W-:-:S02]  /*10d30*/  FSETP.NE.FTZ.AND P3, PT, R10, RZ, PT ;  /* 0x000000ff0a00720b */ /* 0x000fc40003f75000 */
[----:B------:R-:W-:Y:S02]  /*10d40*/  MOV R5, RZ ;  /* 0x000000ff00057202 */ /* 0x000fe40000000f00 */
[----:B------:R-:W-:Y:S02]  /*10d50*/  MOV R6, RZ ;  /* 0x000000ff00067202 */ /* 0x000fe40000000f00 */
[----:B------:R-:W-:Y:S02]  /*10d60*/  FSETP.NE.FTZ.AND P1, PT, R8, RZ, PT ;  /* 0x000000ff0800720b */ /* 0x000fe40003f35000 */
[----:B------:R-:W-:Y:S02]  /*10d70*/  FSETP.NE.FTZ.AND P0, PT, R4, RZ, PT ;  /* 0x000000ff0400720b */ /* 0x000fe40003f15000 */
[----:B------:R-:W-:Y:S01]  /*10d80*/  MOV R12, 0xff800000 ;  /* 0xff800000000c7802 */ /* 0x000fe20000000f00 */
[----:B------:R-:W1:Y:S01]  /*10d90*/  @P2 MUFU.RCP R5, R9 ;  /* 0x0000000900052308 */ /* 0x000e620000001000 */
[----:B------:R-:W-:-:S02]  /*10da0*/  @P2 MOV R13, 0x3f317218 ;  /* 0x3f317218000d2802 */ /* 0x000fc40000000f00 */
[----:B------:R-:W-:Y:S02]  /*10db0*/  @P3 MOV R14, 0x3f317218 ;  /* 0x3f317218000e3802 */ /* 0x000fe40000000f00 */
[----:B------:R-:W-:Y:S01]  /*10dc0*/  MOV R11, 0xff800000 ;  /* 0xff800000000b7802 */ /* 0x000fe20000000f00 */
[----:B------:R-:W-:Y:S02]  /*10dd0*/  @P2 FMUL.FTZ R13, R13, c[0x0][0x2d0] ;  /* 0x0000b4000d0d2a20 */ /* 0x000fe40000410000 */
[----:B------:R-:W2:Y:S01]  /*10de0*/  @P3 MUFU.RCP R6, R10 ;  /* 0x0000000a00063308 */ /* 0x000ea20000001000 */
[----:B------:R-:W-:Y:S02]  /*10df0*/  @P3 FMUL.FTZ R14, R14, c[0x0][0x2d0] ;  /* 0x0000b4000e0e3a20 */ /* 0x000fe40000410000 */
[----:B-1----:R-:W-:-:S05]  /*10e00*/  FMUL.FTZ R162, R5, R162 ;  /* 0x000000a205a27220 */ /* 0x002fca0000410000 */
[----:B------:R1:W3:Y:S01]  /*10e10*/  @P3 MUFU.LG2 R7, R10 ;  /* 0x0000000a00073308 */ /* 0x0002e20000000c00 */
[C---:B------:R-:W-:Y:S02]  /*10e20*/  FMUL.FTZ R163, R5.reuse, R163 ;  /* 0x000000a305a37220 */ /* 0x040fe40000410000 */
[C---:B------:R-:W-:Y:S02]  /*10e30*/  FMUL.FTZ R158, R5.reuse, R158 ;  /* 0x0000009e059e7220 */ /* 0x040fe40000410000 */
[C---:B------:R-:W-:Y:S02]  /*10e40*/  FMUL.FTZ R159, R5.reuse, R159 ;  /* 0x0000009f059f7220 */ /* 0x040fe40000410000 */
[C---:B------:R-:W-:Y:S01]  /*10e50*/  FMUL.FTZ R154, R5.reuse, R154 ;  /* 0x0000009a059a7220 */ /* 0x040fe20000410000 */
[----:B------:R-:W4:Y:S01]  /*10e60*/  @P2 MUFU.LG2 R9, R9 ;  /* 0x0000000900092308 */ /* 0x000f220000000c00 */
[C---:B------:R-:W-:Y:S02]  /*10e70*/  FMUL.FTZ R155, R5.reuse, R155 ;  /* 0x0000009b059b7220 */ /* 0x040fe40000410000 */
[----:B------:R-:W-:-:S02]  /*10e80*/  FMUL.FTZ R150, R5, R150 ;  /* 0x0000009605967220 */ /* 0x000fc40000410000 */
[C---:B------:R-:W-:Y:S02]  /*10e90*/  FMUL.FTZ R151, R5.reuse, R151 ;  /* 0x0000009705977220 */ /* 0x040fe40000410000 */
[C---:B------:R-:W-:Y:S01]  /*10ea0*/  FMUL.FTZ R146, R5.reuse, R146 ;  /* 0x0000009205927220 */ /* 0x040fe20000410000 */
[----:B-1----:R-:W-:Y:S01]  /*10eb0*/  MOV R10, 0xff800000 ;  /* 0xff800000000a7802 */ /* 0x002fe20000000f00 */
        /* <DEDUP_REMOVED lines=56> */
[----:B------:R-:W-:Y:S01]  /*11240*/  MOV R6, RZ ;  /* 0x000000ff00067202 */ /* 0x000fe20000000f00 */
[----:B------:R-:W-:Y:S01]  /*11250*/  @P1 FMUL.FTZ R15, R5, c[0x0][0x2d0] ;  /* 0x0000b400050f1a20 */ /* 0x000fe20000410000 */
[----:B------:R-:W-:Y:S01]  /*11260*/  MOV R5, RZ ;  /* 0x000000ff00057202 */ /* 0x000fe20000000f00 */
[----:B---3--:R-:W-:Y:S02]  /*11270*/  @P3 FMUL.FTZ R7, R7, 0.69314718246459960938 ;  /* 0x3f31721807073820 */ /* 0x008fe40000410000 */
[----:B----4-:R-:W-:Y:S01]  /*11280*/  @P2 FMUL.FTZ R9, R9, 0.69314718246459960938 ;  /* 0x3f31721809092820 */ /* 0x010fe20000410000 */
[----:B------:R-:W1:Y:S01]  /*11290*/  @P1 MUFU.RCP R6, R8 ;  /* 0x0000000800061308 */ /* 0x000e620000001000 */
[----:B------:R-:W-:Y:S01]  /*112a0*/  @P3 FFMA.FTZ R10, R14, R3, R7 ;  /* 0x000000030e0a3223 */ /* 0x000fe20000010007 */
[----:B------:R-:W-:Y:S01]  /*112b0*/  @P0 MOV R3, 0x3f317218 ;  /* 0x3f31721800030802 */ /* 0x000fe20000000f00 */
[----:B------:R-:W-:Y:S01]  /*112c0*/  @P2 FFMA.FTZ R11, R13, R2, R9 ;  /* 0x000000020d0b2223 */ /* 0x000fe20000010009 */
[----:B------:R-:W-:-:S03]  /*112d0*/  MOV R2, 0x1 ;  /* 0x0000000100027802 */ /* 0x000fc60000000f00 */
[----:B------:R-:W-:Y:S01]  /*112e0*/  @P0 FMUL.FTZ R3, R3, c[0x0][0x2d0] ;  /* 0x0000b40003030a20 */ /* 0x000fe20000410000 */
[----:B------:R-:W2:Y:S08]  /*112f0*/  @P1 MUFU.LG2 R8, R8 ;  /* 0x0000000800081308 */ /* 0x000eb00000000c00 */
[----:B------:R-:W-:Y:S01]  /*11300*/  @P0 MUFU.RCP R5, R4 ;  /* 0x0000000400050308 */ /* 0x000fe20000001000 */
[----:B-1----:R-:W-:-:S02]  /*11310*/  FMUL.FTZ R164, R6, R164 ;  /* 0x000000a406a47220 */ /* 0x002fc40000410000 */
[C---:B------:R-:W-:Y:S02]  /*11320*/  FMUL.FTZ R165, R6.reuse, R165 ;  /* 0x000000a506a57220 */ /* 0x040fe40000410000 */
[C---:B------:R-:W-:Y:S02]  /*11330*/  FMUL.FTZ R168, R6.reuse, R168 ;  /* 0x000000a806a87220 */ /* 0x040fe40000410000 */
[----:B------:R-:W-:Y:S01]  /*11340*/  FMUL.FTZ R169, R6, R169 ;  /* 0x000000a906a97220 */ /* 0x000fe20000410000 */
[----:B------:R-:W1:Y:S01]  /*11350*/  @P0 MUFU.LG2 R4, R4 ;  /* 0x0000000400040308 */ /* 0x000e620000000c00 */
[----:B--2---:R-:W-:Y:S02]  /*11360*/  @P1 FMUL.FTZ R8, R8, 0.69314718246459960938 ;  /* 0x3f31721808081820 */ /* 0x004fe40000410000 */
[C---:B------:R-:W-:Y:S02]  /*11370*/  FMUL.FTZ R172, R6.reuse, R172 ;  /* 0x000000ac06ac7220 */ /* 0x040fe40000410000 */
[----:B------:R-:W-:Y:S01]  /*11380*/  @P1 FFMA.FTZ R12, R15, R0, R8 ;  /* 0x000000000f0c1223 */ /* 0x000fe20000010008 */
[----:B------:R-:W-:Y:S01]  /*11390*/  MOV R0, 0xff800000 ;  /* 0xff80000000007802 */ /* 0x000fe20000000f00 */
[----:B------:R-:W-:-:S02]  /*113a0*/  FMUL.FTZ R173, R6, R173 ;  /* 0x000000ad06ad7220 */ /* 0x000fc40000410000 */
[C---:B------:R-:W-:Y:S02]  /*113b0*/  FMUL.FTZ R176, R6.reuse, R176 ;  /* 0x000000b006b07220 */ /* 0x040fe40000410000 */
[C---:B------:R-:W-:Y:S02]  /*113c0*/  FMUL.FTZ R177, R6.reuse, R177 ;  /* 0x000000b106b17220 */ /* 0x040fe40000410000 */
[C---:B------:R-:W-:Y:S02]  /*113d0*/  FMUL.FTZ R180, R6.reuse, R180 ;  /* 0x000000b406b47220 */ /* 0x040fe40000410000 */
[----:B------:R-:W-:Y:S02]  /*113e0*/  FMUL.FTZ R181, R6, R181 ;  /* 0x000000b506b57220 */ /* 0x000fe40000410000 */
[----:B-1----:R-:W-:Y:S02]  /*113f0*/  @P0 FMUL.FTZ R4, R4, 0.69314718246459960938 ;  /* 0x3f31721804040820 */ /* 0x002fe40000410000 */
        /* <DEDUP_REMOVED lines=53> */
[----:B------:R-:W-:Y:S02]  /*11750*/  FMUL.FTZ R127, R5, R127 ;  /* 0x0000007f057f7220 */ /* 0x000fe40000410000 */
[----:B------:R-:W-:-:S02]  /*11760*/  @P0 FFMA.FTZ R0, R3, R196, R4 ;  /* 0x000000c403000223 */ /* 0x000fc40000010004 */
.L_x_1203:
[----:B-1----:R1:W5:Y:S01]  /*11770*/  LDL R9, [R1+0x1c] ;  /* 0x00001c0001097983 */ /* 0x0023620000100800 */
[----:B------:R-:W-:Y:S03]  /*11780*/  BSSY B0, `(.L_x_1258) ;  /* 0x0000012000007945 */ /* 0x000fe60003800000 */
[----:B------:R-:W2:Y:S02]  /*11790*/  S2R R8, SR_TID.X ;  /* 0x0000000000087919 */ /* 0x000ea40000002100 */
[----:B--2---:R-:W-:-:S13]  /*117a0*/  LOP3.LUT P0, RZ, R8, 0x7f, RZ, 0xc0, !PT ;  /* 0x0000007f08ff7812 */ /* 0x004fda000780c0ff */
[----:B------:R-:W-:Y:S05]  /*117b0*/  @P0 BRA `(.L_x_1259) ;  /* 0x000000e000000947 */ /* 0x000fea0003800000 */
[----:B-1----:R-:W1:Y:S01]  /*117c0*/  S2R R3, SR_LANEID ;  /* 0x0000000000037919 */ /* 0x002e620000000000 */
[----:B------:R-:W-:Y:S01]  /*117d0*/  VOTEU.ANY UR4, UPT, PT ;  /* 0x0000000000047886 */ /* 0x000fe200038e0100 */
[----:B------:R-:W-:Y:S01]  /*117e0*/  IMAD.MOV.U32 R6, RZ, RZ, c[0x0][0x580] ;  /* 0x00016000ff067624 */ /* 0x000fe200078e00ff */
[----:B------:R-:W1:Y:S01]  /*117f0*/  FLO.U32 R5, UR4 ;  /* 0x0000000400057d00 */ /* 0x000e6200080e0000 */
[----:B------:R-:W-:-:S07]  /*11800*/  IMAD.MOV.U32 R7, RZ, RZ, c[0x0][0x584] ;  /* 0x00016100ff077624 */ /* 0x000fce00078e00ff */
[----:B------:R-:W2:Y:S01]  /*11810*/  POPC R4, UR4 ;  /* 0x0000000400047d09 */ /* 0x000ea20008000000 */
[----:B-1----:R-:W-:-:S13]  /*11820*/  ISETP.EQ.U32.AND P0, PT, R5, R3, PT ;  /* 0x000000030500720c */ /* 0x002fda0003f02070 */
[----:B--2---:R-:W2:Y:S04]  /*11830*/  @P0 ATOMG.E.ADD.STRONG.GPU PT, R4, [R6.64], R4 ;  /* 0x00000004060409a8 */ /* 0x004ea800081ee1c8 */
[----:B------:R-:W1:Y:S02]  /*11840*/  S2R R3, SR_LTMASK ;  /* 0x0000000000037919 */ /* 0x000e640000003900 */
[----:B-1----:R-:W-:-:S06]  /*11850*/  LOP3.LUT R3, R3, UR4, RZ, 0xc0, !PT ;  /* 0x0000000403037c12 */ /* 0x002fcc000f8ec0ff */
[----:B------:R-:W1:Y:S01]  /*11860*/  POPC R3, R3 ;  /* 0x0000000300037309 */ /* 0x000e620000000000 */
[----:B--2---:R-:W1:Y:S02]  /*11870*/  SHFL.IDX PT, R4, R4, R5, 0x1f ;  /* 0x00001f0504047589 */ /* 0x004e6400000e0000 */
[----:B-1---5:R-:W-:-:S05]  /*11880*/  IADD3 R9, R4, c[0x0][0xc], R3 ;  /* 0x0000030004097a10 */ /* 0x022fca0007ffe003 */
[----:B------:R1:W-:Y:S02]  /*11890*/  STL [R1+0x1c], R9 ;  /* 0x00001c0901007387 */ /* 0x0003e40000100800 */
.L_x_1259:
[----:B-1----:R-:W-:Y:S05]  /*118a0*/  BSYNC B0 ;  /* 0x0000000000007941 */ /* 0x002fea0003800000 */
.L_x_1258:
[----:B------:R-:W-:Y:S01]  /*118b0*/  PRMT R2, R2, 0x9910, RZ ;  /* 0x0000991002027816 */ /* 0x000fe200000000ff */
[----:B------:R-:W-:Y:S03]  /*118c0*/  BSSY B1, `(.L_x_1260) ;  /* 0x00001d7000017945 */ /* 0x000fe60003800000 */
[----:B------:R-:W-:Y:S01]  /*118d0*/  ISETP.NE.AND P0, PT, R2, RZ, PT ;  /* 0x000000ff0200720c */ /* 0x000fe20003f05270 */
[----:B-----5:R-:W-:-:S12]  /*118e0*/  IMAD.MOV.U32 R2, RZ, RZ, R9 ;  /* 0x000000ffff027224 */ /* 0x020fd800078e0009 */
[----:B------:R-:W-:Y:S05]  /*118f0*/  @!P0 BRA `(.L_x_1261) ;  /* 0x00001a7000008947 */ /* 0x000fea0003800000 */
[----:B------:R-:W-:Y:S01]  /*11900*/  WARPSYNC 0xffffffff ;  /* 0xffffffff00007948 */ /* 0x000fe20003800000 */
[----:B------:R-:W-:Y:S06]  /*11910*/  BAR.SYNC.DEFER_BLOCKING 0x1, 0x80 ;  /* 0x0042000000007b1d */ /* 0x000fec0000010000 */
[----:B------:R-:W-:Y:S05]  /*11920*/  BRA.CONV ~URZ, `(.L_x_1262) ;  /* 0x000000837f007947 */ /* 0x000fea000b800000 */
[----:B------:R-:W-:Y:S01]  /*11930*/  SHF.R.S32.HI R3, RZ, 0x1f, R8 ;  /* 0x0000001fff037819 */ /* 0x000fe20000011408 */
[----:B------:R-:W-:Y:S01]  /*11940*/  IMAD.MOV.U32 R6, RZ, RZ, RZ ;  /* 0x000000ffff067224 */ /* 0x000fe200078e00ff */
[----:B------:R-:W-:Y:S01]  /*11950*/  MOV R4, 0x119b0 ;  /* 0x000119b000047802 */ /* 0x000fe20000000f00 */
[----:B------:R-:W-:Y:S01]  /*11960*/  IMAD.MOV.U32 R5, RZ, RZ, 0x1f ;  /* 0x0000001fff057424 */ /* 0x000fe200078e00ff */
[----:B------:R-:W-:-:S04]  /*11970*/  LEA.HI R3, R3, R8, RZ, 0x7 ;  /* 0x0000000803037211 */ /* 0x000fc800078f38ff */
[----:B------:R-:W-:-:S05]  /*11980*/  SHF.R.S32.HI R3, RZ, 0x7, R3 ;  /* 0x00000007ff037819 */ /* 0x000fca0000011403 */
[----:B------:R-:W-:Y:S02]  /*11990*/  IMAD.MOV.U32 R7, RZ, RZ, R3 ;  /* 0x000000ffff077224 */ /* 0x000fe400078e0003 */
[----:B------:R-:W-:Y:S05]  /*119a0*/  CALL.REL.NOINC `($__internal_19_$__cuda_sm70_shflsync_idx_p) ;  /* 0x00005d4000007944 */ /* 0x000fea0003c00000 */
.L_x_1262:
[----:B------:R-:W2:Y:S04]  /*119b0*/  LDL.LU R6, [R1+0xb0] ;  /* 0x0000b00001067983 */ /* 0x000ea80000300800 */
[----:B------:R-:W3:Y:S04]  /*119c0*/  LDL R8, [R1+0x10] ;  /* 0x0000100001087983 */ /* 0x000ee80000100800 */
[----:B------:R-:W4:Y:S04]  /*119d0*/  LDL.LU R13, [R1+0xc4] ;  /* 0x0000c400010d7983 */ /* 0x000f280000300800 */
[----:B------:R-:W3:Y:S04]  /*119e0*/  LDL.LU R18, [R1+0xc0] ;  /* 0x0000c00001127983 */ /* 0x000ee80000300800 */
[----:B------:R-:W3:Y:S01]  /*119f0*/  LDL.LU R21, [R1+0xac] ;  /* 0x0000ac0001157983 */ /* 0x000ee20000300800 */
[----:B------:R-:W-:-:S03]  /*11a00*/  MOV R3, 0x1 ;  /* 0x0000000100037802 */ /* 0x000fc60000000f00 */
[----:B------:R-:W3:Y:S01]  /*11a10*/  LDL R20, [R1+0x14] ;  /* 0x0000140001147983 */ /* 0x000ee20000100800 */
[----:B------:R-:W-:-:S03]  /*11a20*/  ISETP.NE.AND P0, PT, R3, c[0x0][0x4e8], PT ;  /* 0x00013a0003007a0c */ /* 0x000fc60003f05270 */
[----:B------:R-:W1:Y:S04]  /*11a30*/  S2R R25, SR_TID.X ;  /* 0x0000000000197919 */ /* 0x000e680000002100 */
[----:B------:R2:W5:Y:S04]  /*11a40*/  LDL R55, [R1+0x54] ;  /* 0x0000540001377983 */ /* 0x0005680000100800 */
[----:B------:R2:W5:Y:S04]  /*11a50*/  LDL R54, [R1+0xc] ;  /* 0x00000c0001367983 */ /* 0x0005680000100800 */
[----:B------:R2:W5:Y:S04]  /*11a60*/  LDL R53, [R1+0x50] ;  /* 0x0000500001357983 */ /* 0x0005680000100800 */
[----:B------:R2:W5:Y:S04]  /*11a70*/  LDL R52, [R1+0x90] ;  /* 0x0000900001347983 */ /* 0x0005680000100800 */
[----:B------:R2:W5:Y:S01]  /*11a80*/  LDL R51, [R1+0x4c] ;  /* 0x00004c0001337983 */ /* 0x0005620000100800 */
[----:B-1----:R-:W-:-:S03]  /*11a90*/  SHF.R.S32.HI R24, RZ, 0x1f, R25 ;  /* 0x0000001fff187819 */ /* 0x002fc60000011419 */
[----:B------:R1:W5:Y:S01]  /*11aa0*/  LDL R50, [R1+0x8c] ;  /* 0x00008c0001327983 */ /* 0x0003620000100800 */
[----:B------:R-:W-:-:S03]  /*11ab0*/  LEA.HI R24, R24, R25, RZ, 0x5 ;  /* 0x0000001918187211 */ /* 0x000fc600078f28ff */
[----:B------:R1:W5:Y:S01]  /*11ac0*/  LDL R49, [R1+0x48] ;  /* 0x0000480001317983 */ /* 0x0003620000100800 */
[----:B------:R-:W-:-:S03]  /*11ad0*/  LOP3.LUT R24, R24, 0xffffffe0, RZ, 0xc0, !PT ;  /* 0xffffffe018187812 */ /* 0x000fc600078ec0ff */
[----:B------:R1:W5:Y:S01]  /*11ae0*/  LDL R48, [R1+0x88] ;  /* 0x0000880001307983 */ /* 0x0003620000100800 */
[----:B------:R-:W-:-:S03]  /*11af0*/  IADD3 R24, -R24, R25, RZ ;  /* 0x0000001918187210 */ /* 0x000fc60007ffe1ff */
[----:B------:R1:W5:Y:S01]  /*11b00*/  LDL R47, [R1+0x44] ;  /* 0x00004400012f7983 */ /* 0x0003620000100800 */
[----:B------:R-:W-:-:S03]  /*11b10*/  LOP3.LUT P1, RZ, R24, 0x3, RZ, 0xc0, !PT ;  /* 0x0000000318ff7812 */ /* 0x000fc6000782c0ff */
        /* <DEDUP_REMOVED lines=23> */
[----:B------:R-:W-:-:S02]  /*11c90*/  ULDC UR5, c[0x0][0x4e8] ;  /* 0x00013a0000057ab9 */ /* 0x000fc40000000800 */
[----:B------:R-:W-:Y:S02]  /*11ca0*/  ULDC UR4, c[0x0][0x388] ;  /* 0x0000e20000047ab9 */ /* 0x000fe40000000800 */
[----:B------:R-:W-:Y:S01]  /*11cb0*/  UIMAD UR4, UR5, UR4, URZ ;  /* 0x00000004050472a4 */ /* 0x000fe2000f8e023f */
[----:B------:R-:W-:Y:S01]  /*11cc0*/  BSSY B0, `(.L_x_1263) ;  /* 0x000009b000007945 */ /* 0x000fe20003800000 */
[----:B--2---:R-:W-:Y:S01]  /*11cd0*/  SHF.R.S32.HI R16, RZ, 0x1f, R6 ;  /* 0x0000001fff107819 */ /* 0x004fe20000011406 */
[----:B------:R-:W-:-:S04]  /*11ce0*/  IMAD.WIDE.U32 R4, R6, c[0x0][0x4d0], RZ ;  /* 0x0001340006047a25 */ /* 0x000fc800078e00ff */
[C---:B------:R-:W-:Y:S02]  /*11cf0*/  IMAD R14, R16.reuse, c[0x0][0x4d0], RZ ;  /* 0x00013400100e7a24 */ /* 0x040fe400078e02ff */
[----:B------:R-:W-:Y:S02]  /*11d00*/  IMAD R16, R16, c[0x0][0x438], RZ ;  /* 0x00010e0010107a24 */ /* 0x000fe400078e02ff */
[C---:B------:R-:W-:Y:S02]  /*11d10*/  IMAD R14, R6.reuse, c[0x0][0x4d4], R14 ;  /* 0x00013500060e7a24 */ /* 0x040fe400078e020e */
[C---:B------:R-:W-:Y:S02]  /*11d20*/  IMAD R16, R6.reuse, c[0x0][0x43c], R16 ;  /* 0x00010f0006107a24 */ /* 0x040fe400078e0210 */
[----:B------:R-:W-:Y:S01]  /*11d30*/  IMAD.WIDE.U32 R6, R6, c[0x0][0x438], RZ ;  /* 0x00010e0006067a25 */ /* 0x000fe200078e00ff */
[----:B------:R-:W-:Y:S02]  /*11d40*/  IADD3 R15, R5, R14, RZ ;  /* 0x0000000e050f7210 */ /* 0x000fe40007ffe0ff */
[----:B----4-:R-:W-:Y:S01]  /*11d50*/  SHF.R.S32.HI R5, RZ, 0x1f, R13 ;  /* 0x0000001fff057819 */ /* 0x010fe2000001140d */
[----:B------:R-:W-:Y:S01]  /*11d60*/  IMAD.IADD R17, R7, 0x1, R16 ;  /* 0x0000000107117824 */ /* 0x000fe200078e0210 */
[----:B------:R-:W-:Y:S01]  /*11d70*/  MOV R14, R4 ;  /* 0x00000004000e7202 */ /* 0x000fe20000000f00 */
[----:B---3--:R-:W-:Y:S01]  /*11d80*/  IMAD.IADD R4, R8, 0x1, R21 ;  /* 0x0000000108047824 */ /* 0x008fe200078e0215 */
[----:B------:R-:W-:Y:S01]  /*11d90*/  MOV R16, R6 ;  /* 0x0000000600107202 */ /* 0x000fe20000000f00 */
[----:B------:R-:W-:-:S02]  /*11da0*/  IMAD R6, R5, c[0x0][0x4d8], RZ ;  /* 0x0001360005067a24 */ /* 0x000fc400078e02ff */
[----:B------:R-:W-:Y:S01]  /*11db0*/  IMAD R5, R5, c[0x0][0x440], RZ ;  /* 0x0001100005057a24 */ /* 0x000fe200078e02ff */
[----:B------:R-:W-:Y:S01]  /*11dc0*/  MOV R7, R4 ;  /* 0x0000000400077202 */ /* 0x000fe20000000f00 */
[----:B------:R-:W-:-:S04]  /*11dd0*/  @P0 IMAD.HI.U32 R8, R4, c[0x0][0x4ec], RZ ;  /* 0x00013b0004080a27 */ /* 0x000fc800078e00ff */
[----:B------:R-:W-:Y:S01]  /*11de0*/  IMAD.MOV.U32 R9, RZ, RZ, R4 ;  /* 0x000000ffff097224 */ /* 0x000fe200078e0004 */
[----:B------:R-:W-:Y:S01]  /*11df0*/  @P0 SHF.R.U32.HI R9, RZ, c[0x0][0x4f0], R8 ;  /* 0x00013c00ff090a19 */ /* 0x000fe20000011608 */
[C---:B------:R-:W-:Y:S02]  /*11e00*/  IMAD R5, R13.reuse, c[0x0][0x444], R5 ;  /* 0x000111000d057a24 */ /* 0x040fe400078e0205 */
[----:B------:R-:W-:-:S04]  /*11e10*/  IMAD.WIDE.U32 R16, R13, c[0x0][0x440], R16 ;  /* 0x000110000d107a25 */ /* 0x000fc800078e0010 */
[----:B------:R-:W-:Y:S02]  /*11e20*/  IMAD R6, R13, c[0x0][0x4dc], R6 ;  /* 0x000137000d067a24 */ /* 0x000fe400078e0206 */
[----:B------:R-:W-:Y:S01]  /*11e30*/  @P0 IMAD.HI.U32 R3, R4, c[0x0][0x4ec], RZ ;  /* 0x00013b0004030a27 */ /* 0x000fe200078e00ff */
[----:B------:R-:W-:-:S03]  /*11e40*/  IADD3 R17, R17, R5, RZ ;  /* 0x0000000511117210 */ /* 0x000fc60007ffe0ff */
[----:B------:R-:W-:Y:S01]  /*11e50*/  IMAD.WIDE.U32 R14, R13, c[0x0][0x4d8], R14 ;  /* 0x000136000d0e7a25 */ /* 0x000fe200078e000e */
[----:B------:R-:W-:Y:S02]  /*11e60*/  SHF.R.S32.HI R13, RZ, 0x1f, R18 ;  /* 0x0000001fff0d7819 */ /* 0x000fe40000011412 */
[----:B------:R-:W-:Y:S01]  /*11e70*/  @P0 SHF.R.U32.HI R7, RZ, c[0x0][0x4f0], R3 ;  /* 0x00013c00ff070a19 */ /* 0x000fe20000011603 */
[----:B------:R-:W-:Y:S02]  /*11e80*/  IMAD.IADD R15, R15, 0x1, R6 ;  /* 0x000000010f0f7824 */ /* 0x000fe400078e0206 */
[----:B------:R-:W-:Y:S02]  /*11e90*/  IMAD.MOV R5, RZ, RZ, -R9 ;  /* 0x000000ffff057224 */ /* 0x000fe400078e0a09 */
[C---:B------:R-:W-:Y:S02]  /*11ea0*/  IMAD R3, R13.reuse, c[0x0][0x4e0], RZ ;  /* 0x000138000d037a24 */ /* 0x040fe400078e02ff */
[----:B------:R-:W-:-:S02]  /*11eb0*/  IMAD R13, R13, c[0x0][0x448], RZ ;  /* 0x000112000d0d7a24 */ /* 0x000fc400078e02ff */
[----:B------:R-:W-:Y:S02]  /*11ec0*/  IMAD R5, R5, c[0x0][0x4e8], R4 ;  /* 0x00013a0005057a24 */ /* 0x000fe400078e0204 */
[----:B------:R-:W-:Y:S01]  /*11ed0*/  IMAD.WIDE.U32 R14, R18, c[0x0][0x4e0], R14 ;  /* 0x00013800120e7a25 */ /* 0x000fe200078e000e */
[----:B------:R-:W-:-:S03]  /*11ee0*/  SHF.R.S32.HI R8, RZ, 0x1f, R9 ;  /* 0x0000001fff087819 */ /* 0x000fc60000011409 */
[C---:B------:R-:W-:Y:S02]  /*11ef0*/  IMAD R3, R18.reuse, c[0x0][0x4e4], R3 ;  /* 0x0001390012037a24 */ /* 0x040fe400078e0203 */
[C---:B------:R-:W-:Y:S01]  /*11f00*/  IMAD R13, R18.reuse, c[0x0][0x44c], R13 ;  /* 0x00011300120d7a24 */ /* 0x040fe200078e020d */
[----:B------:R-:W-:Y:S01]  /*11f10*/  IADD3 R14, P0, R9, R14, RZ ;  /* 0x0000000e090e7210 */ /* 0x000fe20007f1e0ff */
[----:B------:R-:W-:Y:S01]  /*11f20*/  IMAD.WIDE.U32 R18, R18, c[0x0][0x448], R16 ;  /* 0x0001120012127a25 */ /* 0x000fe200078e0010 */
[----:B------:R-:W-:Y:S02]  /*11f30*/  SHF.R.S32.HI R16, RZ, 0x1f, R5 ;  /* 0x0000001fff107819 */ /* 0x000fe40000011405 */
[----:B------:R-:W-:-:S03]  /*11f40*/  IADD3.X R15, R8, R15, R3, P0, !PT ;  /* 0x0000000f080f7210 */ /* 0x000fc600007fe403 */
[----:B------:R-:W-:Y:S01]  /*11f50*/  IMAD R16, R16, c[0x0][0x4c8], RZ ;  /* 0x0001320010107a24 */ /* 0x000fe200078e02ff */
[----:B------:R-:W-:Y:S01]  /*11f60*/  SHF.R.S32.HI R6, RZ, 0x1f, R7 ;  /* 0x0000001fff067819 */ /* 0x000fe20000011407 */
[----:B------:R-:W-:-:S04]  /*11f70*/  IMAD.WIDE.U32 R8, R5, c[0x0][0x4c8], R14 ;  /* 0x0001320005087a25 */ /* 0x000fc800078e000e */
[----:B------:R-:W-:Y:S01]  /*11f80*/  IMAD R16, R5, c[0x0][0x4cc], R16 ;  /* 0x0001330005107a24 */ /* 0x000fe200078e0210 */
[----:B------:R-:W-:Y:S01]  /*11f90*/  IADD3 R19, R19, R13, RZ ;  /* 0x0000000d13137210 */ /* 0x000fe20007ffe0ff */
[----:B------:R-:W-:Y:S01]  /*11fa0*/  IMAD.MOV R3, RZ, RZ, -R7 ;  /* 0x000000ffff037224 */ /* 0x000fe200078e0a07 */
[----:B------:R-:W-:Y:S01]  /*11fb0*/  LEA R14, P0, R8, c[0x0][0x4a8], 0x2 ;  /* 0x00012a00080e7a11 */ /* 0x000fe200078010ff */
[----:B------:R-:W-:Y:S02]  /*11fc0*/  IMAD.IADD R16, R9, 0x1, R16 ;  /* 0x0000000109107824 */ /* 0x000fe400078e0210 */
[----:B------:R-:W-:Y:S02]  /*11fd0*/  IMAD R6, R6, c[0x0][0x430], RZ ;  /* 0x00010c0006067a24 */ /* 0x000fe400078e02ff */
[----:B------:R-:W-:Y:S01]  /*11fe0*/  IMAD R4, R3, c[0x0][0x4e8], R4 ;  /* 0x00013a0003047a24 */ /* 0x000fe200078e0204 */
[----:B------:R-:W-:Y:S01]  /*11ff0*/  LEA.HI.X R3, R8, c[0x0][0x4ac], R16, 0x2, P0 ;  /* 0x00012b0008037a11 */ /* 0x000fe200000f1410 */
[----:B------:R-:W-:-:S02]  /*12000*/  IMAD R6, R7, c[0x0][0x434], R6 ;  /* 0x00010d0007067a24 */ /* 0x000fc400078e0206 */
[----:B------:R-:W-:-:S04]  /*12010*/  IMAD.WIDE.U32 R18, R7, c[0x0][0x430], R18 ;  /* 0x00010c0007127a25 */ /* 0x000fc800078e0012 */
[----:B------:R-:W-:Y:S01]  /*12020*/  IMAD.IADD R5, R20, 0x1, R21 ;  /* 0x0000000114057824 */ /* 0x000fe200078e0215 */
[----:B------:R-:W-:Y:S01]  /*12030*/  IADD3 R23, R19, R6, RZ ;  /* 0x0000000613177210 */ /* 0x000fe20007ffe0ff */
[----:B------:R-:W-:Y:S01]  /*12040*/  SHFL.IDX PT, R20, R14, RZ, 0x1c1f ;  /* 0x001c1fff0e147589 */ /* 0x000fe200000e0000 */
[----:B------:R-:W-:-:S03]  /*12050*/  MOV R22, R18 ;  /* 0x0000001200167202 */ /* 0x000fc60000000f00 */
[----:B------:R-:W2:Y:S04]  /*12060*/  SHFL.IDX PT, R21, R3, RZ, 0x1c1f ;  /* 0x001c1fff03157589 */ /* 0x000ea800000e0000 */
[----:B------:R-:W-:Y:S04]  /*12070*/  SHFL.IDX PT, R18, R14, 0x1, 0x1c1f ;  /* 0x003c1f000e127f89 */ /* 0x000fe800000e0000 */
[----:B------:R-:W3:Y:S01]  /*12080*/  SHFL.IDX PT, R19, R3, 0x1, 0x1c1f ;  /* 0x003c1f0003137f89 */ /* 0x000ee200000e0000 */
[C---:B------:R-:W-:Y:S02]  /*12090*/  IADD3 R8, R5.reuse, 0x8, RZ ;  /* 0x0000000805087810 */ /* 0x040fe40007ffe0ff */
[----:B------:R-:W-:Y:S01]  /*120a0*/  ISETP.GE.OR P4, PT, R5, UR4, P1 ;  /* 0x0000000405007c0c */ /* 0x000fe20008f86670 */
[----:B------:R-:W-:Y:S01]  /*120b0*/  SHFL.IDX PT, R16, R14, 0x2, 0x1c1f ;  /* 0x005c1f000e107f89 */ /* 0x000fe200000e0000 */
[----:B------:R-:W-:-:S03]  /*120c0*/  ISETP.GE.OR P3, PT, R8, UR4, P1 ;  /* 0x0000000408007c0c */ /* 0x000fc60008f66670 */
[----:B------:R-:W4:Y:S01]  /*120d0*/  SHFL.IDX PT, R17, R3, 0x2, 0x1c1f ;  /* 0x005c1f0003117f89 */ /* 0x000f2200000e0000 */
[----:B------:R-:W-:-:S03]  /*120e0*/  SHF.R.S32.HI R6, RZ, 0x1f, R4 ;  /* 0x0000001fff067819 */ /* 0x000fc60000011404 */
[----:B------:R-:W-:Y:S04]  /*120f0*/  SHFL.IDX PT, R14, R14, 0x3, 0x1c1f ;  /* 0x007c1f000e0e7f89 */ /* 0x000fe800000e0000 */
[----:B------:R1:W4:Y:S01]  /*12100*/  SHFL.IDX PT, R15, R3, 0x3, 0x1c1f ;  /* 0x007c1f00030f7f89 */ /* 0x00032200000e0000 */
[----:B------:R-:W-:Y:S01]  /*12110*/  IADD3 R7, R5, 0x40, RZ ;  /* 0x0000004005077810 */ /* 0x000fe20007ffe0ff */
[----:B------:R-:W-:Y:S02]  /*12120*/  IMAD.WIDE.U32 R22, R4, c[0x0][0x428], R22 ;  /* 0x00010a0004167a25 */ /* 0x000fe400078e0016 */
[----:B--2---:R2:W-:Y:S01]  /*12130*/  @!P4 ST.E [R20.64], R10 ;  /* 0x0000000a1400c985 */ /* 0x0045e2000c101908 */
[----:B------:R-:W-:-:S03]  /*12140*/  ISETP.GE.OR P2, PT, R7, UR4, P1 ;  /* 0x0000000407007c0c */ /* 0x000fc60008f46670 */
[----:B---3--:R2:W-:Y:S01]  /*12150*/  @!P3 ST.E [R18.64], R11 ;  /* 0x0000000b1200b985 */ /* 0x0085e2000c101908 */
[C---:B------:R-:W-:Y:S01]  /*12160*/  ISETP.GE.AND P3, PT, R5.reuse, UR4, PT ;  /* 0x0000000405007c0c */ /* 0x040fe2000bf66270 */
[----:B-1----:R-:W-:Y:S01]  /*12170*/  IMAD R3, R6, c[0x0][0x428], RZ ;  /* 0x00010a0006037a24 */ /* 0x002fe200078e02ff */
[----:B------:R-:W-:-:S03]  /*12180*/  IADD3 R6, R5, 0x48, RZ ;  /* 0x0000004805067810 */ /* 0x000fc60007ffe0ff */
[----:B------:R-:W-:Y:S01]  /*12190*/  IMAD R3, R4, c[0x0][0x42c], R3 ;  /* 0x00010b0004037a24 */ /* 0x000fe200078e0203 */
[----:B------:R-:W-:Y:S02]  /*121a0*/  ISETP.GE.OR P1, PT, R6, UR4, P1 ;  /* 0x0000000406007c0c */ /* 0x000fe40008f26670 */
[C---:B------:R-:W-:Y:S01]  /*121b0*/  LEA R4, P0, R22.reuse, c[0x0][0x400], 0x2 ;  /* 0x0001000016047a11 */ /* 0x040fe200078010ff */
[----:B------:R-:W-:Y:S01]  /*121c0*/  IMAD.IADD R3, R23, 0x1, R3 ;  /* 0x0000000117037824 */ /* 0x000fe200078e0203 */
[----:B----4-:R2:W-:Y:S04]  /*121d0*/  @!P2 ST.E [R16.64], R12 ;  /* 0x0000000c1000a985 */ /* 0x0105e8000c101908 */
[----:B------:R-:W-:Y:S01]  /*121e0*/  LEA.HI.X R3, R22, c[0x0][0x404], R3, 0x2, P0 ;  /* 0x0001010016037a11 */ /* 0x000fe200000f1403 */
[----:B------:R2:W1:Y:S01]  /*121f0*/  SHFL.IDX PT, R9, R4, RZ, 0x1c1f ;  /* 0x001c1fff04097589 */ /* 0x00046200000e0000 */
[----:B------:R-:W-:-:S02]  /*12200*/  ISETP.GE.AND P2, PT, R8, UR4, PT ;  /* 0x0000000408007c0c */ /* 0x000fc4000bf46270 */
[----:B------:R-:W-:Y:S01]  /*12210*/  ISETP.GE.AND P0, PT, R6, UR4, PT ;  /* 0x0000000406007c0c */ /* 0x000fe2000bf06270 */
[----:B------:R2:W-:Y:S01]  /*12220*/  @!P1 ST.E [R14.64], R0 ;  /* 0x000000000e009985 */ /* 0x0005e2000c101908 */
[----:B------:R-:W-:-:S03]  /*12230*/  ISETP.GE.AND P1, PT, R7, UR4, PT ;  /* 0x0000000407007c0c */ /* 0x000fc6000bf26270 */
[----:B------:R2:W3:Y:S01]  /*12240*/  SHFL.IDX PT, R10, R3, RZ, 0x1c1f ;  /* 0x001c1fff030a7589 */ /* 0x0004e200000e0000 */
[----:B------:R-:W-:Y:S05]  /*12250*/  @P3 BRA `(.L_x_1264) ;  /* 0x0000041000003947 */ /* 0x000fea0003800000 */
[----:B-----5:R-:W-:Y:S02]  /*12260*/  ISETP.GE.AND P5, PT, R54, c[0x0][0x3c8], PT ;  /* 0x0000f20036007a0c */ /* 0x020fe40003fa6270 */
[----:B------:R-:W-:Y:S02]  /*12270*/  ISETP.GE.AND P4, PT, R52, c[0x0][0x3c8], PT ;  /* 0x0000f20034007a0c */ /* 0x000fe40003f86270 */
[----:B------:R-:W-:-:S09]  /*12280*/  ISETP.GE.AND P6, PT, R28, c[0x0][0x3c8], PT ;  /* 0x0000f2001c007a0c */ /* 0x000fd20003fc6270 */
[----:B-1----:R-:W-:-:S04]  /*12290*/  @!P5 LEA R6, P3, R54, R9, 0x2 ;  /* 0x000000093606d211 */ /* 0x002fc800078610ff */
[----:B---3--:R-:W-:Y:S02]  /*122a0*/  @!P5 LEA.HI.X R7, R54, R10, R55, 0x2, P3 ;  /* 0x0000000a3607d211 */ /* 0x008fe400018f1437 */
[----:B------:R-:W-:-:S03]  /*122b0*/  ISETP.GE.AND P3, PT, R50, c[0x0][0x3c8], PT ;  /* 0x0000f20032007a0c */ /* 0x000fc60003f66270 */
[----:B------:R1:W-:Y:S02]  /*122c0*/  @!P5 ST.E.64 [R6.64], R160 ;  /* 0x000000a00600d985 */ /* 0x0003e4000c101b08 */
[----:B-1----:R-:W-:-:S04]  /*122d0*/  @!P4 LEA R6, P5, R52, R9, 0x2 ;  /* 0x000000093406c211 */ /* 0x002fc800078a10ff */
[----:B------:R-:W-:Y:S02]  /*122e0*/  @!P4 LEA.HI.X R7, R52, R10, R53, 0x2, P5 ;  /* 0x0000000a3407c211 */ /* 0x000fe400028f1435 */
        /* <DEDUP_REMOVED lines=41> */
[----:B------:R1:W-:Y:S01]  /*12580*/  @!P3 ST.E.64 [R6.64], R96 ;  /* 0x000000600600b985 */ /* 0x0003e2000c101b08 */
[----:B--2---:R-:W-:-:S04]  /*12590*/  @!P5 LEA R14, P3, R30, R9, 0x2 ;  /* 0x000000091e0ed211 */ /* 0x004fc800078610ff */
[----:B------:R-:W-:Y:S02]  /*125a0*/  @!P5 LEA.HI.X R15, R30, R10, R31, 0x2, P3 ;  /* 0x0000000a1e0fd211 */ /* 0x000fe400018f141f */
[----:B------:R-:W-:Y:S02]  /*125b0*/  ISETP.GE.AND P5, PT, R26, c[0x0][0x3c8], PT ;  /* 0x0000f2001a007a0c */ /* 0x000fe40003fa6270 */
[----:B------:R-:W-:-:S04]  /*125c0*/  @!P6 LEA R12, P3, R28, R9, 0x2 ;  /* 0x000000091c0ce211 */ /* 0x000fc800078610ff */
[----:B------:R-:W-:-:S07]  /*125d0*/  @!P6 LEA.HI.X R13, R28, R10, R29, 0x2, P3 ;  /* 0x0000000a1c0de211 */ /* 0x000fce00018f141d */
[----:B-1----:R-:W-:-:S04]  /*125e0*/  @!P5 LEA R6, P3, R26, R9, 0x2 ;  /* 0x000000091a06d211 */ /* 0x002fc800078610ff */
[----:B------:R-:W-:Y:S02]  /*125f0*/  @!P5 LEA.HI.X R7, R26, R10, R27, 0x2, P3 ;  /* 0x0000000a1a07d211 */ /* 0x000fe400018f141b */
[----:B------:R-:W-:-:S04]  /*12600*/  @!P4 LEA R8, P3, R24, R9, 0x2 ;  /* 0x000000091808c211 */ /* 0x000fc800078610ff */
[----:B------:R-:W-:Y:S02]  /*12610*/  @!P4 LEA.HI.X R9, R24, R10, R25, 0x2, P3 ;  /* 0x0000000a1809c211 */ /* 0x000fe400018f1419 */
[----:B------:R-:W-:-:S13]  /*12620*/  ISETP.GE.AND P3, PT, R30, c[0x0][0x3c8], PT ;  /* 0x0000f2001e007a0c */ /* 0x000fda0003f66270 */
[----:B------:R1:W-:Y:S04]  /*12630*/  @!P3 ST.E.64 [R14.64], R100 ;  /* 0x000000640e00b985 */ /* 0x0003e8000c101b08 */
[----:B------:R1:W-:Y:S04]  /*12640*/  @!P6 ST.E.64 [R12.64], R112 ;  /* 0x000000700c00e985 */ /* 0x0003e8000c101b08 */
[----:B------:R1:W-:Y:S04]  /*12650*/  @!P5 ST.E.64 [R6.64], R116 ;  /* 0x000000740600d985 */ /* 0x0003e8000c101b08 */
[----:B------:R1:W-:Y:S02]  /*12660*/  @!P4 ST.E.64 [R8.64], R128 ;  /* 0x000000800800c985 */ /* 0x0003e4000c101b08 */
.L_x_1264:
[----:B------:R-:W-:Y:S05]  /*12670*/  BSYNC B0 ;  /* 0x0000000000007941 */ /* 0x000fea0003800000 */
.L_x_1263:
[----:B------:R4:W2:Y:S01]  /*12680*/  SHFL.IDX PT, R5, R3, 0x1, 0x1c1f ;  /* 0x003c1f0003057f89 */ /* 0x0008a200000e0000 */
[----:B------:R-:W-:Y:S03]  /*12690*/  BSSY B0, `(.L_x_1265) ;  /* 0x0000043000007945 */ /* 0x000fe60003800000 */
[----:B--2---:R4:W2:Y:S01]  /*126a0*/  SHFL.IDX PT, R0, R4, 0x1, 0x1c1f ;  /* 0x003c1f0004007f89 */ /* 0x0048a200000e0000 */
[----:B------:R-:W-:Y:S05]  /*126b0*/  @P2 BRA `(.L_x_1266) ;  /* 0x0000040000002947 */ /* 0x000fea0003800000 */
[----:B-----5:R-:W-:Y:S02]  /*126c0*/  ISETP.GE.AND P5, PT, R54, c[0x0][0x3c8], PT ;  /* 0x0000f20036007a0c */ /* 0x020fe40003fa6270 */
[----:B------:R-:W-:-:S02]  /*126d0*/  ISETP.GE.AND P2, PT, R52, c[0x0][0x3c8], PT ;  /* 0x0000f20034007a0c */ /* 0x000fc40003f46270 */
[----:B------:R-:W-:-:S09]  /*126e0*/  ISETP.GE.AND P3, PT, R50, c[0x0][0x3c8], PT ;  /* 0x0000f20032007a0c */ /* 0x000fd20003f66270 */
[----:B-12---:R-:W-:-:S04]  /*126f0*/  @!P5 LEA R8, P4, R54, R0, 0x2 ;  /* 0x000000003608d211 */ /* 0x006fc800078810ff */
[----:B------:R-:W-:Y:S02]  /*12700*/  @!P5 LEA.HI.X R9, R54, R5, R55, 0x2, P4 ;  /* 0x000000053609d211 */ /* 0x000fe400020f1437 */
[----:B------:R-:W-:-:S03]  /*12710*/  @!P2 LEA R6, P4, R52, R0, 0x2 ;  /* 0x000000003406a211 */ /* 0x000fc600078810ff */
[----:B------:R1:W-:Y:S01]  /*12720*/  @!P5 ST.E.64 [R8.64], R162 ;  /* 0x000000a20800d985 */ /* 0x0003e2000c101b08 */
[----:B------:R-:W-:Y:S02]  /*12730*/  ISETP.GE.AND P5, PT, R48, c[0x0][0x3c8], PT ;  /* 0x0000f20030007a0c */ /* 0x000fe40003fa6270 */
[----:B------:R-:W-:-:S05]  /*12740*/  @!P2 LEA.HI.X R7, R52, R5, R53, 0x2, P4 ;  /* 0x000000053407a211 */ /* 0x000fca00020f1435 */
[----:B------:R2:W-:Y:S01]  /*12750*/  @!P2 ST.E.64 [R6.64], R158 ;  /* 0x0000009e0600a985 */ /* 0x0005e2000c101b08 */
[----:B------:R-:W-:Y:S02]  /*12760*/  ISETP.GE.AND P2, PT, R46, c[0x0][0x3c8], PT ;  /* 0x0000f2002e007a0c */ /* 0x000fe40003f46270 */
[----:B-1----:R-:W-:-:S04]  /*12770*/  @!P3 LEA R8, P4, R50, R0, 0x2 ;  /* 0x000000003208b211 */ /* 0x002fc800078810ff */
[----:B------:R-:W-:Y:S02]  /*12780*/  @!P3 LEA.HI.X R9, R50, R5, R51, 0x2, P4 ;  /* 0x000000053209b211 */ /* 0x000fe400020f1433 */
[----:B--2---:R-:W-:-:S03]  /*12790*/  @!P5 LEA R6, P4, R48, R0, 0x2 ;  /* 0x000000003006d211 */ /* 0x004fc600078810ff */
        /* <DEDUP_REMOVED lines=35> */
[----:B------:R-:W-:Y:S01]  /*129d0*/  @!P3 ST.E.64 [R6.64], R98 ;  /* 0x000000620600b985 */ /* 0x000fe2000c101b08 */
[----:B------:R-:W-:Y:S02]  /*129e0*/  ISETP.GE.AND P3, PT, R26, c[0x0][0x3c8], PT ;  /* 0x0000f2001a007a0c */ /* 0x000fe40003f66270 */
[----:B-1----:R-:W-:-:S04]  /*129f0*/  @!P5 LEA R8, P2, R30, R0, 0x2 ;  /* 0x000000001e08d211 */ /* 0x002fc800078410ff */
[----:B------:R-:W-:Y:S02]  /*12a00*/  @!P5 LEA.HI.X R9, R30, R5, R31, 0x2, P2 ;  /* 0x000000051e09d211 */ /* 0x000fe400010f141f */
[----:B------:R-:W-:-:S03]  /*12a10*/  ISETP.GE.AND P2, PT, R24, c[0x0][0x3c8], PT ;  /* 0x0000f20018007a0c */ /* 0x000fc60003f46270 */
[----:B------:R1:W-:Y:S02]  /*12a20*/  @!P5 ST.E.64 [R8.64], R102 ;  /* 0x000000660800d985 */ /* 0x0003e4000c101b08 */
[----:B-1----:R-:W-:-:S04]  /*12a30*/  @!P4 LEA R8, P5, R28, R0, 0x2 ;  /* 0x000000001c08c211 */ /* 0x002fc800078a10ff */
[----:B------:R-:W-:Y:S02]  /*12a40*/  @!P4 LEA.HI.X R9, R28, R5, R29, 0x2, P5 ;  /* 0x000000051c09c211 */ /* 0x000fe400028f141d */
[----:B------:R-:W-:-:S03]  /*12a50*/  @!P3 LEA R6, P5, R26, R0, 0x2 ;  /* 0x000000001a06b211 */ /* 0x000fc600078a10ff */
[----:B------:R1:W-:Y:S01]  /*12a60*/  @!P4 ST.E.64 [R8.64], R114 ;  /* 0x000000720800c985 */ /* 0x0003e2000c101b08 */
[----:B------:R-:W-:Y:S02]  /*12a70*/  @!P3 LEA.HI.X R7, R26, R5, R27, 0x2, P5 ;  /* 0x000000051a07b211 */ /* 0x000fe400028f141b */
[----:B---3--:R-:W-:-:S03]  /*12a80*/  @!P2 LEA R10, P5, R24, R0, 0x2 ;  /* 0x00000000180aa211 */ /* 0x008fc600078a10ff */
[----:B------:R1:W-:Y:S01]  /*12a90*/  @!P3 ST.E.64 [R6.64], R118 ;  /* 0x000000760600b985 */ /* 0x0003e2000c101b08 */
[----:B------:R-:W-:-:S05]  /*12aa0*/  @!P2 LEA.HI.X R11, R24, R5, R25, 0x2, P5 ;  /* 0x00000005180ba211 */ /* 0x000fca00028f1419 */
[----:B------:R1:W-:Y:S04]  /*12ab0*/  @!P2 ST.E.64 [R10.64], R130 ;  /* 0x000000820a00a985 */ /* 0x0003e8000c101b08 */
.L_x_1266:
[----:B------:R-:W-:Y:S05]  /*12ac0*/  BSYNC B0 ;  /* 0x0000000000007941 */ /* 0x000fea0003800000 */
.L_x_1265:
[----:B------:R4:W3:Y:S01]  /*12ad0*/  SHFL.IDX PT, R5, R3, 0x2, 0x1c1f ;  /* 0x005c1f0003057f89 */ /* 0x0008e200000e0000 */
[----:B------:R-:W-:Y:S03]  /*12ae0*/  BSSY B0, `(.L_x_1267) ;  /* 0x0000043000007945 */ /* 0x000fe60003800000 */
[----:B--2---:R4:W2:Y:S01]  /*12af0*/  SHFL.IDX PT, R0, R4, 0x2, 0x1c1f ;  /* 0x005c1f0004007f89 */ /* 0x0048a200000e0000 */
[----:B------:R-:W-:Y:S05]  /*12b00*/  @P1 BRA `(.L_x_1268) ;  /* 0x0000040000001947 */ /* 0x000fea0003800000 */
[----:B-----5:R-:W-:Y:S02]  /*12b10*/  ISETP.GE.AND P3, PT, R54, c[0x0][0x3c8], PT ;  /* 0x0000f20036007a0c */ /* 0x020fe40003f66270 */
[----:B------:R-:W-:Y:S02]  /*12b20*/  ISETP.GE.AND P5, PT, R52, c[0x0][0x3c8], PT ;  /* 0x0000f20034007a0c */ /* 0x000fe40003fa6270 */
[----:B------:R-:W-:Y:S02]  /*12b30*/  ISETP.GE.AND P2, PT, R50, c[0x0][0x3c8], PT ;  /* 0x0000f20032007a0c */ /* 0x000fe40003f46270 */
[----:B------:R-:W-:-:S07]  /*12b40*/  ISETP.GE.AND P1, PT, R48, c[0x0][0x3c8], PT ;  /* 0x0000f20030007a0c */ /* 0x000fce0003f26270 */
[----:B-12---:R-:W-:-:S04]  /*12b50*/  @!P3 LEA R8, P4, R54, R0, 0x2 ;  /* 0x000000003608b211 */ /* 0x006fc800078810ff */
[----:B---3--:R-:W-:Y:S02]  /*12b60*/  @!P3 LEA.HI.X R9, R54, R5, R55, 0x2, P4 ;  /* 0x000000053609b211 */ /* 0x008fe400020f1437 */
        /* <DEDUP_REMOVED lines=39> */
[----:B--2---:R-:W-:Y:S02]  /*12de0*/  @!P1 LEA R6, P5, R32, R0, 0x2 ;  /* 0x0000000020069211 */ /* 0x004fe400078a10ff */
[----:B------:R-:W-:Y:S01]  /*12df0*/  ISETP.GE.AND P3, PT, R28, c[0x0][0x3c8], PT ;  /* 0x0000f2001c007a0c */ /* 0x000fe20003f66270 */
[----:B------:R1:W-:Y:S01]  /*12e00*/  @!P2 ST.E.64 [R8.64], R88 ;  /* 0x000000580800a985 */ /* 0x0003e2000c101b08 */
[----:B------:R-:W-:Y:S02]  /*12e10*/  @!P1 LEA.HI.X R7, R32, R5, R33, 0x2, P5 ;  /* 0x0000000520079211 */ /* 0x000fe400028f1421 */
[----:B------:R-:W-:-:S03]  /*12e20*/  ISETP.GE.AND P2, PT, R26, c[0x0][0x3c8], PT ;  /* 0x0000f2001a007a0c */ /* 0x000fc60003f46270 */
[----:B------:R2:W-:Y:S01]  /*12e30*/  @!P1 ST.E.64 [R6.64], R92 ;  /* 0x0000005c06009985 */ /* 0x0005e2000c101b08 */
[----:B------:R-:W-:Y:S02]  /*12e40*/  ISETP.GE.AND P1, PT, R24, c[0x0][0x3c8], PT ;  /* 0x0000f20018007a0c */ /* 0x000fe40003f26270 */
[----:B-1----:R-:W-:-:S04]  /*12e50*/  @!P4 LEA R8, P5, R30, R0, 0x2 ;  /* 0x000000001e08c211 */ /* 0x002fc800078a10ff */
[----:B------:R-:W-:Y:S02]  /*12e60*/  @!P4 LEA.HI.X R9, R30, R5, R31, 0x2, P5 ;  /* 0x000000051e09c211 */ /* 0x000fe400028f141f */
[----:B------:R-:W-:-:S03]  /*12e70*/  @!P3 LEA R10, P5, R28, R0, 0x2 ;  /* 0x000000001c0ab211 */ /* 0x000fc600078a10ff */
[----:B------:R1:W-:Y:S01]  /*12e80*/  @!P4 ST.E.64 [R8.64], R104 ;  /* 0x000000680800c985 */ /* 0x0003e2000c101b08 */
        /* <DEDUP_REMOVED lines=8> */
.L_x_1268:
[----:B------:R-:W-:Y:S05]  /*12f10*/  BSYNC B0 ;  /* 0x0000000000007941 */ /* 0x000fea0003800000 */
.L_x_1267:
[----:B----4-:R-:W4:Y:S04]  /*12f20*/  SHFL.IDX PT, R3, R3, 0x3, 0x1c1f ;  /* 0x007c1f0003037f89 */ /* 0x010f2800000e0000 */
[----:B------:R-:W3:Y:S01]  /*12f30*/  SHFL.IDX PT, R4, R4, 0x3, 0x1c1f ;  /* 0x007c1f0004047f89 */ /* 0x000ee200000e0000 */
[----:B------:R-:W-:Y:S05]  /*12f40*/  @P0 BRA `(.L_x_1269) ;  /* 0x000006e000000947 */ /* 0x000fea0003800000 */
[----:B-----5:R-:W-:Y:S02]  /*12f50*/  ISETP.GE.AND P1, PT, R54, c[0x0][0x3c8], PT ;  /* 0x0000f20036007a0c */ /* 0x020fe40003f26270 */
[----:B------:R-:W-:Y:S02]  /*12f60*/  ISETP.GE.AND P2, PT, R52, c[0x0][0x3c8], PT ;  /* 0x0000f20034007a0c */ /* 0x000fe40003f46270 */
[----:B------:R-:W-:-:S09]  /*12f70*/  ISETP.GE.AND P3, PT, R50, c[0x0][0x3c8], PT ;  /* 0x0000f20032007a0c */ /* 0x000fd20003f66270 */
[-C--:B-1-3--:R-:W-:Y:S02]  /*12f80*/  @!P1 LEA R8, P0, R54, R4.reuse, 0x2 ;  /* 0x0000000436089211 */ /* 0x08afe400078010ff */
[----:B------:R-:W-:Y:S02]  /*12f90*/  @!P2 LEA R6, P5, R52, R4, 0x2 ;  /* 0x000000043406a211 */ /* 0x000fe400078a10ff */
[-C--:B----4-:R-:W-:Y:S02]  /*12fa0*/  @!P1 LEA.HI.X R9, R54, R3.reuse, R55, 0x2, P0 ;  /* 0x0000000336099211 */ /* 0x090fe400000f1437 */
[----:B------:R-:W-:Y:S02]  /*12fb0*/  ISETP.GE.AND P0, PT, R48, c[0x0][0x3c8], PT ;  /* 0x0000f20030007a0c */ /* 0x000fe40003f06270 */
[----:B------:R-:W-:Y:S01]  /*12fc0*/  @!P2 LEA.HI.X R7, R52, R3, R53, 0x2, P5 ;  /* 0x000000033407a211 */ /* 0x000fe200028f1435 */
[----:B------:R1:W-:Y:S01]  /*12fd0*/  @!P1 ST.E.64 [R8.64], R166 ;  /* 0x000000a608009985 */ /* 0x0003e2000c101b08 */
[----:B------:R-:W-:-:S03]  /*12fe0*/  ISETP.GE.AND P1, PT, R46, c[0x0][0x3c8], PT ;  /* 0x0000f2002e007a0c */ /* 0x000fc60003f26270 */
[----:B------:R3:W-:Y:S01]  /*12ff0*/  @!P2 ST.E.64 [R6.64], R170 ;  /* 0x000000aa0600a985 */ /* 0x0007e2000c101b08 */
[----:B------:R-:W-:Y:S02]  /*13000*/  ISETP.GE.AND P2, PT, R44, c[0x0][0x3c8], PT ;  /* 0x0000f2002c007a0c */ /* 0x000fe40003f46270 */
[----:B-1----:R-:W-:-:S04]  /*13010*/  @!P3 LEA R8, P4, R50, R4, 0x2 ;  /* 0x000000043208b211 */ /* 0x002fc800078810ff */
[-C--:B------:R-:W-:Y:S02]  /*13020*/  @!P3 LEA.HI.X R9, R50, R3.reuse, R51, 0x2, P4 ;  /* 0x000000033209b211 */ /* 0x080fe400020f1433 */
[----:B---3--:R-:W-:Y:S02]  /*13030*/  @!P0 LEA R6, P5, R48, R4, 0x2 ;  /* 0x0000000430068211 */ /* 0x008fe400078a10ff */
[----:B------:R-:W-:Y:S01]  /*13040*/  ISETP.GE.AND P4, PT, R42, c[0x0][0x3c8], PT ;  /* 0x0000f2002a007a0c */ /* 0x000fe20003f86270 */
[----:B------:R1:W-:Y:S01]  /*13050*/  @!P3 ST.E.64 [R8.64], R174 ;  /* 0x000000ae0800b985 */ /* 0x0003e2000c101b08 */
[----:B------:R-:W-:-:S05]  /*13060*/  @!P0 LEA.HI.X R7, R48, R3, R49, 0x2, P5 ;  /* 0x0000000330078211 */ /* 0x000fca00028f1431 */
[----:B------:R3:W-:Y:S01]  /*13070*/  @!P0 ST.E.64 [R6.64], R178 ;  /* 0x000000b206008985 */ /* 0x0007e2000c101b08 */
[----:B-1----:R-:W-:-:S04]  /*13080*/  @!P1 LEA R8, P3, R46, R4, 0x2 ;  /* 0x000000042e089211 */ /* 0x002fc800078610ff */
[-C--:B------:R-:W-:Y:S02]  /*13090*/  @!P1 LEA.HI.X R9, R46, R3.reuse, R47, 0x2, P3 ;  /* 0x000000032e099211 */ /* 0x080fe400018f142f */
[----:B------:R-:W-:Y:S02]  /*130a0*/  ISETP.GE.AND P3, PT, R40, c[0x0][0x3c8], PT ;  /* 0x0000f20028007a0c */ /* 0x000fe40003f66270 */
[----:B---3--:R-:W-:Y:S01]  /*130b0*/  @!P2 LEA R6, P0, R44, R4, 0x2 ;  /* 0x000000042c06a211 */ /* 0x008fe200078010ff */
[----:B------:R1:W-:Y:S01]  /*130c0*/  @!P1 ST.E.64 [R8.64], R182 ;  /* 0x000000b608009985 */ /* 0x0003e2000c101b08 */
[----:B------:R-:W-:Y:S02]  /*130d0*/  ISETP.GE.AND P1, PT, R38, c[0x0][0x3c8], PT ;  /* 0x0000f20026007a0c */ /* 0x000fe40003f26270 */
[----:B------:R-:W-:Y:S02]  /*130e0*/  @!P2 LEA.HI.X R7, R44, R3, R45, 0x2, P0 ;  /* 0x000000032c07a211 */ /* 0x000fe400000f142d */
[----:B------:R-:W-:-:S03]  /*130f0*/  ISETP.GE.AND P0, PT, R36, c[0x0][0x3c8], PT ;  /* 0x0000f20024007a0c */ /* 0x000fc60003f06270 */
[----:B------:R3:W-:Y:S01]  /*13100*/  @!P2 ST.E.64 [R6.64], R186 ;  /* 0x000000ba0600a985 */ /* 0x0007e2000c101b08 */
[----:B-1----:R-:W-:-:S04]  /*13110*/  @!P4 LEA R8, P5, R42, R4, 0x2 ;  /* 0x000000042a08c211 */ /* 0x002fc800078a10ff */
[-C--:B------:R-:W-:Y:S02]  /*13120*/  @!P4 LEA.HI.X R9, R42, R3.reuse, R43, 0x2, P5 ;  /* 0x000000032a09c211 */ /* 0x080fe400028f142b */
[-C--:B------:R-:W-:Y:S02]  /*13130*/  @!P1 LEA R10, P5, R38, R4.reuse, 0x2 ;  /* 0x00000004260a9211 */ /* 0x080fe400078a10ff */
[----:B---3--:R-:W-:Y:S01]  /*13140*/  @!P3 LEA R6, P2, R40, R4, 0x2 ;  /* 0x000000042806b211 */ /* 0x008fe200078410ff */
[----:B------:R1:W-:Y:S01]  /*13150*/  @!P4 ST.E.64 [R8.64], R190 ;  /* 0x000000be0800c985 */ /* 0x0003e2000c101b08 */
[----:B------:R-:W-:Y:S02]  /*13160*/  ISETP.GE.AND P4, PT, R34, c[0x0][0x3c8], PT ;  /* 0x0000f20022007a0c */ /* 0x000fe40003f86270 */
[-C--:B------:R-:W-:Y:S02]  /*13170*/  @!P3 LEA.HI.X R7, R40, R3.reuse, R41, 0x2, P2 ;  /* 0x000000032807b211 */ /* 0x080fe400010f1429 */
[----:B------:R-:W-:-:S03]  /*13180*/  @!P1 LEA.HI.X R11, R38, R3, R39, 0x2, P5 ;  /* 0x00000003260b9211 */ /* 0x000fc600028f1427 */
[----:B------:R3:W-:Y:S01]  /*13190*/  @!P3 ST.E.64 [R6.64], R194 ;  /* 0x000000c20600b985 */ /* 0x0007e2000c101b08 */
[----:B------:R-:W-:-:S03]  /*131a0*/  ISETP.GE.AND P3, PT, R32, c[0x0][0x3c8], PT ;  /* 0x0000f20020007a0c */ /* 0x000fc60003f66270 */
[----:B------:R-:W-:Y:S01]  /*131b0*/  @!P1 ST.E.64 [R10.64], R74 ;  /* 0x0000004a0a009985 */ /* 0x000fe2000c101b08 */
[----:B------:R-:W-:Y:S02]  /*131c0*/  ISETP.GE.AND P1, PT, R28, c[0x0][0x3c8], PT ;  /* 0x0000f2001c007a0c */ /* 0x000fe40003f26270 */
[----:B-1----:R-:W-:-:S04]  /*131d0*/  @!P0 LEA R8, P2, R36, R4, 0x2 ;  /* 0x0000000424088211 */ /* 0x002fc800078410ff */
[-C--:B------:R-:W-:Y:S02]  /*131e0*/  @!P0 LEA.HI.X R9, R36, R3.reuse, R37, 0x2, P2 ;  /* 0x0000000324098211 */ /* 0x080fe400010f1425 */
[----:B------:R-:W-:Y:S02]  /*131f0*/  ISETP.GE.AND P2, PT, R30, c[0x0][0x3c8], PT ;  /* 0x0000f2001e007a0c */ /* 0x000fe40003f46270 */
[----:B---3--:R-:W-:Y:S01]  /*13200*/  @!P4 LEA R6, P5, R34, R4, 0x2 ;  /* 0x000000042206c211 */ /* 0x008fe200078a10ff */
[----:B------:R1:W-:Y:S01]  /*13210*/  @!P0 ST.E.64 [R8.64], R78 ;  /* 0x0000004e08008985 */ /* 0x0003e2000c101b08 */
[----:B------:R-:W-:Y:S02]  /*13220*/  ISETP.GE.AND P0, PT, R26, c[0x0][0x3c8], PT ;  /* 0x0000f2001a007a0c */ /* 0x000fe40003f06270 */
[----:B------:R-:W-:-:S05]  /*13230*/  @!P4 LEA.HI.X R7, R34, R3, R35, 0x2, P5 ;  /* 0x000000032207c211 */ /* 0x000fca00028f1423 */
[----:B------:R3:W-:Y:S02]  /*13240*/  @!P4 ST.E.64 [R6.64], R90 ;  /* 0x0000005a0600c985 */ /* 0x0007e4000c101b08 */
[----:B------:R-:W-:-:S04]  /*13250*/  @!P2 LEA R12, P4, R30, R4, 0x2 ;  /* 0x000000041e0ca211 */ /* 0x000fc800078810ff */
[----:B------:R-:W-:Y:S02]  /*13260*/  @!P2 LEA.HI.X R13, R30, R3, R31, 0x2, P4 ;  /* 0x000000031e0da211 */ /* 0x000fe400020f141f */
[----:B-1----:R-:W-:-:S04]  /*13270*/  @!P3 LEA R8, P5, R32, R4, 0x2 ;  /* 0x000000042008b211 */ /* 0x002fc800078a10ff */
[-C--:B------:R-:W-:Y:S02]  /*13280*/  @!P3 LEA.HI.X R9, R32, R3.reuse, R33, 0x2, P5 ;  /* 0x000000032009b211 */ /* 0x080fe400028f1421 */
[-C--:B------:R-:W-:Y:S02]  /*13290*/  @!P1 LEA R10, P5, R28, R4.reuse, 0x2 ;  /* 0x000000041c0a9211 */ /* 0x080fe400078a10ff */
[----:B---3--:R-:W-:Y:S01]  /*132a0*/  @!P0 LEA R6, P4, R26, R4, 0x2 ;  /* 0x000000041a068211 */ /* 0x008fe200078810ff */
[----:B------:R1:W-:Y:S01]  /*132b0*/  @!P3 ST.E.64 [R8.64], R94 ;  /* 0x0000005e0800b985 */ /* 0x0003e2000c101b08 */
[-C--:B------:R-:W-:Y:S02]  /*132c0*/  @!P1 LEA.HI.X R11, R28, R3.reuse, R29, 0x2, P5 ;  /* 0x000000031c0b9211 */ /* 0x080fe400028f141d */
[----:B------:R-:W-:Y:S01]  /*132d0*/  @!P0 LEA.HI.X R7, R26, R3, R27, 0x2, P4 ;  /* 0x000000031a078211 */ /* 0x000fe200020f141b */
[----:B------:R1:W-:Y:S04]  /*132e0*/  @!P2 ST.E.64 [R12.64], R106 ;  /* 0x0000006a0c00a985 */ /* 0x0003e8000c101b08 */
[----:B------:R1:W-:Y:S04]  /*132f0*/  @!P1 ST.E.64 [R10.64], R110 ;  /* 0x0000006e0a009985 */ /* 0x0003e8000c101b08 */
[----:B------:R1:W-:Y:S01]  /*13300*/  @!P0 ST.E.64 [R6.64], R122 ;  /* 0x0000007a06008985 */ /* 0x0003e2000c101b08 */
[----:B------:R-:W-:-:S13]  /*13310*/  ISETP.GE.AND P0, PT, R24, c[0x0][0x3c8], PT ;  /* 0x0000f20018007a0c */ /* 0x000fda0003f06270 */
[----:B------:R-:W-:Y:S05]  /*13320*/  @P0 BRA `(.L_x_1269) ;  /* 0x0000030000000947 */ /* 0x000fea0003800000 */
[----:B------:R-:W-:-:S04]  /*13330*/  LEA R4, P0, R24, R4, 0x2 ;  /* 0x0000000418047211 */ /* 0x000fc800078010ff */
[----:B------:R-:W-:-:S05]  /*13340*/  LEA.HI.X R5, R24, R3, R25, 0x2, P0 ;  /* 0x0000000318057211 */ /* 0x000fca00000f1419 */
[----:B------:R3:W-:Y:S01]  /*13350*/  ST.E.64 [R4.64], R126 ;  /* 0x0000007e04007985 */ /* 0x0007e2000c101b08 */
[----:B------:R-:W-:Y:S05]  /*13360*/  BRA `(.L_x_1269) ;  /* 0x000002c000007947 */ /* 0x000fea0003800000 */
.L_x_1261:
[----:B------:R-:W1:Y:S02]  /*13370*/  S2R R5, SR_TID.X ;  /* 0x0000000000057919 */ /* 0x000e640000002100 */
[----:B-1----:R-:W-:-:S13]  /*13380*/  ISETP.GT.AND P0, PT, R5, 0x7f, PT ;  /* 0x0000007f0500780c */ /* 0x002fda0003f04270 */
        /* <DEDUP_REMOVED lines=10> */
[----:B------:R-:W-:Y:S02]  /*13430*/  ISETP.NE.AND P0, PT, R4, 0x1, PT ;  /* 0x000000010400780c */ /* 0x000fe40003f05270 */
[----:B------:R-:W-:-:S02]  /*13440*/  MOV R6, R3 ;  /* 0x0000000300067202 */ /* 0x000fc40000000f00 */
[----:B--2---:R-:W-:Y:S01]  /*13450*/  SHF.R.S32.HI R4, RZ, 0x1f, R5 ;  /* 0x0000001fff047819 */ /* 0x004fe20000011405 */
[----:B------:R-:W-:Y:S01]  /*13460*/  IMAD.WIDE.U32 R8, R5, c[0x0][0x4d0], RZ ;  /* 0x0001340005087a25 */ /* 0x000fe200078e00ff */
[----:B---3--:R-:W-:-:S03]  /*13470*/  SHF.R.S32.HI R0, RZ, 0x1f, R10 ;  /* 0x0000001fff007819 */ /* 0x008fc6000001140a */
[----:B------:R-:W-:-:S04]  /*13480*/  IMAD R4, R4, c[0x0][0x4d0], RZ ;  /* 0x0001340004047a24 */ /* 0x000fc800078e02ff */
[----:B------:R-:W-:Y:S02]  /*13490*/  IMAD R4, R5, c[0x0][0x4d4], R4 ;  /* 0x0001350005047a24 */ /* 0x000fe400078e0204 */
[----:B------:R-:W-:-:S03]  /*134a0*/  @P0 IMAD.HI.U32 R5, R3, c[0x0][0x4ec], RZ ;  /* 0x00013b0003050a27 */ /* 0x000fc600078e00ff */
[----:B------:R-:W-:Y:S01]  /*134b0*/  IADD3 R9, R9, R4, RZ ;  /* 0x0000000409097210 */ /* 0x000fe20007ffe0ff */
[----:B------:R-:W-:Y:S01]  /*134c0*/  IMAD R0, R0, c[0x0][0x4d8], RZ ;  /* 0x0001360000007a24 */ /* 0x000fe200078e02ff */
[----:B------:R-:W-:Y:S02]  /*134d0*/  @P0 SHF.R.U32.HI R6, RZ, c[0x0][0x4f0], R5 ;  /* 0x00013c00ff060a19 */ /* 0x000fe40000011605 */
[----:B----4-:R-:W-:Y:S01]  /*134e0*/  SHF.R.S32.HI R4, RZ, 0x1f, R7 ;  /* 0x0000001fff047819 */ /* 0x010fe20000011407 */
[----:B------:R-:W-:Y:S01]  /*134f0*/  IMAD R0, R10, c[0x0][0x4dc], R0 ;  /* 0x000137000a007a24 */ /* 0x000fe200078e0200 */
[----:B------:R-:W-:Y:S01]  /*13500*/  IADD3 R5, -R6, RZ, RZ ;  /* 0x000000ff06057210 */ /* 0x000fe20007ffe1ff */
[----:B------:R-:W-:-:S04]  /*13510*/  IMAD.WIDE.U32 R8, R10, c[0x0][0x4d8], R8 ;  /* 0x000136000a087a25 */ /* 0x000fc800078e0008 */
[----:B------:R-:W-:Y:S01]  /*13520*/  IMAD R4, R4, c[0x0][0x4e0], RZ ;  /* 0x0001380004047a24 */ /* 0x000fe200078e02ff */
[----:B------:R-:W-:Y:S01]  /*13530*/  IADD3 R9, R9, R0, RZ ;  /* 0x0000000009097210 */ /* 0x000fe20007ffe0ff */
[----:B------:R-:W-:Y:S01]  /*13540*/  IMAD R5, R5, c[0x0][0x4e8], R3 ;  /* 0x00013a0005057a24 */ /* 0x000fe200078e0203 */
[----:B------:R-:W-:Y:S01]  /*13550*/  SHF.R.S32.HI R0, RZ, 0x1f, R6 ;  /* 0x0000001fff007819 */ /* 0x000fe20000011406 */
[C---:B------:R-:W-:Y:S02]  /*13560*/  IMAD R4, R7.reuse, c[0x0][0x4e4], R4 ;  /* 0x0001390007047a24 */ /* 0x040fe400078e0204 */
[----:B------:R-:W-:Y:S01]  /*13570*/  IMAD.WIDE.U32 R8, R7, c[0x0][0x4e0], R8 ;  /* 0x0001380007087a25 */ /* 0x000fe200078e0008 */
[----:B------:R-:W-:-:S04]  /*13580*/  SHF.R.S32.HI R3, RZ, 0x1f, R5 ;  /* 0x0000001fff037819 */ /* 0x000fc80000011405 */
[----:B------:R-:W-:Y:S01]  /*13590*/  IADD3 R6, P0, R6, R8, RZ ;  /* 0x0000000806067210 */ /* 0x000fe20007f1e0ff */
[----:B------:R-:W-:-:S03]  /*135a0*/  IMAD R3, R3, c[0x0][0x4c8], RZ ;  /* 0x0001320003037a24 */ /* 0x000fc600078e02ff */
[----:B------:R-:W-:Y:S01]  /*135b0*/  IADD3.X R7, R0, R9, R4, P0, !PT ;  /* 0x0000000900077210 */ /* 0x000fe200007fe404 */
[----:B------:R-:W-:Y:S01]  /*135c0*/  IMAD R3, R5, c[0x0][0x4cc], R3 ;  /* 0x0001330005037a24 */ /* 0x000fe200078e0203 */
[----:B------:R-:W-:-:S03]  /*135d0*/  MOV R0, 0xff800000 ;  /* 0xff80000000007802 */ /* 0x000fc60000000f00 */
[----:B------:R-:W-:-:S05]  /*135e0*/  IMAD.WIDE.U32 R6, R5, c[0x0][0x4c8], R6 ;  /* 0x0001320005067a25 */ /* 0x000fca00078e0006 */
[----:B------:R-:W-:Y:S02]  /*135f0*/  IADD3 R3, R7, R3, RZ ;  /* 0x0000000307037210 */ /* 0x000fe40007ffe0ff */
[----:B------:R-:W-:-:S04]  /*13600*/  LEA R4, P0, R6, c[0x0][0x4a8], 0x2 ;  /* 0x00012a0006047a11 */ /* 0x000fc800078010ff */
[----:B------:R-:W-:-:S05]  /*13610*/  LEA.HI.X R5, R6, c[0x0][0x4ac], R3, 0x2, P0 ;  /* 0x00012b0006057a11 */ /* 0x000fca00000f1403 */
[----:B------:R1:W-:Y:S04]  /*13620*/  STG.E [R4.64], R0 ;  /* 0x0000000004007986 */ /* 0x0003e8000c101908 */
.L_x_1269:
[----:B------:R-:W-:Y:S05]  /*13630*/  BSYNC B1 ;  /* 0x0000000000017941 */ /* 0x000fea0003800000 */
.L_x_1260:
[----:B------:R-:W-:-:S13]  /*13640*/  ISETP.NE.AND P0, PT, RZ, UR6, PT ;  /* 0x00000006ff007c0c */ /* 0x000fda000bf05270 */
[----:B------:R-:W-:Y:S01]  /*13650*/  @P0 WARPSYNC 0xffffffff ;  /* 0xffffffff00000948 */ /* 0x000fe20003800000 */
[----:B------:R-:W-:Y:S06]  /*13660*/  @P0 BAR.SYNC.DEFER_BLOCKING 0x5, 0x80 ;  /* 0x0142000000000b1d */ /* 0x000fec0000010000 */
[----:B-12---:R-:W1:Y:S04]  /*13670*/  @P0 LDS R0, [0x10100] ;  /* 0x01010000ff000984 */ /* 0x006e680000000800 */
[----:B-1----:R1:W-:Y:S04]  /*13680*/  @P0 STL [R1+0x1c], R0 ;  /* 0x00001c0001000387 */ /* 0x0023e80000100800 */
[----:B------:R-:W-:Y:S06]  /*13690*/  @P0 BAR.ARV 0x4, 0x80 ;  /* 0x0102000000000b1d */ /* 0x000fec0000002000 */
[----:B------:R-:W-:Y:S05]  /*136a0*/  @P0 BRA `(.L_x_1270) ;  /* 0x0000009000000947 */ /* 0x000fea0003800000 */
[----:B------:R-:W-:Y:S05]  /*136b0*/  BRA.DIV ~URZ, `(.L_x_1271) ;  /* 0x00003f727f007947 */ /* 0x000fea000b800000 */
[----:B---3--:R2:W3:Y:S02]  /*136c0*/  SHFL.IDX PT, R5, R2, RZ, 0x1f ;  /* 0x00001fff02057589 */ /* 0x0084e400000e0000 */
.L_x_1302:
[----:B-1----:R-:W1:Y:S01]  /*136d0*/  S2R R0, SR_TID.X ;  /* 0x0000000000007919 */ /* 0x002e620000002100 */
[----:B------:R-:W-:Y:S03]  /*136e0*/  WARPSYNC 0xffffffff ;  /* 0xffffffff00007948 */ /* 0x000fe60003800000 */
[----:B------:R-:W-:Y:S06]  /*136f0*/  BAR.SYNC.DEFER_BLOCKING 0x4, 0x80 ;  /* 0x0102000000007b1d */ /* 0x000fec0000010000 */
[----:B---3--:R3:W-:Y:S01]  /*13700*/  STL [R1+0x1c], R5 ;  /* 0x00001c0501007387 */ /* 0x0087e20000100800 */
[----:B-1----:R-:W-:-:S13]  /*13710*/  LOP3.LUT P0, RZ, R0, 0x7f, RZ, 0xc0, !PT ;  /* 0x0000007f00ff7812 */ /* 0x002fda000780c0ff */
[----:B------:R3:W-:Y:S04]  /*13720*/  @!P0 STS [0x10100], R2 ;  /* 0x01010002ff008388 */ /* 0x0007e80000000800 */
[----:B------:R-:W-:Y:S06]  /*13730*/  BAR.ARV 0x5, 0x80 ;  /* 0x0142000000007b1d */ /* 0x000fec0000002000 */
.L_x_1270:
[----:B-12---:R-:W2:Y:S02]  /*13740*/  LDL R0, [R1+0x1c] ;  /* 0x00001c0001007983 */ /* 0x006ea40000100800 */
[----:B--2---:R-:W-:-:S13]  /*13750*/  ISETP.GE.AND P0, PT, R0, c[0x0][0x538], PT ;  /* 0x00014e0000007a0c */ /* 0x004fda0003f06270 */
[----:B---345:R-:W-:Y:S01]  /*13760*/  @P0 CALL.REL.NOINC `(.L_x_1272) ;  /* 0x0000001000000944 */ /* 0x038fe20003c00000 */
[----:B------:R-:W-:Y:S05]  /*13770*/  BRA `(.L_x_1273) ;  /* 0xfffed33000007947 */ /* 0x000fea000383ffff */
.L_x_1272:
[----:B------:R-:W-:Y:S05]  /*13780*/  EXIT ;  /* 0x000000000000794d */ /* 0x000fea0003800000 */
.L_x_1204:
[----:B------:R-:W-:Y:S01]  /*13790*/  IMAD.MOV.U32 R7, RZ, RZ, R11 ;  /* 0x000000ffff077224 */ /* 0x000fe200078e000b */
[----:B------:R-:W-:Y:S01]  /*137a0*/  MOV R6, RZ ;  /* 0x000000ff00067202 */ /* 0x000fe20000000f00 */
[----:B------:R-:W-:Y:S01]  /*137b0*/  IMAD.MOV.U32 R5, RZ, RZ, 0x181f ;  /* 0x0000181fff057424 */ /* 0x000fe200078e00ff */
[----:B------:R-:W-:Y:S02]  /*137c0*/  MOV R4, 0x137e0 ;  /* 0x000137e000047802 */ /* 0x000fe40000000f00 */
[----:B-----5:R-:W-:Y:S05]  /*137d0*/  CALL.REL.NOINC `($__internal_19_$__cuda_sm70_shflsync_idx_p) ;  /* 0x00003f1000007944 */ /* 0x020fea0003c00000 */
[----:B------:R-:W-:Y:S01]  /*137e0*/  MOV R13, R5 ;  /* 0x00000005000d7202 */ /* 0x000fe20000000f00 */
[----:B------:R-:W-:Y:S05]  /*137f0*/  BRA `(.L_x_1274) ;  /* 0xfffee16000007947 */ /* 0x000fea000383ffff */
.L_x_1205:
[----:B------:R-:W-:Y:S01]  /*13800*/  IMAD.MOV.U32 R7, RZ, RZ, R12 ;  /* 0x000000ffff077224 */ /* 0x000fe200078e000c */
[----:B------:R-:W-:Y:S01]  /*13810*/  MOV R6, RZ ;  /* 0x000000ff00067202 */ /* 0x000fe20000000f00 */
[----:B------:R-:W-:Y:S01]  /*13820*/  IMAD.MOV.U32 R5, RZ, RZ, 0x181f ;  /* 0x0000181fff057424 */ /* 0x000fe200078e00ff */
[----:B------:R-:W-:Y:S02]  /*13830*/  MOV R4, 0x13850 ;  /* 0x0001385000047802 */ /* 0x000fe40000000f00 */
[----:B-12--5:R-:W-:Y:S05]  /*13840*/  CALL.REL.NOINC `($__internal_19_$__cuda_sm70_shflsync_idx_p) ;  /* 0x00003ea000007944 */ /* 0x026fea0003c00000 */
[----:B------:R-:W-:Y:S01]  /*13850*/  MOV R4, R5 ;  /* 0x0000000500047202 */ /* 0x000fe20000000f00 */
[----:B------:R-:W-:Y:S05]  /*13860*/  BRA `(.L_x_1275) ;  /* 0xfffee11000007947 */ /* 0x000fea000383ffff */
.L_x_1208:
[----:B-1----:R-:W-:Y:S01]  /*13870*/  IMAD.MOV.U32 R7, RZ, RZ, R11 ;  /* 0x000000ffff077224 */ /* 0x002fe200078e000b */
[----:B------:R-:W-:Y:S01]  /*13880*/  MOV R6, 0x1 ;  /* 0x0000000100067802 */ /* 0x000fe20000000f00 */
[----:B------:R-:W-:Y:S01]  /*13890*/  IMAD.MOV.U32 R5, RZ, RZ, 0x181f ;  /* 0x0000181fff057424 */ /* 0x000fe200078e00ff */
[----:B----4-:R-:W-:-:S02]  /*138a0*/  MOV R4, 0x138c0 ;  /* 0x000138c000047802 */ /* 0x010fc40000000f00 */
[----:B--2--5:R-:W-:Y:S05]  /*138b0*/  CALL.REL.NOINC `($__internal_19_$__cuda_sm70_shflsync_idx_p) ;  /* 0x00003e3000007944 */ /* 0x024fea0003c00000 */
[----:B------:R-:W-:Y:S01]  /*138c0*/  IMAD.MOV.U32 R13, RZ, RZ, R5 ;  /* 0x000000ffff0d7224 */ /* 0x000fe200078e0005 */
[----:B------:R-:W-:Y:S01]  /*138d0*/  MOV R6, 0x1 ;  /* 0x0000000100067802 */ /* 0x000fe20000000f00 */
[----:B------:R-:W-:Y:S01]  /*138e0*/  IMAD.MOV.U32 R7, RZ, RZ, R12 ;  /* 0x000000ffff077224 */ /* 0x000fe200078e000c */
[----:B------:R-:W-:-:S02]  /*138f0*/  MOV R5, 0x181f ;  /* 0x0000181f00057802 */ /* 0x000fc40000000f00 */
[----:B------:R-:W-:Y:S02]  /*13900*/  MOV R4, 0x13920 ;  /* 0x0001392000047802 */ /* 0x000fe40000000f00 */
[----:B------:R-:W-:Y:S05]  /*13910*/  CALL.REL.NOINC `($__internal_19_$__cuda_sm70_shflsync_idx_p) ;  /* 0x00003dd000007944 */ /* 0x000fea0003c00000 */
[----:B------:R-:W-:Y:S01]  /*13920*/  MOV R4, R5 ;  /* 0x0000000500047202 */ /* 0x000fe20000000f00 */
[----:B------:R-:W-:Y:S05]  /*13930*/  BRA `(.L_x_1276) ;  /* 0xfffee20000007947 */ /* 0x000fea000383ffff */
.L_x_1211:
[----:B-1----:R-:W-:Y:S01]  /*13940*/  IMAD.MOV.U32 R7, RZ, RZ, R11 ;  /* 0x000000ffff077224 */ /* 0x002fe200078e000b */
[----:B------:R-:W-:Y:S01]  /*13950*/  MOV R6, 0x2 ;  /* 0x0000000200067802 */ /* 0x000fe20000000f00 */
[----:B------:R-:W-:Y:S01]  /*13960*/  IMAD.MOV.U32 R5, RZ, RZ, 0x181f ;  /* 0x0000181fff057424 */ /* 0x000fe200078e00ff */
[----:B------:R-:W-:Y:S02]  /*13970*/  MOV R4, 0x13990 ;  /* 0x0001399000047802 */ /* 0x000fe40000000f00 */
[----:B--23-5:R-:W-:Y:S05]  /*13980*/  CALL.REL.NOINC `($__internal_19_$__cuda_sm70_shflsync_idx_p) ;  /* 0x00003d6000007944 */ /* 0x02cfea0003c00000 */
[----:B------:R-:W-:Y:S01]  /*13990*/  MOV R13, R5 ;  /* 0x00000005000d7202 */ /* 0x000fe20000000f00 */
[----:B------:R-:W-:Y:S05]  /*139a0*/  BRA `(.L_x_1277) ;  /* 0xfffee2d000007947 */ /* 0x000fea000383ffff */
.L_x_1212:
[----:B-1----:R-:W-:Y:S01]  /*139b0*/  IMAD.MOV.U32 R7, RZ, RZ, R12 ;  /* 0x000000ffff077224 */ /* 0x002fe200078e000c */
[----:B------:R-:W-:Y:S01]  /*139c0*/  MOV R6, 0x2 ;  /* 0x0000000200067802 */ /* 0x000fe20000000f00 */
[----:B------:R-:W-:Y:S01]  /*139d0*/  IMAD.MOV.U32 R5, RZ, RZ, 0x181f ;  /* 0x0000181fff057424 */ /* 0x000fe200078e00ff */
[----:B------:R-:W-:Y:S02]  /*139e0*/  MOV R4, 0x13a00 ;  /* 0x00013a0000047802 */ /* 0x000fe40000000f00 */
[----:B--2345:R-:W-:Y:S05]  /*139f0*/  CALL.REL.NOINC `($__internal_19_$__cuda_sm70_shflsync_idx_p) ;  /* 0x00003cf000007944 */ /* 0x03cfea0003c00000 */
[----:B------:R-:W-:Y:S01]  /*13a00*/  MOV R4, R5 ;  /* 0x0000000500047202 */ /* 0x000fe20000000f00 */
[----:B------:R-:W-:Y:S05]  /*13a10*/  BRA `(.L_x_1278) ;  /* 0xfffee28000007947 */ /* 0x000fea000383ffff */
.L_x_1215:
[----:B--2---:R-:W-:Y:S01]  /*13a20*/  IMAD.MOV.U32 R7, RZ, RZ, R11 ;  /* 0x000000ffff077224 */ /* 0x004fe200078e000b */
[----:B------:R-:W-:Y:S01]  /*13a30*/  MOV R6, 0x3 ;  /* 0x0000000300067802 */ /* 0x000fe20000000f00 */
[----:B------:R-:W-:Y:S01]  /*13a40*/  IMAD.MOV.U32 R5, RZ, RZ, 0x181f ;  /* 0x0000181fff057424 */ /* 0x000fe200078e00ff */
[----:B------:R-:W-:-:S02]  /*13a50*/  MOV R4, 0x13a70 ;  /* 0x00013a7000047802 */ /* 0x000fc40000000f00 */
[----:B-1-345:R-:W-:Y:S05]  /*13a60*/  CALL.REL.NOINC `($__internal_19_$__cuda_sm70_shflsync_idx_p) ;  /* 0x00003c8000007944 */ /* 0x03afea0003c00000 */
        /* <DEDUP_REMOVED lines=8> */
.L_x_1218:
[----:B-1----:R-:W-:Y:S01]  /*13af0*/  IMAD.MOV.U32 R7, RZ, RZ, R11 ;  /* 0x000000ffff077224 */ /* 0x002fe200078e000b */
[----:B------:R-:W-:Y:S01]  /*13b00*/  MOV R6, 0x4 ;  /* 0x0000000400067802 */ /* 0x000fe20000000f00 */
[----:B------:R-:W-:Y:S01]  /*13b10*/  IMAD.MOV.U32 R5, RZ, RZ, 0x181f ;  /* 0x0000181fff057424 */ /* 0x000fe200078e00ff */
[----:B--2---:R-:W-:Y:S02]  /*13b20*/  MOV R4, 0x13b40 ;  /* 0x00013b4000047802 */ /* 0x004fe40000000f00 */
[----:B---345:R-:W-:Y:S05]  /*13b30*/  CALL.REL.NOINC `($__internal_19_$__cuda_sm70_shflsync_idx_p) ;  /* 0x00003bb000007944 */ /* 0x038fea0003c00000 */
[----:B------:R-:W-:Y:S01]  /*13b40*/  MOV R13, R5 ;  /* 0x00000005000d7202 */ /* 0x000fe20000000f00 */
[----:B------:R-:W-:Y:S05]  /*13b50*/  BRA `(.L_x_1280) ;  /* 0xfffee3d000007947 */ /* 0x000fea000383ffff */
.L_x_1219:
[----:B------:R-:W-:Y:S01]  /*13b60*/  IMAD.MOV.U32 R7, RZ, RZ, R12 ;  /* 0x000000ffff077224 */ /* 0x000fe200078e000c */
[----:B------:R-:W-:Y:S01]  /*13b70*/  MOV R6, 0x4 ;  /* 0x0000000400067802 */ /* 0x000fe20000000f00 */
[----:B------:R-:W-:Y:S01]  /*13b80*/  IMAD.MOV.U32 R5, RZ, RZ, 0x181f ;  /* 0x0000181fff057424 */ /* 0x000fe200078e00ff */
[----:B--2---:R-:W-:Y:S02]  /*13b90*/  MOV R4, 0x13bb0 ;  /* 0x00013bb000047802 */ /* 0x004fe40000000f00 */
[----:B-1-345:R-:W-:Y:S05]  /*13ba0*/  CALL.REL.NOINC `($__internal_19_$__cuda_sm70_shflsync_idx_p) ;  /* 0x00003b4000007944 */ /* 0x03afea0003c00000 */
[----:B------:R-:W-:Y:S01]  /*13bb0*/  MOV R4, R5 ;  /* 0x0000000500047202 */ /* 0x000fe20000000f00 */
[----:B------:R-:W-:Y:S05]  /*13bc0*/  BRA `(.L_x_1281) ;  /* 0xfffee38000007947 */ /* 0x000fea000383ffff */
.L_x_1222:
[----:B-1----:R-:W-:Y:S01]  /*13bd0*/  IMAD.MOV.U32 R7, RZ, RZ, R11 ;  /* 0x000000ffff077224 */ /* 0x002fe200078e000b */
[----:B------:R-:W-:Y:S01]  /*13be0*/  MOV R6, 0x5 ;  /* 0x0000000500067802 */ /* 0x000fe20000000f00 */
[----:B------:R-:W-:Y:S01]  /*13bf0*/  IMAD.MOV.U32 R5, RZ, RZ, 0x181f ;  /* 0x0000181fff057424 */ /* 0x000fe200078e00ff */
[----:B------:R-:W-:-:S02]  /*13c00*/  MOV R4, 0x13c20 ;  /* 0x00013c2000047802 */ /* 0x000fc40000000f00 */
[----:B--2345:R-:W-:Y:S05]  /*13c10*/  CALL.REL.NOINC `($__internal_19_$__cuda_sm70_shflsync_idx_p) ;  /* 0x00003ad000007944 */ /* 0x03cfea0003c00000 */
        /* <DEDUP_REMOVED lines=8> */
.L_x_1225:
[----:B-1----:R-:W-:Y:S01]  /*13ca0*/  IMAD.MOV.U32 R7, RZ, RZ, R11 ;  /* 0x000000ffff077224 */ /* 0x002fe200078e000b */
[----:B------:R-:W-:Y:S01]  /*13cb0*/  MOV R6, 0x6 ;  /* 0x0000000600067802 */ /* 0x000fe20000000f00 */
[----:B------:R-:W-:Y:S01]  /*13cc0*/  IMAD.MOV.U32 R5, RZ, RZ, 0x181f ;  /* 0x0000181fff057424 */ /* 0x000fe200078e00ff */
[----:B------:R-:W-:Y:S02]  /*13cd0*/  MOV R4, 0x13cf0 ;  /* 0x00013cf000047802 */ /* 0x000fe40000000f00 */
[----:B--2345:R-:W-:Y:S05]  /*13ce0*/  CALL.REL.NOINC `($__internal_19_$__cuda_sm70_shflsync_idx_p) ;  /* 0x00003a0000007944 */ /* 0x03cfea0003c00000 */
[----:B------:R-:W-:Y:S01]  /*13cf0*/  MOV R13, R5 ;  /* 0x00000005000d7202 */ /* 0x000fe20000000f00 */
[----:B------:R-:W-:Y:S05]  /*13d00*/  BRA `(.L_x_1283) ;  /* 0xfffee4d000007947 */ /* 0x000fea000383ffff */
.L_x_1226:
[----:B-1----:R-:W-:Y:S01]  /*13d10*/  IMAD.MOV.U32 R7, RZ, RZ, R12 ;  /* 0x000000ffff077224 */ /* 0x002fe200078e000c */
[----:B------:R-:W-:Y:S01]  /*13d20*/  MOV R6, 0x6 ;  /* 0x0000000600067802 */ /* 0x000fe20000000f00 */
[----:B------:R-:W-:Y:S01]  /*13d30*/  IMAD.MOV.U32 R5, RZ, RZ, 0x181f ;  /* 0x0000181fff057424 */ /* 0x000fe200078e00ff */
[----:B------:R-:W-:Y:S02]  /*13d40*/  MOV R4, 0x13d60 ;  /* 0x00013d6000047802 */ /* 0x000fe40000000f00 */
[----:B--2345:R-:W-:Y:S05]  /*13d50*/  CALL.REL.NOINC `($__internal_19_$__cuda_sm70_shflsync_idx_p) ;  /* 0x0000399000007944 */ /* 0x03cfea0003c00000 */
[----:B------:R-:W-:Y:S01]  /*13d60*/  MOV R4, R5 ;  /* 0x0000000500047202 */ /* 0x000fe20000000f00 */
[----:B------:R-:W-:Y:S05]  /*13d70*/  BRA `(.L_x_1284) ;  /* 0xfffee48000007947 */ /* 0x000fea000383ffff */
.L_x_1229:
        /* <DEDUP_REMOVED lines=13> */
.L_x_1232:
[----:B------:R-:W-:Y:S01]  /*13e50*/  IMAD.MOV.U32 R7, RZ, RZ, R12 ;  /* 0x000000ffff077224 */ /* 0x000fe200078e000c */
[----:B------:R-:W-:Y:S01]  /*13e60*/  MOV R6, RZ ;  /* 0x000000ff00067202 */ /* 0x000fe20000000f00 */
[----:B------:R-:W-:Y:S01]  /*13e70*/  IMAD.MOV.U32 R5, RZ, RZ, 0x181f ;  /* 0x0000181fff057424 */ /* 0x000fe200078e00ff */
[----:B------:R-:W-:Y:S02]  /*13e80*/  MOV R4, 0x13ea0 ;  /* 0x00013ea000047802 */ /* 0x000fe40000000f00 */
[----:B-1----:R-:W-:Y:S05]  /*13e90*/  CALL.REL.NOINC `($__internal_19_$__cuda_sm70_shflsync_idx_p) ;  /* 0x0000385000007944 */ /* 0x002fea0003c00000 */
[----:B------:R-:W-:Y:S01]  /*13ea0*/  MOV R14, R5 ;  /* 0x00000005000e7202 */ /* 0x000fe20000000f00 */
[----:B------:R-:W-:Y:S05]  /*13eb0*/  BRA `(.L_x_1286) ;  /* 0xffff06c000007947 */ /* 0x000fea000383ffff */
.L_x_1233:
[----:B------:R-:W-:Y:S01]  /*13ec0*/  IMAD.MOV.U32 R7, RZ, RZ, R13 ;  /* 0x000000ffff077224 */ /* 0x000fe200078e000d */
[----:B------:R-:W-:Y:S01]  /*13ed0*/  MOV R6, RZ ;  /* 0x000000ff00067202 */ /* 0x000fe20000000f00 */
[----:B------:R-:W-:Y:S01]  /*13ee0*/  IMAD.MOV.U32 R5, RZ, RZ, 0x181f ;  /* 0x0000181fff057424 */ /* 0x000fe200078e00ff */
[----:B------:R-:W-:Y:S02]  /*13ef0*/  MOV R4, 0x13f10 ;  /* 0x00013f1000047802 */ /* 0x000fe40000000f00 */
[----:B-123--:R-:W-:Y:S05]  /*13f00*/  CALL.REL.NOINC `($__internal_19_$__cuda_sm70_shflsync_idx_p) ;  /* 0x000037e000007944 */ /* 0x00efea0003c00000 */
[----:B------:R-:W2:Y:S04]  /*13f10*/  LDL R6, [R1+0x18] ;  /* 0x0000180001067983 */ /* 0x000ea80000100800 */
[----:B------:R-:W3:Y:S04]  /*13f20*/  LDL R4, [R1+0x4] ;  /* 0x0000040001047983 */ /* 0x000ee80000100800 */
[----:B------:R-:W4:Y:S01]  /*13f30*/  LDL R8, [R1+0x8] ;  /* 0x0000080001087983 */ /* 0x000f220000100800 */
[----:B--2---:R-:W-:-:S02]  /*13f40*/  ISETP.GE.AND P2, PT, R6, c[0x0][0x1d4], PT ;  /* 0x0000750006007a0c */ /* 0x004fc40003f46270 */
[C---:B------:R-:W-:Y:S02]  /*13f50*/  IADD3 R6, P5, R5.reuse, R138, RZ ;  /* 0x0000008a05067210 */ /* 0x040fe40007fbe0ff */
[----:B---3--:R-:W-:Y:S02]  /*13f60*/  ISETP.GE.AND P0, PT, R4, c[0x0][0x1d4], PT ;  /* 0x0000750004007a0c */ /* 0x008fe40003f06270 */
[----:B------:R-:W-:Y:S01]  /*13f70*/  IADD3 R4, P6, R5, R136, RZ ;  /* 0x0000008805047210 */ /* 0x000fe20007fde0ff */
[C---:B------:R-:W-:Y:S01]  /*13f80*/  IMAD.X R7, R14.reuse, 0x1, R137, P5 ;  /* 0x000000010e077824 */ /* 0x040fe200028e0689 */
[----:B------:R-:W-:Y:S02]  /*13f90*/  SEL R21, RZ, 0x10, P2 ;  /* 0x00000010ff157807 */ /* 0x000fe40001000000 */
[----:B------:R-:W-:Y:S01]  /*13fa0*/  SEL R15, RZ, 0x10, P0 ;  /* 0x00000010ff0f7807 */ /* 0x000fe20000000000 */
[----:B------:R-:W-:-:S05]  /*13fb0*/  IMAD.X R5, R14, 0x1, R67, P6 ;  /* 0x000000010e057824 */ /* 0x000fca00030e0643 */
[----:B------:R-:W-:Y:S01]  /*13fc0*/  @!PT LDS RZ, [RZ] ;  /* 0x00000000fffff984 */ /* 0x000fe20000000800 */
[----:B------:R-:W-:Y:S01]  /*13fd0*/  @!PT LDS RZ, [RZ] ;  /* 0x00000000fffff984 */ /* 0x000fe20000000800 */
[----:B------:R-:W-:Y:S01]  /*13fe0*/  @!PT LDS RZ, [RZ] ;  /* 0x00000000fffff984 */ /* 0x000fe20000000800 */
[----:B----4-:R1:W-:Y:S04]  /*13ff0*/  LDGSTS.E.BYPASS.LTC128B.128 [R8+0x4100], [R4.64], !P2 ;  /* 0x0410000004087fae */ /* 0x0103e8000d101d48 */
[----:B------:R2:W-:Y:S01]  /*14000*/  LDGSTS.E.BYPASS.LTC128B.128 [R8+0x6100], [R6.64], !P0 ;  /* 0x0610000006087fae */ /* 0x0005e2000c101d48 */
[----:B-1----:R-:W-:Y:S01]  /*14010*/  IMAD.MOV.U32 R5, RZ, RZ, 0x181f ;  /* 0x0000181fff057424 */ /* 0x002fe200078e00ff */
[----:B------:R-:W-:Y:S01]  /*14020*/  MOV R4, 0x14060 ;  /* 0x0001406000047802 */ /* 0x000fe20000000f00 */
[----:B--2---:R-:W-:Y:S02]  /*14030*/  IMAD.MOV.U32 R7, RZ, RZ, R12 ;  /* 0x000000ffff077224 */ /* 0x004fe400078e000c */
[----:B------:R-:W-:Y:S02]  /*14040*/  IMAD.MOV.U32 R6, RZ, RZ, 0x1 ;  /* 0x00000001ff067424 */ /* 0x000fe400078e00ff */
[----:B------:R-:W-:Y:S05]  /*14050*/  CALL.REL.NOINC `($__internal_19_$__cuda_sm70_shflsync_idx_p) ;  /* 0x0000369000007944 */ /* 0x000fea0003c00000 */
[----:B------:R-:W-:Y:S01]  /*14060*/  IMAD.MOV.U32 R14, RZ, RZ, R5 ;  /* 0x000000ffff0e7224 */ /* 0x000fe200078e0005 */
[----:B------:R-:W-:Y:S01]  /*14070*/  MOV R6, 0x1 ;  /* 0x0000000100067802 */ /* 0x000fe20000000f00 */
[----:B------:R-:W-:Y:S01]  /*14080*/  IMAD.MOV.U32 R7, RZ, RZ, R13 ;  /* 0x000000ffff077224 */ /* 0x000fe200078e000d */
[----:B------:R-:W-:-:S02]  /*14090*/  MOV R5, 0x181f ;  /* 0x0000181f00057802 */ /* 0x000fc40000000f00 */
[----:B------:R-:W-:Y:S02]  /*140a0*/  MOV R4, 0x140c0 ;  /* 0x000140c000047802 */ /* 0x000fe40000000f00 */
[----:B------:R-:W-:Y:S05]  /*140b0*/  CALL.REL.NOINC `($__internal_19_$__cuda_sm70_shflsync_idx_p) ;  /* 0x0000363000007944 */ /* 0x000fea0003c00000 */
[----:B------:R-:W2:Y:S01]  /*140c0*/  LDL R8, [R1+0x8] ;  /* 0x0000080001087983 */ /* 0x000ea20000100800 */
[----:B------:R-:W-:Y:S02]  /*140d0*/  IADD3 R6, -R21, 0x10, RZ ;  /* 0x0000001015067810 */ /* 0x000fe40007ffe1ff */
[----:B------:R-:W-:Y:S02]  /*140e0*/  IADD3 R4, -R15, 0x10, RZ ;  /* 0x000000100f047810 */ /* 0x000fe40007ffe1ff */
[----:B------:R-:W-:Y:S02]  /*140f0*/  LOP3.LUT R6, R6, 0xf, RZ, 0xc0, !PT ;  /* 0x0000000f06067812 */ /* 0x000fe400078ec0ff */
[----:B------:R-:W-:Y:S02]  /*14100*/  ISETP.NE.U32.AND P6, PT, R21, RZ, PT ;  /* 0x000000ff1500720c */ /* 0x000fe40003fc5070 */
[----:B------:R-:W-:Y:S02]  /*14110*/  IADD3 R6, P2, P0, R6, R5, R136 ;  /* 0x0000000506067210 */ /* 0x000fe4000785e088 */
[----:B------:R-:W-:-:S02]  /*14120*/  LOP3.LUT R4, R4, 0xf, RZ, 0xc0, !PT ;  /* 0x0000000f04047812 */ /* 0x000fc400078ec0ff */
[----:B------:R-:W-:Y:S02]  /*14130*/  ISETP.NE.U32.AND P5, PT, R15, RZ, PT ;  /* 0x000000ff0f00720c */ /* 0x000fe40003fa5070 */
[----:B------:R-:W-:Y:S02]  /*14140*/  IADD3.X R7, RZ, R14, R67, P2, P0 ;  /* 0x0000000eff077210 */ /* 0x000fe400017e0443 */
[----:B------:R-:W-:-:S04]  /*14150*/  IADD3 R4, P2, P0, R4, R5, R138 ;  /* 0x0000000504047210 */ /* 0x000fc8000785e08a */
[----:B------:R-:W-:Y:S01]  /*14160*/  IADD3.X R5, RZ, R14, R137, P2, P0 ;  /* 0x0000000eff057210 */ /* 0x000fe200017e0489 */
[----:B------:R-:W-:Y:S01]  /*14170*/  @!PT LDS RZ, [RZ] ;  /* 0x00000000fffff984 */ /* 0x000fe20000000800 */
[----:B------:R-:W-:Y:S01]  /*14180*/  @!PT LDS RZ, [RZ] ;  /* 0x00000000fffff984 */ /* 0x000fe20000000800 */
[----:B------:R-:W-:Y:S01]  /*14190*/  @!PT LDS RZ, [RZ] ;  /* 0x00000000fffff984 */ /* 0x000fe20000000800 */
[----:B--2---:R1:W-:Y:S04]  /*141a0*/  LDGSTS.E.BYPASS.LTC128B.128.ZFILL [R8+0x4900], [R6.64], P6 ;  /* 0x0490000006087fae */ /* 0x0043e8000b141d48 */
[----:B------:R2:W-:Y:S01]  /*141b0*/  LDGSTS.E.BYPASS.LTC128B.128.ZFILL [R8+0x6900], [R4.64], P5 ;  /* 0x0690000004087fae */ /* 0x0005e2000a941d48 */
[----:B-1----:R-:W-:Y:S02]  /*141c0*/  IMAD.MOV.U32 R7, RZ, RZ, R12 ;  /* 0x000000ffff077224 */ /* 0x002fe400078e000c */
[----:B------:R-:W-:Y:S02]  /*141d0*/  IMAD.MOV.U32 R6, RZ, RZ, 0x2 ;  /* 0x00000002ff067424 */ /* 0x000fe400078e00ff */
[----:B--2---:R-:W-:Y:S01]  /*141e0*/  IMAD.MOV.U32 R5, RZ, RZ, 0x181f ;  /* 0x0000181fff057424 */ /* 0x004fe200078e00ff */
[----:B------:R-:W-:-:S02]  /*141f0*/  MOV R4, 0x14210 ;  /* 0x0001421000047802 */ /* 0x000fc40000000f00 */
        /* <DEDUP_REMOVED lines=36> */
.L_x_1234:
[----:B------:R-:W-:Y:S01]  /*14440*/  IMAD.MOV.U32 R6, RZ, RZ, RZ ;  /* 0x000000ffff067224 */ /* 0x000fe200078e00ff */
[----:B------:R-:W-:Y:S02]  /*14450*/  MOV R5, 0x1c1f ;  /* 0x00001c1f00057802 */ /* 0x000fe40000000f00 */
[----:B------:R-:W-:Y:S02]  /*14460*/  MOV R4, 0x14480 ;  /* 0x0001448000047802 */ /* 0x000fe40000000f00 */
[----:B------:R-:W-:Y:S05]  /*14470*/  CALL.REL.NOINC `($__internal_19_$__cuda_sm70_shflsync_idx_p) ;  /* 0x0000327000007944 */ /* 0x000fea0003c00000 */
[----:B------:R-:W-:Y:S01]  /*14480*/  MOV R4, R5 ;  /* 0x0000000500047202 */ /* 0x000fe20000000f00 */
[----:B------:R-:W-:Y:S05]  /*14490*/  BRA `(.L_x_1288) ;  /* 0xffff050000007947 */ /* 0x000fea000383ffff */
.L_x_1235:
[----:B------:R-:W-:Y:S01]  /*144a0*/  IMAD.MOV.U32 R6, RZ, RZ, 0x1 ;  /* 0x00000001ff067424 */ /* 0x000fe200078e00ff */
[----:B------:R-:W-:Y:S02]  /*144b0*/  MOV R5, 0x1c1f ;  /* 0x00001c1f00057802 */ /* 0x000fe40000000f00 */
[----:B------:R-:W-:Y:S02]  /*144c0*/  MOV R4, 0x144e0 ;  /* 0x000144e000047802 */ /* 0x000fe40000000f00 */
[----:B-1----:R-:W-:Y:S05]  /*144d0*/  CALL.REL.NOINC `($__internal_19_$__cuda_sm70_shflsync_idx_p) ;  /* 0x0000321000007944 */ /* 0x002fea0003c00000 */
[----:B------:R-:W-:Y:S01]  /*144e0*/  IMAD.IADD R0, R2, 0x1, R5 ;  /* 0x0000000102007824 */ /* 0x000fe200078e0205 */
[----:B------:R-:W-:Y:S01]  /*144f0*/  MOV R4, 0x14740 ;  /* 0x0001474000047802 */ /* 0x000fe20000000f00 */
[----:B------:R-:W-:-:S02]  /*14500*/  IMAD.MOV.U32 R6, RZ, RZ, 0x2 ;  /* 0x00000002ff067424 */ /* 0x000fc400078e00ff */
[----:B------:R-:W-:Y:S01]  /*14510*/  IMAD.MOV.U32 R5, RZ, RZ, 0x1c1f ;  /* 0x00001c1fff057424 */ /* 0x000fe200078e00ff */
        /* <DEDUP_REMOVED lines=33> */
[----:B------:R-:W-:Y:S05]  /*14730*/  CALL.REL.NOINC `($__internal_19_$__cuda_sm70_shflsync_idx_p) ;  /* 0x00002fb000007944 */ /* 0x000fea0003c00000 */
[----:B------:R-:W-:Y:S01]  /*14740*/  IMAD.IADD R0, R2, 0x1, R5 ;  /* 0x0000000102007824 */ /* 0x000fe200078e0205 */
[----:B------:R-:W-:Y:S01]  /*14750*/  MOV R4, 0x149a0 ;  /* 0x000149a000047802 */ /* 0x000fe20000000f00 */
[----:B------:R-:W-:Y:S02]  /*14760*/  IMAD.MOV.U32 R6, RZ, RZ, 0x3 ;  /* 0x00000003ff067424 */ /* 0x000fe400078e00ff */
[----:B------:R-:W-:Y:S01]  /*14770*/  IMAD.MOV.U32 R5, RZ, RZ, 0x1c1f ;  /* 0x00001c1fff057424 */ /* 0x000fe200078e00ff */
[----:B------:R-:W-:-:S04]  /*14780*/  IMNMX R0, R3, R0, PT ;  /* 0x0000000003007217 */ /* 0x000fc80003800200 */
[C---:B------:R-:W-:Y:S02]  /*14790*/  ISETP.GT.AND P5, PT, R0.reuse, 0x1, PT ;  /* 0x000000010000780c */ /* 0x040fe40003fa4270 */
[C---:B------:R-:W-:Y:S02]  /*147a0*/  ISETP.GT.AND P6, PT, R0.reuse, RZ, PT ;  /* 0x000000ff0000720c */ /* 0x040fe40003fc4270 */
[C---:B------:R-:W-:Y:S02]  /*147b0*/  ISETP.GT.AND P2, PT, R0.reuse, 0x8, PT ;  /* 0x000000080000780c */ /* 0x040fe40003f44270 */
[----:B------:R-:W-:Y:S02]  /*147c0*/  ISETP.GT.AND P0, PT, R0, 0x9, PT ;  /* 0x000000090000780c */ /* 0x000fe40003f04270 */
[----:B------:R-:W-:Y:S02]  /*147d0*/  FSEL R108, R108, -INF , P5 ;  /* 0xff8000006c6c7808 */ /* 0x000fe40002800000 */
[----:B------:R-:W-:-:S02]  /*147e0*/  FSEL R15, R107, -INF , P6 ;  /* 0xff8000006b0f7808 */ /* 0x000fc40003000000 */
[----:B------:R-:W-:Y:S02]  /*147f0*/  ISETP.GT.AND P5, PT, R0, 0x11, PT ;  /* 0x000000110000780c */ /* 0x000fe40003fa4270 */
[----:B------:R-:W-:Y:S02]  /*14800*/  FSEL R14, R113, -INF , P2 ;  /* 0xff800000710e7808 */ /* 0x000fe40001000000 */
[----:B------:R-:W-:Y:S02]  /*14810*/  FSEL R13, R114, -INF , P0 ;  /* 0xff800000720d7808 */ /* 0x000fe40000000000 */
[C---:B------:R-:W-:Y:S02]  /*14820*/  ISETP.GT.AND P6, PT, R0.reuse, 0x10, PT ;  /* 0x000000100000780c */ /* 0x040fe40003fc4270 */
[C---:B------:R-:W-:Y:S02]  /*14830*/  ISETP.GT.AND P2, PT, R0.reuse, 0x18, PT ;  /* 0x000000180000780c */ /* 0x040fe40003f44270 */
[----:B------:R-:W-:-:S02]  /*14840*/  ISETP.GT.AND P0, PT, R0, 0x19, PT ;  /* 0x000000190000780c */ /* 0x000fc40003f04270 */
[----:B------:R-:W-:Y:S02]  /*14850*/  FSEL R84, R84, -INF , P5 ;  /* 0xff80000054547808 */ /* 0x000fe40002800000 */
[----:B------:R-:W-:Y:S02]  /*14860*/  FSEL R12, R100, -INF , P6 ;  /* 0xff800000640c7808 */ /* 0x000fe40003000000 */
[----:B------:R-:W-:Y:S02]  /*14870*/  ISETP.GT.AND P5, PT, R0, 0x21, PT ;  /* 0x000000210000780c */ /* 0x000fe40003fa4270 */
[----:B------:R-:W-:Y:S02]  /*14880*/  FSEL R72, R72, -INF , P2 ;  /* 0xff80000048487808 */ /* 0x000fe40001000000 */
[----:B------:R-:W-:Y:S02]  /*14890*/  FSEL R73, R73, -INF , P0 ;  /* 0xff80000049497808 */ /* 0x000fe40000000000 */
[----:B------:R-:W-:-:S02]  /*148a0*/  ISETP.GT.AND P6, PT, R0, 0x20, PT ;  /* 0x000000200000780c */ /* 0x000fc40003fc4270 */
[C---:B------:R-:W-:Y:S02]  /*148b0*/  ISETP.GT.AND P2, PT, R0.reuse, 0x28, PT ;  /* 0x000000280000780c */ /* 0x040fe40003f44270 */
[----:B------:R-:W-:Y:S02]  /*148c0*/  ISETP.GT.AND P0, PT, R0, 0x29, PT ;  /* 0x000000290000780c */ /* 0x000fe40003f04270 */
[----:B------:R-:W-:Y:S02]  /*148d0*/  FSEL R38, R58, -INF , P5 ;  /* 0xff8000003a267808 */ /* 0x000fe40002800000 */
[----:B------:R-:W-:Y:S02]  /*148e0*/  FSEL R39, R54, -INF , P6 ;  /* 0xff80000036277808 */ /* 0x000fe40003000000 */
[----:B------:R-:W-:Y:S02]  /*148f0*/  ISETP.GT.AND P5, PT, R0, 0x31, PT ;  /* 0x000000310000780c */ /* 0x000fe40003fa4270 */
[----:B------:R-:W-:-:S02]  /*14900*/  FSEL R37, R37, -INF , P2 ;  /* 0xff80000025257808 */ /* 0x000fc40001000000 */
[----:B------:R-:W-:Y:S02]  /*14910*/  FSEL R36, R26, -INF , P0 ;  /* 0xff8000001a247808 */ /* 0x000fe40000000000 */
        /* <DEDUP_REMOVED lines=9> */
[----:B------:R-:W-:Y:S01]  /*149b0*/  FMNMX.FTZ R0, R43, R42, !PT ;  /* 0x0000002a2b007209 */ /* 0x000fe20007810000 */
[----:B------:R-:W-:Y:S01]  /*149c0*/  IMAD.MOV.U32 R5, RZ, RZ, 0x2 ;  /* 0x00000002ff057424 */ /* 0x000fe200078e00ff */
[----:B------:R-:W-:Y:S02]  /*149d0*/  FMNMX.FTZ R4, R15, R108, !PT ;  /* 0x0000006c0f047209 */ /* 0x000fe40007810000 */
[----:B------:R-:W-:Y:S02]  /*149e0*/  IMNMX R3, R3, R2, PT ;  /* 0x0000000203037217 */ /* 0x000fe40003800200 */
[----:B------:R-:W-:Y:S02]  /*149f0*/  FMNMX.FTZ R2, R41, R31, !PT ;  /* 0x0000001f29027209 */ /* 0x000fe40007810000 */
[----:B------:R-:W-:-:S02]  /*14a00*/  ISETP.GT.AND P6, PT, R3, RZ, PT ;  /* 0x000000ff0300720c */ /* 0x000fc40003fc4270 */
[C---:B------:R-:W-:Y:S02]  /*14a10*/  ISETP.GT.AND P5, PT, R3.reuse, 0x1, PT ;  /* 0x000000010300780c */ /* 0x040fe40003fa4270 */
[C---:B------:R-:W-:Y:S02]  /*14a20*/  ISETP.GT.AND P2, PT, R3.reuse, 0x8, PT ;  /* 0x000000080300780c */ /* 0x040fe40003f44270 */
[----:B------:R-:W-:Y:S02]  /*14a30*/  ISETP.GT.AND P0, PT, R3, 0x9, PT ;  /* 0x000000090300780c */ /* 0x000fe40003f04270 */
[----:B------:R-:W-:Y:S02]  /*14a40*/  FSEL R47, R109, -INF , P6 ;  /* 0xff8000006d2f7808 */ /* 0x000fe40003000000 */
[----:B------:R-:W-:Y:S02]  /*14a50*/  FSEL R46, R110, -INF , P5 ;  /* 0xff8000006e2e7808 */ /* 0x000fe40002800000 */
[----:B------:R-:W-:-:S02]  /*14a60*/  FSEL R115, R115, -INF , P2 ;  /* 0xff80000073737808 */ /* 0x000fc40001000000 */
[----:B------:R-:W-:Y:S02]  /*14a70*/  FSEL R25, R116, -INF , P0 ;  /* 0xff80000074197808 */ /* 0x000fe40000000000 */
[C---:B------:R-:W-:Y:S02]  /*14a80*/  ISETP.GT.AND P6, PT, R3.reuse, 0x10, PT ;  /* 0x000000100300780c */ /* 0x040fe40003fc4270 */
[C---:B------:R-:W-:Y:S02]  /*14a90*/  ISETP.GT.AND P5, PT, R3.reuse, 0x11, PT ;  /* 0x000000110300780c */ /* 0x040fe40003fa4270 */
[C---:B------:R-:W-:Y:S02]  /*14aa0*/  ISETP.GT.AND P2, PT, R3.reuse, 0x18, PT ;  /* 0x000000180300780c */ /* 0x040fe40003f44270 */
[----:B------:R-:W-:Y:S02]  /*14ab0*/  ISETP.GT.AND P0, PT, R3, 0x19, PT ;  /* 0x000000190300780c */ /* 0x000fe40003f04270 */
[----:B------:R-:W-:-:S02]  /*14ac0*/  FSEL R85, R85, -INF , P6 ;  /* 0xff80000055557808 */ /* 0x000fc40003000000 */
[----:B------:R-:W-:Y:S02]  /*14ad0*/  FSEL R40, R101, -INF , P5 ;  /* 0xff80000065287808 */ /* 0x000fe40002800000 */
[----:B------:R-:W-:Y:S02]  /*14ae0*/  FSEL R48, R48, -INF , P2 ;  /* 0xff80000030307808 */ /* 0x000fe40001000000 */
[----:B------:R-:W-:Y:S02]  /*14af0*/  FSEL R49, R49, -INF , P0 ;  /* 0xff80000031317808 */ /* 0x000fe40000000000 */
[C---:B------:R-:W-:Y:S02]  /*14b00*/  ISETP.GT.AND P6, PT, R3.reuse, 0x20, PT ;  /* 0x000000200300780c */ /* 0x040fe40003fc4270 */
[C---:B------:R-:W-:Y:S02]  /*14b10*/  ISETP.GT.AND P5, PT, R3.reuse, 0x21, PT ;  /* 0x000000210300780c */ /* 0x040fe40003fa4270 */
[----:B------:R-:W-:-:S02]  /*14b20*/  ISETP.GT.AND P2, PT, R3, 0x28, PT ;  /* 0x000000280300780c */ /* 0x000fc40003f44270 */
[----:B------:R-:W-:Y:S02]  /*14b30*/  ISETP.GT.AND P0, PT, R3, 0x29, PT ;  /* 0x000000290300780c */ /* 0x000fe40003f04270 */
[----:B------:R-:W-:Y:S02]  /*14b40*/  FSEL R107, R55, -INF , P6 ;  /* 0xff800000376b7808 */ /* 0x000fe40003000000 */
[----:B------:R-:W-:Y:S02]  /*14b50*/  FSEL R106, R50, -INF , P5 ;  /* 0xff800000326a7808 */ /* 0x000fe40002800000 */
[----:B------:R-:W-:Y:S02]  /*14b60*/  FSEL R105, R20, -INF , P2 ;  /* 0xff80000014697808 */ /* 0x000fe40001000000 */
[----:B------:R-:W-:Y:S02]  /*14b70*/  FSEL R104, R27, -INF , P0 ;  /* 0xff8000001b687808 */ /* 0x000fe40000000000 */
[----:B------:R-:W-:-:S02]  /*14b80*/  ISETP.GT.AND P6, PT, R3, 0x30, PT ;  /* 0x000000300300780c */ /* 0x000fc40003fc4270 */
[C---:B------:R-:W-:Y:S02]  /*14b90*/  ISETP.GT.AND P5, PT, R3.reuse, 0x31, PT ;  /* 0x000000310300780c */ /* 0x040fe40003fa4270 */
[C---:B------:R-:W-:Y:S02]  /*14ba0*/  ISETP.GT.AND P2, PT, R3.reuse, 0x38, PT ;  /* 0x000000380300780c */ /* 0x040fe40003f44270 */
[----:B------:R-:W-:Y:S02]  /*14bb0*/  ISETP.GT.AND P0, PT, R3, 0x39, PT ;  /* 0x000000390300780c */ /* 0x000fe40003f04270 */
        /* <DEDUP_REMOVED lines=39> */
[----:B------:R-:W-:Y:S02]  /*14e30*/  FSEL R103, R11, -INF , P6 ;  /* 0xff8000000b677808 */ /* 0x000fe40003000000 */
[----:B------:R-:W-:Y:S02]  /*14e40*/  FMNMX.FTZ R2, R79, R2, !PT ;  /* 0x000000024f027209 */ /* 0x000fe40007810000 */
[----:B------:R-:W-:Y:S02]  /*14e50*/  FMNMX.FTZ R0, R36, R0, !PT ;  /* 0x0000000024007209 */ /* 0x000fe40007810000 */
[----:B------:R-:W-:Y:S02]  /*14e60*/  FMNMX.FTZ R196, R104, R196, !PT ;  /* 0x000000c468c47209 */ /* 0x000fe40007810000 */
[----:B------:R-:W-:Y:S02]  /*14e70*/  FMNMX.FTZ R3, R18, R3, !PT ;  /* 0x0000000312037209 */ /* 0x000fe40007810000 */
[----:B------:R-:W-:-:S02]  /*14e80*/  FSEL R102, R10, -INF , P5 ;  /* 0xff8000000a667808 */ /* 0x000fc40002800000 */
[----:B------:R-:W-:Y:S02]  /*14e90*/  FMNMX.FTZ R2, R78, R2, !PT ;  /* 0x000000024e027209 */ /* 0x000fe40007810000 */
[----:B------:R-:W-:Y:S02]  /*14ea0*/  FMNMX.FTZ R0, R35, R0, !PT ;  /* 0x0000000023007209 */ /* 0x000fe40007810000 */
[----:B------:R-:W-:Y:S02]  /*14eb0*/  FMNMX.FTZ R196, R103, R196, !PT ;  /* 0x000000c467c47209 */ /* 0x000fe40007810000 */
[----:B------:R-:W-:Y:S02]  /*14ec0*/  FMNMX.FTZ R3, R17, R3, !PT ;  /* 0x0000000311037209 */ /* 0x000fe40007810000 */
[----:B------:R-:W-:Y:S02]  /*14ed0*/  FSEL R101, R45, -INF , P2 ;  /* 0xff8000002d657808 */ /* 0x000fe40001000000 */
[----:B------:R-:W-:-:S02]  /*14ee0*/  FMNMX.FTZ R2, R77, R2, !PT ;  /* 0x000000024d027209 */ /* 0x000fc40007810000 */
[----:B------:R-:W-:Y:S02]  /*14ef0*/  FMNMX.FTZ R0, R34, R0, !PT ;  /* 0x0000000022007209 */ /* 0x000fe40007810000 */
[----:B------:R-:W-:Y:S02]  /*14f00*/  FMNMX.FTZ R196, R102, R196, !PT ;  /* 0x000000c466c47209 */ /* 0x000fe40007810000 */
[----:B------:R-:W-:Y:S02]  /*14f10*/  FMNMX.FTZ R3, R16, R3, !PT ;  /* 0x0000000310037209 */ /* 0x000fe40007810000 */
[----:B------:R-:W-:Y:S02]  /*14f20*/  FSEL R100, R44, -INF , P0 ;  /* 0xff8000002c647808 */ /* 0x000fe40000000000 */
[----:B------:R-:W-:Y:S01]  /*14f30*/  FMNMX.FTZ R2, R76, R2, !PT ;  /* 0x000000024c027209 */ /* 0x000fe20007810000 */
[----:B------:R-:W-:Y:S01]  /*14f40*/  IMAD.MOV.U32 R4, RZ, RZ, R3 ;  /* 0x000000ffff047224 */ /* 0x000fe200078e0003 */
[----:B------:R-:W-:-:S02]  /*14f50*/  FMNMX.FTZ R0, R33, R0, !PT ;  /* 0x0000000021007209 */ /* 0x000fc40007810000 */
[----:B------:R-:W-:Y:S02]  /*14f60*/  FMNMX.FTZ R196, R101, R196, !PT ;  /* 0x000000c465c47209 */ /* 0x000fe40007810000 */
[----:B------:R-:W-:Y:S02]  /*14f70*/  FMNMX.FTZ R2, R67, R2, !PT ;  /* 0x0000000243027209 */ /* 0x000fe40007810000 */
[----:B------:R-:W-:Y:S02]  /*14f80*/  FMNMX.FTZ R0, R32, R0, !PT ;  /* 0x0000000020007209 */ /* 0x000fe40007810000 */
[----:B------:R-:W-:Y:S02]  /*14f90*/  FMNMX.FTZ R196, R100, R196, !PT ;  /* 0x000000c464c47209 */ /* 0x000fe40007810000 */
[----:B------:R-:W-:Y:S02]  /*14fa0*/  MOV R6, 0x14fc0 ;  /* 0x00014fc000067802 */ /* 0x000fe40000000f00 */
[----:B------:R-:W-:Y:S05]  /*14fb0*/  CALL.REL.NOINC `($__internal_18_$__cuda_sm70_shflsync_bfly_p) ;  /* 0x000026d000007944 */ /* 0x000fea0003c00000 */
[----:B------:R-:W-:Y:S01]  /*14fc0*/  FMNMX.FTZ R3, R3, R5, !PT ;  /* 0x0000000503037209 */ /* 0x000fe20007810000 */
[----:B------:R-:W-:Y:S01]  /*14fd0*/  IMAD.MOV.U32 R5, RZ, RZ, 0x1 ;  /* 0x00000001ff057424 */ /* 0x000fe200078e00ff */
[----:B------:R-:W-:-:S03]  /*14fe0*/  MOV R6, 0x15010 ;  /* 0x0001501000067802 */ /* 0x000fc60000000f00 */
[----:B------:R-:W-:Y:S02]  /*14ff0*/  IMAD.MOV.U32 R4, RZ, RZ, R3 ;  /* 0x000000ffff047224 */ /* 0x000fe400078e0003 */
[----:B------:R-:W-:Y:S05]  /*15000*/  CALL.REL.NOINC `($__internal_18_$__cuda_sm70_shflsync_bfly_p) ;  /* 0x0000268000007944 */ /* 0x000fea0003c00000 */
[----:B------:R-:W-:Y:S01]  /*15010*/  FMNMX.FTZ R3, R3, R5, !PT ;  /* 0x0000000503037209 */ /* 0x000fe20007810000 */
[----:B------:R-:W-:Y:S01]  /*15020*/  IMAD.MOV.U32 R4, RZ, RZ, R2 ;  /* 0x000000ffff047224 */ /* 0x000fe200078e0002 */
[----:B------:R-:W-:Y:S01]  /*15030*/  MOV R6, 0x15060 ;  /* 0x0001506000067802 */ /* 0x000fe20000000f00 */
[----:B------:R-:W-:Y:S02]  /*15040*/  IMAD.MOV.U32 R5, RZ, RZ, 0x2 ;  /* 0x00000002ff057424 */ /* 0x000fe400078e00ff */
        /* <DEDUP_REMOVED lines=26> */
[----:B------:R-:W-:Y:S05]  /*151f0*/  BRA `(.L_x_1289) ;  /* 0xffff051000007947 */ /* 0x000fea000383ffff */
.L_x_1239:
[----:B------:R-:W-:Y:S01]  /*15200*/  MOV R6, RZ ;  /* 0x000000ff00067202 */ /* 0x000fe20000000f00 */
[----:B------:R-:W-:Y:S01]  /*15210*/  IMAD.MOV.U32 R7, RZ, RZ, R11 ;  /* 0x000000ffff077224 */ /* 0x000fe200078e000b */
[----:B------:R-:W-:Y:S01]  /*15220*/  MOV R4, 0x15250 ;  /* 0x0001525000047802 */ /* 0x000fe20000000f00 */
[----:B------:R-:W-:Y:S02]  /*15230*/  IMAD.MOV.U32 R5, RZ, RZ, 0x181f ;  /* 0x0000181fff057424 */ /* 0x000fe400078e00ff */
[----:B------:R-:W-:Y:S05]  /*15240*/  CALL.REL.NOINC `($__internal_19_$__cuda_sm70_shflsync_idx_p) ;  /* 0x000024a000007944 */ /* 0x000fea0003c00000 */
[----:B------:R-:W-:Y:S01]  /*15250*/  MOV R13, R5 ;  /* 0x00000005000d7202 */ /* 0x000fe20000000f00 */
[----:B------:R-:W-:-:S05]  /*15260*/  BRA `(.L_x_1290) ;  /* 0xffff21b000007947 */ /* 0x000fca000383ffff */
.L_x_1240:
[----:B------:R-:W-:Y:S01]  /*15270*/  MOV R6, RZ ;  /* 0x000000ff00067202 */ /* 0x000fe20000000f00 */
[----:B------:R-:W-:Y:S01]  /*15280*/  IMAD.MOV.U32 R7, RZ, RZ, R12 ;  /* 0x000000ffff077224 */ /* 0x000fe200078e000c */
[----:B------:R-:W-:Y:S01]  /*15290*/  MOV R4, 0x152c0 ;  /* 0x000152c000047802 */ /* 0x000fe20000000f00 */
[----:B------:R-:W-:Y:S02]  /*152a0*/  IMAD.MOV.U32 R5, RZ, RZ, 0x181f ;  /* 0x0000181fff057424 */ /* 0x000fe400078e00ff */
[----:B-12---:R-:W-:Y:S05]  /*152b0*/  CALL.REL.NOINC `($__internal_19_$__cuda_sm70_shflsync_idx_p) ;  /* 0x0000243000007944 */ /* 0x006fea0003c00000 */
[----:B------:R-:W2:Y:S04]  /*152c0*/  LDL R6, [R1+0x18] ;  /* 0x0000180001067983 */ /* 0x000ea80000100800 */
[----:B------:R-:W3:Y:S04]  /*152d0*/  LDL R4, [R1+0x4] ;  /* 0x0000040001047983 */ /* 0x000ee80000100800 */
[----:B------:R-:W4:Y:S01]  /*152e0*/  LDL R8, [R1+0x8] ;  /* 0x0000080001087983 */ /* 0x000f220000100800 */
[----:B--2---:R-:W-:Y:S02]  /*152f0*/  ISETP.GE.AND P5, PT, R6, c[0x0][0x1d4], PT ;  /* 0x0000750006007a0c */ /* 0x004fe40003fa6270 */
[----:B------:R-:W-:Y:S02]  /*15300*/  IADD3 R6, P2, R5, R0, RZ ;  /* 0x0000000005067210 */ /* 0x000fe40007f5e0ff */
[----:B---3--:R-:W-:Y:S02]  /*15310*/  ISETP.GE.AND P0, PT, R4, c[0x0][0x1d4], PT ;  /* 0x0000750004007a0c */ /* 0x008fe40003f06270 */
[----:B------:R-:W-:Y:S01]  /*15320*/  SEL R15, RZ, 0x10, P5 ;  /* 0x00000010ff0f7807 */ /* 0x000fe20002800000 */
[----:B------:R-:W-:Y:S01]  /*15330*/  IMAD.X R7, R13, 0x1, R2, P2 ;  /* 0x000000010d077824 */ /* 0x000fe200010e0602 */
[----:B------:R-:W-:Y:S02]  /*15340*/  IADD3 R4, P2, R5, R3, RZ ;  /* 0x0000000305047210 */ /* 0x000fe40007f5e0ff */
[----:B------:R-:W-:Y:S03]  /*15350*/  SEL R14, RZ, 0x10, P0 ;  /* 0x00000010ff0e7807 */ /* 0x000fe60000000000 */
[----:B------:R-:W-:Y:S01]  /*15360*/  @!PT LDS RZ, [RZ] ;  /* 0x00000000fffff984 */ /* 0x000fe20000000800 */
[----:B------:R-:W-:Y:S01]  /*15370*/  @!PT LDS RZ, [RZ] ;  /* 0x00000000fffff984 */ /* 0x000fe20000000800 */
[----:B------:R-:W-:Y:S01]  /*15380*/  @!PT LDS RZ, [RZ] ;  /* 0x00000000fffff984 */ /* 0x000fe20000000800 */
[----:B----4-:R1:W-:Y:S01]  /*15390*/  LDGSTS.E.BYPASS.LTC128B.128 [R8+0x100], [R6.64], !P5 ;  /* 0x0010000006087fae */ /* 0x0103e2000e901d48 */
[----:B------:R-:W-:Y:S05]  /*153a0*/  IMAD.X R5, R13, 0x1, R10, P2 ;  /* 0x000000010d057824 */ /* 0x000fea00010e060a */
[----:B------:R2:W-:Y:S01]  /*153b0*/  LDGSTS.E.BYPASS.LTC128B.128 [R8+0x2100], [R4.64], !P0 ;  /* 0x0210000004087fae */ /* 0x0005e2000c101d48 */
[----:B-1----:R-:W-:Y:S02]  /*153c0*/  IMAD.MOV.U32 R7, RZ, RZ, R11 ;  /* 0x000000ffff077224 */ /* 0x002fe400078e000b */
[----:B------:R-:W-:Y:S01]  /*153d0*/  IMAD.MOV.U32 R6, RZ, RZ, 0x1 ;  /* 0x00000001ff067424 */ /* 0x000fe200078e00ff */
[----:B--2---:R-:W-:Y:S01]  /*153e0*/  MOV R4, 0x15410 ;  /* 0x0001541000047802 */ /* 0x004fe20000000f00 */
[----:B------:R-:W-:Y:S02]  /*153f0*/  IMAD.MOV.U32 R5, RZ, RZ, 0x181f ;  /* 0x0000181fff057424 */ /* 0x000fe400078e00ff */
[----:B------:R-:W-:Y:S05]  /*15400*/  CALL.REL.NOINC `($__internal_19_$__cuda_sm70_shflsync_idx_p) ;  /* 0x000022e000007944 */ /* 0x000fea0003c00000 */
[----:B------:R-:W-:Y:S01]  /*15410*/  MOV R6, 0x1 ;  /* 0x0000000100067802 */ /* 0x000fe20000000f00 */
[----:B------:R-:W-:Y:S01]  /*15420*/  IMAD.MOV.U32 R13, RZ, RZ, R5 ;  /* 0x000000ffff0d7224 */ /* 0x000fe200078e0005 */
[----:B------:R-:W-:Y:S01]  /*15430*/  MOV R5, 0x181f ;  /* 0x0000181f00057802 */ /* 0x000fe20000000f00 */
[----:B------:R-:W-:Y:S01]  /*15440*/  IMAD.MOV.U32 R7, RZ, RZ, R12 ;  /* 0x000000ffff077224 */ /* 0x000fe200078e000c */
[----:B------:R-:W-:Y:S02]  /*15450*/  MOV R4, 0x15470 ;  /* 0x0001547000047802 */ /* 0x000fe40000000f00 */
[----:B------:R-:W-:Y:S05]  /*15460*/  CALL.REL.NOINC `($__internal_19_$__cuda_sm70_shflsync_idx_p) ;  /* 0x0000228000007944 */ /* 0x000fea0003c00000 */
[C---:B------:R-:W-:Y:S01]  /*15470*/  IADD3 R4, -R15.reuse, 0x10, RZ ;  /* 0x000000100f047810 */ /* 0x040fe20007ffe1ff */
[----:B------:R-:W2:Y:S01]  /*15480*/  LDL R8, [R1+0x8] ;  /* 0x0000080001087983 */ /* 0x000ea20000100800 */
[----:B------:R-:W-:Y:S02]  /*15490*/  ISETP.NE.U32.AND P5, PT, R15, RZ, PT ;  /* 0x000000ff0f00720c */ /* 0x000fe40003fa5070 */
[----:B------:R-:W-:Y:S04]  /*154a0*/  LOP3.LUT R4, R4, 0xf, RZ, 0xc0, !PT ;  /* 0x0000000f04047812 */ /* 0x000fe800078ec0ff */
[----:B------:R-:W-:Y:S02]  /*154b0*/  IADD3 R6, P2, P0, R4, R5, R0 ;  /* 0x0000000504067210 */ /* 0x000fe4000785e000 */
        /* <DEDUP_REMOVED lines=11> */
[----:B------:R2:W-:Y:S01]  /*15570*/  LDGSTS.E.BYPASS.LTC128B.128.ZFILL [R8+0x2900], [R4.64], P5 ;  /* 0x0290000004087fae */ /* 0x0005e2000a941d48 */
        /* <DEDUP_REMOVED lines=39> */
[----:B------:R-:W-:-:S05]  /*157f0*/  BRA `(.L_x_1291) ;  /* 0xffff1e5000007947 */ /* 0x000fca000383ffff */
.L_x_1243:
[----:B------:R-:W-:Y:S01]  /*15800*/  MOV R6, RZ ;  /* 0x000000ff00067202 */ /* 0x000fe20000000f00 */
[----:B------:R-:W-:Y:S01]  /*15810*/  IMAD.MOV.U32 R7, RZ, RZ, R48 ;  /* 0x000000ffff077224 */ /* 0x000fe200078e0030 */
[----:B------:R-:W-:Y:S01]  /*15820*/  MOV R4, 0x15850 ;  /* 0x0001585000047802 */ /* 0x000fe20000000f00 */
[----:B------:R-:W-:Y:S02]  /*15830*/  IMAD.MOV.U32 R5, RZ, RZ, 0x181f ;  /* 0x0000181fff057424 */ /* 0x000fe400078e00ff */
[----:B------:R-:W-:Y:S05]  /*15840*/  CALL.REL.NOINC `($__internal_19_$__cuda_sm70_shflsync_idx_p) ;  /* 0x00001ea000007944 */ /* 0x000fea0003c00000 */
[----:B------:R-:W-:Y:S01]  /*15850*/  MOV R55, R5 ;  /* 0x0000000500377202 */ /* 0x000fe20000000f00 */
[----:B------:R-:W-:-:S05]  /*15860*/  BRA `(.L_x_1292) ;  /* 0xffff350000007947 */ /* 0x000fca000383ffff */
.L_x_1244:
        /* <DEDUP_REMOVED lines=89> */
.L_x_1245:
[----:B------:R-:W-:Y:S01]  /*15e00*/  MOV R5, 0x1c1f ;  /* 0x00001c1f00057802 */ /* 0x000fe20000000f00 */
[----:B------:R-:W-:Y:S01]  /*15e10*/  IMAD.MOV.U32 R6, RZ, RZ, RZ ;  /* 0x000000ffff067224 */ /* 0x000fe200078e00ff */
[----:B------:R-:W-:Y:S02]  /*15e20*/  MOV R4, 0x15e40 ;  /* 0x00015e4000047802 */ /* 0x000fe40000000f00 */
[----:B------:R-:W-:Y:S05]  /*15e30*/  CALL.REL.NOINC `($__internal_19_$__cuda_sm70_shflsync_idx_p) ;  /* 0x000018b000007944 */ /* 0x000fea0003c00000 */
[----:B------:R-:W-:-:S05]  /*15e40*/  BRA `(.L_x_1294) ;  /* 0xffff336000007947 */ /* 0x000fca000383ffff */
.L_x_1246:
[----:B------:R-:W-:Y:S01]  /*15e50*/  MOV R5, 0x1c1f ;  /* 0x00001c1f00057802 */ /* 0x000fe20000000f00 */
[----:B------:R-:W-:Y:S01]  /*15e60*/  IMAD.MOV.U32 R6, RZ, RZ, 0x1 ;  /* 0x00000001ff067424 */ /* 0x000fe200078e00ff */
[----:B------:R-:W-:Y:S02]  /*15e70*/  MOV R4, 0x15e90 ;  /* 0x00015e9000047802 */ /* 0x000fe40000000f00 */
[----:B-1----:R-:W-:Y:S05]  /*15e80*/  CALL.REL.NOINC `($__internal_19_$__cuda_sm70_shflsync_idx_p) ;  /* 0x0000186000007944 */ /* 0x002fea0003c00000 */
[----:B------:R-:W-:Y:S01]  /*15e90*/  MOV R4, 0x160e0 ;  /* 0x000160e000047802 */ /* 0x000fe20000000f00 */
[----:B------:R-:W-:Y:S02]  /*15ea0*/  IMAD.IADD R5, R62, 0x1, R5 ;  /* 0x000000013e057824 */ /* 0x000fe400078e0205 */
[----:B------:R-:W-:Y:S03]  /*15eb0*/  IMAD.MOV.U32 R6, RZ, RZ, 0x2 ;  /* 0x00000002ff067424 */ /* 0x000fe600078e00ff */
[C---:B------:R-:W-:Y:S02]  /*15ec0*/  ISETP.GT.AND P6, PT, R5.reuse, RZ, PT ;  /* 0x000000ff0500720c */ /* 0x040fe40003fc4270 */
[C---:B------:R-:W-:Y:S02]  /*15ed0*/  ISETP.GT.AND P5, PT, R5.reuse, 0x1, PT ;  /* 0x000000010500780c */ /* 0x040fe40003fa4270 */
[C---:B------:R-:W-:Y:S02]  /*15ee0*/  ISETP.GT.AND P2, PT, R5.reuse, 0x8, PT ;  /* 0x000000080500780c */ /* 0x040fe40003f44270 */
        /* <DEDUP_REMOVED lines=24> */
[----:B------:R-:W-:Y:S01]  /*16070*/  ISETP.GT.AND P0, PT, R5, 0x39, PT ;  /* 0x000000390500780c */ /* 0x000fe20003f04270 */
[----:B------:R-:W-:Y:S01]  /*16080*/  IMAD.MOV.U32 R5, RZ, RZ, 0x1c1f ;  /* 0x00001c1fff057424 */ /* 0x000fe200078e00ff */
[----:B------:R-:W-:Y:S02]  /*16090*/  FSEL R216, R224, -INF , P6 ;  /* 0xff800000e0d87808 */ /* 0x000fe40003000000 */
[----:B------:R-:W-:Y:S02]  /*160a0*/  FSEL R215, R223, -INF , P5 ;  /* 0xff800000dfd77808 */ /* 0x000fe40002800000 */
[----:B------:R-:W-:Y:S02]  /*160b0*/  FSEL R214, R214, -INF , P2 ;  /* 0xff800000d6d67808 */ /* 0x000fe40001000000 */
[----:B------:R-:W-:Y:S02]  /*160c0*/  FSEL R21, R63, -INF , P0 ;  /* 0xff8000003f157808 */ /* 0x000fe40000000000 */
[----:B------:R-:W-:Y:S05]  /*160d0*/  CALL.REL.NOINC `($__internal_19_$__cuda_sm70_shflsync_idx_p) ;  /* 0x0000161000007944 */ /* 0x000fea0003c00000 */
        /* <DEDUP_REMOVED lines=37> */
[----:B------:R-:W-:Y:S01]  /*16330*/  FMNMX.FTZ R3, R50, R199, !PT ;  /* 0x000000c732037209 */ /* 0x000fe20007810000 */
[----:B------:R-:W-:Y:S01]  /*16340*/  IMAD.IADD R5, R62, 0x1, R5 ;  /* 0x000000013e057824 */ /* 0x000fe200078e0205 */
[----:B------:R-:W-:Y:S02]  /*16350*/  FMNMX.FTZ R2, R32, R200, !PT ;  /* 0x000000c820027209 */ /* 0x000fe40007810000 */
[----:B------:R-:W-:Y:S02]  /*16360*/  FMNMX.FTZ R0, R16, R197, !PT ;  /* 0x000000c510007209 */ /* 0x000fe40007810000 */
[C---:B------:R-:W-:Y:S02]  /*16370*/  ISETP.GT.AND P5, PT, R5.reuse, 0x1, PT ;  /* 0x000000010500780c */ /* 0x040fe40003fa4270 */
[C---:B------:R-:W-:Y:S02]  /*16380*/  ISETP.GT.AND P6, PT, R5.reuse, RZ, PT ;  /* 0x000000ff0500720c */ /* 0x040fe40003fc4270 */
[----:B------:R-:W-:Y:S02]  /*16390*/  FSEL R206, R206, -INF , P5 ;  /* 0xff800000cece7808 */ /* 0x000fe40002800000 */
[----:B------:R-:W-:Y:S02]  /*163a0*/  ISETP.GT.AND P5, PT, R5, 0x11, PT ;  /* 0x000000110500780c */ /* 0x000fe40003fa4270 */
[----:B------:R-:W-:Y:S02]  /*163b0*/  FSEL R12, R205, -INF , P6 ;  /* 0xff800000cd0c7808 */ /* 0x000fe40003000000 */
[----:B------:R-:W-:Y:S02]  /*163c0*/  FSEL R27, R27, -INF , P5 ;  /* 0xff8000001b1b7808 */ /* 0x000fe40002800000 */
[C---:B------:R-:W-:Y:S02]  /*163d0*/  ISETP.GT.AND P5, PT, R5.reuse, 0x21, PT ;  /* 0x000000210500780c */ /* 0x040fe40003fa4270 */
[----:B------:R-:W-:Y:S02]  /*163e0*/  ISETP.GT.AND P2, PT, R5, 0x8, PT ;  /* 0x000000080500780c */ /* 0x000fe40003f44270 */
[----:B------:R-:W-:Y:S02]  /*163f0*/  FSEL R43, R43, -INF , P5 ;  /* 0xff8000002b2b7808 */ /* 0x000fe40002800000 */
[C---:B------:R-:W-:Y:S02]  /*16400*/  ISETP.GT.AND P5, PT, R5.reuse, 0x31, PT ;  /* 0x000000310500780c */ /* 0x040fe40003fa4270 */
[----:B------:R-:W-:Y:S02]  /*16410*/  FMNMX.FTZ R4, R12, R198, !PT ;  /* 0x000000c60c047209 */ /* 0x000fe40007810000 */
[----:B------:R-:W-:Y:S02]  /*16420*/  ISETP.GT.AND P0, PT, R5, 0x9, PT ;  /* 0x000000090500780c */ /* 0x000fe40003f04270 */
[----:B------:R-:W-:Y:S02]  /*16430*/  FSEL R14, R14, -INF , P2 ;  /* 0xff8000000e0e7808 */ /* 0x000fe40001000000 */
[----:B------:R-:W-:Y:S02]  /*16440*/  FMNMX.FTZ R3, R51, R3, !PT ;  /* 0x0000000333037209 */ /* 0x000fe40007810000 */
[----:B------:R-:W-:Y:S02]  /*16450*/  FMNMX.FTZ R2, R33, R2, !PT ;  /* 0x0000000221027209 */ /* 0x000fe40007810000 */
[----:B------:R-:W-:Y:S02]  /*16460*/  FMNMX.FTZ R0, R17, R0, !PT ;  /* 0x0000000011007209 */ /* 0x000fe40007810000 */
[----:B------:R-:W-:Y:S02]  /*16470*/  FSEL R11, R46, -INF , P5 ;  /* 0xff8000002e0b7808 */ /* 0x000fe40002800000 */
[----:B------:R-:W-:Y:S02]  /*16480*/  FMNMX.FTZ R46, R206, R4, !PT ;  /* 0x00000004ce2e7209 */ /* 0x000fe40007810000 */
[----:B------:R-:W-:Y:S02]  /*16490*/  ISETP.GT.AND P6, PT, R5, 0x10, PT ;  /* 0x000000100500780c */ /* 0x000fe40003fc4270 */
[----:B------:R-:W-:Y:S02]  /*164a0*/  FSEL R15, R15, -INF , P0 ;  /* 0xff8000000f0f7808 */ /* 0x000fe40000000000 */
[----:B------:R-:W-:Y:S02]  /*164b0*/  FMNMX.FTZ R3, R52, R3, !PT ;  /* 0x0000000334037209 */ /* 0x000fe40007810000 */
[----:B------:R-:W-:Y:S02]  /*164c0*/  FMNMX.FTZ R2, R36, R2, !PT ;  /* 0x0000000224027209 */ /* 0x000fe40007810000 */
[----:B------:R-:W-:Y:S02]  /*164d0*/  FMNMX.FTZ R0, R18, R0, !PT ;  /* 0x0000000012007209 */ /* 0x000fe40007810000 */
[----:B------:R-:W-:Y:S02]  /*164e0*/  FMNMX.FTZ R46, R14, R46, !PT ;  /* 0x0000002e0e2e7209 */ /* 0x000fe40007810000 */
[----:B------:R-:W-:Y:S02]  /*164f0*/  FSEL R26, R26, -INF , P6 ;  /* 0xff8000001a1a7808 */ /* 0x000fe40003000000 */
[----:B------:R-:W-:Y:S02]  /*16500*/  FMNMX.FTZ R3, R54, R3, !PT ;  /* 0x0000000336037209 */ /* 0x000fe40007810000 */
[----:B------:R-:W-:Y:S02]  /*16510*/  FMNMX.FTZ R2, R48, R2, !PT ;  /* 0x0000000230027209 */ /* 0x000fe40007810000 */
[----:B------:R-:W-:Y:S02]  /*16520*/  FMNMX.FTZ R0, R20, R0, !PT ;  /* 0x0000000014007209 */ /* 0x000fe40007810000 */
[----:B------:R-:W-:Y:S02]  /*16530*/  FMNMX.FTZ R46, R15, R46, !PT ;  /* 0x0000002e0f2e7209 */ /* 0x000fe40007810000 */
[----:B------:R-:W-:Y:S02]  /*16540*/  ISETP.GT.AND P2, PT, R5, 0x18, PT ;  /* 0x000000180500780c */ /* 0x000fe40003f44270 */
[----:B------:R-:W-:Y:S02]  /*16550*/  FMNMX.FTZ R4, R58, R3, !PT ;  /* 0x000000033a047209 */ /* 0x000fe40007810000 */
[----:B------:R-:W-:Y:S02]  /*16560*/  FMNMX.FTZ R2, R47, R2, !PT ;  /* 0x000000022f027209 */ /* 0x000fe40007810000 */
[----:B------:R-:W-:Y:S02]  /*16570*/  FMNMX.FTZ R0, R24, R0, !PT ;  /* 0x0000000018007209 */ /* 0x000fe40007810000 */
[----:B------:R-:W-:Y:S02]  /*16580*/  FMNMX.FTZ R46, R26, R46, !PT ;  /* 0x0000002e1a2e7209 */ /* 0x000fe40007810000 */
[----:B------:R-:W-:Y:S02]  /*16590*/  ISETP.GT.AND P0, PT, R5, 0x19, PT ;  /* 0x000000190500780c */ /* 0x000fe40003f04270 */
[----:B------:R-:W-:Y:S02]  /*165a0*/  FSEL R30, R30, -INF , P2 ;  /* 0xff8000001e1e7808 */ /* 0x000fe40001000000 */
        /* <DEDUP_REMOVED lines=15> */
[C---:B------:R-:W-:Y:S02]  /*166a0*/  ISETP.GT.AND P2, PT, R5.reuse, 0x28, PT ;  /* 0x000000280500780c */ /* 0x040fe40003f44270 */
        /* <DEDUP_REMOVED lines=26> */
[----:B------:R-:W-:Y:S01]  /*16850*/  ISETP.GT.AND P0, PT, R5, 0x39, PT ;  /* 0x000000390500780c */ /* 0x000fe20003f04270 */
[----:B------:R-:W-:Y:S01]  /*16860*/  IMAD.MOV.U32 R5, RZ, RZ, 0x2 ;  /* 0x00000002ff057424 */ /* 0x000fe200078e00ff */
        /* <DEDUP_REMOVED lines=18> */
[----:B------:R-:W-:Y:S02]  /*16990*/  MOV R6, 0x169b0 ;  /* 0x000169b000067802 */ /* 0x000fe40000000f00 */
        /* <DEDUP_REMOVED lines=28> */
[----:B------:R-:W-:Y:S01]  /*16b60*/  MOV R196, R5 ;  /* 0x0000000500c47202 */ /* 0x000fe20000000f00 */
[----:B------:R-:W-:-:S05]  /*16b70*/  BRA `(.L_x_1295) ;  /* 0xffff33a000007947 */ /* 0x000fca000383ffff */
.L_x_1249:
[----:B-1----:R-:W-:Y:S01]  /*16b80*/  MOV R6, RZ ;  /* 0x000000ff00067202 */ /* 0x002fe20000000f00 */
[----:B------:R-:W-:Y:S01]  /*16b90*/  IMAD.MOV.U32 R7, RZ, RZ, R52 ;  /* 0x000000ffff077224 */ /* 0x000fe200078e0034 */
[----:B------:R-:W-:Y:S01]  /*16ba0*/  MOV R4, 0x16bd0 ;  /* 0x00016bd000047802 */ /* 0x000fe20000000f00 */
[----:B------:R-:W-:Y:S02]  /*16bb0*/  IMAD.MOV.U32 R5, RZ, RZ, 0x181f ;  /* 0x0000181fff057424 */ /* 0x000fe400078e00ff */
[----:B------:R-:W-:Y:S05]  /*16bc0*/  CALL.REL.NOINC `($__internal_19_$__cuda_sm70_shflsync_idx_p) ;  /* 0x00000b2000007944 */ /* 0x000fea0003c00000 */
[----:B------:R-:W-:Y:S01]  /*16bd0*/  MOV R28, R5 ;  /* 0x00000005001c7202 */ /* 0x000fe20000000f00 */
[----:B------:R-:W-:-:S05]  /*16be0*/  BRA `(.L_x_1296) ;  /* 0xffff5b2000007947 */ /* 0x000fca000383ffff */
.L_x_1252:
[----:B------:R-:W-:Y:S01]  /*16bf0*/  MOV R6, RZ ;  /* 0x000000ff00067202 */ /* 0x000fe20000000f00 */
[----:B------:R-:W-:Y:S01]  /*16c00*/  IMAD.MOV.U32 R7, RZ, RZ, R2 ;  /* 0x000000ffff077224 */ /* 0x000fe200078e0002 */
[----:B------:R-:W-:Y:S01]  /*16c10*/  MOV R4, 0x16c40 ;  /* 0x00016c4000047802 */ /* 0x000fe20000000f00 */
[----:B------:R-:W-:Y:S02]  /*16c20*/  IMAD.MOV.U32 R5, RZ, RZ, 0x181f ;  /* 0x0000181fff057424 */ /* 0x000fe400078e00ff */
[----:B-1--4-:R-:W-:Y:S05]  /*16c30*/  CALL.REL.NOINC `($__internal_19_$__cuda_sm70_shflsync_idx_p) ;  /* 0x00000ab000007944 */ /* 0x012fea0003c00000 */
[----:B------:R-:W-:Y:S01]  /*16c40*/  MOV R55, R5 ;  /* 0x0000000500377202 */ /* 0x000fe20000000f00 */
[----:B------:R-:W-:-:S05]  /*16c50*/  BRA `(.L_x_1297) ;  /* 0xffff734000007947 */ /* 0x000fca000383ffff */
.L_x_1253:
[----:B------:R-:W-:Y:S01]  /*16c60*/  MOV R6, RZ ;  /* 0x000000ff00067202 */ /* 0x000fe20000000f00 */
[----:B------:R-:W-:Y:S01]  /*16c70*/  IMAD.MOV.U32 R7, RZ, RZ, R3 ;  /* 0x000000ffff077224 */ /* 0x000fe200078e0003 */
[----:B------:R-:W-:Y:S01]  /*16c80*/  MOV R4, 0x16cb0 ;  /* 0x00016cb000047802 */ /* 0x000fe20000000f00 */
[----:B------:R-:W-:Y:S02]  /*16c90*/  IMAD.MOV.U32 R5, RZ, RZ, 0x181f ;  /* 0x0000181fff057424 */ /* 0x000fe400078e00ff */
[----:B-1234-:R-:W-:Y:S05]  /*16ca0*/  CALL.REL.NOINC `($__internal_19_$__cuda_sm70_shflsync_idx_p) ;  /* 0x00000a4000007944 */ /* 0x01efea0003c00000 */
[C---:B------:R-:W-:Y:S01]  /*16cb0*/  IADD3 R4, -R0.reuse, 0x10, RZ ;  /* 0x0000001000047810 */ /* 0x040fe20007ffe1ff */
[----:B------:R-:W2:Y:S01]  /*16cc0*/  LDL R8, [R1+0x8] ;  /* 0x0000080001087983 */ /* 0x000ea20000100800 */
[----:B------:R-:W-:Y:S02]  /*16cd0*/  ISETP.NE.U32.AND P2, PT, R0, RZ, PT ;  /* 0x000000ff0000720c */ /* 0x000fe40003f45070 */
[----:B------:R-:W-:Y:S04]  /*16ce0*/  LOP3.LUT R4, R4, 0xf, RZ, 0xc0, !PT ;  /* 0x0000000f04047812 */ /* 0x000fe800078ec0ff */
[----:B------:R-:W-:Y:S04]  /*16cf0*/  IADD3 R6, P5, P4, R4, R5, R51 ;  /* 0x0000000504067210 */ /* 0x000fe80007cbe033 */
[----:B------:R-:W-:Y:S02]  /*16d00*/  IADD3.X R7, RZ, R55, R52, P5, P4 ;  /* 0x00000037ff077210 */ /* 0x000fe40002fe8434 */
[----:B------:R-:W-:Y:S05]  /*16d10*/  IADD3 R4, P4, R5, R53, RZ ;  /* 0x0000003505047210 */ /* 0x000fea0007f9e0ff */
[----:B------:R-:W-:Y:S01]  /*16d20*/  IMAD.X R5, R55, 0x1, R54, P4 ;  /* 0x0000000137057824 */ /* 0x000fe200020e0636 */
[----:B------:R-:W-:Y:S01]  /*16d30*/  @!PT LDS RZ, [RZ] ;  /* 0x00000000fffff984 */ /* 0x000fe20000000800 */
[----:B------:R-:W-:Y:S01]  /*16d40*/  @!PT LDS RZ, [RZ] ;  /* 0x00000000fffff984 */ /* 0x000fe20000000800 */
[----:B------:R-:W-:Y:S01]  /*16d50*/  @!PT LDS RZ, [RZ] ;  /* 0x00000000fffff984 */ /* 0x000fe20000000800 */
[----:B--2---:R1:W-:Y:S04]  /*16d60*/  LDGSTS.E.BYPASS.LTC128B.128.ZFILL [R8+0x4100], [R6.64], P2 ;  /* 0x0410000006087fae */ /* 0x0043e80009141d48 */
        /* <DEDUP_REMOVED lines=61> */
.L_x_1254:
[----:B------:R-:W-:Y:S02]  /*17140*/  MOV R5, 0x2 ;  /* 0x0000000200057802 */ /* 0x000fe40000000f00 */
        /* <DEDUP_REMOVED lines=35> */
.L_x_1256:
[----:B------:R1:W5:Y:S01]  /*17380*/  LDL R4, [R1+0xe0] ;  /* 0x0000e00001047983 */ /* 0x0003620000100800 */
[----:B------:R-:W-:-:S02]  /*17390*/  MOV R5, 0x2 ;  /* 0x0000000200057802 */ /* 0x000fc40000000f00 */
[----:B------:R-:W-:Y:S02]  /*173a0*/  MOV R6, 0x173c0 ;  /* 0x000173c000067802 */ /* 0x000fe40000000f00 */
[----:B-1---5:R-:W-:Y:S05]  /*173b0*/  CALL.REL.NOINC `($__internal_18_$__cuda_sm70_shflsync_bfly_p) ;  /* 0x000002d000007944 */ /* 0x022fea0003c00000 */
[----:B------:R-:W-:Y:S01]  /*173c0*/  MOV R10, R5 ;  /* 0x00000005000a7202 */ /* 0x000fe20000000f00 */
[----:B------:R-:W-:Y:S05]  /*173d0*/  BRA `(.L_x_1300) ;  /* 0xffff982000007947 */ /* 0x000fea000383ffff */
.L_x_1257:
[----:B------:R-:W-:Y:S01]  /*173e0*/  IMAD.MOV.U32 R4, RZ, RZ, R10 ;  /* 0x000000ffff047224 */ /* 0x000fe200078e000a */
[----:B------:R-:W-:Y:S02]  /*173f0*/  MOV R5, 0x1 ;  /* 0x0000000100057802 */ /* 0x000fe40000000f00 */
[----:B------:R-:W-:Y:S02]  /*17400*/  MOV R6, 0x17420 ;  /* 0x0001742000067802 */ /* 0x000fe40000000f00 */
[----:B------:R-:W-:Y:S05]  /*17410*/  CALL.REL.NOINC `($__internal_18_$__cuda_sm70_shflsync_bfly_p) ;  /* 0x0000027000007944 */ /* 0x000fea0003c00000 */
[----:B------:R1:W5:Y:S01]  /*17420*/  LDL R4, [R1+0xe4] ;  /* 0x0000e40001047983 */ /* 0x0003620000100800 */
[----:B------:R-:W-:Y:S01]  /*17430*/  FADD.FTZ R10, R10, R5 ;  /* 0x000000050a0a7221 */ /* 0x000fe20000010000 */
[----:B------:R-:W-:Y:S02]  /*17440*/  MOV R5, 0x2 ;  /* 0x0000000200057802 */ /* 0x000fe40000000f00 */
[----:B------:R-:W-:Y:S02]  /*17450*/  MOV R6, 0x17470 ;  /* 0x0001747000067802 */ /* 0x000fe40000000f00 */
[----:B-1---5:R-:W-:Y:S05]  /*17460*/  CALL.REL.NOINC `($__internal_18_$__cuda_sm70_shflsync_bfly_p) ;  /* 0x0000022000007944 */ /* 0x022fea0003c00000 */
[----:B------:R-:W2:Y:S01]  /*17470*/  LDL.LU R4, [R1+0xe4] ;  /* 0x0000e40001047983 */ /* 0x000ea20000300800 */
[----:B------:R-:W-:Y:S01]  /*17480*/  MOV R6, 0x174d0 ;  /* 0x000174d000067802 */ /* 0x000fe20000000f00 */
[----:B--2---:R-:W-:Y:S01]  /*17490*/  FADD.FTZ R9, R4, R5 ;  /* 0x0000000504097221 */ /* 0x004fe20000010000 */
[----:B------:R-:W-:-:S04]  /*174a0*/  MOV R5, 0x1 ;  /* 0x0000000100057802 */ /* 0x000fc80000000f00 */
[----:B------:R-:W-:Y:S02]  /*174b0*/  MOV R4, R9 ;  /* 0x0000000900047202 */ /* 0x000fe40000000f00 */
[----:B------:R-:W-:Y:S05]  /*174c0*/  CALL.REL.NOINC `($__internal_18_$__cuda_sm70_shflsync_bfly_p) ;  /* 0x000001c000007944 */ /* 0x000fea0003c00000 */
[----:B------:R-:W-:Y:S01]  /*174d0*/  FADD.FTZ R9, R9, R5 ;  /* 0x0000000509097221 */ /* 0x000fe20000010000 */
[----:B------:R-:W-:Y:S02]  /*174e0*/  MOV R4, R203 ;  /* 0x000000cb00047202 */ /* 0x000fe40000000f00 */
[----:B------:R-:W-:Y:S02]  /*174f0*/  MOV R5, 0x2 ;  /* 0x0000000200057802 */ /* 0x000fe40000000f00 */
[----:B------:R-:W-:Y:S02]  /*17500*/  MOV R6, 0x17520 ;  /* 0x0001752000067802 */ /* 0x000fe40000000f00 */
[----:B------:R-:W-:Y:S05]  /*17510*/  CALL.REL.NOINC `($__internal_18_$__cuda_sm70_shflsync_bfly_p) ;  /* 0x0000017000007944 */ /* 0x000fea0003c00000 */
[----:B------:R-:W-:Y:S01]  /*17520*/  FADD.FTZ R8, R203, R5 ;  /* 0x00000005cb087221 */ /* 0x000fe20000010000 */
[----:B------:R-:W-:Y:S02]  /*17530*/  MOV R5, 0x1 ;  /* 0x0000000100057802 */ /* 0x000fe40000000f00 */
[----:B------:R-:W-:Y:S02]  /*17540*/  MOV R6, 0x17570 ;  /* 0x0001757000067802 */ /* 0x000fe40000000f00 */
[----:B------:R-:W-:-:S02]  /*17550*/  MOV R4, R8 ;  /* 0x0000000800047202 */ /* 0x000fc40000000f00 */
[----:B------:R-:W-:Y:S05]  /*17560*/  CALL.REL.NOINC `($__internal_18_$__cuda_sm70_shflsync_bfly_p) ;  /* 0x0000012000007944 */ /* 0x000fea0003c00000 */
[----:B------:R-:W-:Y:S01]  /*17570*/  FADD.FTZ R8, R8, R5 ;  /* 0x0000000508087221 */ /* 0x000fe20000010000 */
[----:B------:R-:W-:-:S02]  /*17580*/  MOV R4, R202 ;  /* 0x000000ca00047202 */ /* 0x000fc40000000f00 */
[----:B------:R-:W-:Y:S02]  /*17590*/  MOV R5, 0x2 ;  /* 0x0000000200057802 */ /* 0x000fe40000000f00 */
[----:B------:R-:W-:Y:S02]  /*175a0*/  MOV R6, 0x175c0 ;  /* 0x000175c000067802 */ /* 0x000fe40000000f00 */
[----:B------:R-:W-:Y:S05]  /*175b0*/  CALL.REL.NOINC `($__internal_18_$__cuda_sm70_shflsync_bfly_p) ;  /* 0x000000d000007944 */ /* 0x000fea0003c00000 */
[----:B------:R-:W-:Y:S01]  /*175c0*/  FADD.FTZ R202, R202, R5 ;  /* 0x00000005caca7221 */ /* 0x000fe20000010000 */
[----:B------:R-:W-:Y:S02]  /*175d0*/  MOV R5, 0x1 ;  /* 0x0000000100057802 */ /* 0x000fe40000000f00 */
[----:B------:R-:W-:Y:S02]  /*175e0*/  MOV R6, 0x17610 ;  /* 0x0001761000067802 */ /* 0x000fe40000000f00 */
[----:B------:R-:W-:Y:S02]  /*175f0*/  MOV R4, R202 ;  /* 0x000000ca00047202 */ /* 0x000fe40000000f00 */
[----:B------:R-:W-:Y:S05]  /*17600*/  CALL.REL.NOINC `($__internal_18_$__cuda_sm70_shflsync_bfly_p) ;  /* 0x0000008000007944 */ /* 0x000fea0003c00000 */
[----:B------:R-:W-:Y:S01]  /*17610*/  MOV R4, R5 ;  /* 0x0000000500047202 */ /* 0x000fe20000000f00 */
[----:B------:R-:W-:Y:S05]  /*17620*/  BRA `(.L_x_1301) ;  /* 0xffff96e000007947 */ /* 0x000fea000383ffff */
.L_x_1271:
[----:B------:R-:W-:Y:S01]  /*17630*/  IMAD.MOV.U32 R7, RZ, RZ, R2 ;  /* 0x000000ffff077224 */ /* 0x000fe200078e0002 */
[----:B------:R-:W-:Y:S01]  /*17640*/  MOV R6, RZ ;  /* 0x000000ff00067202 */ /* 0x000fe20000000f00 */
[----:B---3--:R-:W-:Y:S01]  /*17650*/  IMAD.MOV.U32 R5, RZ, RZ, 0x1f ;  /* 0x0000001fff057424 */ /* 0x008fe200078e00ff */
[----:B------:R-:W-:-:S02]  /*17660*/  MOV R4, 0x17680 ;  /* 0x0001768000047802 */ /* 0x000fc40000000f00 */
[----:B-1--45:R-:W-:Y:S05]  /*17670*/  CALL.REL.NOINC `($__internal_19_$__cuda_sm70_shflsync_idx_p) ;  /* 0x0000007000007944 */ /* 0x032fea0003c00000 */
[----:B------:R-:W-:Y:S05]  /*17680*/  BRA `(.L_x_1302) ;  /* 0xffffc04000007947 */ /* 0x000fea000383ffff */
        .weak           $__internal_18_$__cuda_sm70_shflsync_bfly_p
        .type           $__internal_18_$__cuda_sm70_shflsync_bfly_p,@function
        .size           $__internal_18_$__cuda_sm70_shflsync_bfly_p,($__internal_19_$__cuda_sm70_shflsync_idx_p - $__internal_18_$__cuda_sm70_shflsync_bfly_p)
$__internal_18_$__cuda_sm70_shflsync_bfly_p:
[----:B------:R-:W-:Y:S02]  /*17690*/  MOV R59, 0xffffffff ;  /* 0xffffffff003b7802 */ /* 0x000fe40000000f00 */
[----:B------:R-:W-:-:S02]  /*176a0*/  MOV R7, 0x1f ;  /* 0x0000001f00077802 */ /* 0x000fc40000000f00 */
[----:B------:R-:W-:Y:S04]  /*176b0*/  WARPSYNC R59 ;  /* 0x0000003b00007348 */ /* 0x000fe80003800000 */
[----:B------:R1:W2:Y:S02]  /*176c0*/  SHFL.BFLY PT, R5, R4, R5, R7 ;  /* 0x0c00000504057389 */ /* 0x0002a400000e0007 */
[----:B-1----:R-:W-:-:S04]  /*176d0*/  MOV R7, 0x0 ;  /* 0x0000000000077802 */ /* 0x002fc80000000f00 */
[----:B--2---:R-:W-:Y:S05]  /*176e0*/  RET.REL.NODEC R6 `(_ZN7cutlass13device_kernelIN5flash19enable_sm80_to_sm89INS1_16FlashAttnFwdSm80INS1_25CollectiveMainloopFwdSm80ILi4ELi1ELb0EN4cute5tupleIJNS5_1CILi128EEENS7_ILi64EEES8_EEELi128ENS_6half_tEfNS_4arch4Sm80ELb1ELb0ELb1ELb0ELb1ELb0ELb1ELb1EEENS1_21CollectiveEpilogueFwdINS6_IJS8_S8_S9_EEENS6_IJNS7_ILi1EEESH_SH_EEESB_SD_Li128ELb0ELb1ELb1ELb0EEENS1_30DynamicPersistentTileSchedulerILi128ELi128ELb1ELb1ELb0EEEEEEEEEvNT_6ParamsE) ;  /* 0xfffe891006007950 */ /* 0x004fea0003c3ffff */
        .weak           $__internal_19_$__cuda_sm70_shflsync_idx_p
        .type           $__internal_19_$__cuda_sm70_shflsync_idx_p,@function
        .size           $__internal_19_$__cuda_sm70_shflsync_idx_p,(.L_x_1811 - $__internal_19_$__cuda_sm70_shflsync_idx_p)
$__internal_19_$__cuda_sm70_shflsync_idx_p:
[----:B------:R-:W-:Y:S02]  /*176f0*/  MOV R8, 0xffffffff ;  /* 0xffffffff00087802 */ /* 0x000fe40000000f00 */
[----:B------:R-:W-:Y:S02]  /*17700*/  MOV R9, 0x0 ;  /* 0x0000000000097802 */ /* 0x000fe40000000f00 */
[----:B------:R-:W-:Y:S04]  /*17710*/  WARPSYNC R8 ;  /* 0x0000000800007348 */ /* 0x000fe80003800000 */
[----:B------:R1:W2:Y:S02]  /*17720*/  SHFL.IDX PT, R5, R7, R6, R5 ;  /* 0x0000000607057389 */ /* 0x0002a400000e0005 */
[----:B-1----:R-:W-:-:S04]  /*17730*/  MOV R8, R4 ;  /* 0x0000000400087202 */ /* 0x002fc80000000f00 */
[----:B--2---:R-:W-:Y:S05]  /*17740*/  RET.REL.NODEC R8 `(_ZN7cutlass13device_kernelIN5flash19enable_sm80_to_sm89INS1_16FlashAttnFwdSm80INS1_25CollectiveMainloopFwdSm80ILi4ELi1ELb0EN4cute5tupleIJNS5_1CILi128EEENS7_ILi64EEES8_EEELi128ENS_6half_tEfNS_4arch4Sm80ELb1ELb0ELb1ELb0ELb1ELb0ELb1ELb1EEENS1_21CollectiveEpilogueFwdINS6_IJS8_S8_S9_EEENS6_IJNS7_ILi1EEESH_SH_EEESB_SD_Li128ELb0ELb1ELb1ELb0EEENS1_30DynamicPersistentTileSchedulerILi128ELi128ELb1ELb1ELb0EEEEEEEEEvNT_6ParamsE) ;  /* 0xfffe88b008007950 */ /* 0x004fea0003c3ffff */
.L_x_1303:
        /* <DEDUP_REMOVED lines=11> */
.L_x_1811:


//--------------------- .text._ZN7cutlass13device_kernelIN5flash19enable_sm80_to_sm89INS1_16FlashAttnFwdSm80INS1_25CollectiveMainloopFwdSm80ILi8ELi1ELb1EN4cute5tupleIJNS5_1CILi128EEENS7_ILi112EEES8_EEELi128ENS_6half_tEfNS_4arch4Sm80ELb1ELb0ELb1ELb1ELb1ELb0ELb1ELb1EEENS1_21CollectiveEpilogueFwdINS6_IJS8_S8_S9_EEENS6_IJNS7_ILi1EEESH_SH_EEESB_SD_Li256ELb1ELb1ELb1ELb0EEENS1_36VarlenDynamicPersistentTileSchedulerILi128ELi112ELi256ELi256ELb1ELb1ELb0ELb1ELb1ELb1EEEEEEEEEvNT_6ParamsE --------------------------
	.section	.text._ZN7cutlass13device_kernelIN5flash19enable_sm80_to_sm89INS1_16FlashAttnFwdSm80INS1_25CollectiveMainloopFwdSm80ILi8ELi1ELb1EN4cute5tupleIJNS5_1CILi128EEENS7_ILi112EEES8_EEELi128ENS_6half_tEfNS_4arch4Sm80ELb1ELb0ELb1ELb1ELb1ELb0ELb1ELb1EEENS1_21CollectiveEpilogueFwdINS6_IJS8_S8_S9_EEENS6_IJNS7_ILi1EEESH_SH_EEESB_SD_Li256ELb1ELb1ELb1ELb0EEENS1_36VarlenDynamicPersistentTileSchedulerILi128ELi112ELi256ELi256ELb1ELb1ELb0ELb1ELb1ELb1EEEEEEEEEvNT_6ParamsE,"ax",@progbits
	.sectioninfo	@"SHI_REGISTERS=255"
	.align	128
.text._ZN7cutlass13device_kernelIN5flash19enable_sm80_to_sm89INS1_16FlashAttnFwdSm80INS1_25CollectiveMainloopFwdSm80ILi8ELi1ELb1EN4cute5tupleIJNS5_1CILi128EEENS7_ILi112EEES8_EEELi128ENS_6half_tEfNS_4arch4Sm80ELb1ELb0ELb1ELb1ELb1ELb0ELb1ELb1EEENS1_21CollectiveEpilogueFwdINS6_IJS8_S8_S9_EEENS6_IJNS7_ILi1EEESH_SH_EEESB_SD_Li256ELb1ELb1ELb1ELb0EEENS1_36VarlenDynamicPersistentTileSchedulerILi128ELi112ELi256ELi256ELb1ELb1ELb0ELb1ELb1ELb1EEEEEEEEEvNT_6ParamsE:
        .type           _ZN7cutlass13device_kernelIN5flash19enable_sm80_to_sm89INS1_16FlashAttnFwdSm80INS1_25CollectiveMainloopFwdSm80ILi8ELi1ELb1EN4cute5tupleIJNS5_1CILi128EEENS7_ILi112EEES8_EEELi128ENS_6half_tEfNS_4arch4Sm80ELb1ELb0ELb1ELb1ELb1ELb0ELb1ELb1EEENS1_21CollectiveEpilogueFwdINS6_IJS8_S8_S9_EEENS6_IJNS7_ILi1EEESH_SH_EEESB_SD_Li256ELb1ELb1ELb1ELb0EEENS1_36VarlenDynamicPersistentTileSchedulerILi128ELi112ELi256ELi256ELb1ELb1ELb0ELb1ELb1ELb1EEEEEEEEEvNT_6ParamsE,@function
        .size           _ZN7cutlass13device_kernelIN5flash19enable_sm80_to_sm89INS1_16FlashAttnFwdSm80INS1_25CollectiveMainloopFwdSm80ILi8ELi1ELb1EN4cute5tupleIJNS5_1CILi128EEENS7_ILi112EEES8_EEELi128ENS_6half_tEfNS_4arch4Sm80ELb1ELb0ELb1ELb1ELb1ELb0ELb1ELb1EEENS1_21CollectiveEpilogueFwdINS6_IJS8_S8_S9_EEENS6_IJNS7_ILi1EEESH_SH_EEESB_SD_Li256ELb1ELb1ELb1ELb0EEENS1_36VarlenDynamicPersistentTileSchedulerILi128ELi112ELi256ELi256ELb1ELb1ELb0ELb1ELb1ELb1EEEEEEEEEvNT_6ParamsE,(.L_x_1814 - _ZN7cutlass13device_kernelIN5flash19enable_sm80_to_sm89INS1_16FlashAttnFwdSm80INS1_25CollectiveMainloopFwdSm80ILi8ELi1ELb1EN4cute5tupleIJNS5_1CILi128EEENS7_ILi112EEES8_EEELi128ENS_6half_tEfNS_4arch4Sm80ELb1ELb0ELb1ELb1ELb1ELb0ELb1ELb1EEENS1_21CollectiveEpilogueFwdINS6_IJS8_S8_S9_EEENS6_IJNS7_ILi1EEESH_SH_EEESB_SD_Li256ELb1ELb1ELb1ELb0EEENS1_36VarlenDynamicPersistentTileSchedulerILi128ELi112ELi256ELi256ELb1ELb1ELb0ELb1ELb1ELb1EEEEEEEEEvNT_6ParamsE)
        .other          _ZN7cutlass13device_kernelIN5flash19enable_sm80_to_sm89INS1_16FlashAttnFwdSm80INS1_25CollectiveMainloopFwdSm80ILi8ELi1ELb1EN4cute5tupleIJNS5_1CILi128EEENS7_ILi112EEES8_EEELi128ENS_6half_tEfNS_4arch4Sm80ELb1ELb0ELb1ELb1ELb1ELb0ELb1ELb1EEENS1_21CollectiveEpilogueFwdINS6_IJS8_S8_S9_EEENS6_IJNS7_ILi1EEESH_SH_EEESB_SD_Li256ELb1ELb1ELb1ELb0EEENS1_36VarlenDynamicPersistentTileSchedulerILi128ELi112ELi256ELi256ELb1ELb1ELb0ELb1ELb1ELb1EEEEEEEEEvNT_6ParamsE,@"STO_CUDA_ENTRY STV_DEFAULT"
_ZN7cutlass13device_kernelIN5flash19enable_sm80_to_sm89INS1_16FlashAttnFwdSm80INS1_25CollectiveMainloopFwdSm80ILi8ELi1ELb1EN4cute5tupleIJNS5_1CILi128EEENS7_ILi112EEES8_EEELi128ENS_6half_tEfNS_4arch4Sm80ELb1ELb0ELb1ELb1ELb1ELb0ELb1ELb1EEENS1_21CollectiveEpilogueFwdINS6_IJS8_S8_S9_EEENS6_IJNS7_ILi1EEESH_SH_EEESB_SD_Li256ELb1ELb1ELb1ELb0EEENS1_36VarlenDynamicPersistentTileSchedulerILi128ELi112ELi256ELi256ELb1ELb1ELb0ELb1ELb1ELb1EEEEEEEEEvNT_6ParamsE:
        /* <DEDUP_REMOVED lines=54> */
.L_x_1309:
        /* <DEDUP_REMOVED lines=16> */
.L_x_1440:
        /* <DEDUP_REMOVED lines=16> */
.L_x_1441:
[----:B--2---:R-:W-:-:S05]  /*0560*/  IMAD R0, R0, c[0x0][0x538], RZ ;  /* 0x00014e0000007a24 */ /* 0x004fca00078e02ff */
[----:B------:R-:W-:-:S04]  /*0570*/  IADD3 R6, R0, R6, RZ ;  /* 0x0000000600067210 */ /* 0x000fc80007ffe0ff */
[----:B------:R-:W-:-:S13]  /*0580*/  ISETP.GT.AND P0, PT, R6, UR4, PT ;  /* 0x0000000406007c0c */ /* 0x000fda000bf04270 */
[----:B-1----:R-:W-:Y:S05]  /*0590*/  @!P0 BRA `(.L_x_1309) ;  /* 0xfffffdc000008947 */ /* 0x002fea000383ffff */
.L_x_1305:
[----:B------:R-:W-:-:S05]  /*05a0*/  IADD3 R10, -R0, R6, RZ ;  /* 0x00000006000a7210 */ /* 0x000fca0007ffe1ff */
[----:B------:R-:W-:-:S05]  /*05b0*/  IMAD R0, R4, c[0x0][0x538], R10 ;  /* 0x00014e0004007a24 */ /* 0x000fca00078e020a */
[----:B------:R-:W-:Y:S01]  /*05c0*/  ISETP.GT.AND P0, PT, R0, UR4, PT ;  /* 0x0000000400007c0c */ /* 0x000fe2000bf04270 */
[----:B------:R-:W-:-:S12]  /*05d0*/  BRA.DIV ~URZ, `(.L_x_1310) ;  /* 0x00013fb27f007947 */ /* 0x000fd8000b800000 */
[----:B------:R-:W-:-:S04]  /*05e0*/  VOTE.ANY R6, PT, !P0 ;  /* 0x0000000000067806 */ /* 0x000fc800040e0100 */
.L_x_1442:
[----:B------:R-:W1:Y:S02]  /*05f0*/  POPC R0, R6 ;  /* 0x0000000600007309 */ /* 0x000e640000000000 */
[----:B-1----:R-:W-:-:S05]  /*0600*/  IADD3 R2, R0, R7, RZ ;  /* 0x0000000700027210 */ /* 0x002fca0007ffe0ff */
[----:B------:R1:W-:Y:S01]  /*0610*/  STL [R1+0x54], R2 ;  /* 0x0000540201007387 */ /* 0x0003e20000100800 */
[----:B------:R-:W-:Y:S05]  /*0620*/  BRA.DIV ~URZ, `(.L_x_1311) ;  /* 0x00013fb27f007947 */ /* 0x000fea000b800000 */
[----:B------:R2:W3:Y:S01]  /*0630*/  SHFL.IDX PT, R12, R9, R0, 0x1f ;  /* 0x00001f00090c7589 */ /* 0x0004e200000e0000 */
[----:B------:R-:W-:-:S03]  /*0640*/  MOV R5, RZ ;  /* 0x000000ff00057202 */ /* 0x000fc60000000f00 */
[----:B------:R2:W4:Y:S04]  /*0650*/  SHFL.IDX PT, R9, R8, R0, 0x1f ;  /* 0x00001f0008097589 */ /* 0x00052800000e0000 */
.L_x_1443:
[----:B------:R-:W-:Y:S01]  /*0660*/  ISETP.NE.AND P0, PT, R6, RZ, PT ;  /* 0x000000ff0600720c */ /* 0x000fe20003f05270 */
[----:B------:R-:W-:-:S12]  /*0670*/  BSSY B0, `(.L_x_1312) ;  /* 0x0000005000007945 */ /* 0x000fd80003800000 */
[----:B------:R-:W-:Y:S05]  /*0680*/  @!P0 BRA `(.L_x_1313) ;  /* 0x0000003000008947 */ /* 0x000fea0003800000 */
[----:B--2---:R-:W-:Y:S01]  /*0690*/  IADD3 R0, R0, -0x1, RZ ;  /* 0xffffffff00007810 */ /* 0x004fe20007ffe0ff */
[----:B------:R-:W-:Y:S05]  /*06a0*/  BRA.DIV ~URZ, `(.L_x_1314) ;  /* 0x000140127f007947 */ /* 0x000fea000b800000 */
[----:B------:R2:W1:Y:S02]  /*06b0*/  SHFL.IDX PT, R5, R4, R0, 0x1f ;  /* 0x00001f0004057589 */ /* 0x00046400000e0000 */
.L_x_1313:
[----:B------:R-:W-:Y:S05]  /*06c0*/  BSYNC B0 ;  /* 0x0000000000007941 */ /* 0x000fea0003800000 */
.L_x_1312:
        /* <DEDUP_REMOVED lines=69> */
.L_x_1316:
        /* <DEDUP_REMOVED lines=70> */
.L_x_1317:
[----:B------:R-:W-:Y:S05]  /*0f80*/  BSYNC B0 ;  /* 0x0000000000007941 */ /* 0x000fea0003800000 */
.L_x_1315:
[----:B------:R-:W-:-:S04]  /*0f90*/  LOP3.LUT R0, RZ, R0, RZ, 0x33, !PT ;  /* 0x00000000ff007212 */ /* 0x000fc800078e33ff */
[----:B------:R-:W-:-:S05]  /*0fa0*/  IADD3 R0, R0, R12, RZ ;  /* 0x0000000c00007210 */ /* 0x000fca0007ffe0ff */
[----:B------:R2:W-:Y:S01]  /*0fb0*/  STL [R1+0x4c], R0 ;  /* 0x00004c0001007387 */ /* 0x0005e20000100800 */
[----:B------:R-:W-:Y:S05]  /*0fc0*/  BRA `(.L_x_1318) ;  /* 0x0000006000007947 */ /* 0x000fea0003800000 */
.L_x_1306:
[----:B------:R-:W-:Y:S01]  /*0fd0*/  MOV R0, UR4 ;  /* 0x0000000400007c02 */ /* 0x000fe20008000f00 */
[----:B------:R-:W-:Y:S04]  /*0fe0*/  STL [R1+0x4c], RZ ;  /* 0x00004cff01007387 */ /* 0x000fe80000100800 */
[----:B------:R-:W-:Y:S04]  /*0ff0*/  STL [R1+0x50], RZ ;  /* 0x000050ff01007387 */ /* 0x000fe80000100800 */
[----:B------:R1:W-:Y:S02]  /*1000*/  STL [R1+0x48], R0 ;  /* 0x0000480001007387 */ /* 0x0003e40000100800 */
[----:B-1----:R-:W-:-:S05]  /*1010*/  MOV R0, c[0x0][0x53c] ;  /* 0x00014f0000007a02 */ /* 0x002fca0000000f00 */
[----:B------:R1:W-:Y:S02]  /*1020*/  STL [R1+0x54], R0 ;  /* 0x0000540001007387 */ /* 0x0003e40000100800 */
.L_x_1318:
        /* <DEDUP_REMOVED lines=8> */
.L_x_1304:
[----:B-12---:R-:W2:Y:S02]  /*10b0*/  LDL R0, [R1+0x54] ;  /* 0x0000540001007983 */ /* 0x006ea40000100800 */
[----:B--2---:R-:W-:-:S13]  /*10c0*/  ISETP.GE.AND P0, PT, R0, c[0x0][0x53c], PT ;  /* 0x00014f0000007a0c */ /* 0x004fda0003f06270 */
[----:B------:R-:W-:Y:S05]  /*10d0*/  @P0 EXIT ;  /* 0x000000000000094d */ /* 0x000fea0003800000 */
[----:B------:R-:W1:Y:S01]  /*10e0*/  S2R R16, SR_TID.X ;  /* 0x0000000000107919 */ /* 0x000e620000002100 */
[----:B------:R-:W-:Y:S02]  /*10f0*/  ULDC UR5, c[0x0][0x2ac] ;  /* 0x0000ab0000057ab9 */ /* 0x000fe40000000800 */
[----:B------:R-:W-:Y:S02]  /*1100*/  ULDC UR4, c[0x0][0x1d0] ;  /* 0x0000740000047ab9 */ /* 0x000fe40000000800 */
[----:B------:R-:W-:Y:S01]  /*1110*/  UIMAD UR5, UR5, UR4, URZ ;  /* 0x00000004050572a4 */ /* 0x000fe2000f8e023f */
[----:B-1-3--:R-:W-:-:S04]  /*1120*/  SHF.R.S32.HI R7, RZ, 0x1f, R16 ;  /* 0x0000001fff077819 */ /* 0x00afc80000011410 */
        /* <DEDUP_REMOVED lines=30> */
[----:B------:R-:W-:Y:S02]  /*1310*/  LOP3.LUT R3, R10, 0xffffffe0, RZ, 0xc0, !PT ;  /* 0xffffffe00a037812 */ /* 0x000fe400078ec0ff */
[----:B------:R-:W-:Y:S01]  /*1320*/  LOP3.LUT R0, R6, 0x1c0, RZ, 0xc0, !PT ;  /* 0x000001c006007812 */ /* 0x000fe200078ec0ff */
[----:B------:R-:W-:Y:S01]  /*1330*/  IMAD.IADD R6, R2, 0x1, -R4 ;  /* 0x0000000102067824 */ /* 0x000fe200078e0a04 */
        /* <DEDUP_REMOVED lines=22> */
[C---:B------:R-:W-:Y:S01]  /*14a0*/  R2P PR, R8.reuse, 0x6 ;  /* 0x0000000608007804 */ /* 0x040fe20000000000 */
[----:B------:R-:W-:Y:S01]  /*14b0*/  IMAD.SHL.U32 R5, R8, 0x40, RZ ;  /* 0x0000004008057824 */ /* 0x000fe200078e00ff */
[C---:B------:R-:W-:Y:S01]  /*14c0*/  LOP3.LUT P4, RZ, R6.reuse, 0x2, RZ, 0xc0, !PT ;  /* 0x0000000206ff7812 */ /* 0x040fe2000788c0ff */
[----:B------:R-:W-:Y:S01]  /*14d0*/  IMAD.IADD R8, R3, 0x1, -R4 ;  /* 0x0000000103087824 */ /* 0x000fe200078e0a04 */
[----:B------:R-:W-:Y:S01]  /*14e0*/  LOP3.LUT P3, RZ, R6, 0x4, RZ, 0xc0, !PT ;  /* 0x0000000406ff7812 */ /* 0x000fe2000786c0ff */
[----:B------:R-:W-:Y:S01]  /*14f0*/  IMAD.SHL.U32 R6, R13, 0x8, RZ ;  /* 0x000000080d067824 */ /* 0x000fe200078e00ff */
[----:B------:R-:W-:Y:S01]  /*1500*/  LOP3.LUT R2, R2, 0x1c0, RZ, 0xc0, !PT ;  /* 0x000001c002027812 */ /* 0x000fe200078ec0ff */
[----:B------:R-:W-:Y:S01]  /*1510*/  IMAD R8, R8, 0x8, R17 ;  /* 0x0000000808087824 */ /* 0x000fe200078e0211 */
[----:B------:R-:W-:Y:S01]  /*1520*/  LOP3.LUT R4, R5, 0x1c0, RZ, 0xc0, !PT ;  /* 0x000001c005047812 */ /* 0x000fe200078ec0ff */
[----:B------:R1:W-:Y:S01]  /*1530*/  STL [R1+0x110], R17 ;  /* 0x0001101101007387 */ /* 0x0003e20000100800 */
[----:B------:R-:W-:Y:S01]  /*1540*/  LOP3.LUT R11, R11, 0x7ffffe00, R7, 0xf8, !PT ;  /* 0x7ffffe000b0b7812 */ /* 0x000fe200078ef807 */
[----:B------:R-:W-:Y:S01]  /*1550*/  IMAD R7, R9, 0x200, R3 ;  /* 0x0000020009077824 */ /* 0x000fe200078e0203 */
[----:B------:R-:W-:Y:S01]  /*1560*/  LOP3.LUT R6, R2, 0x8, R6, 0xf8, !PT ;  /* 0x0000000802067812 */ /* 0x000fe200078ef806 */
[----:B------:R-:W-:Y:S01]  /*1570*/  IMAD R0, R13, 0x200, R10 ;  /* 0x000002000d007824 */ /* 0x000fe200078e020a */
[----:B------:R-:W-:Y:S01]  /*1580*/  SHF.R.U32.HI R3, RZ, 0x3, R2 ;  /* 0x00000003ff037819 */ /* 0x000fe20000011602 */
[----:B------:R-:W-:Y:S01]  /*1590*/  IMAD.MOV.U32 R10, RZ, RZ, 0x40 ;  /* 0x00000040ff0a7424 */ /* 0x000fe200078e00ff */
[----:B------:R-:W-:Y:S01]  /*15a0*/  LEA.HI R2, R4, R4, RZ, 0x1d ;  /* 0x0000000404027211 */ /* 0x000fe200078fe8ff */
[----:B------:R-:W-:Y:S01]  /*15b0*/  IMAD.SHL.U32 R215, R11, 0x2, RZ ;  /* 0x000000020bd77824 */ /* 0x000fe200078e00ff */
[----:B------:R-:W-:-:S02]  /*15c0*/  IADD3 R222, -R20, 0x70, RZ ;  /* 0x0000007014de7810 */ /* 0x000fc40007ffe1ff */
[----:B------:R-:W-:Y:S01]  /*15d0*/  SEL R5, R16, 0xfffffff0, !P4 ;  /* 0xfffffff010057807 */ /* 0x000fe20006000000 */
[----:B------:R-:W-:Y:S01]  /*15e0*/  IMAD.U32 R7, R7, 0x2, R2 ;  /* 0x0000000207077824 */ /* 0x000fe200078e0002 */
[----:B------:R-:W-:Y:S01]  /*15f0*/  LOP3.LUT R2, R12, 0x7ffffffc, RZ, 0xc0, !PT ;  /* 0x7ffffffc0c027812 */ /* 0x000fe200078ec0ff */
[----:B------:R-:W-:Y:S01]  /*1600*/  IMAD R12, R19, 0x20, R20 ;  /* 0x00000020130c7824 */ /* 0x000fe200078e0214 */
[----:B------:R-:W-:Y:S02]  /*1610*/  SEL R4, R15, 0xffffffe0, !P3 ;  /* 0xffffffe00f047807 */ /* 0x000fe40005800000 */
[----:B------:R-:W-:Y:S01]  /*1620*/  IADD3 R248, R238, 0x40, RZ ;  /* 0x00000040eef87810 */ /* 0x000fe20007ffe0ff */
[----:B------:R-:W-:Y:S01]  /*1630*/  IMAD.IADD R2, R18, 0x1, -R2 ;  /* 0x0000000112027824 */ /* 0x000fe200078e0a02 */
[----:B------:R2:W-:Y:S01]  /*1640*/  STL [R1+0x4], R12 ;  /* 0x0000040c01007387 */ /* 0x0005e20000100800 */
[----:B------:R-:W-:Y:S01]  /*1650*/  LOP3.LUT R3, R6, R3, RZ, 0x3c, !PT ;  /* 0x0000000306037212 */ /* 0x000fe200078e3cff */
[----:B------:R-:W-:Y:S01]  /*1660*/  IMAD.SHL.U32 R6, R14, 0x40, RZ ;  /* 0x000000400e067824 */ /* 0x000fe200078e00ff */
[----:B------:R-:W-:Y:S01]  /*1670*/  LEA R188, R0, 0x8100, 0x1 ;  /* 0x0000810000bc7811 */ /* 0x000fe200078e08ff */
[----:B------:R-:W-:Y:S01]  /*1680*/  IMAD.SHL.U32 R26, R2, 0x2, RZ ;  /* 0x00000002021a7824 */ /* 0x000fe200078e00ff */
[----:B------:R3:W-:Y:S01]  /*1690*/  STL [R1+0x58], R8 ;  /* 0x0000580801007387 */ /* 0x0007e20000100800 */
[----:B------:R-:W-:Y:S01]  /*16a0*/  IMAD.IADD R4, R5, 0x1, R4 ;  /* 0x0000000105047824 */ /* 0x000fe200078e0204 */
[----:B------:R-:W-:-:S02]  /*16b0*/  SHF.R.S32.HI R5, RZ, 0x1f, R248 ;  /* 0x0000001fff057819 */ /* 0x000fc400000114f8 */
[C---:B------:R-:W-:Y:S01]  /*16c0*/  IADD3 R25, R26.reuse, 0x8, RZ ;  /* 0x000000081a197810 */ /* 0x040fe20007ffe0ff */
[----:B------:R-:W-:Y:S01]  /*16d0*/  STL [R1+0x44], R26 ;  /* 0x0000441a01007387 */ /* 0x000fe20000100800 */
[C---:B------:R-:W-:Y:S02]  /*16e0*/  IADD3 R24, R26.reuse, 0x10, RZ ;  /* 0x000000101a187810 */ /* 0x040fe40007ffe0ff */
[C---:B------:R-:W-:Y:S01]  /*16f0*/  IADD3 R23, R26.reuse, 0x18, RZ ;  /* 0x000000181a177810 */ /* 0x040fe20007ffe0ff */
[----:B------:R-:W-:Y:S01]  /*1700*/  STL [R1+0xac], R25 ;  /* 0x0000ac1901007387 */ /* 0x000fe20000100800 */
[C---:B------:R-:W-:Y:S02]  /*1710*/  IADD3 R22, R26.reuse, 0x20, RZ ;  /* 0x000000201a167810 */ /* 0x040fe40007ffe0ff */
[C---:B------:R-:W-:Y:S01]  /*1720*/  IADD3 R21, R26.reuse, 0x28, RZ ;  /* 0x000000281a157810 */ /* 0x040fe20007ffe0ff */
[----:B------:R-:W-:Y:S01]  /*1730*/  STL [R1+0xa8], R24 ;  /* 0x0000a81801007387 */ /* 0x000fe20000100800 */
[----:B------:R-:W-:-:S02]  /*1740*/  IADD3 R20, R26, 0x30, RZ ;  /* 0x000000301a147810 */ /* 0x000fc40007ffe0ff */
[C---:B------:R-:W-:Y:S01]  /*1750*/  IADD3 R19, R26.reuse, 0x38, RZ ;  /* 0x000000381a137810 */ /* 0x040fe20007ffe0ff */
[----:B------:R-:W-:Y:S01]  /*1760*/  STL [R1+0xa4], R23 ;  /* 0x0000a41701007387 */ /* 0x000fe20000100800 */
[C---:B------:R-:W-:Y:S02]  /*1770*/  IADD3 R18, R26.reuse, 0x40, RZ ;  /* 0x000000401a127810 */ /* 0x040fe40007ffe0ff */
[C---:B-1----:R-:W-:Y:S01]  /*1780*/  IADD3 R17, R26.reuse, 0x48, RZ ;  /* 0x000000481a117810 */ /* 0x042fe20007ffe0ff */
[----:B------:R-:W-:Y:S01]  /*1790*/  STL [R1+0xa0], R22 ;  /* 0x0000a01601007387 */ /* 0x000fe20000100800 */
[C---:B------:R-:W-:Y:S02]  /*17a0*/  IADD3 R16, R26.reuse, 0x50, RZ ;  /* 0x000000501a107810 */ /* 0x040fe40007ffe0ff */
[C---:B------:R-:W-:Y:S01]  /*17b0*/  IADD3 R14, R26.reuse, 0x58, RZ ;  /* 0x000000581a0e7810 */ /* 0x040fe20007ffe0ff */
[----:B------:R-:W-:Y:S01]  /*17c0*/  STL [R1+0x9c], R21 ;  /* 0x00009c1501007387 */ /* 0x000fe20000100800 */
[----:B------:R-:W-:-:S02]  /*17d0*/  IADD3 R13, R26, 0x60, RZ ;  /* 0x000000601a0d7810 */ /* 0x000fc40007ffe0ff */
[C---:B------:R-:W-:Y:S01]  /*17e0*/  SEL R5, R10.reuse, 0xffffffc0, !P2 ;  /* 0xffffffc00a057807 */ /* 0x040fe20005000000 */
[----:B------:R1:W-:Y:S01]  /*17f0*/  STL [R1+0x98], R20 ;  /* 0x0000981401007387 */ /* 0x0003e20000100800 */
[----:B------:R-:W-:Y:S02]  /*1800*/  SEL R0, R10, 0xffffffc0, !P3 ;  /* 0xffffffc00a007807 */ /* 0x000fe40005800000 */
[C---:B--2---:R-:W-:Y:S01]  /*1810*/  IADD3 R12, R26.reuse, 0x68, RZ ;  /* 0x000000681a0c7810 */ /* 0x044fe20007ffe0ff */
[----:B------:R-:W-:Y:S01]  /*1820*/  STL [R1+0x94], R19 ;  /* 0x0000941301007387 */ /* 0x000fe20000100800 */
[----:B------:R-:W-:Y:S02]  /*1830*/  IADD3 R11, R26, 0x70, RZ ;  /* 0x000000701a0b7810 */ /* 0x000fe40007ffe0ff */
[----:B------:R-:W-:Y:S01]  /*1840*/  LEA R10, R7, 0x80, 0x1 ;  /* 0x00000080070a7811 */ /* 0x000fe200078e08ff */
[----:B------:R-:W-:Y:S01]  /*1850*/  STL [R1+0x90], R18 ;  /* 0x0000901201007387 */ /* 0x000fe20000100800 */
[----:B------:R-:W-:-:S02]  /*1860*/  SHF.R.S32.HI R7, RZ, 0x1f, R25 ;  /* 0x0000001fff077819 */ /* 0x000fc40000011419 */
[----:B------:R-:W-:Y:S01]  /*1870*/  LOP3.LUT R3, R3, 0x7ffffe00, R6, 0xf8, !PT ;  /* 0x7ffffe0003037812 */ /* 0x000fe200078ef806 */
[----:B------:R2:W-:Y:S01]  /*1880*/  STL [R1+0x8c], R17 ;  /* 0x00008c1101007387 */ /* 0x0005e20000100800 */
[----:B------:R-:W-:Y:S02]  /*1890*/  SHF.R.S32.HI R6, RZ, 0x1f, R238 ;  /* 0x0000001fff067819 */ /* 0x000fe400000114ee */
[C---:B------:R-:W-:Y:S01]  /*18a0*/  SEL R6, R15.reuse, 0xffffffe0, !P1 ;  /* 0xffffffe00f067807 */ /* 0x040fe20004800000 */
[----:B------:R-:W-:Y:S01]  /*18b0*/  STL [R1+0x88], R16 ;  /* 0x0000881001007387 */ /* 0x000fe20000100800 */
[----:B------:R-:W-:Y:S02]  /*18c0*/  SEL R2, R15, 0xffffffe0, !P4 ;  /* 0xffffffe00f027807 */ /* 0x000fe40006000000 */
[----:B---3--:R-:W-:Y:S01]  /*18d0*/  IADD3 R8, R26, 0x78, RZ ;  /* 0x000000781a087810 */ /* 0x008fe20007ffe0ff */
[----:B------:R-:W-:Y:S01]  /*18e0*/  STL [R1+0x84], R14 ;  /* 0x0000840e01007387 */ /* 0x000fe20000100800 */
[----:B------:R-:W-:-:S02]  /*18f0*/  SHF.R.S32.HI R15, RZ, 0x1f, R24 ;  /* 0x0000001fff0f7819 */ /* 0x000fc40000011418 */
[----:B------:R-:W-:Y:S01]  /*1900*/  LEA R191, R3, 0x100, 0x1 ;  /* 0x0000010003bf7811 */ /* 0x000fe200078e08ff */
[----:B------:R-:W-:Y:S01]  /*1910*/  STL [R1+0x80], R13 ;  /* 0x0000800d01007387 */ /* 0x000fe20000100800 */
[----:B-1----:R-:W-:Y:S02]  /*1920*/  SHF.R.S32.HI R20, RZ, 0x1f, R20 ;  /* 0x0000001fff147819 */ /* 0x002fe40000011414 */
[--C-:B------:R-:W-:Y:S01]  /*1930*/  IADD3 R194, R0, R191, R2.reuse ;  /* 0x000000bf00c27210 */ /* 0x100fe20007ffe002 */
[----:B------:R-:W-:Y:S01]  /*1940*/  STL [R1+0x7c], R12 ;  /* 0x00007c0c01007387 */ /* 0x000fe20000100800 */
[----:B------:R-:W-:Y:S02]  /*1950*/  IMAD R210, R9, 0x800, R191 ;  /* 0x0000080009d27824 */ /* 0x000fe400078e02bf */
[----:B------:R-:W-:Y:S01]  /*1960*/  IMAD.IADD R193, R191, 0x1, R2 ;  /* 0x00000001bfc17824 */ /* 0x000fe200078e0202 */
[----:B------:R-:W-:Y:S01]  /*1970*/  STL [R1+0x78], R11 ;  /* 0x0000780b01007387 */ /* 0x000fe20000100800 */
[----:B------:R-:W-:-:S02]  /*1980*/  IMAD.IADD R211, R2, 0x1, R210 ;  /* 0x0000000102d37824 */ /* 0x000fc400078e02d2 */
[----:B------:R-:W-:Y:S01]  /*1990*/  IMAD R196, R4, 0x2, R191 ;  /* 0x0000000204c47824 */ /* 0x000fe200078e02bf */
[----:B------:R1:W-:Y:S01]  /*19a0*/  STL [R1+0x108], R7 ;  /* 0x0001080701007387 */ /* 0x0003e20000100800 */
[----:B--2---:R-:W-:Y:S01]  /*19b0*/  SHF.R.S32.HI R17, RZ, 0x1f, R17 ;  /* 0x0000001fff117819 */ /* 0x004fe20000011411 */
[----:B------:R-:W-:Y:S02]  /*19c0*/  IMAD.IADD R192, R191, 0x1, R0 ;  /* 0x00000001bfc07824 */ /* 0x000fe400078e0200 */
[----:B------:R-:W-:Y:S01]  /*19d0*/  STL [R1+0x74], R8 ;  /* 0x0000740801007387 */ /* 0x000fe20000100800 */
[C---:B------:R-:W-:Y:S02]  /*19e0*/  IMAD.IADD R213, R0.reuse, 0x1, R210 ;  /* 0x0000000100d57824 */ /* 0x040fe400078e02d2 */
[----:B------:R-:W-:Y:S01]  /*19f0*/  IMAD.IADD R212, R0, 0x1, R211 ;  /* 0x0000000100d47824 */ /* 0x000fe200078e02d3 */
[----:B------:R2:W-:Y:S04]  /*1a00*/  STL [R1+0x104], R15 ;  /* 0x0001040f01007387 */ /* 0x0005e80000100800 */
[----:B------:R-:W-:Y:S01]  /*1a10*/  STL [R1+0xb0], R10 ;  /* 0x0000b00a01007387 */ /* 0x000fe20000100800 */
        /* <DEDUP_REMOVED lines=39> */
.L_x_1439:
[----:B------:R-:W2:Y:S01]  /*1c90*/  LDL R0, [R1+0x54] ;  /* 0x0000540001007983 */ /* 0x000ea20000100800 */
[----:B-1----:R-:W-:Y:S01]  /*1ca0*/  IMAD.MOV.U32 R8, RZ, RZ, 0x4 ;  /* 0x00000004ff087424 */ /* 0x002fe200078e00ff */
[----:B------:R-:W-:-:S02]  /*1cb0*/  ISETP.NE.U32.AND P4, PT, RZ, c[0x0][0x370], PT ;  /* 0x0000dc00ff007a0c */ /* 0x000fc40003f85070 */
[----:B------:R-:W-:Y:S01]  /*1cc0*/  ISETP.NE.U32.AND P3, PT, RZ, c[0x0][0x360], PT ;  /* 0x0000d800ff007a0c */ /* 0x000fe20003f65070 */
[----:B--2---:R-:W-:-:S05]  /*1cd0*/  IMAD.WIDE R2, R0, R8, c[0x0][0x588] ;  /* 0x0001620000027625 */ /* 0x004fca00078e0208 */
[----:B------:R-:W2:Y:S01]  /*1ce0*/  LDG.E R14, [R2.64] ;  /* 0x00000006020e7981 */ /* 0x000ea2000c1e1900 */
[----:B------:R-:W-:Y:S01]  /*1cf0*/  ISETP.NE.AND.EX P4, PT, RZ, c[0x0][0x374], PT, P4 ;  /* 0x0000dd00ff007a0c */ /* 0x000fe20003f85340 */
[----:B------:R-:W-:Y:S01]  /*1d00*/  IMAD.MOV.U32 R13, RZ, RZ, RZ ;  /* 0x000000ffff0d7224 */ /* 0x000fe200078e00ff */
[----:B------:R-:W-:Y:S01]  /*1d10*/  ISETP.NE.AND.EX P3, PT, RZ, c[0x0][0x364], PT, P3 ;  /* 0x0000d900ff007a0c */ /* 0x000fe20003f65330 */
[----:B------:R-:W-:Y:S01]  /*1d20*/  IMAD.MOV.U32 R11, RZ, RZ, RZ ;  /* 0x000000ffff0b7224 */ /* 0x000fe200078e00ff */
[----:B------:R-:W-:-:S04]  /*1d30*/  ISETP.NE.U32.AND P0, PT, RZ, c[0x0][0x348], PT ;  /* 0x0000d200ff007a0c */ /* 0x000fc80003f05070 */
[----:B------:R-:W-:Y:S01]  /*1d40*/  ISETP.NE.AND.EX P0, PT, RZ, c[0x0][0x34c], PT, P0 ;  /* 0x0000d300ff007a0c */ /* 0x000fe20003f05300 */
[C---:B--2---:R-:W-:Y:S01]  /*1d50*/  IMAD.SHL.U32 R19, R14.reuse, 0x4, RZ ;  /* 0x000000040e137824 */ /* 0x044fe200078e00ff */
[----:B------:R-:W-:Y:S01]  /*1d60*/  SHF.R.S32.HI R16, RZ, 0x1f, R14 ;  /* 0x0000001fff107819 */ /* 0x000fe2000001140e */
[----:B------:R1:W-:Y:S02]  /*1d70*/  STL [R1+0x5c], R14 ;  /* 0x00005c0e01007387 */ /* 0x0003e40000100800 */
[C---:B------:R-:W-:Y:S02]  /*1d80*/  @P4 LEA R6, P2, R14.reuse, c[0x0][0x370], 0x2 ;  /* 0x0000dc000e064a11 */ /* 0x040fe400078410ff */
[C-C-:B------:R-:W-:Y:S01]  /*1d90*/  SHF.L.U64.HI R18, R14.reuse, 0x2, R16.reuse ;  /* 0x000000020e127819 */ /* 0x140fe20000010210 */
[----:B------:R1:W-:Y:S01]  /*1da0*/  STL [R1+0x70], R16 ;  /* 0x0000701001007387 */ /* 0x0003e20000100800 */
[----:B------:R-:W-:Y:S02]  /*1db0*/  @P3 IADD3 R4, P1, R19, c[0x0][0x360], RZ ;  /* 0x0000d80013043a10 */ /* 0x000fe40007f3e0ff */
[----:B------:R-:W-:Y:S01]  /*1dc0*/  @P4 LEA.HI.X R7, R14, c[0x0][0x374], R16, 0x2, P2 ;  /* 0x0000dd000e074a11 */ /* 0x000fe200010f1410 */
[----:B------:R1:W-:Y:S01]  /*1dd0*/  STL [R1+0x60], R19 ;  /* 0x0000601301007387 */ /* 0x0003e20000100800 */
[----:B------:R-:W-:-:S02]  /*1de0*/  @P3 IADD3.X R5, R18, c[0x0][0x364], RZ, P1, !PT ;  /* 0x0000d90012053a10 */ /* 0x000fc40000ffe4ff */
[----:B------:R-:W-:Y:S01]  /*1df0*/  IADD3 R2, P2, R19, c[0x0][0x348], RZ ;  /* 0x0000d20013027a10 */ /* 0x000fe20007f5e0ff */
[----:B------:R-:W2:Y:S03]  /*1e00*/  @P4 LDG.E R13, [R6.64] ;  /* 0x00000006060d4981 */ /* 0x000ea6000c1e1900 */
[----:B------:R-:W-:Y:S01]  /*1e10*/  IADD3.X R3, R18, c[0x0][0x34c], RZ, P2, !PT ;  /* 0x0000d30012037a10 */ /* 0x000fe200017fe4ff */
[----:B------:R-:W3:Y:S04]  /*1e20*/  @P3 LDG.E R0, [R4.64] ;  /* 0x0000000604003981 */ /* 0x000ee8000c1e1900 */
[----:B------:R1:W5:Y:S04]  /*1e30*/  @P0 LDG.E R11, [R2.64] ;  /* 0x00000006020b0981 */ /* 0x000368000c1e1900 */
[----:B------:R1:W-:Y:S01]  /*1e40*/  STL [R1+0x64], R18 ;  /* 0x0000641201007387 */ /* 0x0003e20000100800 */
[----:B------:R-:W-:Y:S03]  /*1e50*/  YIELD ;  /* 0x0000000000007946 */ /* 0x000fe60003800000 */
[----:B--2---:R1:W-:Y:S04]  /*1e60*/  STL [R1+0xc], R13 ;  /* 0x00000c0d01007387 */ /* 0x0043e80000100800 */
[----:B---3--:R1:W-:Y:S01]  /*1e70*/  @P3 STL [R1+0x38], R0 ;  /* 0x0000380001003387 */ /* 0x0083e20000100800 */
[----:B------:R-:W-:Y:S05]  /*1e80*/  @P3 BRA `(.L_x_1319) ;  /* 0x0000007000003947 */ /* 0x000fea0003800000 */
[----:B-1----:R-:W-:-:S05]  /*1e90*/  MOV R0, c[0x0][0x168] ;  /* 0x00005a0000007a02 */ /* 0x002fca0000000f00 */
[----:B------:R1:W-:Y:S01]  /*1ea0*/  STL [R1+0x38], R0 ;  /* 0x0000380001007387 */ /* 0x0003e20000100800 */
[----:B------:R-:W-:Y:S05]  /*1eb0*/  @!P0 BRA `(.L_x_1319) ;  /* 0x0000004000008947 */ /* 0x000fea0003800000 */
[----:B-1----:R1:W2:Y:S04]  /*1ec0*/  LDG.E R0, [R2.64] ;  /* 0x0000000602007981 */ /* 0x0022a8000c1e1900 */
[----:B-1----:R-:W2:Y:S02]  /*1ed0*/  LDG.E R2, [R2.64+0x4] ;  /* 0x0000040602027981 */ /* 0x002ea4000c1e1900 */
[----:B--2---:R-:W-:-:S05]  /*1ee0*/  IADD3 R0, -R0, R2, RZ ;  /* 0x0000000200007210 */ /* 0x004fca0007ffe1ff */
[----:B------:R1:W-:Y:S02]  /*1ef0*/  STL [R1+0x38], R0 ;  /* 0x0000380001007387 */ /* 0x0003e40000100800 */
.L_x_1319:
[----:B------:R-:W-:-:S04]  /*1f00*/  ISETP.NE.U32.AND P1, PT, RZ, c[0x0][0x368], PT ;  /* 0x0000da00ff007a0c */ /* 0x000fc80003f25070 */
[----:B------:R-:W-:-:S13]  /*1f10*/  ISETP.NE.AND.EX P1, PT, RZ, c[0x0][0x36c], PT, P1 ;  /* 0x0000db00ff007a0c */ /* 0x000fda0003f25310 */
[----:B------:R-:W-:Y:S05]  /*1f20*/  @!P1 BRA `(.L_x_1320) ;  /* 0x0000004000009947 */ /* 0x000fea0003800000 */
[----:B-1----:R-:W-:-:S04]  /*1f30*/  IADD3 R2, P1, R19, c[0x0][0x368], RZ ;  /* 0x0000da0013027a10 */ /* 0x002fc80007f3e0ff */
[----:B------:R-:W-:-:S05]  /*1f40*/  IADD3.X R3, R18, c[0x0][0x36c], RZ, P1, !PT ;  /* 0x0000db0012037a10 */ /* 0x000fca0000ffe4ff */
[----:B------:R1:W5:Y:S01]  /*1f50*/  LDG.E R0, [R2.64] ;  /* 0x0000000602007981 */ /* 0x000362000c1e1900 */
[----:B------:R-:W-:Y:S05]  /*1f60*/  BRA `(.L_x_1321) ;  /* 0x0000008000007947 */ /* 0x000fea0003800000 */
.L_x_1320:
[----:B------:R-:W-:Y:S01]  /*1f70*/  ISETP.NE.U32.AND P1, PT, RZ, c[0x0][0x350], PT ;  /* 0x0000d400ff007a0c */ /* 0x000fe20003f25070 */
[----:B-1----:R-:W-:-:S03]  /*1f80*/  IMAD.U32 R0, RZ, RZ, UR5 ;  /* 0x00000005ff007e24 */ /* 0x002fc6000f8e00ff */
[----:B------:R-:W-:-:S13]  /*1f90*/  ISETP.NE.AND.EX P1, PT, RZ, c[0x0][0x354], PT, P1 ;  /* 0x0000d500ff007a0c */ /* 0x000fda0003f25310 */
[----:B------:R-:W-:Y:S05]  /*1fa0*/  @!P1 BRA `(.L_x_1321) ;  /* 0x0000004000009947 */ /* 0x000fea0003800000 */
[----:B------:R-:W-:-:S05]  /*1fb0*/  IMAD.WIDE R2, R14, R8, c[0x0][0x350] ;  /* 0x0000d4000e027625 */ /* 0x000fca00078e0208 */
[----:B------:R-:W2:Y:S04]  /*1fc0*/  LDG.E R4, [R2.64] ;  /* 0x0000000602047981 */ /* 0x000ea8000c1e1900 */
[----:B------:R-:W2:Y:S02]  /*1fd0*/  LDG.E R0, [R2.64+0x4] ;  /* 0x0000040602007981 */ /* 0x000ea4000c1e1900 */
[----:B--2---:R-:W-:Y:S02]  /*1fe0*/  IADD3 R0, -R4, R0, RZ ;  /* 0x0000000004007210 */ /* 0x004fe40007ffe1ff */
.L_x_1321:
[----:B-1----:R-:W2:Y:S04]  /*1ff0*/  LDL R2, [R1+0x38] ;  /* 0x0000380001027983 */ /* 0x002ea80000100800 */
[----:B------:R-:W3:Y:S04]  /*2000*/  LDL.LU R3, [R1+0x4c] ;  /* 0x00004c0001037983 */ /* 0x000ee80000300800 */
[----:B------:R-:W4:Y:S01]  /*2010*/  LDL R17, [R1+0x50] ;  /* 0x0000500001117983 */ /* 0x000f220000100800 */
[----:B-----5:R-:W-:Y:S01]  /*2020*/  IMAD.IADD R44, R0, 0x1, -R13 ;  /* 0x00000001002c7824 */ /* 0x020fe200078e0a0d */
[----:B------:R-:W-:Y:S01]  /*2030*/  BSSY B0, `(.L_x_1322) ;  /* 0x000003f000007945 */ /* 0x000fe20003800000 */
[----:B------:R-:W-:-:S03]  /*2040*/  IMAD.MOV.U32 R4, RZ, RZ, RZ ;  /* 0x000000ffff047224 */ /* 0x000fc600078e00ff */
[C---:B------:R-:W-:Y:S01]  /*2050*/  IADD3 R5, R44.reuse, 0x6f, RZ ;  /* 0x0000006f2c057810 */ /* 0x040fe20007ffe0ff */
[----:B--2---:R-:W-:Y:S02]  /*2060*/  IMAD.MOV.U32 R15, RZ, RZ, R2 ;  /* 0x000000ffff0f7224 */ /* 0x004fe400078e0002 */
[----:B------:R-:W-:Y:S02]  /*2070*/  IMAD.MOV.U32 R2, RZ, RZ, c[0x0][0x2c4] ;  /* 0x0000b100ff027624 */ /* 0x000fe400078e00ff */
[----:B---3--:R-:W-:Y:S01]  /*2080*/  IMAD.SHL.U32 R12, R3, 0x80, RZ ;  /* 0x00000080030c7824 */ /* 0x008fe200078e00ff */
[----:B------:R-:W-:Y:S02]  /*2090*/  IADD3 R3, R44, 0x70, -R15 ;  /* 0x000000702c037810 */ /* 0x000fe40007ffe80f */
[----:B------:R-:W-:Y:S02]  /*20a0*/  ISETP.NE.AND P3, PT, R2, 0x1, PT ;  /* 0x000000010200780c */ /* 0x000fe40003f65270 */
[----:B------:R-:W-:Y:S01]  /*20b0*/  IADD3 R2, R12, 0x7f, RZ ;  /* 0x0000007f0c027810 */ /* 0x000fe20007ffe0ff */
[----:B------:R1:W-:Y:S04]  /*20c0*/  STL [R1+0x40], R12 ;  /* 0x0000400c01007387 */ /* 0x0003e80000100800 */
[----:B------:R1:W-:Y:S06]  /*20d0*/  STL [R1+0x3c], R44 ;  /* 0x00003c2c01007387 */ /* 0x0003ec0000100800 */
[----:B------:R-:W-:-:S05]  /*20e0*/  @P3 IMAD.HI.U32 R0, R2, c[0x0][0x2c8], RZ ;  /* 0x0000b20002003a27 */ /* 0x000fca00078e00ff */
[----:B------:R-:W-:Y:S01]  /*20f0*/  @P3 SHF.R.U32.HI R2, RZ, c[0x0][0x2cc], R0 ;  /* 0x0000b300ff023a19 */ /* 0x000fe20000011600 */
[----:B------:R-:W-:-:S04]  /*2100*/  IMAD.HI R0, R5, -0x6db6db6d, R4 ;  /* 0x9249249305007827 */ /* 0x000fc800078e0204 */
[----:B------:R-:W-:Y:S01]  /*2110*/  IMAD.IADD R3, R3, 0x1, R2 ;  /* 0x0000000103037824 */ /* 0x000fe200078e0202 */
[----:B------:R-:W-:Y:S01]  /*2120*/  SHF.R.U32.HI R4, RZ, 0x1f, R0 ;  /* 0x0000001fff047819 */ /* 0x000fe20000011600 */
[----:B------:R-:W-:-:S03]  /*2130*/  IMAD.MOV.U32 R2, RZ, RZ, RZ ;  /* 0x000000ffff027224 */ /* 0x000fc600078e00ff */
[----:B------:R-:W-:Y:S01]  /*2140*/  LEA.HI.SX32 R4, R0, R4, 0x1a ;  /* 0x0000000400047211 */ /* 0x000fe200078fd2ff */
[----:B------:R-:W-:Y:S01]  /*2150*/  IMAD.HI R2, R3, -0x6db6db6d, R2 ;  /* 0x9249249303027827 */ /* 0x000fe200078e0202 */
[----:B----4-:R-:W-:-:S04]  /*2160*/  LOP3.LUT R0, R17, 0xff000000, RZ, 0xc0, !PT ;  /* 0xff00000011007812 */ /* 0x010fc800078ec0ff */
[----:B------:R-:W-:Y:S02]  /*2170*/  SHF.R.U32.HI R3, RZ, 0x1f, R2 ;  /* 0x0000001fff037819 */ /* 0x000fe40000011602 */
[----:B------:R-:W-:Y:S02]  /*2180*/  SHF.R.U32.HI R0, RZ, 0x8, R0 ;  /* 0x00000008ff007819 */ /* 0x000fe40000011600 */
[----:B------:R-:W-:Y:S02]  /*2190*/  LEA.HI.SX32 R2, R2, R3, 0x1a ;  /* 0x0000000302027211 */ /* 0x000fe400078fd2ff */
[----:B------:R-:W-:Y:S02]  /*21a0*/  LOP3.LUT R3, R17, 0xff0000, RZ, 0xc0, !PT ;  /* 0x00ff000011037812 */ /* 0x000fe400078ec0ff */
[----:B------:R-:W-:Y:S01]  /*21b0*/  IMNMX R7, R4, R2, PT ;  /* 0x0000000204077217 */ /* 0x000fe20003800200 */
[----:B------:R-:W-:Y:S01]  /*21c0*/  IMAD.MOV.U32 R2, RZ, RZ, RZ ;  /* 0x000000ffff027224 */ /* 0x000fe200078e00ff */
[----:B------:R-:W-:-:S02]  /*21d0*/  LEA.HI R0, R3, R0, RZ, 0x10 ;  /* 0x0000000003007211 */ /* 0x000fc400078f80ff */
[----:B------:R-:W-:Y:S02]  /*21e0*/  ISETP.GE.AND P1, PT, R7, 0x1, PT ;  /* 0x000000010700780c */ /* 0x000fe40003f26270 */
[----:B------:R-:W-:Y:S02]  /*21f0*/  LOP3.LUT R20, R0, 0xff, RZ, 0xc0, !PT ;  /* 0x000000ff00147812 */ /* 0x000fe400078ec0ff */
[----:B------:R-:W-:-:S03]  /*2200*/  SHF.R.U32.HI R6, RZ, 0x10, R0 ;  /* 0x00000010ff067819 */ /* 0x000fc60000011600 */
[----:B------:R1:W-:Y:S04]  /*2210*/  STL [R1+0x6c], R20 ;  /* 0x00006c1401007387 */ /* 0x0003e80000100800 */
[----:B------:R1:W-:Y:S02]  /*2220*/  STL [R1+0x68], R6 ;  /* 0x0000680601007387 */ /* 0x0003e40000100800 */
[----:B------:R-:W-:Y:S05]  /*2230*/  @!P1 BRA `(.L_x_1323) ;  /* 0x000001e000009947 */ /* 0x000fea0003800000 */
[----:B------:R-:W-:-:S04]  /*2240*/  ISETP.NE.AND P1, PT, R6, RZ, PT ;  /* 0x000000ff0600720c */ /* 0x000fc80003f25270 */
[----:B------:R-:W-:-:S04]  /*2250*/  SEL R0, R6, c[0x0][0x338], P1 ;  /* 0x0000ce0006007a07 */ /* 0x000fc80000800000 */
[----:B------:R-:W-:Y:S02]  /*2260*/  IABS R3, R0 ;  /* 0x0000000000037213 */ /* 0x000fe40000000000 */
[----:B-1----:R-:W-:Y:S02]  /*2270*/  IADD3 R6, R0, -0x1, R7 ;  /* 0xffffffff00067810 */ /* 0x002fe40007ffe007 */
[----:B------:R-:W1:Y:S02]  /*2280*/  I2F.RP R2, R3 ;  /* 0x0000000300027306 */ /* 0x000e640000209400 */
[----:B------:R-:W-:-:S06]  /*2290*/  IABS R10, R6 ;  /* 0x00000006000a7213 */ /* 0x000fcc0000000000 */
        /* <DEDUP_REMOVED lines=24> */
.L_x_1323:
[----:B------:R-:W-:Y:S05]  /*2420*/  BSYNC B0 ;  /* 0x0000000000007941 */ /* 0x000fea0003800000 */
.L_x_1322:
[----:B------:R-:W-:Y:S01]  /*2430*/  IMAD R3, R20, R2, RZ ;  /* 0x0000000214037224 */ /* 0x000fe200078e02ff */
[----:B------:R-:W-:Y:S01]  /*2440*/  PRMT R0, RZ, 0x7610, R0 ;  /* 0x00007610ff007816 */ /* 0x000fe20000000000 */
[----:B------:R-:W-:Y:S01]  /*2450*/  CS2R R22, SRZ ;  /* 0x0000000000167805 */ /* 0x000fe2000001ff00 */
[----:B------:R-:W-:Y:S01]  /*2460*/  CS2R R26, SRZ ;  /* 0x00000000001a7805 */ /* 0x000fe2000001ff00 */
[----:B------:R-:W-:Y:S01]  /*2470*/  IMAD.IADD R2, R3, 0x1, R2 ;  /* 0x0000000103027824 */ /* 0x000fe200078e0202 */
[----:B------:R2:W-:Y:S01]  /*2480*/  STL [R1], R3 ;  /* 0x0000000301007387 */ /* 0x0005e20000100800 */
        /* <DEDUP_REMOVED lines=36> */
[----:B------:R-:W-:-:S04]  /*26d0*/  @P2 IADD3 R2, P1, R19, c[0x0][0x340], RZ ;  /* 0x0000d00013022a10 */ /* 0x000fc80007f3e0ff */
[----:B------:R-:W-:-:S05]  /*26e0*/  @P2 IADD3.X R3, R18, c[0x0][0x344], RZ, P1, !PT ;  /* 0x0000d10012032a10 */ /* 0x000fca0000ffe4ff */
[----:B------:R2:W5:Y:S01]  /*26f0*/  @P2 LDG.E R0, [R2.64] ;  /* 0x0000000602002981 */ /* 0x000562000c1e1900 */
[----:B------:R-:W-:Y:S01]  /*2700*/  IMAD.WIDE.U32 R4, R11, c[0x0][0x178], RZ ;  /* 0x00005e000b047a25 */ /* 0x000fe200078e00ff */
[----:B------:R-:W-:Y:S01]  /*2710*/  WARPSYNC 0xffffffff ;  /* 0xffffffff00007948 */ /* 0x000fe20003800000 */
[----:B------:R-:W-:Y:S02]  /*2720*/  LOP3.LUT R17, R17, 0xffff, RZ, 0xc0, !PT ;  /* 0x0000ffff11117812 */ /* 0x000fe400078ec0ff */
[----:B------:R-:W-:Y:S02]  /*2730*/  SEL R7, R14, RZ, !P0 ;  /* 0x000000ff0e077207 */ /* 0x000fe40004000000 */
[----:B------:R-:W-:Y:S02]  /*2740*/  SEL R8, R16, RZ, !P0 ;  /* 0x000000ff10087207 */ /* 0x000fe40004000000 */
[----:B------:R-:W-:Y:S02]  /*2750*/  IADD3 R138, R218, -0x1, RZ ;  /* 0xffffffffda8a7810 */ /* 0x000fe40007ffe0ff */
[----:B--2---:R-:W-:-:S05]  /*2760*/  SHF.R.S32.HI R2, RZ, 0x1f, R11 ;  /* 0x0000001fff027819 */ /* 0x004fca000001140b */
[----:B------:R-:W-:-:S04]  /*2770*/  IMAD R2, R2, c[0x0][0x178], RZ ;  /* 0x00005e0002027a24 */ /* 0x000fc800078e02ff */
[----:B------:R-:W-:-:S04]  /*2780*/  IMAD R2, R11, c[0x0][0x17c], R2 ;  /* 0x00005f000b027a24 */ /* 0x000fc800078e0202 */
[----:B-1----:R-:W-:Y:S02]  /*2790*/  IMAD.IADD R6, R5, 0x1, R2 ;  /* 0x0000000105067824 */ /* 0x002fe400078e0202 */
[----:B------:R-:W-:-:S03]  /*27a0*/  @!P2 IMAD.MOV.U32 R0, RZ, RZ, R14 ;  /* 0x000000ffff00a224 */ /* 0x000fc600078e000e */
[----:B------:R-:W2:Y:S01]  /*27b0*/  LDL R18, [R1+0x4] ;  /* 0x0000040001127983 */ /* 0x000ea20000100800 */
[----:B------:R-:W-:Y:S01]  /*27c0*/  IMAD.MOV.U32 R137, RZ, RZ, 0x70 ;  /* 0x00000070ff897424 */ /* 0x000fe200078e00ff */
[----:B-----5:R-:W-:Y:S01]  /*27d0*/  SHF.R.S32.HI R3, RZ, 0x1f, R0 ;  /* 0x0000001fff037819 */ /* 0x020fe20000011400 */
[----:B------:R-:W-:Y:S02]  /*27e0*/  IMAD.MOV.U32 R2, RZ, RZ, c[0x0][0x2b8] ;  /* 0x0000ae00ff027624 */ /* 0x000fe400078e00ff */
[----:B------:R-:W-:Y:S02]  /*27f0*/  IMAD R137, R218, R137, -0x70 ;  /* 0xffffff90da897424 */ /* 0x000fe400078e0289 */
[----:B------:R-:W-:Y:S01]  /*2800*/  IMAD.WIDE.U32 R10, R0, c[0x0][0x2b0], RZ ;  /* 0x0000ac00000a7a25 */ /* 0x000fe200078e00ff */
[----:B------:R-:W-:-:S03]  /*2810*/  ISETP.NE.AND P2, PT, R2, 0x1, PT ;  /* 0x000000010200780c */ /* 0x000fc60003f45270 */
[----:B------:R-:W-:Y:S01]  /*2820*/  IMAD.MOV.U32 R219, RZ, RZ, RZ ;  /* 0x000000ffffdb7224 */ /* 0x000fe200078e00ff */
[----:B------:R1:W-:Y:S04]  /*2830*/  STL.64 [R1+0x20], R10 ;  /* 0x0000200a01007387 */ /* 0x0003e80000100a00 */
[----:B------:R-:W-:Y:S01]  /*2840*/  BAR.SYNC.DEFER_BLOCKING 0x0 ;  /* 0x0000000000007b1d */ /* 0x000fe20000010000 */
[----:B------:R-:W-:Y:S02]  /*2850*/  IMAD R15, R15, c[0x0][0x2c4], RZ ;  /* 0x0000b1000f0f7a24 */ /* 0x000fe400078e02ff */
[----:B--2---:R-:W-:-:S04]  /*2860*/  IMAD.IADD R2, R18, 0x1, R137 ;  /* 0x0000000112027824 */ /* 0x004fc800078e0289 */
[C---:B------:R-:W-:Y:S01]  /*2870*/  IMAD.IADD R14, R2.reuse, 0x1, R13 ;  /* 0x00000001020e7824 */ /* 0x040fe200078e020d */
[----:B------:R-:W-:Y:S01]  /*2880*/  ISETP.GE.AND P1, PT, R2, R44, PT ;  /* 0x0000002c0200720c */ /* 0x000fe20003f26270 */
[----:B------:R-:W-:Y:S02]  /*2890*/  IMAD R2, R3, c[0x0][0x2b0], RZ ;  /* 0x0000ac0003027a24 */ /* 0x000fe400078e02ff */
[----:B------:R-:W-:Y:S01]  /*28a0*/  @P2 IMAD.HI.U32 R3, R14, c[0x0][0x2bc], RZ ;  /* 0x0000af000e032a27 */ /* 0x000fe200078e00ff */
[----:B------:R-:W-:-:S03]  /*28b0*/  ISETP.GT.OR P1, PT, R18, 0x6f, P1 ;  /* 0x0000006f1200780c */ /* 0x000fc60000f24670 */
[----:B------:R-:W-:Y:S01]  /*28c0*/  IMAD.MOV.U32 R13, RZ, RZ, R14 ;  /* 0x000000ffff0d7224 */ /* 0x000fe200078e000e */
[----:B------:R-:W-:Y:S01]  /*28d0*/  @P2 SHF.R.U32.HI R13, RZ, c[0x0][0x2c0], R3 ;  /* 0x0000b000ff0d2a19 */ /* 0x000fe20000011603 */
[----:B------:R-:W-:-:S04]  /*28e0*/  IMAD R2, R0, c[0x0][0x2b4], R2 ;  /* 0x0000ad0000027a24 */ /* 0x000fc800078e0202 */
[----:B------:R-:W-:-:S04]  /*28f0*/  IMAD.IADD R5, R11, 0x1, R2 ;  /* 0x000000010b057824 */ /* 0x000fc800078e0202 */
[C---:B------:R-:W-:Y:S01]  /*2900*/  @!P1 IADD3 R0, P0, R13.reuse, R10, RZ ;  /* 0x0000000a0d009210 */ /* 0x040fe20007f1e0ff */
[----:B------:R2:W-:Y:S03]  /*2910*/  STL [R1+0x30], R5 ;  /* 0x0000300501007387 */ /* 0x0005e60000100800 */
[----:B------:R-:W-:Y:S02]  /*2920*/  @!P1 LEA.HI.X.SX32 R3, R13, R5, 0x1, P0 ;  /* 0x000000050d039211 */ /* 0x000fe400000f0eff */
[----:B------:R-:W-:-:S04]  /*2930*/  @!P1 LEA R2, P0, R0, c[0x0][0x2a0], 0x2 ;  /* 0x0000a80000029a11 */ /* 0x000fc800078010ff */
[----:B------:R-:W-:-:S05]  /*2940*/  @!P1 LEA.HI.X R3, R0, c[0x0][0x2a4], R3, 0x2, P0 ;  /* 0x0000a90000039a11 */ /* 0x000fca00000f1403 */
[----:B------:R3:W4:Y:S01]  /*2950*/  @!P1 LDG.E R219, [R2.64] ;  /* 0x0000000602db9981 */ /* 0x000722000c1e1900 */
[----:B------:R-:W-:Y:S01]  /*2960*/  SHF.R.S32.HI R21, RZ, 0x1f, R238 ;  /* 0x0000001fff157819 */ /* 0x000fe200000114ee */
[C---:B------:R-:W-:Y:S01]  /*2970*/  IMAD.WIDE.U32 R24, R17.reuse, c[0x0][0x1e8], RZ ;  /* 0x00007a0011187a25 */ /* 0x040fe200078e00ff */
[----:B------:R-:W-:Y:S01]  /*2980*/  SHF.R.S32.HI R20, RZ, 0x1f, R248 ;  /* 0x0000001fff147819 */ /* 0x000fe200000114f8 */
[----:B-1----:R-:W1:Y:S01]  /*2990*/  S2R R10, SR_TID.X ;  /* 0x00000000000a7919 */ /* 0x002e620000002100 */
[----:B------:R-:W-:Y:S01]  /*29a0*/  ISETP.GE.AND P5, PT, R238, c[0x0][0x198], PT ;  /* 0x00006600ee007a0c */ /* 0x000fe20003fa6270 */
[----:B------:R-:W-:Y:S01]  /*29b0*/  IMAD R22, R17, c[0x0][0x1ec], R25 ;  /* 0x00007b0011167a24 */ /* 0x000fe200078e0219 */
[----:B------:R-:W-:Y:S01]  /*29c0*/  IADD3 R195, R188, 0x20, RZ ;  /* 0x00000020bcc37810 */ /* 0x000fe20007ffe0ff */
[----:B------:R-:W-:Y:S01]  /*29d0*/  IMAD R136, R138, -0x70, R44 ;  /* 0xffffff908a887824 */ /* 0x000fe200078e022c */
[----:B------:R-:W-:Y:S01]  /*29e0*/  STL.64 [R1+0x18], R24 ;  /* 0x0000181801007387 */ /* 0x000fe20000100a00 */
[----:B------:R-:W-:Y:S01]  /*29f0*/  SHF.L.U64.HI R220, R238, 0x1, R21 ;  /* 0x00000001eedc7819 */ /* 0x000fe20000010215 */
[----:B--2---:R-:W-:Y:S01]  /*2a00*/  IMAD.IADD R5, R18, 0x1, R12 ;  /* 0x0000000112057824 */ /* 0x004fe200078e020c */
[----:B------:R-:W-:Y:S01]  /*2a10*/  SHF.L.U64.HI R221, R248, 0x1, R20 ;  /* 0x00000001f8dd7819 */ /* 0x000fe20000010214 */
[----:B------:R-:W-:Y:S01]  /*2a20*/  STL [R1+0x10], R22 ;  /* 0x0000101601007387 */ /* 0x000fe20000100800 */
[----:B------:R-:W-:Y:S01]  /*2a30*/  BSSY B0, `(.L_x_1325) ;  /* 0x00000f6000007945 */ /* 0x000fe20003800000 */
[----:B------:R-:W-:-:S02]  /*2a40*/  IMAD.MOV.U32 R0, RZ, RZ, R5 ;  /* 0x000000ffff007224 */ /* 0x000fc400078e0005 */
[----:B------:R-:W2:Y:S01]  /*2a50*/  S2R R23, SR_TID.X ;  /* 0x0000000000177919 */ /* 0x000ea20000002100 */
[----:B---3--:R-:W-:Y:S02]  /*2a60*/  IMAD.MOV.U32 R2, RZ, RZ, R4 ;  /* 0x000000ffff027224 */ /* 0x008fe400078e0004 */
[----:B------:R-:W-:Y:S01]  /*2a70*/  IMAD.MOV.U32 R3, RZ, RZ, R6 ;  /* 0x000000ffff037224 */ /* 0x000fe200078e0006 */
[----:B-1----:R-:W-:Y:S01]  /*2a80*/  SHF.R.S32.HI R19, RZ, 0x1f, R10 ;  /* 0x0000001fff137819 */ /* 0x002fe2000001140a */
[----:B------:R-:W-:-:S03]  /*2a90*/  @P3 IMAD.HI.U32 R4, R5, c[0x0][0x2c8], RZ ;  /* 0x0000b20005043a27 */ /* 0x000fc600078e00ff */
[----:B------:R-:W-:Y:S01]  /*2aa0*/  LEA.HI R19, R19, R10, RZ, 0x3 ;  /* 0x0000000a13137211 */ /* 0x000fe200078f18ff */
[C---:B------:R-:W-:Y:S01]  /*2ab0*/  IMAD.WIDE.U32 R2, R17.reuse, c[0x0][0x1b8], R2 ;  /* 0x00006e0011027a25 */ /* 0x040fe200078e0002 */
[----:B------:R-:W-:Y:S02]  /*2ac0*/  @P3 SHF.R.U32.HI R0, RZ, c[0x0][0x2cc], R4 ;  /* 0x0000b300ff003a19 */ /* 0x000fe40000011604 */
[----:B------:R-:W-:Y:S01]  /*2ad0*/  SHF.R.S32.HI R19, RZ, 0x3, R19 ;  /* 0x00000003ff137819 */ /* 0x000fe20000011413 */
[----:B------:R-:W-:Y:S02]  /*2ae0*/  IMAD R3, R17, c[0x0][0x1bc], R3 ;  /* 0x00006f0011037a24 */ /* 0x000fe400078e0203 */
[----:B------:R-:W-:Y:S02]  /*2af0*/  IMAD R6, R8, c[0x0][0x1c0], RZ ;  /* 0x0000700008067a24 */ /* 0x000fe400078e02ff */
[----:B------:R-:W-:-:S04]  /*2b00*/  IMAD.WIDE.U32 R2, R7, c[0x0][0x1c0], R2 ;  /* 0x0000700007027a25 */ /* 0x000fc800078e0002 */
[----:B------:R-:W-:Y:S01]  /*2b10*/  IMAD R6, R7, c[0x0][0x1c4], R6 ;  /* 0x0000710007067a24 */ /* 0x000fe200078e0206 */
[--C-:B------:R-:W-:Y:S01]  /*2b20*/  SHF.R.S32.HI R7, RZ, 0x1f, R0.reuse ;  /* 0x0000001fff077819 */ /* 0x100fe20000011400 */
[----:B------:R-:W-:Y:S02]  /*2b30*/  IMAD.MOV R4, RZ, RZ, -R0 ;  /* 0x000000ffff047224 */ /* 0x000fe400078e0a00 */
[----:B------:R-:W-:Y:S02]  /*2b40*/  IMAD.IADD R3, R3, 0x1, R6 ;  /* 0x0000000103037824 */ /* 0x000fe400078e0206 */
[----:B------:R-:W-:Y:S02]  /*2b50*/  IMAD R4, R4, c[0x0][0x2c4], R5 ;  /* 0x0000b10004047a24 */ /* 0x000fe400078e0205 */
[----:B------:R-:W-:Y:S02]  /*2b60*/  IMAD R5, R7, c[0x0][0x1b0], RZ ;  /* 0x00006c0007057a24 */ /* 0x000fe400078e02ff */
[----:B------:R-:W-:-:S04]  /*2b70*/  IMAD.WIDE.U32 R2, R0, c[0x0][0x1b0], R2 ;  /* 0x00006c0000027a25 */ /* 0x000fc800078e0002 */
[----:B------:R-:W-:Y:S01]  /*2b80*/  IMAD R6, R0, c[0x0][0x1b4], R5 ;  /* 0x00006d0000067a24 */ /* 0x000fe200078e0205 */
[----:B------:R-:W-:Y:S01]  /*2b90*/  SHF.R.S32.HI R5, RZ, 0x1f, R4 ;  /* 0x0000001fff057819 */ /* 0x000fe20000011404 */
[----:B------:R-:W-:Y:S02]  /*2ba0*/  IMAD.IADD R10, R19, 0x1, R12 ;  /* 0x00000001130a7824 */ /* 0x000fe400078e020c */
[----:B------:R-:W-:Y:S02]  /*2bb0*/  IMAD.IADD R3, R3, 0x1, R6 ;  /* 0x0000000103037824 */ /* 0x000fe400078e0206 */
[----:B------:R-:W-:Y:S01]  /*2bc0*/  IMAD R0, R5, c[0x0][0x1a8], RZ ;  /* 0x00006a0005007a24 */ /* 0x000fe200078e02ff */
[----:B------:R-:W-:Y:S01]  /*2bd0*/  ISETP.GE.AND P1, PT, R10, R15, PT ;  /* 0x0000000f0a00720c */ /* 0x000fe20003f26270 */
[----:B------:R-:W-:Y:S01]  /*2be0*/  IMAD.WIDE.U32 R2, R4, c[0x0][0x1a8], R2 ;  /* 0x00006a0004027a25 */ /* 0x000fe200078e0002 */
[----:B------:R-:W-:-:S03]  /*2bf0*/  IADD3 R7, R10, 0x20, RZ ;  /* 0x000000200a077810 */ /* 0x000fc60007ffe0ff */
[----:B------:R-:W-:Y:S01]  /*2c00*/  IMAD R0, R4, c[0x0][0x1ac], R0 ;  /* 0x00006b0004007a24 */ /* 0x000fe200078e0200 */
[----:B------:R-:W-:Y:S01]  /*2c10*/  LEA R8, P0, R2, c[0x0][0x160], 0x1 ;  /* 0x0000580002087a11 */ /* 0x000fe200078008ff */
[----:B------:R-:W-:Y:S02]  /*2c20*/  IMAD.MOV R6, RZ, RZ, -R13 ;  /* 0x000000ffff067224 */ /* 0x000fe400078e0a0d */
[----:B------:R-:W-:Y:S02]  /*2c30*/  IMAD.IADD R0, R3, 0x1, R0 ;  /* 0x0000000103007824 */ /* 0x000fe400078e0200 */
[----:B------:R-:W-:Y:S01]  /*2c40*/  SHFL.IDX PT, R11, R8, 0x1, 0x181f ;  /* 0x00381f00080b7f89 */ /* 0x000fe200000e0000 */
[----:B------:R-:W-:Y:S02]  /*2c50*/  IMAD R223, R6, c[0x0][0x2b8], R14 ;  /* 0x0000ae0006df7a24 */ /* 0x000fe400078e020e */
[----:B------:R-:W-:Y:S02]  /*2c60*/  LEA.HI.X R9, R2, c[0x0][0x164], R0, 0x1, P0 ;  /* 0x0000590002097a11 */ /* 0x000fe400000f0c00 */
[----:B------:R-:W1:Y:S01]  /*2c70*/  SHFL.IDX PT, R0, R8, RZ, 0x181f ;  /* 0x00181fff08007589 */ /* 0x000e6200000e0000 */
[----:B------:R-:W-:-:S03]  /*2c80*/  SHF.R.S32.HI R14, RZ, 0x1f, R223 ;  /* 0x0000001fff0e7819 */ /* 0x000fc600000114df */
[----:B------:R-:W3:Y:S04]  /*2c90*/  SHFL.IDX PT, R3, R9, RZ, 0x181f ;  /* 0x00181fff09037589 */ /* 0x000ee800000e0000 */
[----:B------:R-:W2:Y:S04]  /*2ca0*/  SHFL.IDX PT, R12, R9, 0x1, 0x181f ;  /* 0x00381f00090c7f89 */ /* 0x000ea800000e0000 */
[----:B------:R-:W-:Y:S04]  /*2cb0*/  SHFL.IDX PT, R13, R9, 0x2, 0x181f ;  /* 0x00581f00090d7f89 */ /* 0x000fe800000e0000 */
[----:B------:R-:W-:Y:S01]  /*2cc0*/  SHFL.IDX PT, R9, R9, 0x3, 0x181f ;  /* 0x00781f0009097f89 */ /* 0x000fe200000e0000 */
[----:B-1----:R-:W-:-:S02]  /*2cd0*/  @!P1 LEA R4, P4, R238, R0, 0x1 ;  /* 0x00000000ee049211 */ /* 0x002fc400078808ff */
[----:B------:R-:W-:Y:S02]  /*2ce0*/  @!P1 LEA R2, P0, R248, R0, 0x1 ;  /* 0x00000000f8029211 */ /* 0x000fe400078008ff */
[-C--:B---3--:R-:W-:Y:S01]  /*2cf0*/  @!P1 LEA.HI.X R5, R238, R3.reuse, R21, 0x1, P4 ;  /* 0x00000003ee059211 */ /* 0x088fe200020f0c15 */
[----:B------:R-:W1:Y:S01]  /*2d00*/  SHFL.IDX PT, R0, R8, 0x2, 0x181f ;  /* 0x00581f0008007f89 */ /* 0x000e6200000e0000 */
[C---:B------:R-:W-:Y:S02]  /*2d10*/  ISETP.GE.AND P4, PT, R248.reuse, c[0x0][0x198], PT ;  /* 0x00006600f8007a0c */ /* 0x040fe40003f86270 */
[----:B------:R-:W-:Y:S01]  /*2d20*/  @!P1 LEA.HI.X R3, R248, R3, R20, 0x1, P0 ;  /* 0x00000003f8039211 */ /* 0x000fe200000f0c14 */
[----:B------:R3:W-:Y:S01]  /*2d30*/  @!P1 LDGSTS.E.BYPASS.LTC128B.128 [R215+0x100], [R4.64], !P5 ;  /* 0x0010000004d79fae */ /* 0x0007e2000e901d46 */
[----:B------:R-:W-:-:S09]  /*2d40*/  ISETP.GE.AND P0, PT, R7, R15, PT ;  /* 0x0000000f0700720c */ /* 0x000fd20003f06270 */
[----:B------:R1:W-:Y:S04]  /*2d50*/  @!P1 LDGSTS.E.BYPASS.LTC128B.128 [R215+0x4100], [R2.64], !P4 ;  /* 0x0410000002d79fae */ /* 0x0003e8000e101d46 */
[----:B------:R-:W-:-:S04]  /*2d60*/  @!P0 LEA R6, P1, R238, R11, 0x1 ;  /* 0x0000000bee068211 */ /* 0x000fc800078208ff */
[----:B--2---:R-:W-:-:S05]  /*2d70*/  @!P0 LEA.HI.X R7, R238, R12, R21, 0x1, P1 ;  /* 0x0000000cee078211 */ /* 0x004fca00008f0c15 */
[----:B------:R2:W-:Y:S01]  /*2d80*/  @!P0 LDGSTS.E.BYPASS.LTC128B.128 [R215+0x1100], [R6.64], !P5 ;  /* 0x0110000006d78fae */ /* 0x0005e2000e901d46 */
[----:B---3--:R-:W-:-:S04]  /*2d90*/  IMAD R4, R14, c[0x0][0x1e0], RZ ;  /* 0x000078000e047a24 */ /* 0x008fc800078e02ff */
[C---:B------:R-:W-:Y:S01]  /*2da0*/  IMAD R5, R223.reuse, c[0x0][0x1e4], R4 ;  /* 0x00007900df057a24 */ /* 0x040fe200078e0204 */
[----:B------:R-:W-:Y:S02]  /*2db0*/  @!P0 LEA R4, P1, R248, R11, 0x1 ;  /* 0x0000000bf8048211 */ /* 0x000fe400078208ff */
[C---:B------:R-:W-:Y:S02]  /*2dc0*/  IADD3 R11, R10.reuse, 0x40, RZ ;  /* 0x000000400a0b7810 */ /* 0x040fe40007ffe0ff */
[----:B------:R-:W-:Y:S01]  /*2dd0*/  IADD3 R10, R10, 0x60, RZ ;  /* 0x000000600a0a7810 */ /* 0x000fe20007ffe0ff */
[----:B-1----:R-:W-:Y:S01]  /*2de0*/  IMAD.WIDE.U32 R2, R223, c[0x0][0x1e0], RZ ;  /* 0x00007800df027a25 */ /* 0x002fe200078e00ff */
[----:B------:R-:W-:-:S03]  /*2df0*/  ISETP.GE.AND P6, PT, R11, R15, PT ;  /* 0x0000000f0b00720c */ /* 0x000fc60003fc6270 */
[----:B------:R-:W-:Y:S01]  /*2e00*/  IMAD.IADD R3, R3, 0x1, R5 ;  /* 0x0000000103037824 */ /* 0x000fe200078e0205 */
[C---:B------:R-:W-:Y:S02]  /*2e10*/  @!P0 LEA.HI.X R5, R248.reuse, R12, R20, 0x1, P1 ;  /* 0x0000000cf8058211 */ /* 0x040fe400008f0c14 */
[----:B------:R1:W3:Y:S04]  /*2e20*/  SHFL.IDX PT, R12, R8, 0x3, 0x181f ;  /* 0x00781f00080c7f89 */ /* 0x0002e800000e0000 */
[----:B------:R1:W-:Y:S03]  /*2e30*/  @!P0 LDGSTS.E.BYPASS.LTC128B.128 [R215+0x5100], [R4.64], !P4 ;  /* 0x0510000004d78fae */ /* 0x0003e6000e101d46 */
[----:B--2---:R-:W-:-:S04]  /*2e40*/  @!P6 LEA R6, P1, R248, R0, 0x1 ;  /* 0x00000000f806e211 */ /* 0x004fc800078208ff */
[----:B------:R-:W-:Y:S02]  /*2e50*/  @!P6 LEA.HI.X R7, R248, R13, R20, 0x1, P1 ;  /* 0x0000000df807e211 */ /* 0x000fe400008f0c14 */
[----:B------:R-:W-:Y:S02]  /*2e60*/  ISETP.GE.AND P1, PT, R10, R15, PT ;  /* 0x0000000f0a00720c */ /* 0x000fe40003f26270 */
[----:B-1----:R-:W-:Y:S02]  /*2e70*/  @!P6 LEA R4, P0, R238, R0, 0x1 ;  /* 0x00000000ee04e211 */ /* 0x002fe400078008ff */
[----:B----4-:R-:W-:Y:S01]  /*2e80*/  SHF.R.S32.HI R16, RZ, 0x1f, R219 ;  /* 0x0000001fff107819 */ /* 0x010fe200000114db */
[----:B------:R-:W-:-:S04]  /*2e90*/  IMAD.WIDE.U32 R2, R219, c[0x0][0x1f0], R2 ;  /* 0x00007c00db027a25 */ /* 0x000fc800078e0002 */
[----:B------:R-:W-:-:S04]  /*2ea0*/  IMAD R5, R16, c[0x0][0x1f0], RZ ;  /* 0x00007c0010057a24 */ /* 0x000fc800078e02ff */
[----:B------:R-:W-:Y:S01]  /*2eb0*/  IMAD R0, R219, c[0x0][0x1f4], R5 ;  /* 0x00007d00db007a24 */ /* 0x000fe200078e0205 */
[----:B------:R-:W-:Y:S02]  /*2ec0*/  @!P6 LEA.HI.X R5, R238, R13, R21, 0x1, P0 ;  /* 0x0000000dee05e211 */ /* 0x000fe400000f0c15 */
[----:B------:R-:W-:Y:S01]  /*2ed0*/  IADD3 R2, P0, R2, R24, RZ ;  /* 0x0000001802027210 */ /* 0x000fe20007f1e0ff */
[C---:B------:R-:W-:Y:S02]  /*2ee0*/  IMAD.WIDE.U32 R24, R17.reuse, c[0x0][0x210], RZ ;  /* 0x0000840011187a25 */ /* 0x040fe400078e00ff */
[----:B------:R3:W-:Y:S01]  /*2ef0*/  @!P6 LDGSTS.E.BYPASS.LTC128B.128 [R215+0x2100], [R4.64], !P5 ;  /* 0x0210000004d7efae */ /* 0x0007e2000e901d46 */
[----:B------:R-:W-:Y:S01]  /*2f00*/  IADD3.X R3, R22, R3, R0, P0, !PT ;  /* 0x0000000316037210 */ /* 0x000fe200007fe400 */
[----:B------:R-:W-:Y:S01]  /*2f10*/  IMAD R22, R17, c[0x0][0x214], R25 ;  /* 0x0000850011167a24 */ /* 0x000fe200078e0219 */
[C---:B------:R-:W-:Y:S01]  /*2f20*/  LEA R0, P0, R2.reuse, c[0x0][0x1c8], 0x1 ;  /* 0x0000720002007a11 */ /* 0x040fe200078008ff */
[----:B------:R1:W-:Y:S03]  /*2f30*/  @!P6 LDGSTS.E.BYPASS.LTC128B.128 [R215+0x6100], [R6.64], !P4 ;  /* 0x0610000006d7efae */ /* 0x0003e6000e101d46 */
[----:B------:R-:W-:Y:S01]  /*2f40*/  LEA.HI.X R15, R2, c[0x0][0x1cc], R3, 0x1, P0 ;  /* 0x00007300020f7a11 */ /* 0x000fe200000f0c03 */
[----:B------:R-:W2:Y:S01]  /*2f50*/  SHFL.IDX PT, R10, R0, RZ, 0x181f ;  /* 0x00181fff000a7589 */ /* 0x000ea200000e0000 */
[----:B------:R-:W-:-:S03]  /*2f60*/  IMNMX R2, R136, 0x70, PT ;  /* 0x0000007088027817 */ /* 0x000fc60003800200 */
[----:B------:R-:W4:Y:S02]  /*2f70*/  SHFL.IDX PT, R11, R15, RZ, 0x181f ;  /* 0x00181fff0f0b7589 */ /* 0x000f2400000e0000 */
[----:B------:R-:W-:Y:S02]  /*2f80*/  IMAD.IADD R8, R2, 0x1, -R19 ;  /* 0x0000000102087824 */ /* 0x000fe400078e0a13 */
[----:B------:R-:W-:Y:S03]  /*2f90*/  SHFL.IDX PT, R13, R15, 0x2, 0x181f ;  /* 0x00581f000f0d7f89 */ /* 0x000fe600000e0000 */
[----:B------:R-:W-:Y:S01]  /*2fa0*/  ISETP.GE.AND P6, PT, R8, 0x1, PT ;  /* 0x000000010800780c */ /* 0x000fe20003fc6270 */
[----:B------:R-:W-:Y:S04]  /*2fb0*/  STL.64 [R1+0x28], R24 ;  /* 0x0000281801007387 */ /* 0x000fe80000100a00 */
[----:B------:R-:W-:Y:S01]  /*2fc0*/  STL [R1+0x34], R22 ;  /* 0x0000341601007387 */ /* 0x000fe20000100800 */
[----:B---3--:R-:W-:-:S04]  /*2fd0*/  @!P1 LEA R4, P0, R238, R12, 0x1 ;  /* 0x0000000cee049211 */ /* 0x008fc800078008ff */
[-C--:B------:R-:W-:Y:S02]  /*2fe0*/  @!P1 LEA.HI.X R5, R238, R9.reuse, R21, 0x1, P0 ;  /* 0x00000009ee059211 */ /* 0x080fe400000f0c15 */
[C---:B------:R-:W-:Y:S02]  /*2ff0*/  @!P1 LEA R2, P0, R248.reuse, R12, 0x1 ;  /* 0x0000000cf8029211 */ /* 0x040fe400078008ff */
[----:B------:R-:W-:Y:S02]  /*3000*/  SHFL.IDX PT, R12, R15, 0x1, 0x181f ;  /* 0x00381f000f0c7f89 */ /* 0x000fe400000e0000 */
[----:B------:R-:W-:Y:S02]  /*3010*/  @!P1 LEA.HI.X R3, R248, R9, R20, 0x1, P0 ;  /* 0x00000009f8039211 */ /* 0x000fe400000f0c14 */
[----:B------:R-:W1:Y:S04]  /*3020*/  SHFL.IDX PT, R9, R0, 0x1, 0x181f ;  /* 0x00381f0000097f89 */ /* 0x000e6800000e0000 */
[----:B------:R2:W-:Y:S01]  /*3030*/  @!P1 LDGSTS.E.BYPASS.LTC128B.128 [R215+0x3100], [R4.64], !P5 ;  /* 0x0310000004d79fae */ /* 0x0005e2000e901d46 */
[----:B------:R-:W-:-:S03]  /*3040*/  @P6 ISETP.GE.AND P5, PT, R238, c[0x0][0x1d4], PT ;  /* 0x00007500ee006a0c */ /* 0x000fc60003fa6270 */
[----:B------:R3:W-:Y:S01]  /*3050*/  @!P1 LDGSTS.E.BYPASS.LTC128B.128 [R215+0x7100], [R2.64], !P4 ;  /* 0x0710000002d79fae */ /* 0x0007e2000e101d46 */
[----:B------:R-:W-:Y:S02]  /*3060*/  @P6 ISETP.GE.AND P1, PT, R248, c[0x0][0x1d4], PT ;  /* 0x00007500f8006a0c */ /* 0x000fe40003f26270 */
[----:B------:R-:W-:Y:S01]  /*3070*/  ISETP.GE.AND P4, PT, R8, 0x21, PT ;  /* 0x000000210800780c */ /* 0x000fe20003f86270 */
[----:B------:R-:W0:Y:S01]  /*3080*/  LDGDEPBAR ;  /* 0x00000000000079af */ /* 0x000e220000000000 */
[----:B--2---:R-:W-:-:S04]  /*3090*/  @P6 LEA R4, P0, R238, R10, 0x1 ;  /* 0x0000000aee046211 */ /* 0x004fc800078008ff */
[-C--:B----4-:R-:W-:Y:S02]  /*30a0*/  @P6 LEA.HI.X R5, R238, R11.reuse, R21, 0x1, P0 ;  /* 0x0000000bee056211 */ /* 0x090fe400000f0c15 */
[C---:B---3--:R-:W-:Y:S02]  /*30b0*/  @P6 LEA R2, P0, R248.reuse, R10, 0x1 ;  /* 0x0000000af8026211 */ /* 0x048fe400078008ff */
[----:B------:R-:W2:Y:S02]  /*30c0*/  SHFL.IDX PT, R10, R0, 0x2, 0x181f ;  /* 0x00581f00000a7f89 */ /* 0x000ea400000e0000 */
[----:B------:R-:W-:Y:S02]  /*30d0*/  @P6 LEA.HI.X R3, R248, R11, R20, 0x1, P0 ;  /* 0x0000000bf8036211 */ /* 0x000fe400000f0c14 */
[----:B------:R3:W-:Y:S01]  /*30e0*/  @P6 LDGSTS.E.BYPASS.LTC128B.128 [R215+0x8100], [R4.64], !P5 ;  /* 0x0810000004d76fae */ /* 0x0007e2000e901d46 */
[C---:B------:R-:W-:Y:S02]  /*30f0*/  @P4 ISETP.GE.AND P0, PT, R238.reuse, c[0x0][0x1d4], PT ;  /* 0x00007500ee004a0c */ /* 0x040fe40003f06270 */
[----:B-1----:R-:W-:Y:S01]  /*3100*/  @P4 LEA R6, P5, R238, R9, 0x1 ;  /* 0x00000009ee064211 */ /* 0x002fe200078a08ff */
[----:B------:R1:W-:Y:S01]  /*3110*/  @P6 LDGSTS.E.BYPASS.LTC128B.128 [R215+0xb900], [R2.64], !P1 ;  /* 0x0b90000002d76fae */ /* 0x0003e2000c901d46 */
[----:B------:R-:W-:-:S02]  /*3120*/  ISETP.GE.AND P6, PT, R8, 0x41, PT ;  /* 0x000000410800780c */ /* 0x000fc40003fc6270 */
[----:B------:R-:W-:Y:S01]  /*3130*/  @P4 ISETP.GE.AND P1, PT, R248, c[0x0][0x1d4], PT ;  /* 0x00007500f8004a0c */ /* 0x000fe20003f26270 */
[----:B------:R4:W1:Y:S01]  /*3140*/  SHFL.IDX PT, R11, R0, 0x3, 0x181f ;  /* 0x00781f00000b7f89 */ /* 0x00086200000e0000 */
[----:B------:R-:W-:-:S05]  /*3150*/  @P4 LEA.HI.X R7, R238, R12, R21, 0x1, P5 ;  /* 0x0000000cee074211 */ /* 0x000fca00028f0c15 */
[----:B------:R2:W-:Y:S04]  /*3160*/  @P4 LDGSTS.E.BYPASS.LTC128B.128 [R215+0x9100], [R6.64], !P0 ;  /* 0x0910000006d74fae */ /* 0x0005e8000c101d46 */
[----:B------:R-:W-:Y:S01]  /*3170*/  @P6 ISETP.GE.AND P0, PT, R238, c[0x0][0x1d4], PT ;  /* 0x00007500ee006a0c */ /* 0x000fe20003f06270 */
[----:B---3--:R-:W-:Y:S02]  /*3180*/  IMAD R4, R14, c[0x0][0x208], RZ ;  /* 0x000082000e047a24 */ /* 0x008fe400078e02ff */
[----:B------:R-:W-:Y:S02]  /*3190*/  IMAD.SHL.U32 R14, R238, 0x2, RZ ;  /* 0x00000002ee0e7824 */ /* 0x000fe400078e00ff */
[C---:B------:R-:W-:Y:S01]  /*31a0*/  IMAD R5, R223.reuse, c[0x0][0x20c], R4 ;  /* 0x00008300df057a24 */ /* 0x040fe200078e0204 */
[C---:B------:R-:W-:Y:S01]  /*31b0*/  @P4 LEA R4, P5, R248.reuse, R9, 0x1 ;  /* 0x00000009f8044211 */ /* 0x040fe200078a08ff */
[----:B-1----:R-:W-:Y:S01]  /*31c0*/  IMAD.WIDE.U32 R2, R223, c[0x0][0x208], RZ ;  /* 0x00008200df027a25 */ /* 0x002fe200078e00ff */
[----:B------:R-:W1:Y:S03]  /*31d0*/  SHFL.IDX PT, R9, R15, 0x3, 0x181f ;  /* 0x00781f000f097f89 */ /* 0x000e6600000e0000 */
[----:B------:R-:W-:Y:S01]  /*31e0*/  IMAD.IADD R3, R3, 0x1, R5 ;  /* 0x0000000103037824 */ /* 0x000fe200078e0205 */
[----:B------:R-:W-:Y:S01]  /*31f0*/  @P4 LEA.HI.X R5, R248, R12, R20, 0x1, P5 ;  /* 0x0000000cf8054211 */ /* 0x000fe200028f0c14 */
[----:B----4-:R-:W-:Y:S01]  /*3200*/  IMAD R0, R16, c[0x0][0x218], RZ ;  /* 0x0000860010007a24 */ /* 0x010fe200078e02ff */
[----:B------:R-:W-:Y:S01]  /*3210*/  ISETP.GE.AND P5, PT, R8, 0x61, PT ;  /* 0x000000610800780c */ /* 0x000fe20003fa6270 */
[----:B------:R-:W-:-:S02]  /*3220*/  IMAD.WIDE.U32 R2, R219, c[0x0][0x218], R2 ;  /* 0x00008600db027a25 */ /* 0x000fc400078e0002 */
[----:B------:R3:W-:Y:S01]  /*3230*/  @P4 LDGSTS.E.BYPASS.LTC128B.128 [R215+0xc900], [R4.64], !P1 ;  /* 0x0c90000004d74fae */ /* 0x0007e2000c901d46 */
[-C--:B--2---:R-:W-:Y:S01]  /*3240*/  @P6 LEA R6, P4, R248, R10.reuse, 0x1 ;  /* 0x0000000af8066211 */ /* 0x084fe200078808ff */
[----:B------:R-:W-:Y:S01]  /*3250*/  IMAD R7, R219, c[0x0][0x21c], R0 ;  /* 0x00008700db077a24 */ /* 0x000fe200078e0200 */
[----:B---3--:R-:W-:-:S04]  /*3260*/  @P6 LEA R4, P1, R238, R10, 0x1 ;  /* 0x0000000aee046211 */ /* 0x008fc800078208ff */
[----:B------:R-:W-:Y:S02]  /*3270*/  @P6 LEA.HI.X R5, R238, R13, R21, 0x1, P1 ;  /* 0x0000000dee056211 */ /* 0x000fe400008f0c15 */
[----:B------:R-:W-:-:S03]  /*3280*/  IADD3 R0, P1, R2, R24, RZ ;  /* 0x0000001802007210 */ /* 0x000fc60007f3e0ff */
[----:B------:R2:W-:Y:S01]  /*3290*/  @P6 LDGSTS.E.BYPASS.LTC128B.128 [R215+0xa100], [R4.64], !P0 ;  /* 0x0a10000004d76fae */ /* 0x0005e2000c101d46 */
[----:B------:R-:W-:Y:S02]  /*32a0*/  IADD3.X R3, R22, R3, R7, P1, !PT ;  /* 0x0000000316037210 */ /* 0x000fe40000ffe407 */
[C---:B------:R-:W-:Y:S01]  /*32b0*/  @P6 LEA.HI.X R7, R248.reuse, R13, R20, 0x1, P4 ;  /* 0x0000000df8076211 */ /* 0x040fe200020f0c14 */
[----:B------:R-:W-:Y:S01]  /*32c0*/  IMAD.SHL.U32 R13, R248, 0x2, RZ ;  /* 0x00000002f80d7824 */ /* 0x000fe200078e00ff */
[----:B------:R-:W-:Y:S02]  /*32d0*/  LEA R12, P4, R0, c[0x0][0x1f8], 0x1 ;  /* 0x00007e00000c7a11 */ /* 0x000fe400078808ff */
[----:B------:R-:W-:Y:S02]  /*32e0*/  @P6 ISETP.GE.AND P1, PT, R248, c[0x0][0x1d4], PT ;  /* 0x00007500f8006a0c */ /* 0x000fe40003f26270 */
[----:B------:R-:W-:Y:S01]  /*32f0*/  LEA.HI.X R10, R0, c[0x0][0x1fc], R3, 0x1, P4 ;  /* 0x00007f00000a7a11 */ /* 0x000fe200020f0c03 */
[----:B------:R-:W3:Y:S01]  /*3300*/  SHFL.IDX PT, R8, R12, RZ, 0x181f ;  /* 0x00181fff0c087589 */ /* 0x000ee200000e0000 */
[----:B------:R-:W-:Y:S01]  /*3310*/  @P5 ISETP.GE.AND P4, PT, R238, c[0x0][0x1d4], PT ;  /* 0x00007500ee005a0c */ /* 0x000fe20003f86270 */
[----:B------:R-:W-:Y:S01]  /*3320*/  IMAD.IADD R0, R136, 0x1, -R19 ;  /* 0x0000000188007824 */ /* 0x000fe200078e0a13 */
[----:B------:R-:W-:-:S04]  /*3330*/  SHF.R.S32.HI R22, RZ, 0x1f, R23 ;  /* 0x0000001fff167819 */ /* 0x000fc80000011417 */
[----:B------:R-:W-:-:S03]  /*3340*/  LEA.HI R22, R22, R23, RZ, 0x3 ;  /* 0x0000001716167211 */ /* 0x000fc600078f18ff */
[----:B------:R4:W-:Y:S01]  /*3350*/  @P6 LDGSTS.E.BYPASS.LTC128B.128 [R215+0xd900], [R6.64], !P1 ;  /* 0x0d90000006d76fae */ /* 0x0009e2000c901d46 */
[----:B------:R-:W-:-:S05]  /*3360*/  LOP3.LUT R22, R22, 0xfffffff8, RZ, 0xc0, !PT ;  /* 0xfffffff816167812 */ /* 0x000fca00078ec0ff */
[----:B------:R-:W-:Y:S01]  /*3370*/  IMAD.IADD R22, R23, 0x1, -R22 ;  /* 0x0000000117167824 */ /* 0x000fe200078e0a16 */
[----:B--2---:R-:W-:-:S04]  /*3380*/  @P5 LEA R4, P0, R238, R11, 0x1 ;  /* 0x0000000bee045211 */ /* 0x004fc800078008ff */
[----:B-1----:R-:W-:Y:S02]  /*3390*/  @P5 LEA.HI.X R5, R238, R9, R21, 0x1, P0 ;  /* 0x00000009ee055211 */ /* 0x002fe400000f0c15 */
[----:B------:R-:W-:Y:S02]  /*33a0*/  @P5 LEA R2, P0, R248, R11, 0x1 ;  /* 0x0000000bf8025211 */ /* 0x000fe400078008ff */
[----:B------:R-:W-:Y:S01]  /*33b0*/  LOP3.LUT P1, RZ, R22, 0x2, RZ, 0xc0, !PT ;  /* 0x0000000216ff7812 */ /* 0x000fe2000782c0ff */
[----:B------:R1:W-:Y:S01]  /*33c0*/  @P5 LDGSTS.E.BYPASS.LTC128B.128 [R215+0xb100], [R4.64], !P4 ;  /* 0x0b10000004d75fae */ /* 0x0003e2000e101d46 */
[C---:B------:R-:W-:Y:S02]  /*33d0*/  @P5 LEA.HI.X R3, R248.reuse, R9, R20, 0x1, P0 ;  /* 0x00000009f8035211 */ /* 0x040fe400000f0c14 */
[----:B------:R-:W-:Y:S01]  /*33e0*/  @P5 ISETP.GE.AND P0, PT, R248, c[0x0][0x1d4], PT ;  /* 0x00007500f8005a0c */ /* 0x000fe20003f06270 */
[----:B------:R-:W2:Y:S01]  /*33f0*/  SHFL.IDX PT, R9, R10, RZ, 0x181f ;  /* 0x00181fff0a097589 */ /* 0x000ea200000e0000 */
[----:B------:R-:W-:-:S03]  /*3400*/  ISETP.GE.AND P4, PT, R238, c[0x0][0x1d4], PT ;  /* 0x00007500ee007a0c */ /* 0x000fc60003f86270 */
[----:B------:R-:W-:Y:S01]  /*3410*/  SHFL.IDX PT, R11, R10, 0x2, 0x181f ;  /* 0x00581f000a0b7f89 */ /* 0x000fe200000e0000 */
[----:B------:R-:W-:-:S03]  /*3420*/  ISETP.LT.OR P6, PT, R0, 0x1, P4 ;  /* 0x000000010000780c */ /* 0x000fc600027c1670 */
[----:B----4-:R-:W4:Y:S01]  /*3430*/  SHFL.IDX PT, R6, R12, 0x1, 0x181f ;  /* 0x00381f000c067f89 */ /* 0x010f2200000e0000 */
[----:B------:R-:W-:-:S03]  /*3440*/  @P1 IADD3 R195, R188, -0x20, RZ ;  /* 0xffffffe0bcc31810 */ /* 0x000fc60007ffe0ff */
[----:B------:R3:W-:Y:S01]  /*3450*/  @P5 LDGSTS.E.BYPASS.LTC128B.128 [R215+0xe900], [R2.64], !P0 ;  /* 0x0e90000002d75fae */ /* 0x0007e2000c101d46 */
[----:B------:R-:W-:Y:S02]  /*3460*/  ISETP.GE.AND P0, PT, R248, c[0x0][0x1d4], PT ;  /* 0x00007500f8007a0c */ /* 0x000fe40003f06270 */
[C---:B------:R-:W-:Y:S01]  /*3470*/  IADD3 R209, R195.reuse, 0x3000, RZ ;  /* 0x00003000c3d17810 */ /* 0x040fe20007ffe0ff */
[----:B------:R-:W0:Y:S01]  /*3480*/  LDGDEPBAR ;  /* 0x00000000000079af */ /* 0x000e220000000000 */
[----:B------:R-:W-:Y:S02]  /*3490*/  ISETP.LT.OR P5, PT, R0, 0x1, P0 ;  /* 0x000000010000780c */ /* 0x000fe400007a1670 */
[C---:B------:R-:W-:Y:S01]  /*34a0*/  IADD3 R208, R195.reuse, 0x2800, RZ ;  /* 0x00002800c3d07810 */ /* 0x040fe20007ffe0ff */
[----:B------:R-:W1:Y:S01]  /*34b0*/  SHFL.IDX PT, R7, R10, 0x1, 0x181f ;  /* 0x00381f000a077f89 */ /* 0x000e6200000e0000 */
[C---:B------:R-:W-:Y:S02]  /*34c0*/  IADD3 R207, R195.reuse, 0x2000, RZ ;  /* 0x00002000c3cf7810 */ /* 0x040fe40007ffe0ff */
[----:B------:R-:W-:-:S02]  /*34d0*/  IADD3 R206, R195, 0x1800, RZ ;  /* 0x00001800c3ce7810 */ /* 0x000fc40007ffe0ff */
[C---:B------:R-:W-:Y:S02]  /*34e0*/  IADD3 R205, R195.reuse, 0x1000, RZ ;  /* 0x00001000c3cd7810 */ /* 0x040fe40007ffe0ff */
[----:B------:R-:W-:Y:S02]  /*34f0*/  IADD3 R204, R195, 0x800, RZ ;  /* 0x00000800c3cc7810 */ /* 0x000fe40007ffe0ff */
[----:B---3--:R-:W-:Y:S01]  /*3500*/  IADD3 R2, P1, R8, R14, RZ ;  /* 0x0000000e08027210 */ /* 0x008fe20007f3e0ff */
[----:B------:R-:W-:-:S04]  /*3510*/  DEPBAR.LE SB0, 0x1 ;  /* 0x000080400000791a */ /* 0x000fc80000000000 */
[----:B------:R-:W-:Y:S01]  /*3520*/  BAR.SYNC.DEFER_BLOCKING 0x0 ;  /* 0x0000000000007b1d */ /* 0x000fe20000010000 */
[----:B--2---:R-:W-:Y:S01]  /*3530*/  IMAD.X R3, R9, 0x1, R220, P1 ;  /* 0x0000000109037824 */ /* 0x004fe200008e06dc */
[----:B-1----:R-:W-:-:S04]  /*3540*/  IADD3 R4, P1, R8, R13, RZ ;  /* 0x0000000d08047210 */ /* 0x002fc80007f3e0ff */
[----:B------:R-:W1:Y:S01]  /*3550*/  SHFL.IDX PT, R8, R12, 0x2, 0x181f ;  /* 0x00581f000c087f89 */ /* 0x000e6200000e0000 */
[----:B------:R-:W-:-:S03]  /*3560*/  IMAD.X R5, R9, 0x1, R221, P1 ;  /* 0x0000000109057824 */ /* 0x000fc600008e06dd */
        /* <DEDUP_REMOVED lines=43> */
[----:B----4-:R-:W-:-:S03]  /*3820*/  IADD3 R2, P1, R8, R13, RZ ;  /* 0x0000000d08027210 */ /* 0x010fc60007f3e0ff */
[----:B------:R-:W1:Y:S02]  /*3830*/  S2R R13, SR_TID.X ;  /* 0x00000000000d7919 */ /* 0x000e640000002100 */
[----:B------:R-:W-:Y:S01]  /*3840*/  IMAD.X R3, R11, 0x1, R221, P1 ;  /* 0x000000010b037824 */ /* 0x000fe200008e06dd */
[----:B------:R-:W-:-:S04]  /*3850*/  ISETP.GT.AND P1, PT, R18, 0x6f, PT ;  /* 0x0000006f1200780c */ /* 0x000fc80003f24270 */
[----:B------:R2:W-:Y:S01]  /*3860*/  LDGSTS.E.BYPASS.LTC128B.128 [R215+0x5900], [R2.64], !P5 ;  /* 0x0590000002d77fae */ /* 0x0005e2000e901d46 */
[----:B-1----:R-:W-:-:S13]  /*3870*/  ISETP.GT.AND P5, PT, R13, 0x7f, PT ;  /* 0x0000007f0d00780c */ /* 0x002fda0003fa4270 */
[----:B------:R-:W-:Y:S05]  /*3880*/  @P5 BRA `(.L_x_1326) ;  /* 0x0000010000005947 */ /* 0x000fea0003800000 */
[----:B--23--:R-:W-:Y:S05]  /*3890*/  BRA.DIV ~URZ, `(.L_x_1327) ;  /* 0x00010e927f007947 */ /* 0x00cfea000b800000 */
[----:B------:R1:W2:Y:S04]  /*38a0*/  SHFL.IDX PT, R6, R10, 0x3, 0x181f ;  /* 0x00781f000a067f89 */ /* 0x0002a800000e0000 */
[----:B------:R1:W3:Y:S02]  /*38b0*/  SHFL.IDX PT, R2, R12, 0x3, 0x181f ;  /* 0x00781f000c027f89 */ /* 0x0002e400000e0000 */
.L_x_1444:
[----:B------:R-:W-:Y:S01]  /*38c0*/  IMAD.SHL.U32 R4, R238, 0x2, RZ ;  /* 0x00000002ee047824 */ /* 0x000fe200078e00ff */
[----:B------:R-:W-:Y:S01]  /*38d0*/  ISETP.LT.OR P4, PT, R0, 0x61, P4 ;  /* 0x000000610000780c */ /* 0x000fe20002781670 */
        /* <DEDUP_REMOVED lines=11> */
.L_x_1326:
[----:B--23--:R-:W-:Y:S05]  /*3990*/  BSYNC B0 ;  /* 0x0000000000007941 */ /* 0x00cfea0003800000 */
.L_x_1325:
[----:B------:R-:W2:Y:S04]  /*39a0*/  S2R R2, SR_TID.X ;  /* 0x0000000000027919 */ /* 0x000ea80000002100 */
[----:B------:R-:W0:Y:S01]  /*39b0*/  LDGDEPBAR ;  /* 0x00000000000079af */ /* 0x000e220000000000 */
[----:B------:R-:W-:Y:S01]  /*39c0*/  WARPSYNC 0xffffffff ;  /* 0xffffffff00007948 */ /* 0x000fe20003800000 */
[C---:B------:R-:W-:Y:S08]  /*39d0*/  HMMA.16816.F32 R4, R128.reuse, R54, RZ ;  /* 0x000000368004723c */ /* 0x040ff000000018ff */
[C---:B------:R-:W-:Y:S08]  /*39e0*/  HMMA.16816.F32 R16, R128.reuse, R48, RZ ;  /* 0x000000308010723c */ /* 0x040ff000000018ff */
[----:B------:R-:W-:Y:S01]  /*39f0*/  HMMA.16816.F32 R40, R128, R36, RZ ;  /* 0x000000248028723c */ /* 0x000fe200000018ff */
[----:B--2---:R-:W-:-:S04]  /*3a00*/  SHF.R.S32.HI R0, RZ, 0x1f, R2 ;  /* 0x0000001fff007819 */ /* 0x004fc80000011402 */
[----:B------:R-:W-:-:S03]  /*3a10*/  LEA.HI R0, R0, R2, RZ, 0x3 ;  /* 0x0000000200007211 */ /* 0x000fc600078f18ff */
[----:B------:R-:W-:Y:S01]  /*3a20*/  HMMA.16816.F32 R24, R128, R20, RZ ;  /* 0x000000148018723c */ /* 0x000fe200000018ff */
[----:B------:R-:W-:-:S04]  /*3a30*/  LOP3.LUT R0, R0, 0xfffffff8, RZ, 0xc0, !PT ;  /* 0xfffffff800007812 */ /* 0x000fc800078ec0ff */
[----:B------:R-:W-:-:S03]  /*3a40*/  IADD3 R0, -R0, R2, RZ ;  /* 0x0000000200007210 */ /* 0x000fc60007ffe1ff */
[----:B------:R-:W-:Y:S01]  /*3a50*/  HMMA.16816.F32 R36, R128, R38, RZ ;  /* 0x000000268024723c */ /* 0x000fe200000018ff */
[----:B------:R-:W2:Y:S01]  /*3a60*/  LDL R2, [R1] ;  /* 0x0000000001027983 */ /* 0x000ea20000100800 */
[----:B------:R-:W-:Y:S02]  /*3a70*/  LOP3.LUT P0, RZ, R0, 0x4, RZ, 0xc0, !PT ;  /* 0x0000000400ff7812 */ /* 0x000fe4000780c0ff */
[----:B------:R-:W-:-:S04]  /*3a80*/  MOV R0, 0x40 ;  /* 0x0000004000007802 */ /* 0x000fc80000000f00 */
[----:B------:R-:W-:Y:S01]  /*3a90*/  SEL R0, R0, 0xffffffc0, !P0 ;  /* 0xffffffc000007807 */ /* 0x000fe20004000000 */
[----:B------:R-:W-:Y:S03]  /*3aa0*/  HMMA.16816.F32 R80, R132, R58, R4 ;  /* 0x0000003a8450723c */ /* 0x000fe60000001804 */
[----:B------:R-:W-:-:S05]  /*3ab0*/  IADD3 R190, R188, R0, RZ ;  /* 0x00000000bcbe7210 */ /* 0x000fca0007ffe0ff */
[C---:B------:R-:W-:Y:S01]  /*3ac0*/  HMMA.16816.F32 R20, R128.reuse, R22, RZ ;  /* 0x000000168014723c */ /* 0x040fe200000018ff */
[----:B------:R-:W3:Y:S04]  /*3ad0*/  LDSM.16.M88.4 R4, [R190] ;  /* 0x00000000be04783b */ /* 0x000ee80000000200 */
[----:B------:R-:W-:Y:S03]  /*3ae0*/  LDSM.16.M88.4 R44, [R190+0x1800] ;  /* 0x00180000be2c783b */ /* 0x000fe60000000200 */
[C---:B-1----:R-:W-:Y:S08]  /*3af0*/  HMMA.16816.F32 R12, R128.reuse, R50, RZ ;  /* 0x00000032800c723c */ /* 0x042ff000000018ff */
[----:B------:R-:W-:Y:S08]  /*3b00*/  HMMA.16816.F32 R8, R128, R52, RZ ;  /* 0x000000348008723c */ /* 0x000ff000000018ff */
[----:B------:R-:W-:Y:S08]  /*3b10*/  HMMA.16816.F32 R100, R132, R60, R16 ;  /* 0x0000003c8464723c */ /* 0x000ff00000001810 */
[C---:B------:R-:W-:Y:S08]  /*3b20*/  HMMA.16816.F32 R16, R128.reuse, R78, RZ ;  /* 0x0000004e8010723c */ /* 0x040ff000000018ff */
[----:B------:R-:W-:Y:S08]  /*3b30*/  HMMA.16816.F32 R32, R128, R28, RZ ;  /* 0x0000001c8020723c */ /* 0x000ff000000018ff */
[C---:B------:R-:W-:Y:S01]  /*3b40*/  HMMA.16816.F32 R112, R132.reuse, R64, R24 ;  /* 0x000000408470723c */ /* 0x040fe20000001818 */
[----:B------:R-:W1:Y:S07]  /*3b50*/  LDSM.16.M88.4 R24, [R190+0x1000] ;  /* 0x00100000be18783b */ /* 0x000e6e0000000200 */
[----:B------:R-:W-:Y:S01]  /*3b60*/  HMMA.16816.F32 R84, R132, R74, R36 ;  /* 0x0000004a8454723c */ /* 0x000fe20000001824 */
[----:B------:R-:W-:-:S07]  /*3b70*/  IADD3 R189, R195, R0, RZ ;  /* 0x00000000c3bd7210 */ /* 0x000fce0007ffe0ff */
[----:B------:R-:W-:Y:S08]  /*3b80*/  HMMA.16816.F32 R28, R128, R30, RZ ;  /* 0x0000001e801c723c */ /* 0x000ff000000018ff */
[----:B------:R-:W-:Y:S01]  /*3b90*/  HMMA.16816.F32 R104, R132, R66, R20 ;  /* 0x000000428468723c */ /* 0x000fe20000001814 */
[----:B------:R-:W-:Y:S07]  /*3ba0*/  LDSM.16.M88.4 R64, [R189+0x800] ;  /* 0x00080000bd40783b */ /* 0x000fee0000000200 */
[----:B------:R-:W-:Y:S01]  /*3bb0*/  HMMA.16816.F32 R20, R128, R76, RZ ;  /* 0x0000004c8014723c */ /* 0x000fe200000018ff */
[----:B------:R-:W-:Y:S07]  /*3bc0*/  LDSM.16.M88.4 R76, [R190+0x2000] ;  /* 0x00200000be4c783b */ /* 0x000fee0000000200 */
[C---:B------:R-:W-:Y:S01]  /*3bd0*/  HMMA.16816.F32 R88, R132.reuse, R72, R40 ;  /* 0x000000488458723c */ /* 0x040fe20000001828 */
[----:B------:R-:W-:Y:S07]  /*3be0*/  LDSM.16.M88.4 R72, [R190+0x2800] ;  /* 0x00280000be48783b */ /* 0x000fee0000000200 */
[C---:B------:R-:W-:Y:S08]  /*3bf0*/  HMMA.16816.F32 R96, R132.reuse, R62, R12 ;  /* 0x0000003e8460723c */ /* 0x040ff0000000180c */
[----:B------:R-:W-:Y:S01]  /*3c00*/  HMMA.16816.F32 R92, R132, R56, R8 ;  /* 0x00000038845c723c */ /* 0x000fe20000001808 */
[----:B------:R-:W-:Y:S07]  /*3c10*/  LDSM.16.M88.4 R56, [R190+0x3000] ;  /* 0x00300000be38783b */ /* 0x000fee0000000200 */
[C---:B------:R-:W-:Y:S08]  /*3c20*/  HMMA.16816.F32 R12, R128.reuse, R116, RZ ;  /* 0x00000074800c723c */ /* 0x040ff000000018ff */
[----:B------:R-:W-:Y:S08]  /*3c30*/  HMMA.16816.F32 R8, R128, R118, RZ ;  /* 0x000000768008723c */ /* 0x000ff000000018ff */
[C---:B------:R-:W-:Y:S01]  /*3c40*/  HMMA.16816.F32 R48, R132.reuse, R122, R16 ;  /* 0x0000007a8430723c */ /* 0x040fe20000001810 */
[----:B------:R-:W4:Y:S07]  /*3c50*/  LDSM.16.M88.4 R16, [R189] ;  /* 0x00000000bd10783b */ /* 0x000f2e0000000200 */
[----:B------:R-:W-:Y:S08]  /*3c60*/  HMMA.16816.F32 R52, R132, R68, R32 ;  /* 0x000000448434723c */ /* 0x000ff00000001820 */
[----:B---3--:R-:W-:Y:S01]  /*3c70*/  HMMA.16816.F32 R32, R164, R6, R84 ;  /* 0x00000006a420723c */ /* 0x008fe20000001854 */
[----:B------:R-:W3:Y:S07]  /*3c80*/  LDSM.16.M88.4 R84, [R189+0x1000] ;  /* 0x00100000bd54783b */ /* 0x000eee0000000200 */
[C---:B------:R-:W-:Y:S01]  /*3c90*/  HMMA.16816.F32 R108, R132.reuse, R70, R28 ;  /* 0x00000046846c723c */ /* 0x040fe2000000181c */
[----:B------:R-:W5:Y:S07]  /*3ca0*/  LDSM.16.M88.4 R28, [R190+0x800] ;  /* 0x00080000be1c783b */ /* 0x000f6e0000000200 */
[----:B------:R-:W-:Y:S08]  /*3cb0*/  HMMA.16816.F32 R68, R132, R120, R20 ;  /* 0x000000788444723c */ /* 0x000ff00000001814 */
[----:B------:R-:W-:Y:S01]  /*3cc0*/  HMMA.16816.F32 R20, R164, R4, R88 ;  /* 0x00000004a414723c */ /* 0x000fe20000001858 */
[----:B------:R-:W2:Y:S07]  /*3cd0*/  LDSM.16.M88.4 R88, [R189+0x1800] ;  /* 0x00180000bd58783b */ /* 0x000eae0000000200 */
[C---:B------:R-:W-:Y:S08]  /*3ce0*/  HMMA.16816.F32 R40, R132.reuse, R124, R12 ;  /* 0x0000007c8428723c */ /* 0x040ff0000000180c */
[----:B------:R-:W-:Y:S08]  /*3cf0*/  HMMA.16816.F32 R36, R132, R126, R8 ;  /* 0x0000007e8424723c */ /* 0x000ff00000001808 */
[C---:B-1----:R-:W-:Y:S08]  /*3d00*/  HMMA.16816.F32 R12, R164.reuse, R24, R112 ;  /* 0x00000018a40c723c */ /* 0x042ff00000001870 */
[C---:B------:R-:W-:Y:S08]  /*3d10*/  HMMA.16816.F32 R8, R164.reuse, R26, R104 ;  /* 0x0000001aa408723c */ /* 0x040ff00000001868 */
[C---:B------:R-:W-:Y:S08]  /*3d20*/  HMMA.16816.F32 R4, R164.reuse, R44, R100 ;  /* 0x0000002ca404723c */ /* 0x040ff00000001864 */
[----:B------:R-:W-:Y:S01]  /*3d30*/  HMMA.16816.F32 R24, R164, R46, R96 ;  /* 0x0000002ea418723c */ /* 0x000fe20000001860 */
[----:B------:R-:W1:Y:S07]  /*3d40*/  LDSM.16.M88.4 R44, [R188+0x3800] ;  /* 0x00380000bc2c783b */ /* 0x000e6e0000000200 */
[----:B----4-:R-:W-:Y:S08]  /*3d50*/  HMMA.16816.F32 R20, R168, R16, R20 ;  /* 0x00000010a814723c */ /* 0x010ff00000001814 */
[C---:B------:R-:W-:Y:S01]  /*3d60*/  HMMA.16816.F32 R100, R164.reuse, R56, R40 ;  /* 0x00000038a464723c */ /* 0x040fe20000001828 */
[----:B------:R-:W-:Y:S07]  /*3d70*/  LDSM.16.M88.4 R40, [R189+0x2000] ;  /* 0x00200000bd28783b */ /* 0x000fee0000000200 */
[----:B------:R-:W-:Y:S01]  /*3d80*/  HMMA.16816.F32 R96, R164, R58, R36 ;  /* 0x0000003aa460723c */ /* 0x000fe20000001824 */
[----:B------:R-:W-:Y:S07]  /*3d90*/  LDSM.16.M88.4 R36, [R190+0x3800] ;  /* 0x00380000be24783b */ /* 0x000fee0000000200 */
[----:B---3--:R-:W-:Y:S01]  /*3da0*/  HMMA.16816.F32 R56, R168, R86, R8 ;  /* 0x00000056a838723c */ /* 0x008fe20000001808 */
[----:B------:R-:W3:Y:S07]  /*3db0*/  LDSM.16.M88.4 R8, [R195+0x3800] ;  /* 0x00380000c308783b */ /* 0x000eee0000000200 */
[C---:B-----5:R-:W-:Y:S08]  /*3dc0*/  HMMA.16816.F32 R52, R164.reuse, R28, R52 ;  /* 0x0000001ca434723c */ /* 0x060ff00000001834 */
[----:B------:R-:W-:Y:S08]  /*3dd0*/  HMMA.16816.F32 R60, R164, R30, R108 ;  /* 0x0000001ea43c723c */ /* 0x000ff0000000186c */
[----:B------:R-:W-:Y:S01]  /*3de0*/  HMMA.16816.F32 R28, R168, R18, R32 ;  /* 0x00000012a81c723c */ /* 0x000fe20000001820 */
[----:B------:R-:W4:Y:S04]  /*3df0*/  LDSM.16.M88.4 R16, [R189+0x2800] ;  /* 0x00280000bd10783b */ /* 0x000f280000000200 */
[----:B------:R-:W-:Y:S03]  /*3e00*/  LDSM.16.M88.4 R32, [R189+0x3000] ;  /* 0x00300000bd20783b */ /* 0x000fe60000000200 */
[C---:B------:R-:W-:Y:S08]  /*3e10*/  HMMA.16816.F32 R92, R164.reuse, R76, R92 ;  /* 0x0000004ca45c723c */ /* 0x040ff0000000185c */
[C---:B------:R-:W-:Y:S08]  /*3e20*/  HMMA.16816.F32 R80, R164.reuse, R78, R80 ;  /* 0x0000004ea450723c */ /* 0x040ff00000001850 */
[C---:B------:R-:W-:Y:S08]  /*3e30*/  HMMA.16816.F32 R68, R164.reuse, R72, R68 ;  /* 0x00000048a444723c */ /* 0x040ff00000001844 */
[----:B------:R-:W-:Y:S08]  /*3e40*/  HMMA.16816.F32 R76, R164, R74, R48 ;  /* 0x0000004aa44c723c */ /* 0x000ff00000001830 */
[C---:B--2---:R-:W-:Y:S08]  /*3e50*/  HMMA.16816.F32 R72, R168.reuse, R88, R4 ;  /* 0x00000058a848723c */ /* 0x044ff00000001804 */
[----:B------:R-:W-:Y:S01]  /*3e60*/  HMMA.16816.F32 R88, R168, R90, R24 ;  /* 0x0000005aa858723c */ /* 0x000fe20000001818 */
[----:B------:R-:W2:Y:S07]  /*3e70*/  LDSM.16.M88.4 R24, [R188+0x4000] ;  /* 0x00400000bc18783b */ /* 0x000eae0000000200 */
[----:B-1----:R-:W-:Y:S08]  /*3e80*/  HMMA.16816.F32 R4, R172, R44, R20 ;  /* 0x0000002cac04723c */ /* 0x002ff00000001814 */
[C---:B------:R-:W-:Y:S08]  /*3e90*/  HMMA.16816.F32 R52, R168.reuse, R64, R52 ;  /* 0x00000040a834723c */ /* 0x040ff00000001834 */
[----:B------:R-:W-:Y:S08]  /*3ea0*/  HMMA.16816.F32 R48, R168, R84, R12 ;  /* 0x00000054a830723c */ /* 0x000ff0000000180c */
[----:B------:R-:W-:Y:S01]  /*3eb0*/  HMMA.16816.F32 R12, R172, R46, R28 ;  /* 0x0000002eac0c723c */ /* 0x000fe2000000181c */
[----:B------:R-:W1:Y:S07]  /*3ec0*/  LDSM.16.M88.4 R44, [R195+0x4000] ;  /* 0x00400000c32c783b */ /* 0x000e6e0000000200 */
[----:B---3--:R-:W-:Y:S08]  /*3ed0*/  HMMA.16816.F32 R4, R176, R8, R4 ;  /* 0x00000008b004723c */ /* 0x008ff00000001804 */
[C---:B------:R-:W-:Y:S08]  /*3ee0*/  HMMA.16816.F32 R92, R168.reuse, R40, R92 ;  /* 0x00000028a85c723c */ /* 0x040ff0000000185c */
[C---:B------:R-:W-:Y:S01]  /*3ef0*/  HMMA.16816.F32 R80, R168.reuse, R42, R80 ;  /* 0x0000002aa850723c */ /* 0x040fe20000001850 */
[----:B------:R-:W3:Y:S07]  /*3f00*/  LDSM.16.M88.4 R40, [R188+0x4800] ;  /* 0x00480000bc28783b */ /* 0x000eee0000000200 */
[C---:B----4-:R-:W-:Y:S01]  /*3f10*/  HMMA.16816.F32 R84, R168.reuse, R16, R68 ;  /* 0x00000010a854723c */ /* 0x050fe20000001844 */
[----:B------:R-:W4:Y:S07]  /*3f20*/  LDSM.16.M88.4 R68, [R189+0x3800] ;  /* 0x00380000bd44783b */ /* 0x000f2e0000000200 */
[----:B------:R-:W-:Y:S01]  /*3f30*/  HMMA.16816.F32 R64, R168, R66, R60 ;  /* 0x00000042a840723c */ /* 0x000fe2000000183c */
[----:B------:R-:W-:Y:S07]  /*3f40*/  LDSM.16.M88.4 R60, [R188+0x5000] ;  /* 0x00500000bc3c783b */ /* 0x000fee0000000200 */
[----:B--2---:R-:W-:Y:S01]  /*3f50*/  HMMA.16816.F32 R20, R172, R24, R52 ;  /* 0x00000018ac14723c */ /* 0x004fe20000001834 */
[----:B------:R-:W2:Y:S07]  /*3f60*/  LDSM.16.M88.4 R52, [R190+0x4000] ;  /* 0x00400000be34783b */ /* 0x000eae0000000200 */
[----:B------:R-:W-:Y:S08]  /*3f70*/  HMMA.16816.F32 R12, R176, R10, R12 ;  /* 0x0000000ab00c723c */ /* 0x000ff0000000180c */
[----:B------:R-:W-:Y:S08]  /*3f80*/  HMMA.16816.F32 R8, R180, R36, R4 ;  /* 0x00000024b408723c */ /* 0x000ff00000001804 */
[----:B------:R-:W-:Y:S08]  /*3f90*/  HMMA.16816.F32 R76, R168, R18, R76 ;  /* 0x00000012a84c723c */ /* 0x000ff0000000184c */
[----:B------:R-:W-:Y:S01]  /*3fa0*/  HMMA.16816.F32 R16, R172, R26, R64 ;  /* 0x0000001aac10723c */ /* 0x000fe20000001840 */
[----:B------:R-:W-:Y:S07]  /*3fb0*/  LDSM.16.M88.4 R64, [R188+0x5800] ;  /* 0x00580000bc40783b */ /* 0x000fee0000000200 */
[C---:B------:R-:W-:Y:S08]  /*3fc0*/  HMMA.16816.F32 R100, R168.reuse, R32, R100 ;  /* 0x00000020a864723c */ /* 0x040ff00000001864 */
[----:B------:R-:W-:Y:S01]  /*3fd0*/  HMMA.16816.F32 R96, R168, R34, R96 ;  /* 0x00000022a860723c */ /* 0x000fe20000001860 */
[----:B------:R-:W5:Y:S07]  /*3fe0*/  LDSM.16.M88.4 R32, [R195+0x4800] ;  /* 0x00480000c320783b */ /* 0x000f6e0000000200 */
[----:B-1----:R-:W-:Y:S08]  /*3ff0*/  HMMA.16816.F32 R20, R176, R44, R20 ;  /* 0x0000002cb014723c */ /* 0x002ff00000001814 */
[----:B------:R-:W-:Y:S01]  /*4000*/  HMMA.16816.F32 R4, R180, R38, R12 ;  /* 0x00000026b404723c */ /* 0x000fe2000000180c */
[----:B------:R-:W-:Y:S07]  /*4010*/  LDSM.16.M88.4 R36, [R189+0x4800] ;  /* 0x00480000bd24783b */ /* 0x000fee0000000200 */
[----:B---3--:R-:W-:Y:S01]  /*4020*/  HMMA.16816.F32 R28, R172, R40, R48 ;  /* 0x00000028ac1c723c */ /* 0x008fe20000001830 */
[----:B------:R-:W1:Y:S07]  /*4030*/  LDSM.16.M88.4 R48, [R189+0x4000] ;  /* 0x00400000bd30783b */ /* 0x000e6e0000000200 */
[----:B----4-:R-:W-:Y:S08]  /*4040*/  HMMA.16816.F32 R24, R184, R68, R8 ;  /* 0x00000044b818723c */ /* 0x010ff00000001808 */
[----:B------:R-:W-:Y:S01]  /*4050*/  HMMA.16816.F32 R8, R176, R46, R16 ;  /* 0x0000002eb008723c */ /* 0x000fe20000001810 */
[----:B------:R-:W-:Y:S07]  /*4060*/  LDSM.16.M88.4 R44, [R195+0x5800] ;  /* 0x00580000c32c783b */ /* 0x000fee0000000200 */
[----:B------:R-:W-:Y:S01]  /*4070*/  HMMA.16816.F32 R56, R172, R42, R56 ;  /* 0x0000002aac38723c */ /* 0x000fe20000001838 */
[----:B------:R-:W3:Y:S07]  /*4080*/  LDSM.16.M88.4 R40, [R190+0x4800] ;  /* 0x00480000be28783b */ /* 0x000eee0000000200 */
[----:B--2---:R-:W-:Y:S01]  /*4090*/  HMMA.16816.F32 R16, R180, R52, R20 ;  /* 0x00000034b410723c */ /* 0x004fe20000001814 */
[----:B------:R-:W-:-:S07]  /*40a0*/  FMUL.FTZ R0, R24, c[0x0][0x320] ;  /* 0x0000c80018007a20 */ /* 0x000fce0000410000 */
[----:B------:R-:W-:Y:S01]  /*40b0*/  HMMA.16816.F32 R4, R184, R70, R4 ;  /* 0x00000046b804723c */ /* 0x000fe20000001804 */
[----:B------:R2:W4:Y:S07]  /*40c0*/  MUFU.TANH R105, R0 ;  /* 0x0000000000697308 */ /* 0x00052e0000002400 */
[----:B-----5:R-:W-:Y:S01]  /*40d0*/  HMMA.16816.F32 R12, R176, R32, R28 ;  /* 0x00000020b00c723c */ /* 0x020fe2000000181c */
[----:B------:R-:W5:Y:S01]  /*40e0*/  LDSM.16.M88.4 R28, [R195+0x5000] ;  /* 0x00500000c31c783b */ /* 0x000f620000000200 */
[----:B--2---:R-:W-:-:S06]  /*40f0*/  FMUL.FTZ R0, R25, c[0x0][0x320] ;  /* 0x0000c80019007a20 */ /* 0x004fcc0000410000 */
[----:B------:R-:W-:Y:S01]  /*4100*/  HMMA.16816.F32 R8, R180, R54, R8 ;  /* 0x00000036b408723c */ /* 0x000fe20000001808 */
[----:B------:R-:W-:Y:S01]  /*4110*/  LDSM.16.M88.4 R52, [R188+0x6000] ;  /* 0x00600000bc34783b */ /* 0x000fe20000000200 */
[----:B------:R2:W1:Y:S02]  /*4120*/  MUFU.TANH R104, R0 ;  /* 0x0000000000687308 */ /* 0x0004640000002400 */
[----:B--2---:R-:W-:-:S06]  /*4130*/  FMUL.FTZ R0, R26, c[0x0][0x320] ;  /* 0x0000c8001a007a20 */ /* 0x004fcc0000410000 */
[----:B------:R2:W1:Y:S01]  /*4140*/  MUFU.TANH R107, R0 ;  /* 0x00000000006b7308 */ /* 0x0004620000002400 */
[----:B------:R-:W-:Y:S01]  /*4150*/  HMMA.16816.F32 R68, R172, R62, R88 ;  /* 0x0000003eac44723c */ /* 0x000fe20000001858 */
[----:B--2---:R-:W-:-:S07]  /*4160*/  FMUL.FTZ R0, R27, c[0x0][0x320] ;  /* 0x0000c8001b007a20 */ /* 0x004fce0000410000 */
[----:B-1----:R-:W-:Y:S01]  /*4170*/  HMMA.16816.F32 R24, R184, R48, R16 ;  /* 0x00000030b818723c */ /* 0x002fe20000001810 */
[----:B------:R1:W2:Y:S07]  /*4180*/  MUFU.TANH R106, R0 ;  /* 0x00000000006a7308 */ /* 0x0002ae0000002400 */
[----:B------:R-:W-:Y:S01]  /*4190*/  HMMA.16816.F32 R72, R172, R60, R72 ;  /* 0x0000003cac48723c */ /* 0x000fe20000001848 */
[----:B-1----:R-:W-:-:S04]  /*41a0*/  FMUL.FTZ R0, R4, c[0x0][0x320] ;  /* 0x0000c80004007a20 */ /* 0x002fc80000410000 */
[----:B------:R1:W1:Y:S03]  /*41b0*/  MUFU.TANH R91, R0 ;  /* 0x00000000005b7308 */ /* 0x0002660000002400 */
[----:B------:R-:W-:Y:S01]  /*41c0*/  HMMA.16816.F32 R20, R176, R34, R56 ;  /* 0x00000022b014723c */ /* 0x000fe20000001838 */
[----:B------:R-:W2:Y:S07]  /*41d0*/  LDSM.16.M88.4 R32, [R190+0x5000] ;  /* 0x00500000be20783b */ /* 0x000eae0000000200 */
[----:B---3--:R-:W-:Y:S01]  /*41e0*/  HMMA.16816.F32 R16, R180, R40, R12 ;  /* 0x00000028b410723c */ /* 0x008fe2000000180c */
[----:B-1----:R-:W-:-:S04]  /*41f0*/  FMUL.FTZ R0, R5, c[0x0][0x320] ;  /* 0x0000c80005007a20 */ /* 0x002fc80000410000 */
[----:B------:R1:W3:Y:S03]  /*4200*/  MUFU.TANH R90, R0 ;  /* 0x00000000005a7308 */ /* 0x0002e60000002400 */
[----:B------:R-:W-:Y:S01]  /*4210*/  HMMA.16816.F32 R60, R172, R64, R92 ;  /* 0x00000040ac3c723c */ /* 0x000fe2000000185c */
[----:B-1----:R-:W-:-:S04]  /*4220*/  FMUL.FTZ R0, R6, c[0x0][0x320] ;  /* 0x0000c80006007a20 */ /* 0x002fc80000410000 */
[----:B------:R1:W1:Y:S03]  /*4230*/  MUFU.TANH R93, R0 ;  /* 0x00000000005d7308 */ /* 0x0002660000002400 */
[----:B------:R-:W-:Y:S01]  /*4240*/  HMMA.16816.F32 R64, R172, R66, R80 ;  /* 0x00000042ac40723c */ /* 0x000fe20000001850 */
[----:B-1----:R-:W-:-:S07]  /*4250*/  FMUL.FTZ R0, R7, c[0x0][0x320] ;  /* 0x0000c80007007a20 */ /* 0x002fce0000410000 */
[----:B------:R-:W-:Y:S01]  /*4260*/  HMMA.16816.F32 R4, R184, R50, R8 ;  /* 0x00000032b804723c */ /* 0x000fe20000001808 */
[----:B------:R-:W-:Y:S01]  /*4270*/  LDSM.16.M88.4 R48, [R188+0x6800] ;  /* 0x00680000bc30783b */ /* 0x000fe20000000200 */
[----:B------:R1:W1:Y:S06]  /*4280*/  MUFU.TANH R92, R0 ;  /* 0x00000000005c7308 */ /* 0x00026c0000002400 */
[----:B-----5:R-:W-:Y:S01]  /*4290*/  HMMA.16816.F32 R12, R176, R28, R72 ;  /* 0x0000001cb00c723c */ /* 0x020fe20000001848 */
[----:B-1----:R-:W-:-:S04]  /*42a0*/  FMUL.FTZ R0, R24, c[0x0][0x320] ;  /* 0x0000c80018007a20 */ /* 0x002fc80000410000 */
[----:B------:R1:W1:Y:S03]  /*42b0*/  MUFU.TANH R88, R0 ;  /* 0x0000000000587308 */ /* 0x0002660000002400 */
[----:B------:R-:W-:Y:S01]  /*42c0*/  HMMA.16816.F32 R8, R180, R42, R20 ;  /* 0x0000002ab408723c */ /* 0x000fe20000001814 */
[----:B------:R-:W5:Y:S01]  /*42d0*/  LDSM.16.M88.4 R40, [R189+0x5000] ;  /* 0x00500000bd28783b */ /* 0x000f620000000200 */
[----:B-1----:R-:W-:-:S04]  /*42e0*/  FMUL.FTZ R0, R25, c[0x0][0x320] ;  /* 0x0000c80019007a20 */ /* 0x002fc80000410000 */
[----:B------:R1:W1:Y:S02]  /*42f0*/  MUFU.TANH R82, R0 ;  /* 0x0000000000527308 */ /* 0x0002640000002400 */
[----:B------:R-:W-:Y:S01]  /*4300*/  HMMA.16816.F32 R20, R176, R30, R68 ;  /* 0x0000001eb014723c */ /* 0x000fe20000001844 */
[----:B------:R-:W2:Y:S01]  /*4310*/  LDSM.16.M88.4 R28, [R190+0x5800] ;  /* 0x00580000be1c783b */ /* 0x000ea20000000200 */
[----:B-1----:R-:W-:-:S04]  /*4320*/  FMUL.FTZ R0, R26, c[0x0][0x320] ;  /* 0x0000c8001a007a20 */ /* 0x002fc80000410000 */
[----:B------:R1:W1:Y:S02]  /*4330*/  MUFU.TANH R89, R0 ;  /* 0x0000000000597308 */ /* 0x0002640000002400 */
[----:B-1----:R-:W-:Y:S02]  /*4340*/  FMUL.FTZ R0, R27, c[0x0][0x320] ;  /* 0x0000c8001b007a20 */ /* 0x002fe40000410000 */
[----:B------:R-:W-:Y:S04]  /*4350*/  HMMA.16816.F32 R24, R184, R36, R16 ;  /* 0x00000024b818723c */ /* 0x000fe80000001810 */
[----:B------:R1:W1:Y:S02]  /*4360*/  MUFU.TANH R83, R0 ;  /* 0x0000000000537308 */ /* 0x0002640000002400 */
[----:B-1----:R-:W-:-:S06]  /*4370*/  FMUL.FTZ R0, R4, c[0x0][0x320] ;  /* 0x0000c80004007a20 */ /* 0x002fcc0000410000 */
[----:B------:R1:W1:Y:S01]  /*4380*/  MUFU.TANH R75, R0 ;  /* 0x00000000004b7308 */ /* 0x0002620000002400 */
[----:B--2---:R-:W-:Y:S01]  /*4390*/  HMMA.16816.F32 R16, R180, R32, R12 ;  /* 0x00000020b410723c */ /* 0x004fe2000000180c */
[----:B-1----:R-:W-:-:S06]  /*43a0*/  FMUL.FTZ R0, R5, c[0x0][0x320] ;  /* 0x0000c80005007a20 */ /* 0x002fcc0000410000 */
[----:B------:R1:W2:Y:S02]  /*43b0*/  MUFU.TANH R74, R0 ;  /* 0x00000000004a7308 */ /* 0x0002a40000002400 */
[----:B-1----:R-:W-:-:S06]  /*43c0*/  FMUL.FTZ R0, R6, c[0x0][0x320] ;  /* 0x0000c80006007a20 */ /* 0x002fcc0000410000 */
[----:B------:R1:W1:Y:S01]  /*43d0*/  MUFU.TANH R81, R0 ;  /* 0x0000000000517308 */ /* 0x0002620000002400 */
[----:B------:R-:W-:Y:S01]  /*43e0*/  HMMA.16816.F32 R12, R176, R44, R60 ;  /* 0x0000002cb00c723c */ /* 0x000fe2000000183c */
[----:B-1----:R-:W-:-:S07]  /*43f0*/  FMUL.FTZ R0, R7, c[0x0][0x320] ;  /* 0x0000c80007007a20 */ /* 0x002fce0000410000 */
[----:B------:R-:W-:Y:S01]  /*4400*/  HMMA.16816.F32 R4, R184, R38, R8 ;  /* 0x00000026b804723c */ /* 0x000fe20000001808 */
[----:B------:R-:W-:Y:S01]  /*4410*/  LDSM.16.M88.4 R36, [R189+0x5800] ;  /* 0x00580000bd24783b */ /* 0x000fe20000000200 */
[----:B------:R1:W1:Y:S06]  /*4420*/  MUFU.TANH R80, R0 ;  /* 0x0000000000507308 */ /* 0x00026c0000002400 */
[----:B------:R-:W-:Y:S01]  /*4430*/  HMMA.16816.F32 R8, R180, R34, R20 ;  /* 0x00000022b408723c */ /* 0x000fe20000001814 */
[----:B------:R-:W2:Y:S01]  /*4440*/  LDSM.16.M88.4 R32, [R195+0x6000] ;  /* 0x00600000c320783b */ /* 0x000ea20000000200 */
[----:B-1----:R-:W-:-:S04]  /*4450*/  FMUL.FTZ R0, R24, c[0x0][0x320] ;  /* 0x0000c80018007a20 */ /* 0x002fc80000410000 */
[----:B------:R1:W1:Y:S02]  /*4460*/  MUFU.TANH R71, R0 ;  /* 0x0000000000477308 */ /* 0x0002640000002400 */
[----:B-1----:R-:W-:-:S06]  /*4470*/  FMUL.FTZ R0, R25, c[0x0][0x320] ;  /* 0x0000c80019007a20 */ /* 0x002fcc0000410000 */
[----:B------:R1:W1:Y:S01]  /*4480*/  MUFU.TANH R70, R0 ;  /* 0x0000000000467308 */ /* 0x0002620000002400 */
[----:B------:R-:W-:Y:S01]  /*4490*/  HMMA.16816.F32 R56, R172, R52, R84 ;  /* 0x00000034ac38723c */ /* 0x000fe20000001854 */
[----:B-1----:R-:W-:-:S06]  /*44a0*/  FMUL.FTZ R0, R26, c[0x0][0x320] ;  /* 0x0000c8001a007a20 */ /* 0x002fcc0000410000 */
[----:B------:R1:W1:Y:S01]  /*44b0*/  MUFU.TANH R72, R0 ;  /* 0x0000000000487308 */ /* 0x0002620000002400 */
[----:B------:R-:W-:Y:S01]  /*44c0*/  HMMA.16816.F32 R20, R176, R46, R64 ;  /* 0x0000002eb014723c */ /* 0x000fe20000001840 */
[----:B------:R-:W2:Y:S01]  /*44d0*/  LDSM.16.M88.4 R44, [R190+0x6000] ;  /* 0x00600000be2c783b */ /* 0x000ea20000000200 */
[----:B-1----:R-:W-:-:S06]  /*44e0*/  FMUL.FTZ R0, R27, c[0x0][0x320] ;  /* 0x0000c8001b007a20 */ /* 0x002fcc0000410000 */
[----:B-----5:R-:W-:Y:S01]  /*44f0*/  HMMA.16816.F32 R24, R184, R40, R16 ;  /* 0x00000028b818723c */ /* 0x020fe20000001810 */
[----:B------:R1:W1:Y:S02]  /*4500*/  MUFU.TANH R73, R0 ;  /* 0x0000000000497308 */ /* 0x0002640000002400 */
[----:B-1----:R-:W-:-:S06]  /*4510*/  FMUL.FTZ R0, R4, c[0x0][0x320] ;  /* 0x0000c80004007a20 */ /* 0x002fcc0000410000 */
[----:B------:R1:W1:Y:S01]  /*4520*/  MUFU.TANH R69, R0 ;  /* 0x0000000000457308 */ /* 0x0002620000002400 */
[----:B------:R-:W-:Y:S08]  /*4530*/  HMMA.16816.F32 R52, R172, R54, R76 ;  /* 0x00000036ac34723c */ /* 0x000ff0000000184c */
[----:B------:R-:W-:Y:S01]  /*4540*/  HMMA.16816.F32 R16, R180, R28, R12 ;  /* 0x0000001cb410723c */ /* 0x000fe2000000180c */
[----:B-1----:R-:W-:-:S04]  /*4550*/  FMUL.FTZ R0, R5, c[0x0][0x320] ;  /* 0x0000c80005007a20 */ /* 0x002fc80000410000 */
[----:B------:R1:W1:Y:S02]  /*4560*/  MUFU.TANH R68, R0 ;  /* 0x0000000000447308 */ /* 0x0002640000002400 */
[----:B-1----:R-:W-:-:S06]  /*4570*/  FMUL.FTZ R0, R6, c[0x0][0x320] ;  /* 0x0000c80006007a20 */ /* 0x002fcc0000410000 */
[----:B------:R1:W1:Y:S01]  /*4580*/  MUFU.TANH R65, R0 ;  /* 0x0000000000417308 */ /* 0x0002620000002400 */
[----:B--2---:R-:W-:Y:S01]  /*4590*/  HMMA.16816.F32 R12, R176, R32, R56 ;  /* 0x00000020b00c723c */ /* 0x004fe20000001838 */
[----:B-1----:R-:W-:-:S07]  /*45a0*/  FMUL.FTZ R0, R7, c[0x0][0x320] ;  /* 0x0000c80007007a20 */ /* 0x002fce0000410000 */
[----:B------:R-:W-:Y:S01]  /*45b0*/  HMMA.16816.F32 R4, R184, R42, R8 ;  /* 0x0000002ab804723c */ /* 0x000fe20000001808 */
[----:B------:R-:W1:Y:S01]  /*45c0*/  LDSM.16.M88.4 R40, [R195+0x6800] ;  /* 0x00680000c328783b */ /* 0x000e620000000200 */
[----:B------:R2:W1:Y:S02]  /*45d0*/  MUFU.TANH R64, R0 ;  /* 0x0000000000407308 */ /* 0x0004640000002400 */
[----:B--2---:R-:W-:-:S06]  /*45e0*/  FMUL.FTZ R0, R24, c[0x0][0x320] ;  /* 0x0000c80018007a20 */ /* 0x004fcc0000410000 */
[----:B------:R2:W1:Y:S01]  /*45f0*/  MUFU.TANH R60, R0 ;  /* 0x00000000003c7308 */ /* 0x0004620000002400 */
[----:B------:R-:W-:Y:S01]  /*4600*/  HMMA.16816.F32 R8, R180, R30, R20 ;  /* 0x0000001eb408723c */ /* 0x000fe20000001814 */
[----:B--2---:R-:W-:-:S06]  /*4610*/  FMUL.FTZ R0, R25, c[0x0][0x320] ;  /* 0x0000c80019007a20 */ /* 0x004fcc0000410000 */
[----:B------:R2:W1:Y:S01]  /*4620*/  MUFU.TANH R58, R0 ;  /* 0x00000000003a7308 */ /* 0x0004620000002400 */
[----:B------:R-:W-:Y:S01]  /*4630*/  HMMA.16816.F32 R28, R176, R34, R52 ;  /* 0x00000022b01c723c */ /* 0x000fe20000001834 */
[----:B------:R-:W5:Y:S04]  /*4640*/  LDSM.16.M88.4 R52, [R189+0x6000] ;  /* 0x00600000bd34783b */ /* 0x000f680000000200 */
[----:B------:R-:W1:Y:S01]  /*4650*/  LDSM.16.M88.4 R32, [R190+0x6800] ;  /* 0x00680000be20783b */ /* 0x000e620000000200 */
[----:B--2---:R-:W-:-:S04]  /*4660*/  FMUL.FTZ R0, R26, c[0x0][0x320] ;  /* 0x0000c8001a007a20 */ /* 0x004fc80000410000 */
[----:B------:R2:W1:Y:S02]  /*4670*/  MUFU.TANH R63, R0 ;  /* 0x00000000003f7308 */ /* 0x0004640000002400 */
[----:B--2---:R-:W-:Y:S02]  /*4680*/  FMUL.FTZ R0, R27, c[0x0][0x320] ;  /* 0x0000c8001b007a20 */ /* 0x004fe40000410000 */
[----:B------:R-:W-:Y:S04]  /*4690*/  HMMA.16816.F32 R24, R184, R36, R16 ;  /* 0x00000024b818723c */ /* 0x000fe80000001810 */
[----:B------:R2:W1:Y:S04]  /*46a0*/  MUFU.TANH R62, R0 ;  /* 0x00000000003e7308 */ /* 0x0004680000002400 */
[----:B------:R-:W-:Y:S01]  /*46b0*/  HMMA.16816.F32 R16, R172, R48, R100 ;  /* 0x00000030ac10723c */ /* 0x000fe20000001864 */
[----:B--2---:R-:W-:-:S04]  /*46c0*/  FMUL.FTZ R0, R4, c[0x0][0x320] ;  /* 0x0000c80004007a20 */ /* 0x004fc80000410000 */
[----:B------:R2:W1:Y:S03]  /*46d0*/  MUFU.TANH R57, R0 ;  /* 0x0000000000397308 */ /* 0x0004660000002400 */
[----:B------:R-:W-:Y:S01]  /*46e0*/  HMMA.16816.F32 R20, R180, R44, R12 ;  /* 0x0000002cb414723c */ /* 0x000fe2000000180c */
[----:B--2---:R-:W-:-:S04]  /*46f0*/  FMUL.FTZ R0, R5, c[0x0][0x320] ;  /* 0x0000c80005007a20 */ /* 0x004fc80000410000 */
[----:B------:R2:W1:Y:S03]  /*4700*/  MUFU.TANH R56, R0 ;  /* 0x0000000000387308 */ /* 0x0004660000002400 */
[----:B------:R-:W-:Y:S01]  /*4710*/  HMMA.16816.F32 R8, R184, R38, R8 ;  /* 0x00000026b808723c */ /* 0x000fe20000001808 */
[----:B--2---:R-:W-:-:S04]  /*4720*/  FMUL.FTZ R0, R6, c[0x0][0x320] ;  /* 0x0000c80006007a20 */ /* 0x004fc80000410000 */
[----:B------:R2:W2:Y:S03]  /*4730*/  MUFU.TANH R61, R0 ;  /* 0x00000000003d7308 */ /* 0x0004a60000002400 */
[----:B-1----:R-:W-:Y:S01]  /*4740*/  HMMA.16816.F32 R12, R176, R40, R16 ;  /* 0x00000028b00c723c */ /* 0x002fe20000001810 */
[----:B--2---:R-:W-:-:S04]  /*4750*/  FMUL.FTZ R0, R7, c[0x0][0x320] ;  /* 0x0000c80007007a20 */ /* 0x004fc80000410000 */
[----:B------:R1:W2:Y:S03]  /*4760*/  MUFU.TANH R59, R0 ;  /* 0x00000000003b7308 */ /* 0x0002a60000002400 */
[----:B------:R-:W-:Y:S01]  /*4770*/  HMMA.16816.F32 R4, R172, R50, R96 ;  /* 0x00000032ac04723c */ /* 0x000fe20000001860 */
[----:B-1----:R-:W-:-:S04]  /*4780*/  FMUL.FTZ R0, R24, c[0x0][0x320] ;  /* 0x0000c80018007a20 */ /* 0x002fc80000410000 */
[----:B------:R1:W1:Y:S03]  /*4790*/  MUFU.TANH R37, R0 ;  /* 0x0000000000257308 */ /* 0x0002660000002400 */
[----:B------:R-:W-:Y:S01]  /*47a0*/  HMMA.16816.F32 R16, R180, R46, R28 ;  /* 0x0000002eb410723c */ /* 0x000fe2000000181c */
[----:B-1----:R-:W-:-:S04]  /*47b0*/  FMUL.FTZ R0, R25, c[0x0][0x320] ;  /* 0x0000c80019007a20 */ /* 0x002fc80000410000 */
[----:B------:R1:W1:Y:S03]  /*47c0*/  MUFU.TANH R36, R0 ;  /* 0x0000000000247308 */ /* 0x0002660000002400 */
[----:B-----5:R-:W-:Y:S01]  /*47d0*/  HMMA.16816.F32 R20, R184, R52, R20 ;  /* 0x00000034b814723c */ /* 0x020fe20000001814 */
[----:B-1----:R-:W-:-:S04]  /*47e0*/  FMUL.FTZ R0, R26, c[0x0][0x320] ;  /* 0x0000c8001a007a20 */ /* 0x002fc80000410000 */
[----:B------:R1:W1:Y:S03]  /*47f0*/  MUFU.TANH R51, R0 ;  /* 0x0000000000337308 */ /* 0x0002660000002400 */
[----:B------:R-:W-:Y:S01]  /*4800*/  HMMA.16816.F32 R4, R176, R42, R4 ;  /* 0x0000002ab004723c */ /* 0x000fe20000001804 */
[----:B-1----:R-:W-:Y:S02]  /*4810*/  FMUL.FTZ R0, R27, c[0x0][0x320] ;  /* 0x0000c8001b007a20 */ /* 0x002fe40000410000 */
[----:B------:R-:W1:Y:S05]  /*4820*/  LDSM.16.M88.4 R24, [R189+0x6800] ;  /* 0x00680000bd18783b */ /* 0x000e6a0000000200 */
[----:B------:R-:W-:Y:S01]  /*4830*/  HMMA.16816.F32 R12, R180, R32, R12 ;  /* 0x00000020b40c723c */ /* 0x000fe2000000180c */
[----:B------:R5:W1:Y:S01]  /*4840*/  MUFU.TANH R50, R0 ;  /* 0x0000000000327308 */ /* 0x000a620000002400 */
[----:B------:R-:W-:Y:S01]  /*4850*/  ISETP.GT.AND P0, PT, R138, R2, PT ;  /* 0x000000028a00720c */ /* 0x000fe20003f04270 */
[----:B------:R-:W-:-:S04]  /*4860*/  DEPBAR.LE SB0, 0x0 ;  /* 0x000080000000791a */ /* 0x000fc80000000000 */
[----:B-----5:R-:W-:-:S04]  /*4870*/  FMUL.FTZ R0, R8, c[0x0][0x320] ;  /* 0x0000c80008007a20 */ /* 0x020fc80000410000 */
[----:B------:R5:W1:Y:S01]  /*4880*/  MUFU.TANH R31, R0 ;  /* 0x00000000001f7308 */ /* 0x000a620000002400 */
[----:B------:R-:W-:Y:S01]  /*4890*/  HMMA.16816.F32 R16, R184, R54, R16 ;  /* 0x00000036b810723c */ /* 0x000fe20000001810 */
[----:B-----5:R-:W-:-:S06]  /*48a0*/  FMUL.FTZ R0, R9, c[0x0][0x320] ;  /* 0x0000c80009007a20 */ /* 0x020fcc0000410000 */
[----:B------:R5:W1:Y:S02]  /*48b0*/  MUFU.TANH R30, R0 ;  /* 0x00000000001e7308 */ /* 0x000a640000002400 */
[----:B-----5:R-:W-:-:S06]  /*48c0*/  FMUL.FTZ R0, R10, c[0x0][0x320] ;  /* 0x0000c8000a007a20 */ /* 0x020fcc0000410000 */
[----:B------:R5:W1:Y:S02]  /*48d0*/  MUFU.TANH R39, R0 ;  /* 0x0000000000277308 */ /* 0x000a640000002400 */
[----:B-----5:R-:W-:-:S06]  /*48e0*/  FMUL.FTZ R0, R11, c[0x0][0x320] ;  /* 0x0000c8000b007a20 */ /* 0x020fcc0000410000 */
[----:B------:R5:W1:Y:S01]  /*48f0*/  MUFU.TANH R38, R0 ;  /* 0x0000000000267308 */ /* 0x000a620000002400 */
[----:B------:R-:W-:Y:S01]  /*4900*/  HMMA.16816.F32 R4, R180, R34, R4 ;  /* 0x00000022b404723c */ /* 0x000fe20000001804 */
[----:B-----5:R-:W-:-:S06]  /*4910*/  FMUL.FTZ R0, R20, c[0x0][0x320] ;  /* 0x0000c80014007a20 */ /* 0x020fcc0000410000 */
[----:B------:R5:W2:Y:S01]  /*4920*/  MUFU.TANH R29, R0 ;  /* 0x00000000001d7308 */ /* 0x000aa20000002400 */
[----:B-1----:R-:W-:Y:S01]  /*4930*/  HMMA.16816.F32 R8, R184, R24, R12 ;  /* 0x00000018b808723c */ /* 0x002fe2000000180c */
[----:B-----5:R-:W-:-:S06]  /*4940*/  FMUL.FTZ R0, R21, c[0x0][0x320] ;  /* 0x0000c80015007a20 */ /* 0x020fcc0000410000 */
        /* <DEDUP_REMOVED lines=28> */
[----:B------:R-:W-:Y:S01]  /*4b10*/  BSSY B1, `(.L_x_1328) ;  /* 0x000007c000017945 */ /* 0x000fe20003800000 */
[----:B-1----:R-:W-:-:S06]  /*4b20*/  FMUL.FTZ R0, R7, c[0x0][0x320] ;  /* 0x0000c80007007a20 */ /* 0x002fcc0000410000 */
[----:B------:R1:W1:Y:S01]  /*4b30*/  MUFU.TANH R23, R0 ;  /* 0x0000000000177308 */ /* 0x0002620000002400 */
[C---:B------:R-:W-:Y:S02]  /*4b40*/  IADD3 R203, R195.reuse, 0x3800, RZ ;  /* 0x00003800c3cb7810 */ /* 0x040fe40007ffe0ff */
[C---:B------:R-:W-:Y:S02]  /*4b50*/  IADD3 R202, R195.reuse, 0x6800, RZ ;  /* 0x00006800c3ca7810 */ /* 0x040fe40007ffe0ff */
[C---:B------:R-:W-:Y:S02]  /*4b60*/  IADD3 R201, R195.reuse, 0x6000, RZ ;  /* 0x00006000c3c97810 */ /* 0x040fe40007ffe0ff */
[C---:B------:R-:W-:Y:S02]  /*4b70*/  IADD3 R200, R195.reuse, 0x5800, RZ ;  /* 0x00005800c3c87810 */ /* 0x040fe40007ffe0ff */
[C---:B------:R-:W-:Y:S02]  /*4b80*/  IADD3 R199, R195.reuse, 0x5000, RZ ;  /* 0x00005000c3c77810 */ /* 0x040fe40007ffe0ff */
[----:B------:R-:W-:-:S02]  /*4b90*/  IADD3 R198, R195, 0x4800, RZ ;  /* 0x00004800c3c67810 */ /* 0x000fc40007ffe0ff */
[----:B------:R-:W-:Y:S01]  /*4ba0*/  IADD3 R197, R195, 0x4000, RZ ;  /* 0x00004000c3c57810 */ /* 0x000fe20007ffe0ff */
[----:B------:R-:W-:Y:S06]  /*4bb0*/  BAR.SYNC.DEFER_BLOCKING 0x0 ;  /* 0x0000000000007b1d */ /* 0x000fec0000010000 */
[----:B------:R-:W-:Y:S05]  /*4bc0*/  @!P0 BRA `(.L_x_1329) ;  /* 0x0000070000008947 */ /* 0x000fea0003800000 */
[----:B-1234-:R-:W2:Y:S04]  /*4bd0*/  LDL R3, [R1+0xc] ;  /* 0x00000c0001037983 */ /* 0x01eea80000100800 */
[----:B------:R-:W2:Y:S04]  /*4be0*/  LDL R2, [R1+0x4] ;  /* 0x0000040001027983 */ /* 0x000ea80000100800 */
[----:B------:R-:W3:Y:S04]  /*4bf0*/  LDL.64 R140, [R1+0x20] ;  /* 0x00002000018c7983 */ /* 0x000ee80000100a00 */
[----:B------:R-:W4:Y:S01]  /*4c00*/  LDL R139, [R1+0x30] ;  /* 0x00003000018b7983 */ /* 0x000f220000100800 */
[----:B------:R-:W-:-:S03]  /*4c10*/  IMAD.MOV.U32 R219, RZ, RZ, RZ ;  /* 0x000000ffffdb7224 */ /* 0x000fc600078e00ff */
[----:B------:R-:W5:Y:S04]  /*4c20*/  LDL.64 R16, [R1+0x18] ;  /* 0x0000180001107983 */ /* 0x000f680000100a00 */
[----:B------:R-:W3:Y:S01]  /*4c30*/  LDL R6, [R1+0x10] ;  /* 0x0000100001067983 */ /* 0x000ee20000100800 */
[----:B--2---:R-:W-:-:S04]  /*4c40*/  IADD3 R2, R2, R137, R3 ;  /* 0x0000008902027210 */ /* 0x004fc80007ffe003 */
[----:B------:R-:W-:-:S05]  /*4c50*/  IADD3 R2, R2, -0x70, RZ ;  /* 0xffffff9002027810 */ /* 0x000fca0007ffe0ff */
[----:B------:R-:W-:-:S04]  /*4c60*/  @P2 IMAD.HI.U32 R3, R2, c[0x0][0x2bc], RZ ;  /* 0x0000af0002032a27 */ /* 0x000fc800078e00ff */
[----:B------:R-:W-:Y:S01]  /*4c70*/  IMAD.MOV.U32 R0, RZ, RZ, R2 ;  /* 0x000000ffff007224 */ /* 0x000fe200078e0002 */
[----:B------:R-:W-:-:S04]  /*4c80*/  @P2 SHF.R.U32.HI R0, RZ, c[0x0][0x2c0], R3 ;  /* 0x0000b000ff002a19 */ /* 0x000fc80000011603 */
[----:B---3--:R-:W-:-:S04]  /*4c90*/  @!P1 IADD3 R3, P0, R0, R140, RZ ;  /* 0x0000008c00039210 */ /* 0x008fc80007f1e0ff */
[----:B----4-:R-:W-:Y:S02]  /*4ca0*/  @!P1 LEA.HI.X.SX32 R5, R0, R139, 0x1, P0 ;  /* 0x0000008b00059211 */ /* 0x010fe400000f0eff */
        /* <DEDUP_REMOVED lines=13> */
[----:B-----5:R-:W-:-:S03]  /*4d80*/  IADD3 R0, P4, R16, R2, RZ ;  /* 0x0000000210007210 */ /* 0x020fc60007f9e0ff */
[----:B------:R-:W-:Y:S01]  /*4d90*/  IMAD R2, R219, c[0x0][0x1f4], R4 ;  /* 0x00007d00db027a24 */ /* 0x000fe200078e0204 */
[----:B------:R-:W-:-:S04]  /*4da0*/  LEA R4, P0, R0, c[0x0][0x1c8], 0x1 ;  /* 0x0000720000047a11 */ /* 0x000fc800078008ff */
[----:B------:R-:W-:-:S04]  /*4db0*/  IADD3.X R2, R6, R3, R2, P4, !PT ;  /* 0x0000000306027210 */ /* 0x000fc800027fe402 */
[----:B------:R-:W-:Y:S01]  /*4dc0*/  LEA.HI.X R0, R0, c[0x0][0x1cc], R2, 0x1, P0 ;  /* 0x0000730000007a11 */ /* 0x000fe200000f0c02 */
[----:B------:R-:W-:Y:S05]  /*4dd0*/  BRA.DIV ~URZ, `(.L_x_1330) ;  /* 0x0000fa227f007947 */ /* 0x000fea000b800000 */
[----:B------:R1:W2:Y:S02]  /*4de0*/  SHFL.IDX PT, R5, R0, RZ, 0x181f ;  /* 0x00181fff00057589 */ /* 0x0002a400000e0000 */
.L_x_1445:
[----:B------:R-:W-:Y:S05]  /*4df0*/  BRA.DIV ~URZ, `(.L_x_1331) ;  /* 0x0000fa727f007947 */ /* 0x000fea000b800000 */
[----:B------:R3:W4:Y:S02]  /*4e00*/  SHFL.IDX PT, R2, R4, RZ, 0x181f ;  /* 0x00181fff04027589 */ /* 0x00072400000e0000 */
.L_x_1446:
[----:B------:R-:W-:Y:S01]  /*4e10*/  ISETP.GE.AND P0, PT, R222, 0x1, PT ;  /* 0x00000001de00780c */ /* 0x000fe20003f06270 */
[----:B------:R-:W-:-:S12]  /*4e20*/  BSSY B0, `(.L_x_1332) ;  /* 0x000000f000007945 */ /* 0x000fd80003800000 */
[----:B------:R-:W-:Y:S05]  /*4e30*/  @!P0 BRA `(.L_x_1333) ;  /* 0x000000d000008947 */ /* 0x000fea0003800000 */
[C---:B------:R-:W-:Y:S01]  /*4e40*/  IMAD.SHL.U32 R6, R238.reuse, 0x2, RZ ;  /* 0x00000002ee067824 */ /* 0x040fe200078e00ff */
[----:B------:R-:W-:Y:S01]  /*4e50*/  ISETP.GE.AND P4, PT, R238, c[0x0][0x1d4], PT ;  /* 0x00007500ee007a0c */ /* 0x000fe20003f86270 */
[C---:B------:R-:W-:Y:S01]  /*4e60*/  IMAD.SHL.U32 R3, R248.reuse, 0x2, RZ ;  /* 0x00000002f8037824 */ /* 0x040fe200078e00ff */
[----:B------:R-:W-:Y:S02]  /*4e70*/  ISETP.GE.AND P0, PT, R248, c[0x0][0x1d4], PT ;  /* 0x00007500f8007a0c */ /* 0x000fe40003f06270 */
[C---:B----4-:R-:W-:Y:S02]  /*4e80*/  IADD3 R6, P6, R2.reuse, R6, RZ ;  /* 0x0000000602067210 */ /* 0x050fe40007fde0ff */
        /* <DEDUP_REMOVED lines=8> */
.L_x_1333:
[----:B------:R-:W-:Y:S05]  /*4f10*/  BSYNC B0 ;  /* 0x0000000000007941 */ /* 0x000fea0003800000 */
.L_x_1332:
[----:B------:R-:W-:Y:S05]  /*4f20*/  BRA.DIV ~URZ, `(.L_x_1334) ;  /* 0x0000f9b27f007947 */ /* 0x000fea000b800000 */
[----:B--2---:R2:W1:Y:S04]  /*4f30*/  SHFL.IDX PT, R5, R0, 0x1, 0x181f ;  /* 0x00381f0000057f89 */ /* 0x00446800000e0000 */
[----:B----4-:R2:W4:Y:S02]  /*4f40*/  SHFL.IDX PT, R2, R4, 0x1, 0x181f ;  /* 0x00381f0004027f89 */ /* 0x01052400000e0000 */
.L_x_1447:
        /* <DEDUP_REMOVED lines=9> */
[C---:B-1----:R-:W-:Y:S02]  /*4fe0*/  IMAD.X R7, R5.reuse, 0x1, R220, P6 ;  /* 0x0000000105077824 */ /* 0x042fe400030e06dc */
[----:B------:R-:W-:-:S03]  /*4ff0*/  IMAD.X R3, R5, 0x1, R221, P5 ;  /* 0x0000000105037824 */ /* 0x000fc600028e06dd */
[----:B------:R-:W-:Y:S01]  /*5000*/  @!PT LDS RZ, [RZ] ;  /* 0x00000000fffff984 */ /* 0x000fe20000000800 */
[----:B------:R-:W-:Y:S01]  /*5010*/  @!PT LDS RZ, [RZ] ;  /* 0x00000000fffff984 */ /* 0x000fe20000000800 */
[----:B------:R-:W-:Y:S01]  /*5020*/  @!PT LDS RZ, [RZ] ;  /* 0x00000000fffff984 */ /* 0x000fe20000000800 */
[----:B------:R1:W-:Y:S04]  /*5030*/  LDGSTS.E.BYPASS.LTC128B.128 [R215+0x9100], [R6.64], !P4 ;  /* 0x0910000006d77fae */ /* 0x0003e8000e101d46 */
[----:B------:R1:W-:Y:S02]  /*5040*/  LDGSTS.E.BYPASS.LTC128B.128 [R215+0xc900], [R2.64], !P0 ;  /* 0x0c90000002d77fae */ /* 0x0003e4000c101d46 */
.L_x_1336:
[----:B------:R-:W-:Y:S05]  /*5050*/  BSYNC B0 ;  /* 0x0000000000007941 */ /* 0x000fea0003800000 */
.L_x_1335:
[----:B------:R-:W-:Y:S05]  /*5060*/  BRA.DIV ~URZ, `(.L_x_1337) ;  /* 0x0000f9427f007947 */ /* 0x000fea000b800000 */
[----:B-1----:R1:W2:Y:S02]  /*5070*/  SHFL.IDX PT, R5, R0, 0x2, 0x181f ;  /* 0x00581f0000057f89 */ /* 0x0022a400000e0000 */
.L_x_1448:
[----:B------:R-:W-:Y:S05]  /*5080*/  BRA.DIV ~URZ, `(.L_x_1338) ;  /* 0x0000f9927f007947 */ /* 0x000fea000b800000 */
[----:B----4-:R4:W1:Y:S02]  /*5090*/  SHFL.IDX PT, R2, R4, 0x2, 0x181f ;  /* 0x00581f0004027f89 */ /* 0x01086400000e0000 */
.L_x_1449:
[----:B------:R-:W-:Y:S01]  /*50a0*/  ISETP.GE.AND P0, PT, R222, 0x41, PT ;  /* 0x00000041de00780c */ /* 0x000fe20003f06270 */
[----:B------:R-:W-:-:S12]  /*50b0*/  BSSY B0, `(.L_x_1339) ;  /* 0x000000f000007945 */ /* 0x000fd80003800000 */
[----:B------:R-:W-:Y:S05]  /*50c0*/  @!P0 BRA `(.L_x_1340) ;  /* 0x000000d000008947 */ /* 0x000fea0003800000 */
[C---:B------:R-:W-:Y:S01]  /*50d0*/  IMAD.SHL.U32 R6, R238.reuse, 0x2, RZ ;  /* 0x00000002ee067824 */ /* 0x040fe200078e00ff */
[----:B------:R-:W-:Y:S01]  /*50e0*/  ISETP.GE.AND P4, PT, R238, c[0x0][0x1d4], PT ;  /* 0x00007500ee007a0c */ /* 0x000fe20003f86270 */
[C---:B------:R-:W-:Y:S01]  /*50f0*/  IMAD.SHL.U32 R3, R248.reuse, 0x2, RZ ;  /* 0x00000002f8037824 */ /* 0x040fe200078e00ff */
[----:B------:R-:W-:Y:S02]  /*5100*/  ISETP.GE.AND P0, PT, R248, c[0x0][0x1d4], PT ;  /* 0x00007500f8007a0c */ /* 0x000fe40003f06270 */
[C---:B-1----:R-:W-:Y:S02]  /*5110*/  IADD3 R6, P6, R2.reuse, R6, RZ ;  /* 0x0000000602067210 */ /* 0x042fe40007fde0ff */
        /* <DEDUP_REMOVED lines=8> */
.L_x_1340:
[----:B------:R-:W-:Y:S05]  /*51a0*/  BSYNC B0 ;  /* 0x0000000000007941 */ /* 0x000fea0003800000 */
.L_x_1339:
[----:B------:R-:W-:Y:S05]  /*51b0*/  BRA.DIV ~URZ, `(.L_x_1341) ;  /* 0x0000f8d27f007947 */ /* 0x000fea000b800000 */
[----:B-1----:R1:W3:Y:S04]  /*51c0*/  SHFL.IDX PT, R6, R0, 0x3, 0x181f ;  /* 0x00781f0000067f89 */ /* 0x0022e800000e0000 */
[----:B--2---:R1:W2:Y:S02]  /*51d0*/  SHFL.IDX PT, R0, R4, 0x3, 0x181f ;  /* 0x00781f0004007f89 */ /* 0x0042a400000e0000 */
.L_x_1450:
[----:B------:R-:W-:-:S13]  /*51e0*/  ISETP.GE.AND P0, PT, R222, 0x61, PT ;  /* 0x00000061de00780c */ /* 0x000fda0003f06270 */
[----:B------:R-:W-:Y:S05]  /*51f0*/  @!P0 BRA `(.L_x_1329) ;  /* 0x000000d000008947 */ /* 0x000fea0003800000 */
[C---:B------:R-:W-:Y:S01]  /*5200*/  IMAD.SHL.U32 R3, R238.reuse, 0x2, RZ ;  /* 0x00000002ee037824 */ /* 0x040fe200078e00ff */
[----:B------:R-:W-:Y:S01]  /*5210*/  ISETP.GE.AND P4, PT, R238, c[0x0][0x1d4], PT ;  /* 0x00007500ee007a0c */ /* 0x000fe20003f86270 */
[C---:B------:R-:W-:Y:S01]  /*5220*/  IMAD.SHL.U32 R2, R248.reuse, 0x2, RZ ;  /* 0x00000002f8027824 */ /* 0x040fe200078e00ff */
[----:B------:R-:W-:Y:S02]  /*5230*/  ISETP.GE.AND P0, PT, R248, c[0x0][0x1d4], PT ;  /* 0x00007500f8007a0c */ /* 0x000fe40003f06270 */
[C---:B-1234-:R-:W-:Y:S02]  /*5240*/  IADD3 R4, P6, R0.reuse, R3, RZ ;  /* 0x0000000300047210 */ /* 0x05efe40007fde0ff */
[----:B------:R-:W-:-:S03]  /*5250*/  IADD3 R2, P5, R0, R2, RZ ;  /* 0x0000000200027210 */ /* 0x000fc60007fbe0ff */
[C---:B------:R-:W-:Y:S02]  /*5260*/  IMAD.X R5, R6.reuse, 0x1, R220, P6 ;  /* 0x0000000106057824 */ /* 0x040fe400030e06dc */
[----:B------:R-:W-:-:S03]  /*5270*/  IMAD.X R3, R6, 0x1, R221, P5 ;  /* 0x0000000106037824 */ /* 0x000fc600028e06dd */
[----:B------:R-:W-:Y:S01]  /*5280*/  @!PT LDS RZ, [RZ] ;  /* 0x00000000fffff984 */ /* 0x000fe20000000800 */
[----:B------:R-:W-:Y:S01]  /*5290*/  @!PT LDS RZ, [RZ] ;  /* 0x00000000fffff984 */ /* 0x000fe20000000800 */
[----:B------:R-:W-:Y:S01]  /*52a0*/  @!PT LDS RZ, [RZ] ;  /* 0x00000000fffff984 */ /* 0x000fe20000000800 */
[----:B------:R1:W-:Y:S04]  /*52b0*/  LDGSTS.E.BYPASS.LTC128B.128 [R215+0xb100], [R4.64], !P4 ;  /* 0x0b10000004d77fae */ /* 0x0003e8000e101d46 */
[----:B------:R1:W-:Y:S02]  /*52c0*/  LDGSTS.E.BYPASS.LTC128B.128 [R215+0xe900], [R2.64], !P0 ;  /* 0x0e90000002d77fae */ /* 0x0003e4000c101d46 */
.L_x_1329:
[----:B-1234-:R-:W-:Y:S05]  /*52d0*/  BSYNC B1 ;  /* 0x0000000000017941 */ /* 0x01efea0003800000 */
.L_x_1328:
[----:B------:R-:W2:Y:S04]  /*52e0*/  LDL R2, [R1+0x40] ;  /* 0x0000400001027983 */ /* 0x000ea80000100800 */
[----:B------:R-:W2:Y:S04]  /*52f0*/  LDL R0, [R1+0x58] ;  /* 0x0000580001007983 */ /* 0x000ea80000100800 */
[----:B------:R-:W3:Y:S04]  /*5300*/  LDL R5, [R1+0x44] ;  /* 0x0000440001057983 */ /* 0x000ee80000100800 */
[----:B------:R-:W4:Y:S04]  /*5310*/  LDL R3, [R1+0x38] ;  /* 0x0000380001037983 */ /* 0x000f280000100800 */
[----:B------:R-:W0:Y:S01]  /*5320*/  LDGDEPBAR ;  /* 0x00000000000079af */ /* 0x000e220000000000 */
[----:B--2---:R-:W-:-:S04]  /*5330*/  IMAD.IADD R0, R0, 0x1, R2 ;  /* 0x0000000100007824 */ /* 0x004fc800078e0202 */
[----:B------:R-:W-:Y:S01]  /*5340*/  @P3 IMAD.HI.U32 R2, R0, c[0x0][0x2c8], RZ ;  /* 0x0000b20000023a27 */ /* 0x000fe200078e00ff */
[----:B---3--:R-:W-:-:S03]  /*5350*/  IADD3 R6, -R5, R136, RZ ;  /* 0x0000008805067210 */ /* 0x008fc60007ffe1ff */
[----:B------:R-:W-:Y:S01]  /*5360*/  IMAD.MOV.U32 R4, RZ, RZ, R0 ;  /* 0x000000ffff047224 */ /* 0x000fe200078e0000 */
[----:B------:R-:W-:Y:S02]  /*5370*/  IADD3 R0, -R5, 0x1, R136 ;  /* 0x0000000105007810 */ /* 0x000fe40007ffe188 */
[----:B------:R-:W-:Y:S02]  /*5380*/  @P3 SHF.R.U32.HI R4, RZ, c[0x0][0x2cc], R2 ;  /* 0x0000b300ff043a19 */ /* 0x000fe40000011602 */
[----:B----4-:R-:W-:Y:S01]  /*5390*/  IADD3 R5, R0, -R3, RZ ;  /* 0x8000000300057210 */ /* 0x010fe20007ffe0ff */
[----:B------:R-:W-:Y:S05]  /*53a0*/  BRA.DIV ~URZ, `(.L_x_1342) ;  /* 0x0000f7b27f007947 */ /* 0x000fea000b800000 */
[----:B------:R1:W2:Y:S02]  /*53b0*/  SHFL.IDX PT, R0, R4, RZ, 0x1c1f ;  /* 0x001c1fff04007589 */ /* 0x0002a400000e0000 */
.L_x_1451:
        /* <DEDUP_REMOVED lines=169> */
[----:B------:R-:W-:Y:S02]  /*5e50*/  FSEL R142, R23, -INF , P4 ;  /* 0xff800000178e7808 */ /* 0x000fe40002000000 */
[----:B------:R-:W-:Y:S02]  /*5e60*/  FMNMX.FTZ R2, R143, R3, !PT ;  /* 0x000000038f027209 */ /* 0x000fe40007810000 */
[----:B------:R-:W2:Y:S02]  /*5e70*/  SHFL.BFLY PT, R3, R0, 0x2, 0x1f ;  /* 0x0c401f0000037f89 */ /* 0x000ea400000e0000 */
[----:B------:R-:W-:-:S05]  /*5e80*/  FMNMX.FTZ R2, R142, R2, !PT ;  /* 0x000000028e027209 */ /* 0x000fca0007810000 */
[----:B-1----:R-:W1:Y:S01]  /*5e90*/  SHFL.BFLY PT, R4, R2, 0x2, 0x1f ;  /* 0x0c401f0002047f89 */ /* 0x002e6200000e0000 */
[----:B--2---:R-:W-:-:S05]  /*5ea0*/  FMNMX.FTZ R0, R3, R0, !PT ;  /* 0x0000000003007209 */ /* 0x004fca0007810000 */
[----:B------:R-:W2:Y:S01]  /*5eb0*/  SHFL.BFLY PT, R3, R0, 0x1, 0x1f ;  /* 0x0c201f0000037f89 */ /* 0x000ea200000e0000 */
[----:B-1----:R-:W-:-:S05]  /*5ec0*/  FMNMX.FTZ R4, R2, R4, !PT ;  /* 0x0000000402047209 */ /* 0x002fca0007810000 */
[----:B------:R1:W3:Y:S01]  /*5ed0*/  SHFL.BFLY PT, R5, R4, 0x1, 0x1f ;  /* 0x0c201f0004057f89 */ /* 0x0002e200000e0000 */
[----:B--2---:R-:W-:-:S05]  /*5ee0*/  FMNMX.FTZ R69, R0, R3, !PT ;  /* 0x0000000300457209 */ /* 0x004fca0007810000 */
.L_x_1452:
[C---:B------:R-:W-:Y:S01]  /*5ef0*/  FMUL.FTZ R2, R69.reuse, c[0x0][0x2d0] ;  /* 0x0000b40045027a20 */ /* 0x040fe20000410000 */
[----:B------:R-:W-:Y:S01]  /*5f00*/  FSETP.NEU.FTZ.AND P0, PT, R69, -INF , PT ;  /* 0xff8000004500780b */ /* 0x000fe20003f1d000 */
[----:B------:R-:W2:Y:S03]  /*5f10*/  LDL R153, [R1+0x40] ;  /* 0x0000400001997983 */ /* 0x000ea60000100800 */
[----:B------:R-:W-:Y:S01]  /*5f20*/  FSEL R2, R2, RZ, P0 ;  /* 0x000000ff02027208 */ /* 0x000fe20000000000 */
[----:B------:R-:W4:Y:S04]  /*5f30*/  LDL R152, [R1+0x38] ;  /* 0x0000380001987983 */ /* 0x000f280000100800 */
[--C-:B------:R-:W-:Y:S01]  /*5f40*/  FFMA.FTZ R0, R7, c[0x0][0x2d0], -R2.reuse ;  /* 0x0000b40007007a23 */ /* 0x100fe20000010802 */
[----:B------:R-:W4:Y:S03]  /*5f50*/  LDL R151, [R1+0x3c] ;  /* 0x00003c0001977983 */ /* 0x000f260000100800 */
[----:B------:R5:W-:Y:S01]  /*5f60*/  MUFU.EX2 R55, R0 ;  /* 0x0000000000377308 */ /* 0x000be20000000800 */
[----:B---3--:R-:W-:Y:S01]  /*5f70*/  FMNMX.FTZ R68, R5, R4, !PT ;  /* 0x0000000405447209 */ /* 0x008fe20007810000 */
[----:B------:R-:W3:Y:S01]  /*5f80*/  LDL R150, [R1] ;  /* 0x0000000001967983 */ /* 0x000ee20000100800 */
[--C-:B------:R-:W-:Y:S01]  /*5f90*/  FFMA.FTZ R3, R16, c[0x0][0x2d0], -R2.reuse ;  /* 0x0000b40010037a23 */ /* 0x100fe20000010802 */
[----:B------:R-:W-:Y:S01]  /*5fa0*/  WARPSYNC 0xffffffff ;  /* 0xffffffff00007948 */ /* 0x000fe20003800000 */
[----:B------:R-:W-:Y:S01]  /*5fb0*/  FSETP.NEU.FTZ.AND P0, PT, R68, -INF , PT ;  /* 0xff8000004400780b */ /* 0x000fe20003f1d000 */
[----:B------:R-:W-:Y:S01]  /*5fc0*/  LDSM.16.MT88.4 R24, [R191+0x800] ;  /* 0x00080000bf18783b */ /* 0x000fe20000004200 */
[----:B------:R-:W-:Y:S01]  /*5fd0*/  IADD3 R218, R218, -0x2, RZ ;  /* 0xfffffffedada7810 */ /* 0x000fe20007ffe0ff */
[----:B------:R1:W-:Y:S02]  /*5fe0*/  MUFU.EX2 R62, R3 ;  /* 0x00000003003e7308 */ /* 0x0003e40000000800 */
[----:B------:R-:W-:Y:S04]  /*5ff0*/  LDSM.16.MT88.4 R28, [R193] ;  /* 0x00000000c11c783b */ /* 0x000fe80000004200 */
[----:B------:R-:W-:Y:S01]  /*6000*/  LDSM.16.MT88.4 R36, [R193+0x800] ;  /* 0x00080000c124783b */ /* 0x000fe20000004200 */
[----:B-----5:R-:W-:-:S04]  /*6010*/  FFMA.FTZ R0, R9, c[0x0][0x2d0], -R2 ;  /* 0x0000b40009007a23 */ /* 0x020fc80000010802 */
[----:B------:R5:W5:Y:S01]  /*6020*/  MUFU.EX2 R54, R0 ;  /* 0x0000000000367308 */ /* 0x000b620000000800 */
[----:B-1----:R-:W-:-:S07]  /*6030*/  FFMA.FTZ R3, R17, c[0x0][0x2d0], -R2 ;  /* 0x0000b40011037a23 */ /* 0x002fce0000010802 */
[----:B------:R-:W-:Y:S01]  /*6040*/  MUFU.EX2 R61, R3 ;  /* 0x00000003003d7308 */ /* 0x000fe20000000800 */
[----:B-----5:R-:W-:-:S07]  /*6050*/  FFMA.FTZ R0, R11, c[0x0][0x2d0], -R2 ;  /* 0x0000b4000b007a23 */ /* 0x020fce0000010802 */
[----:B------:R1:W-:Y:S02]  /*6060*/  MUFU.EX2 R53, R0 ;  /* 0x0000000000357308 */ /* 0x0003e40000000800 */
[----:B-1----:R-:W-:Y:S01]  /*6070*/  FFMA.FTZ R0, R12, c[0x0][0x2d0], -R2 ;  /* 0x0000b4000c007a23 */ /* 0x002fe20000010802 */
[----:B------:R-:W-:-:S05]  /*6080*/  F2FP.PACK_AB R12, R54, R55 ;  /* 0x00000037360c723e */ /* 0x000fca00000000ff */
[----:B------:R1:W-:Y:S02]  /*6090*/  MUFU.EX2 R58, R0 ;  /* 0x00000000003a7308 */ /* 0x0003e40000000800 */
[----:B-1----:R-:W-:-:S06]  /*60a0*/  FFMA.FTZ R0, R15, c[0x0][0x2d0], -R2 ;  /* 0x0000b4000f007a23 */ /* 0x002fcc0000010802 */
[----:B------:R1:W5:Y:S02]  /*60b0*/  MUFU.EX2 R60, R0 ;  /* 0x00000000003c7308 */ /* 0x0003640000000800 */
[----:B-1----:R-:W-:-:S05]  /*60c0*/  FMUL.FTZ R0, R68, c[0x0][0x2d0] ;  /* 0x0000b40044007a20 */ /* 0x002fca0000410000 */
[----:B------:R-:W-:-:S05]  /*60d0*/  FSEL R0, R0, RZ, P0 ;  /* 0x000000ff00007208 */ /* 0x000fca0000000000 */
[--C-:B------:R-:W-:Y:S02]  /*60e0*/  FFMA.FTZ R3, R6, c[0x0][0x2d0], -R0.reuse ;  /* 0x0000b40006037a23 */ /* 0x100fe40000010800 */
[----:B------:R-:W1:Y:S02]  /*60f0*/  LDSM.16.MT88.4 R4, [R191] ;  /* 0x00000000bf04783b */ /* 0x000e640000004200 */
[----:B------:R5:W-:Y:S02]  /*6100*/  MUFU.EX2 R50, R3 ;  /* 0x0000000300327308 */ /* 0x000be40000000800 */
[----:B-----5:R-:W-:Y:S01]  /*6110*/  FFMA.FTZ R3, R8, c[0x0][0x2d0], -R0 ;  /* 0x0000b40008037a23 */ /* 0x020fe20000010800 */
[----:B------:R-:W-:-:S05]  /*6120*/  F2FP.PACK_AB R8, R62, R60 ;  /* 0x0000003c3e08723e */ /* 0x000fca00000000ff */
[----:B------:R5:W-:Y:S02]  /*6130*/  MUFU.EX2 R45, R3 ;  /* 0x00000003002d7308 */ /* 0x000be40000000800 */
[----:B-----5:R-:W-:-:S06]  /*6140*/  FFMA.FTZ R3, R10, c[0x0][0x2d0], -R0 ;  /* 0x0000b4000a037a23 */ /* 0x020fcc0000010800 */
[----:B------:R5:W-:Y:S02]  /*6150*/  MUFU.EX2 R44, R3 ;  /* 0x00000003002c7308 */ /* 0x000be40000000800 */
[----:B-----5:R-:W-:Y:S01]  /*6160*/  FFMA.FTZ R3, R14, c[0x0][0x2d0], -R0 ;  /* 0x0000b4000e037a23 */ /* 0x020fe20000010800 */
[----:B------:R-:W-:-:S05]  /*6170*/  F2FP.PACK_AB R14, R58, R53 ;  /* 0x000000353a0e723e */ /* 0x000fca00000000ff */
[----:B------:R5:W1:Y:S02]  /*6180*/  MUFU.EX2 R51, R3 ;  /* 0x0000000300337308 */ /* 0x000a640000000800 */
[----:B-----5:R-:W-:Y:S01]  /*6190*/  FFMA.FTZ R3, R20, c[0x0][0x2d0], -R2 ;  /* 0x0000b40014037a23 */ /* 0x020fe20000010802 */
[----:B-1----:R-:W-:-:S05]  /*61a0*/  F2FP.PACK_AB R15, R51, R44 ;  /* 0x0000002c330f723e */ /* 0x002fca00000000ff */
[----:B------:R1:W5:Y:S02]  /*61b0*/  MUFU.EX2 R63, R3 ;  /* 0x00000003003f7308 */ /* 0x0003640000000800 */
[----:B-1----:R-:W-:Y:S01]  /*61c0*/  FFMA.FTZ R3, R13, c[0x0][0x2d0], -R0 ;  /* 0x0000b4000d037a23 */ /* 0x002fe20000010800 */
[----:B------:R-:W-:Y:S02]  /*61d0*/  F2FP.PACK_AB R13, R45, R50 ;  /* 0x000000322d0d723e */ /* 0x000fe400000000ff */
[----:B-----5:R-:W-:-:S03]  /*61e0*/  F2FP.PACK_AB R10, R63, R61 ;  /* 0x0000003d3f0a723e */ /* 0x020fc600000000ff */
[----:B------:R1:W-:Y:S02]  /*61f0*/  MUFU.EX2 R52, R3 ;  /* 0x0000000300347308 */ /* 0x0003e40000000800 */
[----:B------:R-:W-:Y:S01]  /*6200*/  HMMA.16816.F32 R20, R12, R4, RZ ;  /* 0x000000040c14723c */ /* 0x000fe200000018ff */
[----:B-1----:R-:W-:-:S05]  /*6210*/  FFMA.FTZ R3, R18, c[0x0][0x2d0], -R0 ;  /* 0x0000b40012037a23 */ /* 0x002fca0000010800 */
[----:B------:R1:W5:Y:S02]  /*6220*/  MUFU.EX2 R57, R3 ;  /* 0x0000000300397308 */ /* 0x0003640000000800 */
[--C-:B-1----:R-:W-:Y:S01]  /*6230*/  FFMA.FTZ R3, R19, c[0x0][0x2d0], -R0.reuse ;  /* 0x0000b40013037a23 */ /* 0x102fe20000010800 */
[----:B-----5:R-:W-:Y:S01]  /*6240*/  F2FP.PACK_AB R9, R57, R52 ;  /* 0x000000343909723e */ /* 0x020fe200000000ff */
[C---:B------:R-:W-:Y:S04]  /*6250*/  HMMA.16816.F32 R16, R12.reuse, R6, RZ ;  /* 0x000000060c10723c */ /* 0x040fe800000018ff */
[----:B------:R1:W-:Y:S04]  /*6260*/  MUFU.EX2 R56, R3 ;  /* 0x0000000300387308 */ /* 0x0003e80000000800 */
[----:B------:R-:W-:Y:S01]  /*6270*/  HMMA.16816.F32 R4, R12, R28, RZ ;  /* 0x0000001c0c04723c */ /* 0x000fe200000018ff */
[----:B-1----:R-:W-:-:S02]  /*6280*/  FFMA.FTZ R3, R32, c[0x0][0x2d0], -R0 ;  /* 0x0000b40020037a23 */ /* 0x002fc40000010800 */
[----:B------:R-:W1:Y:S02]  /*6290*/  LDSM.16.MT88.4 R32, [R192] ;  /* 0x00000000c020783b */ /* 0x000e640000004200 */
[----:B------:R-:W5:Y:S02]  /*62a0*/  MUFU.EX2 R59, R3 ;  /* 0x00000003003b7308 */ /* 0x000f640000000800 */
[----:B-----5:R-:W-:Y:S01]  /*62b0*/  F2FP.PACK_AB R11, R59, R56 ;  /* 0x000000383b0b723e */ /* 0x020fe200000000ff */
[----:B------:R-:W-:-:S04]  /*62c0*/  FADD.FTZ R3, R55, R54 ;  /* 0x0000003637037221 */ /* 0x000fc80000010000 */
[----:B------:R-:W-:Y:S02]  /*62d0*/  FADD.FTZ R3, R53, R3 ;  /* 0x0000000335037221 */ /* 0x000fe40000010000 */
[----:B------:R-:W-:Y:S02]  /*62e0*/  HMMA.16816.F32 R104, R8, R24, R20 ;  /* 0x000000180868723c */ /* 0x000fe40000001814 */
[----:B------:R-:W-:-:S04]  /*62f0*/  FADD.FTZ R3, R58, R3 ;  /* 0x000000033a037221 */ /* 0x000fc80000010000 */
[----:B------:R-:W-:Y:S02]  /*6300*/  FADD.FTZ R3, R60, R3 ;  /* 0x000000033c037221 */ /* 0x000fe40000010000 */
[----:B------:R-:W-:Y:S01]  /*6310*/  HMMA.16816.F32 R96, R8, R26, R16 ;  /* 0x0000001a0860723c */ /* 0x000fe20000001810 */
[----:B------:R-:W5:Y:S07]  /*6320*/  LDSM.16.MT88.4 R24, [R192+0x800] ;  /* 0x00080000c018783b */ /* 0x000f6e0000004200 */
[C---:B------:R-:W-:Y:S01]  /*6330*/  HMMA.16816.F32 R20, R12.reuse, R30, RZ ;  /* 0x0000001e0c14723c */ /* 0x040fe200000018ff */
[----:B------:R-:W2:Y:S07]  /*6340*/  LDSM.16.MT88.4 R28, [R196] ;  /* 0x00000000c41c783b */ /* 0x000eae0000004200 */
[----:B-1----:R-:W-:Y:S08]  /*6350*/  HMMA.16816.F32 R16, R12, R32, RZ ;  /* 0x000000200c10723c */ /* 0x002ff000000018ff */
[----:B------:R-:W-:Y:S08]  /*6360*/  HMMA.16816.F32 R100, R8, R36, R4 ;  /* 0x000000240864723c */ /* 0x000ff00000001804 */
[----:B------:R-:W-:Y:S08]  /*6370*/  HMMA.16816.F32 R4, R12, R34, RZ ;  /* 0x000000220c04723c */ /* 0x000ff000000018ff */
[C---:B------:R-:W-:Y:S08]  /*6380*/  HMMA.16816.F32 R84, R8.reuse, R38, R20 ;  /* 0x000000260854723c */ /* 0x040ff00000001814 */
[C---:B-----5:R-:W-:Y:S01]  /*6390*/  HMMA.16816.F32 R88, R8.reuse, R24, R16 ;  /* 0x000000180858723c */ /* 0x060fe20000001810 */
[----:B------:R-:W1:Y:S07]  /*63a0*/  LDSM.16.MT88.4 R16, [R194+0x800] ;  /* 0x00080000c210783b */ /* 0x000e6e0000004200 */
[----:B------:R-:W-:Y:S01]  /*63b0*/  HMMA.16816.F32 R80, R8, R26, R4 ;  /* 0x0000001a0850723c */ /* 0x000fe20000001804 */
[----:B------:R-:W5:Y:S07]  /*63c0*/  LDSM.16.MT88.4 R24, [R191+0x3800] ;  /* 0x00380000bf18783b */ /* 0x000f6e0000004200 */
[----:B--2---:R-:W-:Y:S11]  /*63d0*/  HMMA.16816.F32 R4, R12, R28, RZ ;  /* 0x0000001c0c04723c */ /* 0x004ff600000018ff */
[----:B------:R-:W-:Y:S11]  /*63e0*/  @!UPT UIADD3 URZ, URZ, URZ, URZ ;  /* 0x0000003f3f3ff290 */ /* 0x000ff6000fffe03f */
[----:B------:R-:W-:Y:S02]  /*63f0*/  @!UPT UIADD3 URZ, URZ, URZ, URZ ;  /* 0x0000003f3f3ff290 */ /* 0x000fe4000fffe03f */
[----:B-1----:R-:W-:Y:S07]  /*6400*/  HMMA.16816.F32 R36, R8, R16, R4 ;  /* 0x000000100824723c */ /* 0x002fee0000001804 */
[----:B------:R-:W-:-:S04]  /*6410*/  FADD.FTZ R4, R50, R45 ;  /* 0x0000002d32047221 */ /* 0x000fc80000010000 */
[----:B------:R-:W-:Y:S02]  /*6420*/  FADD.FTZ R16, R44, R4 ;  /* 0x000000042c107221 */ /* 0x000fe40000010000 */
[----:B------:R-:W-:Y:S11]  /*6430*/  HMMA.16816.F32 R4, R12, R30, RZ ;  /* 0x0000001e0c04723c */ /* 0x000ff600000018ff */
[----:B------:R-:W-:Y:S11]  /*6440*/  @!UPT UIADD3 URZ, URZ, URZ, URZ ;  /* 0x0000003f3f3ff290 */ /* 0x000ff6000fffe03f */
[----:B------:R-:W-:Y:S02]  /*6450*/  @!UPT UIADD3 URZ, URZ, URZ, URZ ;  /* 0x0000003f3f3ff290 */ /* 0x000fe4000fffe03f */
[----:B------:R-:W-:Y:S07]  /*6460*/  HMMA.16816.F32 R76, R8, R18, R4 ;  /* 0x00000012084c723c */ /* 0x000fee0000001804 */
[----:B------:R-:W-:Y:S02]  /*6470*/  FADD.FTZ R4, R51, R16 ;  /* 0x0000001033047221 */ /* 0x000fe40000010000 */
[----:B------:R-:W1:Y:S02]  /*6480*/  LDSM.16.MT88.4 R16, [R191+0x4000] ;  /* 0x00400000bf10783b */ /* 0x000e640000004200 */
[----:B------:R-:W-:-:S02]  /*6490*/  FADD.FTZ R20, R52, R4 ;  /* 0x0000000434147221 */ /* 0x000fc40000010000 */
[----:B-----5:R-:W-:Y:S11]  /*64a0*/  HMMA.16816.F32 R4, R12, R24, RZ ;  /* 0x000000180c04723c */ /* 0x020ff600000018ff */
[----:B------:R-:W-:Y:S11]  /*64b0*/  @!UPT UIADD3 URZ, URZ, URZ, URZ ;  /* 0x0000003f3f3ff290 */ /* 0x000ff6000fffe03f */
[----:B------:R-:W-:Y:S02]  /*64c0*/  @!UPT UIADD3 URZ, URZ, URZ, URZ ;  /* 0x0000003f3f3ff290 */ /* 0x000fe4000fffe03f */
[----:B-1----:R-:W-:Y:S07]  /*64d0*/  HMMA.16816.F32 R52, R8, R16, R4 ;  /* 0x000000100834723c */ /* 0x002fee0000001804 */
[----:B------:R-:W-:Y:S02]  /*64e0*/  FADD.FTZ R4, R62, R3 ;  /* 0x000000033e047221 */ /* 0x000fe40000010000 */
[----:B------:R-:W-:Y:S02]  /*64f0*/  FADD.FTZ R3, R57, R20 ;  /* 0x0000001439037221 */ /* 0x000fe40000010000 */
[----:B------:R-:W-:Y:S01]  /*6500*/  FADD.FTZ R16, R61, R4 ;  /* 0x000000043d107221 */ /* 0x000fe20000010000 */
[----:B------:R-:W1:Y:S01]  /*6510*/  LDSM.16.MT88.4 R20, [R193+0x3800] ;  /* 0x00380000c114783b */ /* 0x000e620000004200 */
[----:B------:R-:W-:Y:S01]  /*6520*/  HMMA.16816.F32 R4, R12, R26, RZ ;  /* 0x0000001a0c04723c */ /* 0x000fe200000018ff */
[----:B------:R-:W-:-:S02]  /*6530*/  FADD.FTZ R3, R56, R3 ;  /* 0x0000000338037221 */ /* 0x000fc40000010000 */
[----:B------:R-:W-:Y:S02]  /*6540*/  FADD.FTZ R24, R63, R16 ;  /* 0x000000103f187221 */ /* 0x000fe40000010000 */
[----:B------:R-:W-:Y:S02]  /*6550*/  FADD.FTZ R25, R59, R3 ;  /* 0x000000033b197221 */ /* 0x000fe40000010000 */
[----:B------:R-:W-:Y:S11]  /*6560*/  FFMA.FTZ R3, R46, c[0x0][0x2d0], -R2 ;  /* 0x0000b4002e037a23 */ /* 0x000ff60000010802 */
[----:B------:R-:W-:Y:S06]  /*6570*/  @!UPT UIADD3 URZ, URZ, URZ, URZ ;  /* 0x0000003f3f3ff290 */ /* 0x000fec000fffe03f */
[----:B------:R-:W-:Y:S01]  /*6580*/  HMMA.16816.F32 R72, R8, R18, R4 ;  /* 0x000000120848723c */ /* 0x000fe20000001804 */
[----:B------:R-:W2:Y:S07]  /*6590*/  LDSM.16.MT88.4 R16, [R193+0x4000] ;  /* 0x00400000c110783b */ /* 0x000eae0000004200 */
[----:B-1----:R-:W-:Y:S11]  /*65a0*/  HMMA.16816.F32 R4, R12, R20, RZ ;  /* 0x000000140c04723c */ /* 0x002ff600000018ff */
[----:B------:R-:W-:Y:S11]  /*65b0*/  @!UPT UIADD3 URZ, URZ, URZ, URZ ;  /* 0x0000003f3f3ff290 */ /* 0x000ff6000fffe03f */
[----:B------:R-:W-:Y:S02]  /*65c0*/  @!UPT UIADD3 URZ, URZ, URZ, URZ ;  /* 0x0000003f3f3ff290 */ /* 0x000fe4000fffe03f */
[----:B--2---:R-:W-:Y:S08]  /*65d0*/  HMMA.16816.F32 R64, R8, R16, R4 ;  /* 0x000000100840723c */ /* 0x004ff00000001804 */
[----:B------:R-:W-:Y:S11]  /*65e0*/  HMMA.16816.F32 R4, R12, R22, RZ ;  /* 0x000000160c04723c */ /* 0x000ff600000018ff */
[----:B------:R-:W-:Y:S11]  /*65f0*/  @!UPT UIADD3 URZ, URZ, URZ, URZ ;  /* 0x0000003f3f3ff290 */ /* 0x000ff6000fffe03f */
[----:B------:R-:W-:Y:S02]  /*6600*/  @!UPT UIADD3 URZ, URZ, URZ, URZ ;  /* 0x0000003f3f3ff290 */ /* 0x000fe4000fffe03f */
[----:B------:R-:W-:Y:S01]  /*6610*/  HMMA.16816.F32 R92, R8, R18, R4 ;  /* 0x00000012085c723c */ /* 0x000fe20000001804 */
[----:B------:R1:W-:Y:S06]  /*6620*/  MUFU.EX2 R6, R3 ;  /* 0x0000000300067308 */ /* 0x0003ec0000000800 */
[----:B------:R-:W-:-:S04]  /*6630*/  FFMA.FTZ R4, R40, c[0x0][0x2d0], -R0 ;  /* 0x0000b40028047a23 */ /* 0x000fc80000010800 */
[----:B------:R-:W-:Y:S01]  /*6640*/  MUFU.EX2 R7, R4 ;  /* 0x0000000400077308 */ /* 0x000fe20000000800 */
[----:B-1----:R-:W-:-:S07]  /*6650*/  FFMA.FTZ R3, R47, c[0x0][0x2d0], -R2 ;  /* 0x0000b4002f037a23 */ /* 0x002fce0000010802 */
[----:B------:R1:W2:Y:S02]  /*6660*/  MUFU.EX2 R5, R3 ;  /* 0x0000000300057308 */ /* 0x0002a40000000800 */
[----:B-1----:R-:W-:Y:S01]  /*6670*/  FFMA.FTZ R3, R48, c[0x0][0x2d0], -R2 ;  /* 0x0000b40030037a23 */ /* 0x002fe20000010802 */
[----:B--2---:R-:W-:-:S05]  /*6680*/  F2FP.PACK_AB R4, R5, R6 ;  /* 0x000000060504723e */ /* 0x004fca00000000ff */
[----:B------:R1:W-:Y:S02]  /*6690*/  MUFU.EX2 R20, R3 ;  /* 0x0000000300147308 */ /* 0x0003e40000000800 */
[----:B-1----:R-:W-:-:S06]  /*66a0*/  FFMA.FTZ R3, R49, c[0x0][0x2d0], -R2 ;  /* 0x0000b40031037a23 */ /* 0x002fcc0000010802 */
[----:B------:R1:W2:Y:S02]  /*66b0*/  MUFU.EX2 R18, R3 ;  /* 0x0000000300127308 */ /* 0x0002a40000000800 */
[----:B-1----:R-:W-:-:S06]  /*66c0*/  FFMA.FTZ R3, R43, c[0x0][0x2d0], -R0 ;  /* 0x0000b4002b037a23 */ /* 0x002fcc0000010800 */
[----:B------:R1:W5:Y:S02]  /*66d0*/  MUFU.EX2 R19, R3 ;  /* 0x0000000300137308 */ /* 0x0003640000000800 */
[----:B-1----:R-:W-:-:S06]  /*66e0*/  FFMA.FTZ R3, R42, c[0x0][0x2d0], -R0 ;  /* 0x0000b4002a037a23 */ /* 0x002fcc0000010800 */
[----:B------:R1:W1:Y:S02]  /*66f0*/  MUFU.EX2 R17, R3 ;  /* 0x0000000300117308 */ /* 0x0002640000000800 */
[----:B-1----:R-:W-:-:S06]  /*6700*/  FFMA.FTZ R3, R41, c[0x0][0x2d0], -R0 ;  /* 0x0000b40029037a23 */ /* 0x002fcc0000010800 */
[----:B------:R1:W1:Y:S02]  /*6710*/  MUFU.EX2 R16, R3 ;  /* 0x0000000300107308 */ /* 0x0002640000000800 */
[----:B-1----:R-:W-:Y:S01]  /*6720*/  FADD.FTZ R3, R6, R24 ;  /* 0x0000001806037221 */ /* 0x002fe20000010000 */
[----:B--2---:R-:W-:-:S03]  /*6730*/  F2FP.PACK_AB R6, R18, R20 ;  /* 0x000000141206723e */ /* 0x004fc600000000ff */
[----:B------:R-:W-:Y:S02]  /*6740*/  FADD.FTZ R3, R5, R3 ;  /* 0x0000000305037221 */ /* 0x000fe40000010000 */
[----:B-----5:R-:W-:Y:S02]  /*6750*/  FADD.FTZ R5, R19, R25 ;  /* 0x0000001913057221 */ /* 0x020fe40000010000 */
[----:B------:R-:W-:Y:S01]  /*6760*/  FADD.FTZ R3, R20, R3 ;  /* 0x0000000314037221 */ /* 0x000fe20000010000 */
[----:B------:R-:W-:Y:S01]  /*6770*/  LDSM.16.MT88.4 R24, [R192+0x4000] ;  /* 0x00400000c018783b */ /* 0x000fe20000004200 */
[C---:B------:R-:W-:Y:S02]  /*6780*/  FADD.FTZ R5, R17.reuse, R5 ;  /* 0x0000000511057221 */ /* 0x040fe40000010000 */
[----:B------:R-:W-:Y:S01]  /*6790*/  FADD.FTZ R70, R18, R3 ;  /* 0x0000000312467221 */ /* 0x000fe20000010000 */
[----:B------:R-:W1:Y:S01]  /*67a0*/  LDSM.16.MT88.4 R20, [R192+0x3800] ;  /* 0x00380000c014783b */ /* 0x000e620000004200 */
[----:B------:R-:W-:Y:S01]  /*67b0*/  FADD.FTZ R3, R16, R5 ;  /* 0x0000000510037221 */ /* 0x000fe20000010000 */
[----:B------:R-:W-:-:S03]  /*67c0*/  F2FP.PACK_AB R5, R17, R19 ;  /* 0x000000131105723e */ /* 0x000fc600000000ff */
[C---:B------:R-:W-:Y:S01]  /*67d0*/  FADD.FTZ R71, R7.reuse, R3 ;  /* 0x0000000307477221 */ /* 0x040fe20000010000 */
[----:B------:R-:W-:Y:S01]  /*67e0*/  F2FP.PACK_AB R7, R7, R16 ;  /* 0x000000100707723e */ /* 0x000fe200000000ff */
[----:B------:R-:W-:Y:S01]  /*67f0*/  FFMA.FTZ R3, R112, c[0x0][0x2d0], -R2 ;  /* 0x0000b40070037a23 */ /* 0x000fe20000010802 */
[----:B-1----:R-:W-:Y:S11]  /*6800*/  HMMA.16816.F32 R16, R12, R20, RZ ;  /* 0x000000140c10723c */ /* 0x002ff600000018ff */
[----:B------:R-:W-:Y:S11]  /*6810*/  @!UPT UIADD3 URZ, URZ, URZ, URZ ;  /* 0x0000003f3f3ff290 */ /* 0x000ff6000fffe03f */
[----:B------:R-:W-:Y:S02]  /*6820*/  @!UPT UIADD3 URZ, URZ, URZ, URZ ;  /* 0x0000003f3f3ff290 */ /* 0x000fe4000fffe03f */
[----:B------:R-:W-:Y:S08]  /*6830*/  HMMA.16816.F32 R60, R8, R24, R16 ;  /* 0x00000018083c723c */ /* 0x000ff00000001810 */
        /* <DEDUP_REMOVED lines=35> */
[----:B------:R1:W2:Y:S01]  /*6a70*/  MUFU.EX2 R7, R3 ;  /* 0x0000000300077308 */ /* 0x0002a20000000800 */
[----:B------:R-:W5:Y:S05]  /*6a80*/  LDSM.16.MT88.4 R8, [R191+0x1800] ;  /* 0x00180000bf08783b */ /* 0x000f6a0000004200 */
[----:B------:R-:W-:-:S04]  /*6a90*/  FFMA.FTZ R5, R109, c[0x0][0x2d0], -R0 ;  /* 0x0000b4006d057a23 */ /* 0x000fc80000010800 */
[----:B------:R-:W-:Y:S01]  /*6aa0*/  MUFU.EX2 R15, R5 ;  /* 0x00000005000f7308 */ /* 0x000fe20000000800 */
[----:B-1----:R-:W-:-:S07]  /*6ab0*/  FFMA.FTZ R3, R113, c[0x0][0x2d0], -R2 ;  /* 0x0000b40071037a23 */ /* 0x002fce0000010802 */
[----:B------:R1:W-:Y:S02]  /*6ac0*/  MUFU.EX2 R4, R3 ;  /* 0x0000000300047308 */ /* 0x0003e40000000800 */
[----:B-1----:R-:W-:-:S06]  /*6ad0*/  FFMA.FTZ R3, R114, c[0x0][0x2d0], -R2 ;  /* 0x0000b40072037a23 */ /* 0x002fcc0000010802 */
[----:B------:R1:W-:Y:S02]  /*6ae0*/  MUFU.EX2 R12, R3 ;  /* 0x00000003000c7308 */ /* 0x0003e40000000800 */
[----:B-1----:R-:W-:-:S06]  /*6af0*/  FFMA.FTZ R3, R115, c[0x0][0x2d0], -R2 ;  /* 0x0000b40073037a23 */ /* 0x002fcc0000010802 */
[----:B------:R1:W-:Y:S02]  /*6b00*/  MUFU.EX2 R120, R3 ;  /* 0x0000000300787308 */ /* 0x0003e40000000800 */
[----:B-1----:R-:W-:-:S06]  /*6b10*/  FFMA.FTZ R3, R108, c[0x0][0x2d0], -R0 ;  /* 0x0000b4006c037a23 */ /* 0x002fcc0000010800 */
[----:B------:R2:W1:Y:S02]  /*6b20*/  MUFU.EX2 R13, R3 ;  /* 0x00000003000d7308 */ /* 0x0004640000000800 */
[----:B--2---:R-:W-:Y:S01]  /*6b30*/  FADD.FTZ R3, R7, R70 ;  /* 0x0000004607037221 */ /* 0x004fe20000010000 */
[----:B-1----:R-:W-:-:S03]  /*6b40*/  F2FP.PACK_AB R5, R15, R13 ;  /* 0x0000000d0f05723e */ /* 0x002fc600000000ff */
[C---:B------:R-:W-:Y:S01]  /*6b50*/  FADD.FTZ R6, R4.reuse, R3 ;  /* 0x0000000304067221 */ /* 0x040fe20000010000 */
[----:B------:R-:W-:Y:S01]  /*6b60*/  F2FP.PACK_AB R4, R4, R7 ;  /* 0x000000070404723e */ /* 0x000fe200000000ff */
[----:B------:R-:W-:Y:S02]  /*6b70*/  FFMA.FTZ R3, R111, c[0x0][0x2d0], -R0 ;  /* 0x0000b4006f037a23 */ /* 0x000fe40000010800 */
[----:B------:R-:W-:Y:S01]  /*6b80*/  FADD.FTZ R14, R12, R6 ;  /* 0x000000060c0e7221 */ /* 0x000fe20000010000 */
[----:B------:R-:W-:Y:S01]  /*6b90*/  F2FP.PACK_AB R6, R120, R12 ;  /* 0x0000000c7806723e */ /* 0x000fe200000000ff */
[----:B------:R1:W-:Y:S01]  /*6ba0*/  MUFU.EX2 R116, R3 ;  /* 0x0000000300747308 */ /* 0x0003e20000000800 */
[----:B------:R-:W-:Y:S02]  /*6bb0*/  FADD.FTZ R12, R13, R71 ;  /* 0x000000470d0c7221 */ /* 0x000fe40000010000 */
[----:B------:R-:W-:Y:S02]  /*6bc0*/  FFMA.FTZ R71, R126, c[0x0][0x2d0], -R2 ;  /* 0x0000b4007e477a23 */ /* 0x000fe40000010802 */
[----:B-1----:R-:W-:-:S04]  /*6bd0*/  FFMA.FTZ R3, R110, c[0x0][0x2d0], -R0 ;  /* 0x0000b4006e037a23 */ /* 0x002fc80000010800 */
[----:B------:R-:W1:Y:S02]  /*6be0*/  MUFU.EX2 R70, R3 ;  /* 0x0000000300467308 */ /* 0x000e640000000800 */
[----:B-1----:R-:W-:Y:S01]  /*6bf0*/  F2FP.PACK_AB R7, R70, R116 ;  /* 0x000000744607723e */ /* 0x002fe200000000ff */
[----:B------:R-:W-:-:S06]  /*6c00*/  FFMA.FTZ R3, R122, c[0x0][0x2d0], -R2 ;  /* 0x0000b4007a037a23 */ /* 0x000fcc0000010802 */
[C---:B-----5:R-:W-:Y:S08]  /*6c10*/  HMMA.16816.F32 R112, R4.reuse, R8, R48 ;  /* 0x000000080470723c */ /* 0x060ff00000001830 */
        /* <DEDUP_REMOVED lines=11> */
[----:B------:R-:W-:-:S02]  /*6cd0*/  FFMA.FTZ R19, R141, c[0x0][0x2d0], -R2 ;  /* 0x0000b4008d137a23 */ /* 0x000fc40000010802 */
[--C-:B------:R-:W-:Y:S02]  /*6ce0*/  FFMA.FTZ R18, R140, c[0x0][0x2d0], -R2.reuse ;  /* 0x0000b4008c127a23 */ /* 0x100fe40000010802 */
[--C-:B------:R-:W-:Y:S02]  /*6cf0*/  FFMA.FTZ R17, R139, c[0x0][0x2d0], -R2.reuse ;  /* 0x0000b4008b117a23 */ /* 0x100fe40000010802 */
[--C-:B------:R-:W-:Y:S01]  /*6d00*/  FFMA.FTZ R16, R138, c[0x0][0x2d0], -R2.reuse ;  /* 0x0000b4008a107a23 */ /* 0x100fe20000010802 */
        /* <DEDUP_REMOVED lines=9> */
[----:B------:R-:W1:Y:S06]  /*6da0*/  LDSM.16.MT88.4 R8, [R194+0x5000] ;  /* 0x00500000c208783b */ /* 0x000e6c0000004200 */
[----:B------:R-:W-:-:S02]  /*6db0*/  FFMA.FTZ R89, R136, c[0x0][0x2d0], -R2 ;  /* 0x0000b40088597a23 */ /* 0x000fc40000010802 */
[----:B------:R-:W-:-:S04]  /*6dc0*/  FFMA.FTZ R88, R127, c[0x0][0x2d0], -R2 ;  /* 0x0000b4007f587a23 */ /* 0x000fc80000010802 */
[----:B------:R-:W-:Y:S01]  /*6dd0*/  MUFU.EX2 R230, R88 ;  /* 0x0000005800e67308 */ /* 0x000fe20000000800 */
[C---:B-1----:R-:W-:Y:S07]  /*6de0*/  HMMA.16816.F32 R28, R4.reuse, R10, R20 ;  /* 0x0000000a041c723c */ /* 0x042fee0000001814 */
[----:B------:R1:W-:Y:S01]  /*6df0*/  MUFU.EX2 R21, R3 ;  /* 0x0000000300157308 */ /* 0x0003e20000000800 */
[----:B------:R-:W-:Y:S01]  /*6e00*/  HMMA.16816.F32 R36, R4, R8, R96 ;  /* 0x000000080424723c */ /* 0x000fe20000001860 */
[----:B------:R-:W-:Y:S06]  /*6e10*/  LDSM.16.MT88.4 R8, [R193+0x2000] ;  /* 0x00200000c108783b */ /* 0x000fec0000004200 */
[----:B------:R-:W-:Y:S01]  /*6e20*/  MUFU.EX2 R98, R17 ;  /* 0x0000001100627308 */ /* 0x000fe20000000800 */
[----:B------:R-:W-:-:S02]  /*6e30*/  FADD.FTZ R6, R120, R14 ;  /* 0x0000000e78067221 */ /* 0x000fc40000010000 */
[----:B-1----:R-:W-:-:S05]  /*6e40*/  FFMA.FTZ R3, R123, c[0x0][0x2d0], -R2 ;  /* 0x0000b4007b037a23 */ /* 0x002fca0000010802 */
[----:B------:R-:W-:Y:S01]  /*6e50*/  MUFU.EX2 R99, R16 ;  /* 0x0000001000637308 */ /* 0x000fe20000000800 */
[----:B------:R-:W-:-:S07]  /*6e60*/  FFMA.FTZ R4, R118, c[0x0][0x2d0], -R0 ;  /* 0x0000b40076047a23 */ /* 0x000fce0000010800 */
[----:B------:R1:W2:Y:S08]  /*6e70*/  MUFU.EX2 R20, R3 ;  /* 0x0000000300147308 */ /* 0x0002b00000000800 */
[----:B------:R5:W-:Y:S01]  /*6e80*/  MUFU.EX2 R22, R4 ;  /* 0x0000000400167308 */ /* 0x000be20000000800 */
[----:B-1----:R-:W-:-:S07]  /*6e90*/  FFMA.FTZ R3, R124, c[0x0][0x2d0], -R2 ;  /* 0x0000b4007c037a23 */ /* 0x002fce0000010802 */
[----:B------:R1:W-:Y:S01]  /*6ea0*/  MUFU.EX2 R23, R3 ;  /* 0x0000000300177308 */ /* 0x0003e20000000800 */
[----:B-----5:R-:W-:-:S07]  /*6eb0*/  FFMA.FTZ R4, R117, c[0x0][0x2d0], -R0 ;  /* 0x0000b40075047a23 */ /* 0x020fce0000010800 */
[----:B------:R2:W-:Y:S01]  /*6ec0*/  MUFU.EX2 R101, R4 ;  /* 0x0000000400657308 */ /* 0x0005e20000000800 */
[----:B-1----:R-:W-:-:S07]  /*6ed0*/  FFMA.FTZ R3, R125, c[0x0][0x2d0], -R2 ;  /* 0x0000b4007d037a23 */ /* 0x002fce0000010802 */
[----:B------:R1:W5:Y:S01]  /*6ee0*/  MUFU.EX2 R91, R3 ;  /* 0x00000003005b7308 */ /* 0x0003620000000800 */
[----:B--2---:R-:W-:Y:S01]  /*6ef0*/  F2FP.PACK_AB R4, R20, R21 ;  /* 0x000000151404723e */ /* 0x004fe200000000ff */
[----:B-1----:R-:W-:-:S06]  /*6f00*/  FFMA.FTZ R3, R119, c[0x0][0x2d0], -R0 ;  /* 0x0000b40077037a23 */ /* 0x002fcc0000010800 */
[----:B------:R1:W2:Y:S02]  /*6f10*/  MUFU.EX2 R7, R3 ;  /* 0x0000000300077308 */ /* 0x0002a40000000800 */
[----:B-1----:R-:W-:Y:S02]  /*6f20*/  FADD.FTZ R3, R15, R12 ;  /* 0x0000000c0f037221 */ /* 0x002fe40000010000 */
[----:B------:R-:W1:Y:S02]  /*6f30*/  LDSM.16.MT88.4 R12, [R191+0x2000] ;  /* 0x00200000bf0c783b */ /* 0x000e640000004200 */
[----:B------:R-:W-:-:S04]  /*6f40*/  FADD.FTZ R3, R116, R3 ;  /* 0x0000000374037221 */ /* 0x000fc80000010000 */
[----:B------:R-:W-:Y:S02]  /*6f50*/  FADD.FTZ R5, R70, R3 ;  /* 0x0000000346057221 */ /* 0x000fe40000010000 */
[----:B------:R-:W-:Y:S02]  /*6f60*/  FFMA.FTZ R3, R121, c[0x0][0x2d0], -R0 ;  /* 0x0000b40079037a23 */ /* 0x000fe40000010800 */
[----:B------:R-:W-:Y:S01]  /*6f70*/  FFMA.FTZ R70, R137, c[0x0][0x2d0], -R2 ;  /* 0x0000b40089467a23 */ /* 0x000fe20000010802 */
[----:B------:R-:W-:Y:S01]  /*6f80*/  LDSM.16.MT88.4 R120, [R191+0x3000] ;  /* 0x00300000bf78783b */ /* 0x000fe20000004200 */
[----:B------:R2:W2:Y:S01]  /*6f90*/  MUFU.EX2 R100, R3 ;  /* 0x0000000300647308 */ /* 0x0004a20000000800 */
[----:B------:R-:W-:-:S07]  /*6fa0*/  FFMA.FTZ R2, R149, c[0x0][0x2d0], -R0 ;  /* 0x0000b40095027a23 */ /* 0x000fce0000010800 */
[----:B------:R3:W-:Y:S01]  /*6fb0*/  MUFU.EX2 R90, R2 ;  /* 0x00000002005a7308 */ /* 0x0007e20000000800 */
[----:B--2---:R-:W-:Y:S01]  /*6fc0*/  FADD.FTZ R3, R21, R6 ;  /* 0x0000000615037221 */ /* 0x004fe20000010000 */
[----:B-----5:R-:W-:-:S06]  /*6fd0*/  F2FP.PACK_AB R6, R91, R23 ;  /* 0x000000175b06723e */ /* 0x020fcc00000000ff */
[----:B------:R-:W-:Y:S01]  /*6fe0*/  MUFU.EX2 R70, R70 ;  /* 0x0000004600467308 */ /* 0x000fe20000000800 */
[----:B------:R-:W-:Y:S02]  /*6ff0*/  FADD.FTZ R3, R20, R3 ;  /* 0x0000000314037221 */ /* 0x000fe40000010000 */
[----:B------:R-:W-:Y:S01]  /*7000*/  FADD.FTZ R20, R7, R5 ;  /* 0x0000000507147221 */ /* 0x000fe20000010000 */
[----:B------:R-:W-:Y:S01]  /*7010*/  F2FP.PACK_AB R5, R22, R7 ;  /* 0x000000071605723e */ /* 0x000fe200000000ff */
[----:B---3--:R-:W-:Y:S01]  /*7020*/  FFMA.FTZ R2, R148, c[0x0][0x2d0], -R0 ;  /* 0x0000b40094027a23 */ /* 0x008fe20000010800 */
[----:B------:R-:W-:Y:S01]  /*7030*/  F2FP.PACK_AB R7, R100, R101 ;  /* 0x000000656407723e */ /* 0x000fe200000000ff */
[----:B------:R-:W-:Y:S02]  /*7040*/  FADD.FTZ R3, R23, R3 ;  /* 0x0000000317037221 */ /* 0x000fe40000010000 */
[----:B------:R2:W-:Y:S04]  /*7050*/  MUFU.EX2 R97, R2 ;  /* 0x0000000200617308 */ /* 0x0005e80000000800 */
[C---:B-1----:R-:W-:Y:S08]  /*7060*/  HMMA.16816.F32 R112, R4.reuse, R12, R112 ;  /* 0x0000000c0470723c */ /* 0x042ff00000001870 */
[----:B------:R-:W-:Y:S01]  /*7070*/  HMMA.16816.F32 R108, R4, R14, R108 ;  /* 0x0000000e046c723c */ /* 0x000fe2000000186c */
[----:B------:R-:W1:Y:S01]  /*7080*/  LDSM.16.MT88.4 R12, [R192+0x2000] ;  /* 0x00200000c00c783b */ /* 0x000e620000004200 */
[----:B--2---:R-:W-:-:S03]  /*7090*/  FADD.FTZ R2, R22, R20 ;  /* 0x0000001416027221 */ /* 0x004fc60000010000 */
[----:B------:R-:W-:Y:S03]  /*70a0*/  LDSM.16.MT88.4 R20, [R191+0x2800] ;  /* 0x00280000bf14783b */ /* 0x000fe60000004200 */
[----:B------:R-:W-:Y:S01]  /*70b0*/  HMMA.16816.F32 R116, R4, R8, R84 ;  /* 0x000000080474723c */ /* 0x000fe20000001854 */
[----:B------:R-:W-:-:S04]  /*70c0*/  FADD.FTZ R2, R101, R2 ;  /* 0x0000000265027221 */ /* 0x000fc80000010000 */
[----:B------:R-:W-:-:S03]  /*70d0*/  FADD.FTZ R2, R100, R2 ;  /* 0x0000000264027221 */ /* 0x000fc60000010000 */
        /* <DEDUP_REMOVED lines=14> */
[----:B------:R-:W-:-:S02]  /*71c0*/  FFMA.FTZ R25, R145, c[0x0][0x2d0], -R0 ;  /* 0x0000b40091197a23 */ /* 0x000fc40000010800 */
[--C-:B------:R-:W-:Y:S02]  /*71d0*/  FFMA.FTZ R24, R144, c[0x0][0x2d0], -R0.reuse ;  /* 0x0000b40090187a23 */ /* 0x100fe40000010800 */
[--C-:B------:R-:W-:Y:S02]  /*71e0*/  FFMA.FTZ R26, R143, c[0x0][0x2d0], -R0.reuse ;  /* 0x0000b4008f1a7a23 */ /* 0x100fe40000010800 */
[--C-:B------:R-:W-:Y:S01]  /*71f0*/  FFMA.FTZ R27, R142, c[0x0][0x2d0], -R0.reuse ;  /* 0x0000b4008e1b7a23 */ /* 0x100fe20000010800 */
[C---:B-1----:R-:W-:Y:S08]  /*7200*/  HMMA.16816.F32 R52, R4.reuse, R12, R52 ;  /* 0x0000000c0434723c */ /* 0x042ff00000001834 */
[C---:B------:R-:W-:Y:S01]  /*7210*/  HMMA.16816.F32 R44, R4.reuse, R14, R44 ;  /* 0x0000000e042c723c */ /* 0x040fe2000000182c */
[----:B------:R-:W1:Y:S07]  /*7220*/  LDSM.16.MT88.4 R12, [R192+0x2800] ;  /* 0x00280000c00c783b */ /* 0x000e6e0000004200 */
[C---:B--2---:R-:W-:Y:S08]  /*7230*/  HMMA.16816.F32 R40, R4.reuse, R8, R36 ;  /* 0x000000080428723c */ /* 0x044ff00000001824 */
[----:B------:R-:W-:Y:S01]  /*7240*/  HMMA.16816.F32 R28, R4, R10, R28 ;  /* 0x0000000a041c723c */ /* 0x000fe2000000181c */
[----:B------:R-:W2:Y:S01]  /*7250*/  MUFU.EX2 R7, R19 ;  /* 0x0000001300077308 */ /* 0x000ea20000000800 */
[----:B------:R-:W3:Y:S05]  /*7260*/  LDSM.16.MT88.4 R8, [R194+0x2800] ;  /* 0x00280000c208783b */ /* 0x000eea0000004200 */
[----:B------:R-:W-:-:S02]  /*7270*/  FFMA.FTZ R5, R147, c[0x0][0x2d0], -R0 ;  /* 0x0000b40093057a23 */ /* 0x000fc40000010800 */
[----:B------:R-:W-:Y:S01]  /*7280*/  FFMA.FTZ R4, R146, c[0x0][0x2d0], -R0 ;  /* 0x0000b40092047a23 */ /* 0x000fe20000010800 */
[----:B------:R5:W1:Y:S01]  /*7290*/  MUFU.EX2 R6, R18 ;  /* 0x0000001200067308 */ /* 0x000a620000000800 */
[----:B------:R-:W-:-:S04]  /*72a0*/  FADD.FTZ R0, R91, R3 ;  /* 0x000000035b007221 */ /* 0x000fc80000010000 */
[----:B--2---:R-:W-:-:S03]  /*72b0*/  FADD.FTZ R0, R7, R0 ;  /* 0x0000000007007221 */ /* 0x004fc60000010000 */
[----:B------:R2:W2:Y:S08]  /*72c0*/  MUFU.EX2 R91, R5 ;  /* 0x00000005005b7308 */ /* 0x0004b00000000800 */
[----:B------:R3:W3:Y:S01]  /*72d0*/  MUFU.EX2 R96, R4 ;  /* 0x0000000400607308 */ /* 0x0006e20000000800 */
[----:B-----5:R-:W5:Y:S01]  /*72e0*/  LDSM.16.MT88.4 R16, [R193+0x2800] ;  /* 0x00280000c110783b */ /* 0x020f620000004200 */
[----:B-1----:R-:W-:-:S02]  /*72f0*/  FADD.FTZ R3, R6, R0 ;  /* 0x0000000006037221 */ /* 0x002fc40000010000 */
[----:B------:R-:W-:Y:S02]  /*7300*/  FADD.FTZ R0, R90, R2 ;  /* 0x000000025a007221 */ /* 0x000fe40000010000 */
[----:B------:R-:W-:Y:S01]  /*7310*/  FADD.FTZ R2, R98, R3 ;  /* 0x0000000362027221 */ /* 0x000fe20000010000 */
[C---:B--2---:R-:W-:Y:S01]  /*7320*/  F2FP.PACK_AB R5, R97.reuse, R90 ;  /* 0x0000005a6105723e */ /* 0x044fe200000000ff */
[----:B------:R-:W-:Y:S02]  /*7330*/  FADD.FTZ R0, R97, R0 ;  /* 0x0000000061007221 */ /* 0x000fe40000010000 */
[----:B------:R-:W-:Y:S02]  /*7340*/  FADD.FTZ R2, R99, R2 ;  /* 0x0000000263027221 */ /* 0x000fe40000010000 */
[----:B------:R-:W-:Y:S01]  /*7350*/  FADD.FTZ R0, R91, R0 ;  /* 0x000000005b007221 */ /* 0x000fe20000010000 */
[----:B---3--:R-:W-:-:S03]  /*7360*/  F2FP.PACK_AB R4, R6, R7 ;  /* 0x000000070604723e */ /* 0x008fc600000000ff */
[C---:B------:R-:W-:Y:S01]  /*7370*/  FADD.FTZ R0, R96.reuse, R0 ;  /* 0x0000000060007221 */ /* 0x040fe20000010000 */
[----:B------:R-:W-:Y:S02]  /*7380*/  F2FP.PACK_AB R6, R99, R98 ;  /* 0x000000626306723e */ /* 0x000fe400000000ff */
[----:B------:R-:W-:Y:S02]  /*7390*/  F2FP.PACK_AB R7, R96, R91 ;  /* 0x0000005b6007723e */ /* 0x000fe400000000ff */
[----:B------:R-:W-:Y:S05]  /*73a0*/  LDSM.16.MT88.4 R96, [R194+0x3000] ;  /* 0x00300000c260783b */ /* 0x000fea0000004200 */
[C---:B------:R-:W-:Y:S08]  /*73b0*/  HMMA.16816.F32 R32, R4.reuse, R22, R108 ;  /* 0x000000160420723c */ /* 0x040ff0000000186c */
[C---:B------:R-:W-:Y:S01]  /*73c0*/  HMMA.16816.F32 R108, R4.reuse, R12, R80 ;  /* 0x0000000c046c723c */ /* 0x040fe20000001850 */
[----:B------:R-:W-:Y:S07]  /*73d0*/  LDSM.16.MT88.4 R80, [R193+0x6800] ;  /* 0x00680000c150783b */ /* 0x000fee0000004200 */
[C---:B------:R-:W-:Y:S01]  /*73e0*/  HMMA.16816.F32 R76, R4.reuse, R14, R76 ;  /* 0x0000000e044c723c */ /* 0x040fe2000000184c */
[----:B------:R-:W1:Y:S07]  /*73f0*/  LDSM.16.MT88.4 R12, [R192+0x6000] ;  /* 0x00600000c00c783b */ /* 0x000e6e0000004200 */
[C---:B------:R-:W-:Y:S01]  /*7400*/  HMMA.16816.F32 R100, R4.reuse, R8, R72 ;  /* 0x000000080464723c */ /* 0x040fe20000001848 */
[----:B------:R-:W-:Y:S07]  /*7410*/  LDSM.16.MT88.4 R72, [R192+0x6800] ;  /* 0x00680000c048783b */ /* 0x000fee0000004200 */
[C---:B------:R-:W-:Y:S01]  /*7420*/  HMMA.16816.F32 R60, R4.reuse, R10, R60 ;  /* 0x0000000a043c723c */ /* 0x040fe2000000183c */
[----:B------:R-:W2:Y:S07]  /*7430*/  LDSM.16.MT88.4 R8, [R194+0x6000] ;  /* 0x00600000c208783b */ /* 0x000eae0000004200 */
[C---:B------:R-:W-:Y:S01]  /*7440*/  HMMA.16816.F32 R124, R4.reuse, R20, R112 ;  /* 0x00000014047c723c */ /* 0x040fe20000001870 */
[----:B------:R-:W3:Y:S04]  /*7450*/  LDSM.16.MT88.4 R20, [R191+0x6000] ;  /* 0x00600000bf14783b */ /* 0x000ee80000004200 */
[----:B------:R-:W-:Y:S03]  /*7460*/  LDSM.16.MT88.4 R112, [R193+0x3000] ;  /* 0x00300000c170783b */ /* 0x000fe60000004200 */
[C---:B-----5:R-:W-:Y:S08]  /*7470*/  HMMA.16816.F32 R116, R4.reuse, R16, R116 ;  /* 0x000000100474723c */ /* 0x060ff00000001874 */
[C---:B------:R-:W-:Y:S01]  /*7480*/  HMMA.16816.F32 R36, R4.reuse, R18, R84 ;  /* 0x000000120424723c */ /* 0x040fe20000001854 */
[----:B------:R-:W5:Y:S07]  /*7490*/  LDSM.16.MT88.4 R16, [R193+0x6000] ;  /* 0x00600000c110783b */ /* 0x000f6e0000004200 */
[C---:B-1----:R-:W-:Y:S01]  /*74a0*/  HMMA.16816.F32 R52, R4.reuse, R12, R52 ;  /* 0x0000000c0434723c */ /* 0x042fe20000001834 */
[----:B------:R-:W1:Y:S07]  /*74b0*/  MUFU.EX2 R13, R71 ;  /* 0x00000047000d7308 */ /* 0x000e6e0000000800 */
[C---:B------:R-:W-:Y:S01]  /*74c0*/  HMMA.16816.F32 R44, R4.reuse, R14, R44 ;  /* 0x0000000e042c723c */ /* 0x040fe2000000182c */
[----:B------:R-:W4:Y:S07]  /*74d0*/  MUFU.EX2 R12, R25 ;  /* 0x00000019000c7308 */ /* 0x000f2e0000000800 */
[C---:B--2---:R-:W-:Y:S01]  /*74e0*/  HMMA.16816.F32 R40, R4.reuse, R8, R40 ;  /* 0x000000080428723c */ /* 0x044fe20000001828 */
[----:B------:R2:W-:Y:S06]  /*74f0*/  MUFU.EX2 R15, R89 ;  /* 0x00000059000f7308 */ /* 0x0005ec0000000800 */
[----:B-1----:R-:W-:Y:S01]  /*7500*/  FADD.FTZ R9, R13, R2 ;  /* 0x000000020d097221 */ /* 0x002fe20000010000 */
[----:B---3--:R-:W-:Y:S01]  /*7510*/  HMMA.16816.F32 R92, R4, R20, R92 ;  /* 0x00000014045c723c */ /* 0x008fe2000000185c */
[----:B------:R-:W-:Y:S01]  /*7520*/  @P3 IMAD.HI.U32 R2, R153, c[0x0][0x2c8], RZ ;  /* 0x0000b20099023a27 */ /* 0x000fe200078e00ff */
[----:B------:R-:W1:Y:S03]  /*7530*/  MUFU.EX2 R14, R24 ;  /* 0x00000018000e7308 */ /* 0x000e660000000800 */
[----:B----4-:R-:W-:Y:S01]  /*7540*/  FADD.FTZ R8, R12, R0 ;  /* 0x000000000c087221 */ /* 0x010fe20000010000 */
[----:B------:R-:W-:-:S02]  /*7550*/  MOV R0, R153 ;  /* 0x0000009900007202 */ /* 0x000fc40000000f00 */
[----:B------:R-:W-:Y:S01]  /*7560*/  @P3 SHF.R.U32.HI R0, RZ, c[0x0][0x2cc], R2 ;  /* 0x0000b300ff003a19 */ /* 0x000fe20000011602 */
[----:B------:R-:W-:Y:S01]  /*7570*/  HMMA.16816.F32 R20, R4, R22, R64 ;  /* 0x000000160414723c */ /* 0x000fe20000001840 */
[----:B--2---:R-:W2:Y:S01]  /*7580*/  LDSM.16.MT88.4 R88, [R191+0x6800] ;  /* 0x00680000bf58783b */ /* 0x004ea20000004200 */
[----:B------:R-:W-:Y:S02]  /*7590*/  MOV R2, RZ ;  /* 0x000000ff00027202 */ /* 0x000fe40000000f00 */
[----:B------:R-:W-:-:S03]  /*75a0*/  IADD3 R3, R0, R151, -R152 ;  /* 0x0000009700037210 */ /* 0x000fc60007ffe898 */
[----:B------:R-:W-:Y:S01]  /*75b0*/  F2FP.PACK_AB R64, R70, R13 ;  /* 0x0000000d4640723e */ /* 0x000fe200000000ff */
[C---:B-----5:R-:W-:Y:S01]  /*75c0*/  HMMA.16816.F32 R56, R4.reuse, R16, R56 ;  /* 0x000000100438723c */ /* 0x060fe20000001838 */
[----:B------:R-:W-:Y:S01]  /*75d0*/  IMAD.HI R2, R3, -0x6db6db6d, R2 ;  /* 0x9249249303027827 */ /* 0x000fe200078e0202 */
[----:B-1----:R-:W-:Y:S02]  /*75e0*/  F2FP.PACK_AB R65, R14, R12 ;  /* 0x0000000c0e41723e */ /* 0x002fe400000000ff */
[----:B------:R-:W-:Y:S02]  /*75f0*/  F2FP.PACK_AB R66, R230, R15 ;  /* 0x0000000fe642723e */ /* 0x000fe400000000ff */
[----:B------:R-:W-:Y:S02]  /*7600*/  SHF.R.U32.HI R0, RZ, 0x1f, R2 ;  /* 0x0000001fff007819 */ /* 0x000fe40000011602 */
[----:B------:R-:W-:Y:S02]  /*7610*/  HMMA.16816.F32 R48, R4, R18, R48 ;  /* 0x000000120430723c */ /* 0x000fe40000001830 */
[----:B------:R-:W-:Y:S01]  /*7620*/  LEA.HI.SX32 R2, R2, R0, 0x1a ;  /* 0x0000000002027211 */ /* 0x000fe200078fd2ff */
[----:B------:R-:W-:-:S03]  /*7630*/  FADD.FTZ R0, R70, R9 ;  /* 0x0000000946007221 */ /* 0x000fc60000010000 */
[----:B------:R-:W-:Y:S01]  /*7640*/  IMNMX R12, R150, R2, !PT ;  /* 0x00000002960c7217 */ /* 0x000fe20007800200 */
[----:B------:R-:W-:Y:S01]  /*7650*/  FADD.FTZ R2, R14, R8 ;  /* 0x000000080e027221 */ /* 0x000fe20000010000 */
[----:B------:R-:W-:Y:S01]  /*7660*/  HMMA.16816.F32 R28, R4, R10, R28 ;  /* 0x0000000a041c723c */ /* 0x000fe2000000181c */
[----:B------:R-:W1:Y:S01]  /*7670*/  LDSM.16.MT88.4 R4, [R194+0x6800] ;  /* 0x00680000c204783b */ /* 0x000e620000004200 */
[----:B------:R-:W3:Y:S01]  /*7680*/  MUFU.EX2 R11, R26 ;  /* 0x0000001a000b7308 */ /* 0x000ee20000000800 */
[----:B------:R-:W-:Y:S01]  /*7690*/  ISETP.GE.AND P0, PT, R218, R12, PT ;  /* 0x0000000cda00720c */ /* 0x000fe20003f06270 */
[----:B------:R-:W-:Y:S01]  /*76a0*/  FADD.FTZ R0, R15, R0 ;  /* 0x000000000f007221 */ /* 0x000fe20000010000 */
[----:B------:R4:W-:Y:S03]  /*76b0*/  STL [R1+0x8], R12 ;  /* 0x0000080c01007387 */ /* 0x0009e60000100800 */
[----:B------:R-:W-:-:S02]  /*76c0*/  FADD.FTZ R230, R230, R0 ;  /* 0x00000000e6e67221 */ /* 0x000fc40000010000 */
[----:B------:R-:W5:Y:S01]  /*76d0*/  MUFU.EX2 R10, R27 ;  /* 0x0000001b000a7308 */ /* 0x000f620000000800 */
[----:B---3--:R-:W-:Y:S01]  /*76e0*/  FADD.FTZ R2, R11, R2 ;  /* 0x000000020b027221 */ /* 0x008fe20000010000 */
[----:B-----5:R-:W-:-:S03]  /*76f0*/  F2FP.PACK_AB R67, R10, R11 ;  /* 0x0000000b0a43723e */ /* 0x020fc600000000ff */
[----:B------:R-:W-:-:S04]  /*7700*/  FADD.FTZ R247, R10, R2 ;  /* 0x000000020af77221 */ /* 0x000fc80000010000 */
[C---:B------:R-:W-:Y:S08]  /*7710*/  HMMA.16816.F32 R108, R64.reuse, R104, R108 ;  /* 0x00000068406c723c */ /* 0x040ff0000000186c */
[C---:B------:R-:W-:Y:S08]  /*7720*/  HMMA.16816.F32 R104, R64.reuse, R106, R76 ;  /* 0x0000006a4068723c */ /* 0x040ff0000000184c */
[C---:B------:R-:W-:Y:S08]  /*7730*/  HMMA.16816.F32 R100, R64.reuse, R96, R100 ;  /* 0x000000604064723c */ /* 0x040ff00000001864 */
[C---:B------:R-:W-:Y:S08]  /*7740*/  HMMA.16816.F32 R124, R64.reuse, R120, R124 ;  /* 0x00000078407c723c */ /* 0x040ff0000000187c */
[C---:B------:R-:W-:Y:S08]  /*7750*/  HMMA.16816.F32 R116, R64.reuse, R112, R116 ;  /* 0x000000704074723c */ /* 0x040ff00000001874 */
[C---:B------:R-:W-:Y:S08]  /*7760*/  HMMA.16816.F32 R96, R64.reuse, R98, R60 ;  /* 0x000000624060723c */ /* 0x040ff0000000183c */
[C---:B--2---:R-:W-:Y:S08]  /*7770*/  HMMA.16816.F32 R92, R64.reuse, R88, R92 ;  /* 0x00000058405c723c */ /* 0x044ff0000000185c */
[C---:B------:R-:W-:Y:S08]  /*7780*/  HMMA.16816.F32 R84, R64.reuse, R80, R56 ;  /* 0x000000504054723c */ /* 0x040ff00000001838 */
[C---:B------:R-:W-:Y:S08]  /*7790*/  HMMA.16816.F32 R76, R64.reuse, R72, R52 ;  /* 0x00000048404c723c */ /* 0x040ff00000001834 */
[C---:B------:R-:W-:Y:S08]  /*77a0*/  HMMA.16816.F32 R120, R64.reuse, R122, R32 ;  /* 0x0000007a4078723c */ /* 0x040ff00000001820 */
[C---:B------:R-:W-:Y:S08]  /*77b0*/  HMMA.16816.F32 R112, R64.reuse, R114, R36 ;  /* 0x000000724070723c */ /* 0x040ff00000001824 */
[C---:B------:R-:W-:Y:S08]  /*77c0*/  HMMA.16816.F32 R88, R64.reuse, R90, R20 ;  /* 0x0000005a4058723c */ /* 0x040ff00000001814 */
[C---:B------:R-:W-:Y:S08]  /*77d0*/  HMMA.16816.F32 R80, R64.reuse, R82, R48 ;  /* 0x000000524050723c */ /* 0x040ff00000001830 */
[C---:B------:R-:W-:Y:S08]  /*77e0*/  HMMA.16816.F32 R72, R64.reuse, R74, R44 ;  /* 0x0000004a4048723c */ /* 0x040ff0000000182c */
[C---:B-1----:R-:W-:Y:S08]  /*77f0*/  HMMA.16816.F32 R60, R64.reuse, R4, R40 ;  /* 0x00000004403c723c */ /* 0x042ff00000001828 */
[----:B------:R-:W-:Y:S01]  /*7800*/  HMMA.16816.F32 R64, R64, R6, R28 ;  /* 0x000000064040723c */ /* 0x000fe2000000181c */
[----:B------:R-:W-:Y:S01]  /*7810*/  @!UPT UIADD3 URZ, URZ, URZ, URZ ;  /* 0x0000003f3f3ff290 */ /* 0x000fe2000fffe03f */
[----:B------:R-:W-:Y:S11]  /*7820*/  @!P0 BRA `(.L_x_1344) ;  /* 0x000046c000008947 */ /* 0x000ff60003800000 */
[----:B----4-:R-:W-:Y:S02]  /*7830*/  MOV R71, R68 ;  /* 0x0000004400477202 */ /* 0x010fe40000000f00 */
[----:B------:R-:W-:-:S02]  /*7840*/  MOV R70, R69 ;  /* 0x0000004500467202 */ /* 0x000fc40000000f00 */
[----:B------:R-:W-:-:S07]  /*7850*/  MOV R224, R218 ;  /* 0x000000da00e07202 */ /* 0x000fce0000000f00 */
.L_x_1360:
[----:B------:R-:W2:Y:S01]  /*7860*/  LDL R0, [R1] ;  /* 0x0000000001007983 */ /* 0x000ea20000100800 */
        /* <DEDUP_REMOVED lines=21> */
[C---:B-1-34-:R-:W-:Y:S01]  /*79c0*/  IMAD.WIDE.U32 R2, R223.reuse, c[0x0][0x208], RZ ;  /* 0x00008200df027a25 */ /* 0x05afe200078e00ff */
[----:B------:R-:W-:Y:S01]  /*79d0*/  SHF.R.S32.HI R0, RZ, 0x1f, R223 ;  /* 0x0000001fff007819 */ /* 0x000fe200000114df */
[----:B------:R-:W2:Y:S04]  /*79e0*/  LDL.64 R6, [R1+0x28] ;  /* 0x0000280001067983 */ /* 0x000ea80000100a00 */
[----:B------:R-:W-:Y:S02]  /*79f0*/  IMAD R0, R0, c[0x0][0x208], RZ ;  /* 0x0000820000007a24 */ /* 0x000fe400078e02ff */
[----:B------:R-:W3:Y:S02]  /*7a00*/  LDL R5, [R1+0x34] ;  /* 0x0000340001057983 */ /* 0x000ee40000100800 */
[----:B------:R-:W-:Y:S05]  /*7a10*/  IMAD R0, R223, c[0x0][0x20c], R0 ;  /* 0x00008300df007a24 */ /* 0x000fea00078e0200 */
[----:B------:R-:W-:Y:S02]  /*7a20*/  IADD3 R3, R3, R0, RZ ;  /* 0x0000000003037210 */ /* 0x000fe40007ffe0ff */
[----:B------:R-:W-:Y:S03]  /*7a30*/  SHF.R.S32.HI R0, RZ, 0x1f, R219 ;  /* 0x0000001fff007819 */ /* 0x000fe600000114db */
[C---:B------:R-:W-:Y:S04]  /*7a40*/  IMAD.WIDE.U32 R2, R219.reuse, c[0x0][0x218], R2 ;  /* 0x00008600db027a25 */ /* 0x040fe800078e0002 */
[----:B------:R-:W-:Y:S04]  /*7a50*/  IMAD R4, R0, c[0x0][0x218], RZ ;  /* 0x0000860000047a24 */ /* 0x000fe800078e02ff */
[----:B------:R-:W-:Y:S01]  /*7a60*/  IMAD R4, R219, c[0x0][0x21c], R4 ;  /* 0x00008700db047a24 */ /* 0x000fe200078e0204 */
[----:B--2---:R-:W-:Y:S04]  /*7a70*/  IADD3 R0, P0, R6, R2, RZ ;  /* 0x0000000206007210 */ /* 0x004fe80007f1e0ff */
[----:B---3--:R-:W-:Y:S02]  /*7a80*/  IADD3.X R2, R5, R3, R4, P0, !PT ;  /* 0x0000000305027210 */ /* 0x008fe400007fe404 */
[C---:B------:R-:W-:Y:S04]  /*7a90*/  LEA R6, P0, R0.reuse, c[0x0][0x1f8], 0x1 ;  /* 0x00007e0000067a11 */ /* 0x040fe800078008ff */
[----:B------:R-:W-:Y:S01]  /*7aa0*/  LEA.HI.X R5, R0, c[0x0][0x1fc], R2, 0x1, P0 ;  /* 0x00007f0000057a11 */ /* 0x000fe200000f0c02 */
[----:B------:R-:W-:-:S06]  /*7ab0*/  BRA.DIV ~URZ, `(.L_x_1347) ;  /* 0x0000d9a27f007947 */ /* 0x000fcc000b800000 */
[----:B------:R1:W2:Y:S02]  /*7ac0*/  SHFL.IDX PT, R0, R5, RZ, 0x181f ;  /* 0x00181fff05007589 */ /* 0x0002a400000e0000 */
.L_x_1453:
[----:B------:R-:W-:-:S05]  /*7ad0*/  BRA.DIV ~URZ, `(.L_x_1348) ;  /* 0x0000d9f27f007947 */ /* 0x000fca000b800000 */
[----:B------:R-:W3:Y:S01]  /*7ae0*/  SHFL.IDX PT, R2, R6, RZ, 0x181f ;  /* 0x00181fff06027589 */ /* 0x000ee200000e0000 */
[C---:B------:R-:W-:Y:S01]  /*7af0*/  IMAD.SHL.U32 R15, R238.reuse, 0x2, RZ ;  /* 0x00000002ee0f7824 */ /* 0x040fe200078e00ff */
[----:B------:R-:W-:Y:S01]  /*7b00*/  ISETP.GE.AND P4, PT, R238, c[0x0][0x1d4], PT ;  /* 0x00007500ee007a0c */ /* 0x000fe20003f86270 */
[C---:B------:R-:W-:Y:S01]  /*7b10*/  IMAD.SHL.U32 R14, R248.reuse, 0x2, RZ ;  /* 0x00000002f80e7824 */ /* 0x040fe200078e00ff */
[----:B------:R-:W-:Y:S01]  /*7b20*/  SHFL.IDX PT, R7, R6, 0x2, 0x181f ;  /* 0x00581f0006077f89 */ /* 0x000fe200000e0000 */
[----:B------:R-:W-:Y:S02]  /*7b30*/  ISETP.GE.AND P0, PT, R248, c[0x0][0x1d4], PT ;  /* 0x00007500f8007a0c */ /* 0x000fe40003f06270 */
[----:B------:R-:W-:Y:S02]  /*7b40*/  SEL R4, RZ, 0x10, P4 ;  /* 0x00000010ff047807 */ /* 0x000fe40002000000 */
[-C--:B---3--:R-:W-:Y:S05]  /*7b50*/  IADD3 R12, P5, R2, R15.reuse, RZ ;  /* 0x0000000f020c7210 */ /* 0x088fea0007fbe0ff */
[--C-:B--2---:R-:W-:Y:S01]  /*7b60*/  IMAD.X R13, R0, 0x1, R220.reuse, P5 ;  /* 0x00000001000d7824 */ /* 0x104fe200028e06dc */
[-C--:B------:R-:W-:Y:S04]  /*7b70*/  IADD3 R2, P5, R2, R14.reuse, RZ ;  /* 0x0000000e02027210 */ /* 0x080fe80007fbe0ff */
[----:B------:R-:W-:Y:S01]  /*7b80*/  @!PT LDS RZ, [RZ] ;  /* 0x00000000fffff984 */ /* 0x000fe20000000800 */
[----:B------:R2:W-:Y:S01]  /*7b90*/  LDGSTS.E.BYPASS.LTC128B.128 [R215+0x100], [R12.64], !P4 ;  /* 0x001000000cd77fae */ /* 0x0005e2000e101d46 */
[--C-:B------:R-:W-:Y:S03]  /*7ba0*/  IMAD.X R3, R0, 0x1, R221.reuse, P5 ;  /* 0x0000000100037824 */ /* 0x100fe600028e06dd */
[----:B------:R-:W-:Y:S04]  /*7bb0*/  SHFL.IDX PT, R0, R5, 0x1, 0x181f ;  /* 0x00381f0005007f89 */ /* 0x000fe800000e0000 */
[----:B------:R3:W-:Y:S04]  /*7bc0*/  LDGSTS.E.BYPASS.LTC128B.128 [R215+0x3900], [R2.64], !P0 ;  /* 0x0390000002d77fae */ /* 0x0007e8000c101d46 */
[----:B---3--:R-:W2:Y:S02]  /*7bd0*/  SHFL.IDX PT, R2, R6, 0x1, 0x181f ;  /* 0x00381f0006027f89 */ /* 0x008ea400000e0000 */
[----:B--2---:R-:W-:Y:S05]  /*7be0*/  IADD3 R12, P5, R2, R15, RZ ;  /* 0x0000000f020c7210 */ /* 0x004fea0007fbe0ff */
[----:B------:R-:W-:Y:S01]  /*7bf0*/  IMAD.X R13, R0, 0x1, R220, P5 ;  /* 0x00000001000d7824 */ /* 0x000fe200028e06dc */
[----:B------:R-:W-:Y:S04]  /*7c00*/  IADD3 R2, P5, R2, R14, RZ ;  /* 0x0000000e02027210 */ /* 0x000fe80007fbe0ff */
[----:B------:R2:W-:Y:S01]  /*7c10*/  LDGSTS.E.BYPASS.LTC128B.128 [R215+0x1100], [R12.64], !P4 ;  /* 0x011000000cd77fae */ /* 0x0005e2000e101d46 */
[----:B------:R-:W-:Y:S01]  /*7c20*/  IMAD.X R3, R0, 0x1, R221, P5 ;  /* 0x0000000100037824 */ /* 0x000fe200028e06dd */
[----:B------:R-:W-:Y:S04]  /*7c30*/  SEL R0, RZ, 0x10, P0 ;  /* 0x00000010ff007807 */ /* 0x000fe80000000000 */
[----:B------:R3:W-:Y:S04]  /*7c40*/  LDGSTS.E.BYPASS.LTC128B.128 [R215+0x4900], [R2.64], !P0 ;  /* 0x0490000002d77fae */ /* 0x0007e8000c101d46 */
[----:B--2---:R3:W2:Y:S02]  /*7c50*/  SHFL.IDX PT, R12, R5, 0x2, 0x181f ;  /* 0x00581f00050c7f89 */ /* 0x0046a400000e0000 */
.L_x_1454:
[----:B---3--:R-:W-:Y:S01]  /*7c60*/  IADD3 R2, -R4, 0x10, RZ ;  /* 0x0000001004027810 */ /* 0x008fe20007ffe1ff */
[----:B------:R-:W-:Y:S01]  /*7c70*/  IMAD.SHL.U32 R3, R238, 0x2, RZ ;  /* 0x00000002ee037824 */ /* 0x000fe200078e00ff */
[----:B------:R-:W-:Y:S01]  /*7c80*/  ISETP.NE.U32.AND P5, PT, R4, RZ, PT ;  /* 0x000000ff0400720c */ /* 0x000fe20003fa5070 */
[----:B------:R-:W-:Y:S01]  /*7c90*/  IMAD.SHL.U32 R14, R248, 0x2, RZ ;  /* 0x00000002f80e7824 */ /* 0x000fe200078e00ff */
[----:B------:R-:W-:Y:S01]  /*7ca0*/  LOP3.LUT R2, R2, 0xf, RZ, 0xc0, !PT ;  /* 0x0000000f02027812 */ /* 0x000fe200078ec0ff */
[----:B------:R-:W3:Y:S03]  /*7cb0*/  S2R R13, SR_TID.X ;  /* 0x00000000000d7919 */ /* 0x000ee60000002100 */
[-C--:B------:R-:W-:Y:S04]  /*7cc0*/  IADD3 R2, P4, P0, R2, R7.reuse, R3 ;  /* 0x0000000702027210 */ /* 0x080fe8000789e003 */
[-C--:B--2---:R-:W-:Y:S05]  /*7cd0*/  IADD3.X R3, RZ, R12.reuse, R220, P4, P0 ;  /* 0x0000000cff037210 */ /* 0x084fea00027e04dc */
[----:B------:R-:W-:Y:S01]  /*7ce0*/  @!PT LDS RZ, [RZ] ;  /* 0x00000000fffff984 */ /* 0x000fe20000000800 */
[----:B------:R-:W-:Y:S01]  /*7cf0*/  @!PT LDS RZ, [RZ] ;  /* 0x00000000fffff984 */ /* 0x000fe20000000800 */
[----:B------:R-:W-:Y:S01]  /*7d00*/  @!PT LDS RZ, [RZ] ;  /* 0x00000000fffff984 */ /* 0x000fe20000000800 */
[----:B------:R2:W-:Y:S01]  /*7d10*/  LDGSTS.E.BYPASS.LTC128B.128.ZFILL [R215+0x2100], [R2.64], P5 ;  /* 0x0210000002d77fae */ /* 0x0005e2000a941d46 */
[C---:B------:R-:W-:Y:S02]  /*7d20*/  ISETP.NE.U32.AND P5, PT, R0.reuse, RZ, PT ;  /* 0x000000ff0000720c */ /* 0x040fe40003fa5070 */
[----:B--2---:R-:W-:Y:S04]  /*7d30*/  IADD3 R2, -R0, 0x10, RZ ;  /* 0x0000001000027810 */ /* 0x004fe80007ffe1ff */
[----:B------:R-:W-:Y:S04]  /*7d40*/  LOP3.LUT R2, R2, 0xf, RZ, 0xc0, !PT ;  /* 0x0000000f02027812 */ /* 0x000fe800078ec0ff */
[----:B------:R-:W-:Y:S04]  /*7d50*/  IADD3 R2, P4, P0, R2, R7, R14 ;  /* 0x0000000702027210 */ /* 0x000fe8000789e00e */
[----:B------:R-:W-:Y:S02]  /*7d60*/  IADD3.X R3, RZ, R12, R221, P4, P0 ;  /* 0x0000000cff037210 */ /* 0x000fe400027e04dd */
[----:B---3--:R-:W-:Y:S03]  /*7d70*/  ISETP.GT.AND P0, PT, R13, 0x7f, PT ;  /* 0x0000007f0d00780c */ /* 0x008fe60003f04270 */
[----:B------:R2:W-:Y:S10]  /*7d80*/  LDGSTS.E.BYPASS.LTC128B.128.ZFILL [R215+0x5900], [R2.64], P5 ;  /* 0x0590000002d77fae */ /* 0x0005f4000a941d46 */
[----:B------:R-:W-:-:S05]  /*7d90*/  @P0 BRA `(.L_x_1346) ;  /* 0x0000014000000947 */ /* 0x000fca0003800000 */
[----:B------:R-:W-:-:S05]  /*7da0*/  BRA.DIV ~URZ, `(.L_x_1349) ;  /* 0x0000daf27f007947 */ /* 0x000fca000b800000 */
[----:B-1----:R-:W1:Y:S04]  /*7db0*/  SHFL.IDX PT, R5, R5, 0x3, 0x181f ;  /* 0x00781f0005057f89 */ /* 0x002e6800000e0000 */
[----:B------:R-:W3:Y:S02]  /*7dc0*/  SHFL.IDX PT, R6, R6, 0x3, 0x181f ;  /* 0x00781f0006067f89 */ /* 0x000ee400000e0000 */
.L_x_1455:
[----:B--2---:R-:W-:Y:S01]  /*7dd0*/  IADD3 R2, -R4, 0x10, RZ ;  /* 0x0000001004027810 */ /* 0x004fe20007ffe1ff */
[----:B------:R-:W-:Y:S01]  /*7de0*/  IMAD.SHL.U32 R3, R238, 0x2, RZ ;  /* 0x00000002ee037824 */ /* 0x000fe200078e00ff */
[----:B------:R-:W-:Y:S01]  /*7df0*/  ISETP.NE.U32.AND P0, PT, R4, RZ, PT ;  /* 0x000000ff0400720c */ /* 0x000fe20003f05070 */
[----:B------:R-:W-:Y:S01]  /*7e00*/  IMAD.SHL.U32 R7, R248, 0x2, RZ ;  /* 0x00000002f8077824 */ /* 0x000fe200078e00ff */
[----:B------:R-:W-:Y:S04]  /*7e10*/  LOP3.LUT R2, R2, 0xf, RZ, 0xc0, !PT ;  /* 0x0000000f02027812 */ /* 0x000fe800078ec0ff */
[-C--:B---3--:R-:W-:Y:S04]  /*7e20*/  IADD3 R2, P5, P4, R2, R6.reuse, R3 ;  /* 0x0000000602027210 */ /* 0x088fe80007cbe003 */
[-C--:B-1----:R-:W-:Y:S05]  /*7e30*/  IADD3.X R3, RZ, R5.reuse, R220, P5, P4 ;  /* 0x00000005ff037210 */ /* 0x082fea0002fe84dc */
        /* <DEDUP_REMOVED lines=10> */
.L_x_1346:
[----:B-1-34-:R-:W-:Y:S05]  /*7ee0*/  BSYNC B0 ;  /* 0x0000000000007941 */ /* 0x01afea0003800000 */
.L_x_1345:
[----:B------:R-:W0:Y:S01]  /*7ef0*/  LDGDEPBAR ;  /* 0x00000000000079af */ /* 0x000e220000000000 */
[----:B------:R-:W-:Y:S01]  /*7f00*/  WARPSYNC 0xffffffff ;  /* 0xffffffff00007948 */ /* 0x000fe20003800000 */
[C---:B------:R-:W-:Y:S01]  /*7f10*/  HMMA.16816.F32 R4, R128.reuse, R8, RZ ;  /* 0x000000088004723c */ /* 0x040fe200000018ff */
[----:B------:R-:W-:Y:S05]  /*7f20*/  BSSY B0, `(.L_x_1350) ;  /* 0x0000176000007945 */ /* 0x000fea0003800000 */
[----:B--2---:R-:W2:Y:S02]  /*7f30*/  LDL R3, [R1] ;  /* 0x0000000001037983 */ /* 0x004ea40000100800 */
        /* <DEDUP_REMOVED lines=29> */
[C---:B------:R-:W-:Y:S01]  /*8110*/  HMMA.16816.F32 R48, R132.reuse, R158, R48 ;  /* 0x0000009e8430723c */ /* 0x040fe20000001830 */
[----:B------:R-:W4:Y:S07]  /*8120*/  LDSM.16.M88.4 R156, [R190+0x2800] ;  /* 0x00280000be9c783b */ /* 0x000f2e0000000200 */
[C---:B------:R-:W-:Y:S08]  /*8130*/  HMMA.16816.F32 R52, R132.reuse, R160, R52 ;  /* 0x000000a08434723c */ /* 0x040ff00000001834 */
[----:B------:R-:W-:Y:S08]  /*8140*/  HMMA.16816.F32 R56, R132, R162, R56 ;  /* 0x000000a28438723c */ /* 0x000ff00000001838 */
[C---:B-1----:R-:W-:Y:S08]  /*8150*/  HMMA.16816.F32 R4, R164.reuse, R136, R4 ;  /* 0x00000088a404723c */ /* 0x042ff00000001804 */
[C---:B------:R-:W-:Y:S01]  /*8160*/  HMMA.16816.F32 R8, R164.reuse, R138, R8 ;  /* 0x0000008aa408723c */ /* 0x040fe20000001808 */
[----:B------:R-:W1:Y:S07]  /*8170*/  LDSM.16.M88.4 R136, [R190+0x3000] ;  /* 0x00300000be88783b */ /* 0x000e6e0000000200 */
[C---:B---3--:R-:W-:Y:S08]  /*8180*/  HMMA.16816.F32 R12, R164.reuse, R140, R12 ;  /* 0x0000008ca40c723c */ /* 0x048ff0000000180c */
[C---:B------:R-:W-:Y:S01]  /*8190*/  HMMA.16816.F32 R16, R164.reuse, R142, R16 ;  /* 0x0000008ea410723c */ /* 0x040fe20000001810 */
[----:B------:R-:W3:Y:S07]  /*81a0*/  LDSM.16.M88.4 R140, [R189] ;  /* 0x00000000bd8c783b */ /* 0x000eee0000000200 */
        /* <DEDUP_REMOVED lines=9> */
[C---:B------:R-:W-:Y:S03]  /*8240*/  HMMA.16816.F32 R44, R164.reuse, R156, R44 ;  /* 0x0000009ca42c723c */ /* 0x040fe6000000182c */
[----:B--2---:R-:W-:Y:S05]  /*8250*/  ISETP.GT.AND P0, PT, R224, R3, PT ;  /* 0x00000003e000720c */ /* 0x004fea0003f04270 */
[C---:B------:R-:W-:Y:S01]  /*8260*/  HMMA.16816.F32 R48, R164.reuse, R158, R48 ;  /* 0x0000009ea430723c */ /* 0x040fe20000001830 */
[----:B------:R-:W2:Y:S07]  /*8270*/  LDSM.16.M88.4 R156, [R189+0x2000] ;  /* 0x00200000bd9c783b */ /* 0x000eae0000000200 */
[C---:B-1----:R-:W-:Y:S08]  /*8280*/  HMMA.16816.F32 R52, R164.reuse, R136, R52 ;  /* 0x00000088a434723c */ /* 0x042ff00000001834 */
[----:B------:R-:W-:Y:S01]  /*8290*/  HMMA.16816.F32 R56, R164, R138, R56 ;  /* 0x0000008aa438723c */ /* 0x000fe20000001838 */
[----:B------:R-:W1:Y:S07]  /*82a0*/  LDSM.16.M88.4 R136, [R189+0x2800] ;  /* 0x00280000bd88783b */ /* 0x000e6e0000000200 */
        /* <DEDUP_REMOVED lines=12> */
[C---:B--2---:R-:W-:Y:S08]  /*8370*/  HMMA.16816.F32 R36, R168.reuse, R156, R36 ;  /* 0x0000009ca824723c */ /* 0x044ff00000001824 */
[C---:B------:R-:W-:Y:S01]  /*8380*/  HMMA.16816.F32 R40, R168.reuse, R158, R40 ;  /* 0x0000009ea828723c */ /* 0x040fe20000001828 */
[----:B------:R-:W2:Y:S07]  /*8390*/  LDSM.16.M88.4 R156, [R188+0x5000] ;  /* 0x00500000bc9c783b */ /* 0x000eae0000000200 */
[C---:B-1----:R-:W-:Y:S08]  /*83a0*/  HMMA.16816.F32 R44, R168.reuse, R136, R44 ;  /* 0x00000088a82c723c */ /* 0x042ff0000000182c */
[C---:B------:R-:W-:Y:S01]  /*83b0*/  HMMA.16816.F32 R48, R168.reuse, R138, R48 ;  /* 0x0000008aa830723c */ /* 0x040fe20000001830 */
[----:B------:R-:W1:Y:S07]  /*83c0*/  LDSM.16.M88.4 R136, [R188+0x5800] ;  /* 0x00580000bc88783b */ /* 0x000e6e0000000200 */
        /* <DEDUP_REMOVED lines=8> */
[----:B------:R-:W5:Y:S07]  /*8450*/  LDSM.16.M88.4 R148, [R203] ;  /* 0x00000000cb94783b */ /* 0x000f6e0000000200 */
[C---:B------:R-:W-:Y:S08]  /*8460*/  HMMA.16816.F32 R20, R172.reuse, R152, R20 ;  /* 0x00000098ac14723c */ /* 0x040ff00000001814 */
[C---:B------:R-:W-:Y:S01]  /*8470*/  HMMA.16816.F32 R24, R172.reuse, R154, R24 ;  /* 0x0000009aac18723c */ /* 0x040fe20000001818 */
[----:B------:R-:W4:Y:S07]  /*8480*/  LDSM.16.M88.4 R152, [R197] ;  /* 0x00000000c598783b */ /* 0x000f2e0000000200 */
[C---:B--2---:R-:W-:Y:S08]  /*8490*/  HMMA.16816.F32 R28, R172.reuse, R156, R28 ;  /* 0x0000009cac1c723c */ /* 0x044ff0000000181c */
        /* <DEDUP_REMOVED lines=9> */
[----:B------:R-:W-:Y:S01]  /*8530*/  HMMA.16816.F32 R56, R172, R146, R56 ;  /* 0x00000092ac38723c */ /* 0x000fe20000001838 */
[----:B------:R-:W4:Y:S07]  /*8540*/  LDSM.16.M88.4 R144, [R201] ;  /* 0x00000000c990783b */ /* 0x000f2e0000000200 */
[C---:B-----5:R-:W-:Y:S08]  /*8550*/  HMMA.16816.F32 R4, R176.reuse, R148, R4 ;  /* 0x00000094b004723c */ /* 0x060ff00000001804 */
[C---:B------:R-:W-:Y:S01]  /*8560*/  HMMA.16816.F32 R8, R176.reuse, R150, R8 ;  /* 0x00000096b008723c */ /* 0x040fe20000001808 */
[----:B------:R-:W5:Y:S07]  /*8570*/  LDSM.16.M88.4 R148, [R202] ;  /* 0x00000000ca94783b */ /* 0x000f6e0000000200 */
        /* <DEDUP_REMOVED lines=16> */
[----:B------:R-:W-:Y:S01]  /*8680*/  HMMA.16816.F32 R56, R176, R150, R56 ;  /* 0x00000096b038723c */ /* 0x000fe20000001838 */
        /* <DEDUP_REMOVED lines=11> */
[C---:B------:R-:W-:Y:S08]  /*8740*/  HMMA.16816.F32 R32, R180.reuse, R142, R32 ;  /* 0x0000008eb420723c */ /* 0x040ff00000001820 */
[C---:B----4-:R-:W-:Y:S08]  /*8750*/  HMMA.16816.F32 R36, R180.reuse, R144, R36 ;  /* 0x00000090b424723c */ /* 0x050ff00000001824 */
[C---:B------:R-:W-:Y:S08]  /*8760*/  HMMA.16816.F32 R40, R180.reuse, R146, R40 ;  /* 0x00000092b428723c */ /* 0x040ff00000001828 */
[C---:B-----5:R-:W-:Y:S08]  /*8770*/  HMMA.16816.F32 R44, R180.reuse, R148, R44 ;  /* 0x00000094b42c723c */ /* 0x060ff0000000182c */
        /* <DEDUP_REMOVED lines=37> */
[----:B------:R-:W1:Y:S03]  /*89d0*/  LDSM.16.M88.4 R8, [R189+0x6000] ;  /* 0x00600000bd08783b */ /* 0x000e660000000200 */
[----:B-----5:R-:W-:Y:S04]  /*89e0*/  FMUL.FTZ R0, R13, c[0x0][0x320] ;  /* 0x0000c8000d007a20 */ /* 0x020fe80000410000 */
[C---:B------:R-:W-:Y:S01]  /*89f0*/  HMMA.16816.F32 R36, R184.reuse, R4, R36 ;  /* 0x00000004b824723c */ /* 0x040fe20000001824 */
[----:B------:R5:W1:Y:S07]  /*8a00*/  MUFU.TANH R152, R0 ;  /* 0x0000000000987308 */ /* 0x000a6e0000002400 */
[C---:B------:R-:W-:Y:S01]  /*8a10*/  HMMA.16816.F32 R40, R184.reuse, R6, R40 ;  /* 0x00000006b828723c */ /* 0x040fe20000001828 */
[----:B------:R-:W2:Y:S01]  /*8a20*/  LDSM.16.M88.4 R4, [R189+0x6800] ;  /* 0x00680000bd04783b */ /* 0x000ea20000000200 */
[----:B------:R-:W-:Y:S06]  /*8a30*/  DEPBAR.LE SB0, 0x0 ;  /* 0x000080000000791a */ /* 0x000fec0000000000 */
[----:B------:R-:W-:Y:S04]  /*8a40*/  FMUL.FTZ R2, R35, c[0x0][0x320] ;  /* 0x0000c80023027a20 */ /* 0x000fe80000410000 */
[----:B------:R3:W2:Y:S01]  /*8a50*/  MUFU.TANH R142, R2 ;  /* 0x00000002008e7308 */ /* 0x0006a20000002400 */
[----:B------:R-:W-:Y:S01]  /*8a60*/  BAR.SYNC.DEFER_BLOCKING 0x0 ;  /* 0x0000000000007b1d */ /* 0x000fe20000010000 */
[----:B-----5:R-:W-:Y:S08]  /*8a70*/  FMUL.FTZ R0, R14, c[0x0][0x320] ;  /* 0x0000c8000e007a20 */ /* 0x020ff00000410000 */
[----:B------:R5:W4:Y:S01]  /*8a80*/  MUFU.TANH R163, R0 ;  /* 0x0000000000a37308 */ /* 0x000b220000002400 */
[C---:B-1----:R-:W-:Y:S08]  /*8a90*/  HMMA.16816.F32 R44, R184.reuse, R8, R44 ;  /* 0x00000008b82c723c */ /* 0x042ff0000000182c */
[C---:B------:R-:W-:Y:S04]  /*8aa0*/  HMMA.16816.F32 R48, R184.reuse, R10, R48 ;  /* 0x0000000ab830723c */ /* 0x040fe80000001830 */
[----:B---3--:R-:W-:Y:S04]  /*8ab0*/  FMUL.FTZ R2, R43, c[0x0][0x320] ;  /* 0x0000c8002b027a20 */ /* 0x008fe80000410000 */
[C---:B--2---:R-:W-:Y:S04]  /*8ac0*/  HMMA.16816.F32 R52, R184.reuse, R4, R52 ;  /* 0x00000004b834723c */ /* 0x044fe80000001834 */
[----:B-----5:R-:W-:Y:S04]  /*8ad0*/  FMUL.FTZ R0, R15, c[0x0][0x320] ;  /* 0x0000c8000f007a20 */ /* 0x020fe80000410000 */
[----:B------:R-:W-:Y:S01]  /*8ae0*/  HMMA.16816.F32 R56, R184, R6, R56 ;  /* 0x00000006b838723c */ /* 0x000fe20000001838 */
[----:B------:R1:W2:Y:S03]  /*8af0*/  MUFU.TANH R162, R0 ;  /* 0x0000000000a27308 */ /* 0x0002a60000002400 */
[----:B-1----:R-:W-:Y:S07]  /*8b00*/  FMUL.FTZ R0, R16, c[0x0][0x320] ;  /* 0x0000c80010007a20 */ /* 0x002fee0000410000 */
        /* <DEDUP_REMOVED lines=81> */
[----:B--234-:R-:W2:Y:S01]  /*9020*/  LDL R229, [R1+0xc] ;  /* 0x00000c0001e57983 */ /* 0x01cea20000100800 */
[----:B------:R-:W-:Y:S03]  /*9030*/  MOV R219, RZ ;  /* 0x000000ff00db7202 */ /* 0x000fe60000000f00 */
[----:B------:R-:W3:Y:S04]  /*9040*/  LDL R3, [R1+0x4] ;  /* 0x0000040001037983 */ /* 0x000ee80000100800 */
[----:B------:R-:W4:Y:S04]  /*9050*/  LDL.64 R232, [R1+0x20] ;  /* 0x0000200001e87983 */ /* 0x000f280000100a00 */
[----:B------:R-:W5:Y:S04]  /*9060*/  LDL R228, [R1+0x30] ;  /* 0x0000300001e47983 */ /* 0x000f680000100800 */
[----:B------:R-:W4:Y:S04]  /*9070*/  LDL.64 R226, [R1+0x18] ;  /* 0x0000180001e27983 */ /* 0x000f280000100a00 */
[----:B------:R-:W5:Y:S01]  /*9080*/  LDL R225, [R1+0x10] ;  /* 0x0000100001e17983 */ /* 0x000f620000100800 */
[----:B--2---:R-:W-:Y:S05]  /*9090*/  IMAD R2, R224, 0x70, R229 ;  /* 0x00000070e0027824 */ /* 0x004fea00078e02e5 */
[----:B---3--:R-:W-:Y:S05]  /*90a0*/  IADD3 R2, R2, -0x70, R3 ;  /* 0xffffff9002027810 */ /* 0x008fea0007ffe003 */
[----:B------:R-:W-:Y:S04]  /*90b0*/  @P2 IMAD.HI.U32 R3, R2, c[0x0][0x2bc], RZ ;  /* 0x0000af0002032a27 */ /* 0x000fe800078e00ff */
[----:B-1----:R-:W-:Y:S01]  /*90c0*/  IMAD.MOV.U32 R0, RZ, RZ, R2 ;  /* 0x000000ffff007224 */ /* 0x002fe200078e0002 */
[----:B------:R-:W-:Y:S04]  /*90d0*/  @P2 SHF.R.U32.HI R0, RZ, c[0x0][0x2c0], R3 ;  /* 0x0000b000ff002a19 */ /* 0x000fe80000011603 */
[C---:B----4-:R-:W-:Y:S01]  /*90e0*/  @!P1 IADD3 R3, P0, R0.reuse, R232, RZ ;  /* 0x000000e800039210 */ /* 0x050fe20007f1e0ff */
[----:B------:R-:W-:Y:S03]  /*90f0*/  IMAD.MOV R4, RZ, RZ, -R0 ;  /* 0x000000ffff047224 */ /* 0x000fe600078e0a00 */
[----:B-----5:R-:W-:Y:S01]  /*9100*/  @!P1 LEA.HI.X.SX32 R0, R0, R228, 0x1, P0 ;  /* 0x000000e400009211 */ /* 0x020fe200000f0eff */
        /* <DEDUP_REMOVED lines=19> */
.L_x_1456:
[----:B------:R-:W-:-:S05]  /*9240*/  BRA.DIV ~URZ, `(.L_x_1353) ;  /* 0x0000c7927f007947 */ /* 0x000fca000b800000 */
[----:B------:R3:W4:Y:S02]  /*9250*/  SHFL.IDX PT, R2, R4, RZ, 0x181f ;  /* 0x00181fff04027589 */ /* 0x00072400000e0000 */
.L_x_1457:
[----:B------:R-:W-:Y:S01]  /*9260*/  ISETP.GE.AND P5, PT, R222, 0x1, PT ;  /* 0x00000001de00780c */ /* 0x000fe20003fa6270 */
[----:B------:R-:W-:Y:S02]  /*9270*/  IMAD.SHL.U32 R6, R238, 0x2, RZ ;  /* 0x00000002ee067824 */ /* 0x000fe400078e00ff */
[----:B------:R-:W-:Y:S10]  /*9280*/  IMAD.SHL.U32 R3, R248, 0x2, RZ ;  /* 0x00000002f8037824 */ /* 0x000ff400078e00ff */
[----:B------:R-:W-:Y:S02]  /*9290*/  @P5 ISETP.GE.AND P4, PT, R238, c[0x0][0x1d4], PT ;  /* 0x00007500ee005a0c */ /* 0x000fe40003f86270 */
[----:B----4-:R-:W-:Y:S02]  /*92a0*/  @P5 IADD3 R6, P6, R2, R6, RZ ;  /* 0x0000000602065210 */ /* 0x010fe40007fde0ff */
[----:B------:R-:W-:Y:S03]  /*92b0*/  @P5 ISETP.GE.AND P0, PT, R248, c[0x0][0x1d4], PT ;  /* 0x00007500f8005a0c */ /* 0x000fe60003f06270 */
[C---:B--2---:R-:W-:Y:S01]  /*92c0*/  @P5 IMAD.X R7, R5.reuse, 0x1, R220, P6 ;  /* 0x0000000105075824 */ /* 0x044fe200030e06dc */
[----:B------:R-:W-:Y:S05]  /*92d0*/  @P5 IADD3 R2, P6, R2, R3, RZ ;  /* 0x0000000302025210 */ /* 0x000fea0007fde0ff */
[----:B------:R-:W-:Y:S01]  /*92e0*/  @!PT LDS RZ, [RZ] ;  /* 0x00000000fffff984 */ /* 0x000fe20000000800 */
[----:B------:R-:W-:Y:S01]  /*92f0*/  @!PT LDS RZ, [RZ] ;  /* 0x00000000fffff984 */ /* 0x000fe20000000800 */
[----:B------:R-:W-:Y:S01]  /*9300*/  @!PT LDS RZ, [RZ] ;  /* 0x00000000fffff984 */ /* 0x000fe20000000800 */
[----:B------:R2:W-:Y:S01]  /*9310*/  @P5 LDGSTS.E.BYPASS.LTC128B.128 [R215+0x8100], [R6.64], !P4 ;  /* 0x0810000006d75fae */ /* 0x0005e2000e101d46 */
[----:B------:R-:W-:Y:S05]  /*9320*/  @P5 IMAD.X R3, R5, 0x1, R221, P6 ;  /* 0x0000000105035824 */ /* 0x000fea00030e06dd */
[----:B------:R2:W-:Y:S01]  /*9330*/  @P5 LDGSTS.E.BYPASS.LTC128B.128 [R215+0xb900], [R2.64], !P0 ;  /* 0x0b90000002d75fae */ /* 0x0005e2000c101d46 */
[----:B------:R-:W-:-:S05]  /*9340*/  BRA.DIV ~URZ, `(.L_x_1354) ;  /* 0x0000c7027f007947 */ /* 0x000fca000b800000 */
[----:B------:R4:W1:Y:S04]  /*9350*/  SHFL.IDX PT, R5, R0, 0x1, 0x181f ;  /* 0x00381f0000057f89 */ /* 0x00086800000e0000 */
[----:B--2---:R4:W2:Y:S02]  /*9360*/  SHFL.IDX PT, R2, R4, 0x1, 0x181f ;  /* 0x00381f0004027f89 */ /* 0x0048a400000e0000 */
.L_x_1458:
[----:B------:R-:W-:Y:S01]  /*9370*/  ISETP.GE.AND P5, PT, R222, 0x21, PT ;  /* 0x00000021de00780c */ /* 0x000fe20003fa6270 */
[----:B------:R-:W-:Y:S02]  /*9380*/  IMAD.SHL.U32 R6, R238, 0x2, RZ ;  /* 0x00000002ee067824 */ /* 0x000fe400078e00ff */
[----:B------:R-:W-:Y:S10]  /*9390*/  IMAD.SHL.U32 R3, R248, 0x2, RZ ;  /* 0x00000002f8037824 */ /* 0x000ff400078e00ff */
[----:B------:R-:W-:Y:S02]  /*93a0*/  @P5 ISETP.GE.AND P4, PT, R238, c[0x0][0x1d4], PT ;  /* 0x00007500ee005a0c */ /* 0x000fe40003f86270 */
[----:B--2---:R-:W-:Y:S02]  /*93b0*/  @P5 IADD3 R6, P6, R2, R6, RZ ;  /* 0x0000000602065210 */ /* 0x004fe40007fde0ff */
[----:B------:R-:W-:Y:S03]  /*93c0*/  @P5 ISETP.GE.AND P0, PT, R248, c[0x0][0x1d4], PT ;  /* 0x00007500f8005a0c */ /* 0x000fe60003f06270 */
[C---:B-1----:R-:W-:Y:S01]  /*93d0*/  @P5 IMAD.X R7, R5.reuse, 0x1, R220, P6 ;  /* 0x0000000105075824 */ /* 0x042fe200030e06dc */
        /* <DEDUP_REMOVED lines=8> */
[----:B------:R2:W1:Y:S02]  /*9460*/  SHFL.IDX PT, R5, R0, 0x2, 0x181f ;  /* 0x00581f0000057f89 */ /* 0x00046400000e0000 */
.L_x_1459:
[----:B------:R-:W-:-:S05]  /*9470*/  BRA.DIV ~URZ, `(.L_x_1356) ;  /* 0x0000c7127f007947 */ /* 0x000fca000b800000 */
[----:B-1----:R1:W2:Y:S02]  /*9480*/  SHFL.IDX PT, R2, R4, 0x2, 0x181f ;  /* 0x00581f0004027f89 */ /* 0x0022a400000e0000 */
.L_x_1460:
[----:B------:R-:W-:Y:S01]  /*9490*/  ISETP.GE.AND P5, PT, R222, 0x41, PT ;  /* 0x00000041de00780c */ /* 0x000fe20003fa6270 */
[----:B------:R-:W-:Y:S02]  /*94a0*/  IMAD.SHL.U32 R6, R238, 0x2, RZ ;  /* 0x00000002ee067824 */ /* 0x000fe400078e00ff */
[----:B------:R-:W-:Y:S10]  /*94b0*/  IMAD.SHL.U32 R3, R248, 0x2, RZ ;  /* 0x00000002f8037824 */ /* 0x000ff400078e00ff */
[----:B------:R-:W-:Y:S02]  /*94c0*/  @P5 ISETP.GE.AND P4, PT, R238, c[0x0][0x1d4], PT ;  /* 0x00007500ee005a0c */ /* 0x000fe40003f86270 */
[----:B--2---:R-:W-:Y:S02]  /*94d0*/  @P5 IADD3 R6, P6, R2, R6, RZ ;  /* 0x0000000602065210 */ /* 0x004fe40007fde0ff */
[----:B------:R-:W-:Y:S03]  /*94e0*/  @P5 ISETP.GE.AND P0, PT, R248, c[0x0][0x1d4], PT ;  /* 0x00007500f8005a0c */ /* 0x000fe60003f06270 */
[C---:B------:R-:W-:Y:S01]  /*94f0*/  @P5 IMAD.X R7, R5.reuse, 0x1, R220, P6 ;  /* 0x0000000105075824 */ /* 0x040fe200030e06dc */
        /* <DEDUP_REMOVED lines=8> */
[----:B--2---:R2:W1:Y:S04]  /*9580*/  SHFL.IDX PT, R6, R0, 0x3, 0x181f ;  /* 0x00781f0000067f89 */ /* 0x00446800000e0000 */
[----:B----4-:R2:W4:Y:S02]  /*9590*/  SHFL.IDX PT, R0, R4, 0x3, 0x181f ;  /* 0x00781f0004007f89 */ /* 0x01052400000e0000 */
.L_x_1461:
[----:B------:R-:W-:Y:S01]  /*95a0*/  ISETP.GE.AND P5, PT, R222, 0x61, PT ;  /* 0x00000061de00780c */ /* 0x000fe20003fa6270 */
[----:B------:R-:W-:Y:S02]  /*95b0*/  IMAD.SHL.U32 R3, R238, 0x2, RZ ;  /* 0x00000002ee037824 */ /* 0x000fe400078e00ff */
[----:B------:R-:W-:Y:S10]  /*95c0*/  IMAD.SHL.U32 R2, R248, 0x2, RZ ;  /* 0x00000002f8027824 */ /* 0x000ff400078e00ff */
[----:B------:R-:W-:Y:S02]  /*95d0*/  @P5 ISETP.GE.AND P4, PT, R238, c[0x0][0x1d4], PT ;  /* 0x00007500ee005a0c */ /* 0x000fe40003f86270 */
[----:B-1234-:R-:W-:Y:S02]  /*95e0*/  @P5 IADD3 R4, P6, R0, R3, RZ ;  /* 0x0000000300045210 */ /* 0x01efe40007fde0ff */
[----:B------:R-:W-:Y:S03]  /*95f0*/  @P5 ISETP.GE.AND P0, PT, R248, c[0x0][0x1d4], PT ;  /* 0x00007500f8005a0c */ /* 0x000fe60003f06270 */
[----:B------:R-:W-:Y:S01]  /*9600*/  @P5 IMAD.X R5, R6, 0x1, R220, P6 ;  /* 0x0000000106055824 */ /* 0x000fe200030e06dc */
[----:B------:R-:W-:Y:S05]  /*9610*/  @P5 IADD3 R2, P6, R0, R2, RZ ;  /* 0x0000000200025210 */ /* 0x000fea0007fde0ff */
[----:B------:R-:W-:Y:S01]  /*9620*/  @!PT LDS RZ, [RZ] ;  /* 0x00000000fffff984 */ /* 0x000fe20000000800 */
[----:B------:R-:W-:Y:S01]  /*9630*/  @!PT LDS RZ, [RZ] ;  /* 0x00000000fffff984 */ /* 0x000fe20000000800 */
[----:B------:R-:W-:Y:S01]  /*9640*/  @!PT LDS RZ, [RZ] ;  /* 0x00000000fffff984 */ /* 0x000fe20000000800 */
[----:B------:R1:W-:Y:S01]  /*9650*/  @P5 LDGSTS.E.BYPASS.LTC128B.128 [R215+0xb100], [R4.64], !P4 ;  /* 0x0b10000004d75fae */ /* 0x0003e2000e101d46 */
[----:B------:R-:W-:Y:S05]  /*9660*/  @P5 IMAD.X R3, R6, 0x1, R221, P6 ;  /* 0x0000000106035824 */ /* 0x000fea00030e06dd */
[----:B------:R1:W-:Y:S02]  /*9670*/  @P5 LDGSTS.E.BYPASS.LTC128B.128 [R215+0xe900], [R2.64], !P0 ;  /* 0x0e90000002d75fae */ /* 0x0003e4000c101d46 */
.L_x_1351:
[----:B--234-:R-:W-:Y:S05]  /*9680*/  BSYNC B0 ;  /* 0x0000000000007941 */ /* 0x01cfea0003800000 */
.L_x_1350:
[----:B-1----:R-:W2:Y:S04]  /*9690*/  LDL R4, [R1+0x40] ;  /* 0x0000400001047983 */ /* 0x002ea80000100800 */
[----:B------:R-:W2:Y:S04]  /*96a0*/  LDL R0, [R1+0x58] ;  /* 0x0000580001007983 */ /* 0x000ea80000100800 */
[----:B------:R-:W3:Y:S04]  /*96b0*/  LDL R5, [R1+0x44] ;  /* 0x0000440001057983 */ /* 0x000ee80000100800 */
[----:B------:R-:W4:Y:S04]  /*96c0*/  LDL R3, [R1+0x3c] ;  /* 0x00003c0001037983 */ /* 0x000f280000100800 */
[----:B------:R-:W4:Y:S04]  /*96d0*/  LDL R2, [R1+0x38] ;  /* 0x0000380001027983 */ /* 0x000f280000100800 */
[----:B------:R-:W0:Y:S01]  /*96e0*/  LDGDEPBAR ;  /* 0x00000000000079af */ /* 0x000e220000000000 */
[----:B--2---:R-:W-:Y:S05]  /*96f0*/  IADD3 R4, R0, R4, RZ ;  /* 0x0000000400047210 */ /* 0x004fea0007ffe0ff */
[----:B------:R-:W-:Y:S05]  /*9700*/  @P3 IMAD.HI.U32 R0, R4, c[0x0][0x2c8], RZ ;  /* 0x0000b20004003a27 */ /* 0x000fea00078e00ff */
[----:B------:R-:W-:Y:S01]  /*9710*/  @P3 SHF.R.U32.HI R4, RZ, c[0x0][0x2cc], R0 ;  /* 0x0000b300ff043a19 */ /* 0x000fe20000011600 */
[----:B------:R-:W-:Y:S05]  /*9720*/  IMAD R0, R224, -0x70, RZ ;  /* 0xffffff90e0007824 */ /* 0x000fea00078e02ff */
[----:B---3--:R-:W-:Y:S04]  /*9730*/  IADD3 R0, -R5, 0x1, R0 ;  /* 0x0000000105007810 */ /* 0x008fe80007ffe100 */
[----:B----4-:R-:W-:Y:S01]  /*9740*/  IADD3 R5, -R2, R0, R3 ;  /* 0x0000000002057210 */ /* 0x010fe20007ffe103 */
[----:B------:R-:W-:-:S05]  /*9750*/  BRA.DIV ~URZ, `(.L_x_1358) ;  /* 0x0000c5727f007947 */ /* 0x000fca000b800000 */
[----:B------:R1:W2:Y:S02]  /*9760*/  SHFL.IDX PT, R0, R4, RZ, 0x1c1f ;  /* 0x001c1fff04007589 */ /* 0x0002a400000e0000 */
.L_x_1462:
        /* <DEDUP_REMOVED lines=177> */
[----:B-12---:R-:W-:Y:S06]  /*a280*/  FMNMX.FTZ R4, R0, R2, !PT ;  /* 0x0000000200047209 */ /* 0x006fec0007810000 */
[----:B------:R1:W2:Y:S02]  /*a290*/  SHFL.BFLY PT, R0, R4, 0x1, 0x1f ;  /* 0x0c201f0004007f89 */ /* 0x0002a400000e0000 */
.L_x_1463:
[C---:B------:R-:W-:Y:S01]  /*a2a0*/  FSETP.NEU.FTZ.AND P0, PT, R69.reuse, -INF , PT ;  /* 0xff8000004500780b */ /* 0x040fe20003f1d000 */
[C---:B------:R-:W-:Y:S01]  /*a2b0*/  FMUL.FTZ R2, R69.reuse, c[0x0][0x2d0] ;  /* 0x0000b40045027a20 */ /* 0x040fe20000410000 */
[----:B--2---:R-:W-:Y:S01]  /*a2c0*/  FMNMX.FTZ R3, R0, R4, !PT ;  /* 0x0000000400037209 */ /* 0x004fe20007810000 */
[----:B------:R-:W-:Y:S01]  /*a2d0*/  WARPSYNC 0xffffffff ;  /* 0xffffffff00007948 */ /* 0x000fe20003800000 */
[----:B------:R-:W-:Y:S02]  /*a2e0*/  FSEL R0, R69, RZ, P0 ;  /* 0x000000ff45007208 */ /* 0x000fe40000000000 */
[----:B------:R-:W-:Y:S02]  /*a2f0*/  FSEL R2, R2, RZ, P0 ;  /* 0x000000ff02027208 */ /* 0x000fe40000000000 */
[----:B------:R-:W-:Y:S01]  /*a300*/  FSETP.NEU.FTZ.AND P0, PT, R3, -INF , PT ;  /* 0xff8000000300780b */ /* 0x000fe20003f1d000 */
[----:B------:R-:W-:Y:S02]  /*a310*/  FADD.FTZ R0, -R0, R70 ;  /* 0x0000004600007221 */ /* 0x000fe40000010100 */
[--C-:B------:R-:W-:Y:S02]  /*a320*/  FFMA.FTZ R6, R6, c[0x0][0x2d0], -R2.reuse ;  /* 0x0000b40006067a23 */ /* 0x100fe40000010802 */
[----:B------:R-:W-:Y:S02]  /*a330*/  FMUL.FTZ R0, R0, c[0x0][0x2d0] ;  /* 0x0000b40000007a20 */ /* 0x000fe40000410000 */
[--C-:B-1----:R-:W-:Y:S02]  /*a340*/  FFMA.FTZ R4, R37, c[0x0][0x2d0], -R2.reuse ;  /* 0x0000b40025047a23 */ /* 0x102fe40000010802 */
        /* <DEDUP_REMOVED lines=27> */
[--C-:B------:R-:W-:Y:S02]  /*a500*/  FFMA.FTZ R241, R13, c[0x0][0x2d0], -R2.reuse ;  /* 0x0000b4000df17a23 */ /* 0x100fe40000010802 */
[--C-:B------:R-:W-:Y:S01]  /*a510*/  FFMA.FTZ R244, R12, c[0x0][0x2d0], -R2.reuse ;  /* 0x0000b4000cf47a23 */ /* 0x100fe20000010802 */
[----:B------:R-:W-:Y:S01]  /*a520*/  MUFU.EX2 R13, R36 ;  /* 0x00000024000d7308 */ /* 0x000fe20000000800 */
[----:B------:R-:W-:Y:S02]  /*a530*/  FFMA.FTZ R245, R11, c[0x0][0x2d0], -R2 ;  /* 0x0000b4000bf57a23 */ /* 0x000fe40000010802 */
[C---:B------:R-:W-:Y:S02]  /*a540*/  FFMA.FTZ R2, R0.reuse, R230, R6 ;  /* 0x000000e600027223 */ /* 0x040fe40000010006 */
[----:B------:R-:W-:Y:S02]  /*a550*/  FMUL.FTZ R20, R0, R108 ;  /* 0x0000006c00147220 */ /* 0x000fe40000410000 */
[----:B------:R-:W-:Y:S01]  /*a560*/  FADD.FTZ R11, R4, R2 ;  /* 0x00000002040b7221 */ /* 0x000fe20000010000 */
[C---:B------:R-:W-:Y:S01]  /*a570*/  FSEL R2, R3.reuse, RZ, P0 ;  /* 0x000000ff03027208 */ /* 0x040fe20000000000 */
[----:B------:R-:W-:Y:S01]  /*a580*/  FMUL.FTZ R4, R3, c[0x0][0x2d0] ;  /* 0x0000b40003047a20 */ /* 0x000fe20000410000 */
[----:B------:R-:W1:Y:S01]  /*a590*/  MUFU.EX2 R12, R35 ;  /* 0x00000023000c7308 */ /* 0x000e620000000800 */
[----:B------:R-:W-:Y:S02]  /*a5a0*/  FMUL.FTZ R16, R0, R112 ;  /* 0x0000007000107220 */ /* 0x000fe40000410000 */
[----:B------:R-:W-:Y:S01]  /*a5b0*/  FADD.FTZ R2, -R2, R71 ;  /* 0x0000004702027221 */ /* 0x000fe20000010100 */
[----:B------:R-:W-:Y:S01]  /*a5c0*/  FSEL R4, R4, RZ, P0 ;  /* 0x000000ff04047208 */ /* 0x000fe20000000000 */
[----:B------:R-:W-:Y:S02]  /*a5d0*/  FMUL.FTZ R17, R0, R113 ;  /* 0x0000007100117220 */ /* 0x000fe40000410000 */
[----:B------:R-:W-:Y:S02]  /*a5e0*/  FMUL.FTZ R2, R2, c[0x0][0x2d0] ;  /* 0x0000b40002027a20 */ /* 0x000fe40000410000 */
[--C-:B------:R-:W-:Y:S01]  /*a5f0*/  FFMA.FTZ R70, R58, c[0x0][0x2d0], -R4.reuse ;  /* 0x0000b4003a467a23 */ /* 0x100fe20000010804 */
[----:B------:R-:W-:Y:S01]  /*a600*/  MUFU.EX2 R71, R146 ;  /* 0x0000009200477308 */ /* 0x000fe20000000800 */
[--C-:B------:R-:W-:Y:S02]  /*a610*/  FFMA.FTZ R142, R57, c[0x0][0x2d0], -R4.reuse ;  /* 0x0000b400398e7a23 */ /* 0x100fe40000010804 */
[----:B------:R-:W-:Y:S02]  /*a620*/  FMUL.FTZ R57, R0, R73 ;  /* 0x0000004900397220 */ /* 0x000fe40000410000 */
[--C-:B------:R-:W-:Y:S02]  /*a630*/  FFMA.FTZ R141, R56, c[0x0][0x2d0], -R4.reuse ;  /* 0x0000b400388d7a23 */ /* 0x100fe40000010804 */
[----:B------:R-:W-:Y:S02]  /*a640*/  FMUL.FTZ R56, R0, R72 ;  /* 0x0000004800387220 */ /* 0x000fe40000410000 */
[--C-:B------:R-:W-:Y:S01]  /*a650*/  FFMA.FTZ R6, R68, c[0x0][0x2d0], -R4.reuse ;  /* 0x0000b40044067a23 */ /* 0x100fe20000010804 */
[----:B------:R-:W2:Y:S01]  /*a660*/  MUFU.EX2 R2, R2 ;  /* 0x0000000200027308 */ /* 0x000ea20000000800 */
[--C-:B------:R-:W-:Y:S02]  /*a670*/  FFMA.FTZ R68, R59, c[0x0][0x2d0], -R4.reuse ;  /* 0x0000b4003b447a23 */ /* 0x100fe40000010804 */
[--C-:B------:R-:W-:Y:S01]  /*a680*/  FFMA.FTZ R5, R5, c[0x0][0x2d0], -R4.reuse ;  /* 0x0000b40005057a23 */ /* 0x100fe20000010804 */
[----:B-1----:R-:W-:Y:S01]  /*a690*/  F2FP.PACK_AB R138, R12, R13 ;  /* 0x0000000d0c8a723e */ /* 0x002fe200000000ff */
        /* <DEDUP_REMOVED lines=12> */
[C---:B--2---:R-:W-:Y:S02]  /*a760*/  FMUL.FTZ R58, R2.reuse, R74 ;  /* 0x0000004a023a7220 */ /* 0x044fe40000410000 */
[C---:B------:R-:W-:Y:S02]  /*a770*/  FMUL.FTZ R59, R2.reuse, R75 ;  /* 0x0000004b023b7220 */ /* 0x040fe40000410000 */
[----:B------:R-:W1:Y:S01]  /*a780*/  LDSM.16.MT88.4 R72, [R191] ;  /* 0x00000000bf48783b */ /* 0x000e620000004200 */
[----:B------:R-:W-:Y:S01]  /*a790*/  FMUL.FTZ R31, R2, R103 ;  /* 0x00000067021f7220 */ /* 0x000fe20000410000 */
        /* <DEDUP_REMOVED lines=15> */
[----:B--2---:R-:W-:Y:S01]  /*a890*/  F2FP.PACK_AB R137, R6, R7 ;  /* 0x000000070689723e */ /* 0x004fe200000000ff */
[----:B------:R-:W-:Y:S02]  /*a8a0*/  FADD.FTZ R4, R13, R11 ;  /* 0x0000000b0d047221 */ /* 0x000fe40000010000 */
[C---:B------:R-:W-:Y:S02]  /*a8b0*/  FFMA.FTZ R5, R2.reuse, R247, R7 ;  /* 0x000000f702057223 */ /* 0x040fe40000010007 */
[----:B------:R-:W-:Y:S01]  /*a8c0*/  FMUL.FTZ R7, R2, R127 ;  /* 0x0000007f02077220 */ /* 0x000fe20000410000 */
[----:B------:R-:W-:Y:S01]  /*a8d0*/  MUFU.EX2 R250, R149 ;  /* 0x0000009500fa7308 */ /* 0x000fe20000000800 */
[----:B------:R-:W-:Y:S02]  /*a8e0*/  FADD.FTZ R247, R6, R5 ;  /* 0x0000000506f77221 */ /* 0x000fe40000010000 */
[----:B------:R-:W-:Y:S01]  /*a8f0*/  FMUL.FTZ R5, R0, R125 ;  /* 0x0000007d00057220 */ /* 0x000fe20000410000 */
[----:B---3--:R-:W-:Y:S01]  /*a900*/  F2FP.PACK_AB R139, R108, R103 ;  /* 0x000000676c8b723e */ /* 0x008fe200000000ff */
[----:B------:R-:W-:Y:S02]  /*a910*/  FMUL.FTZ R6, R2, R126 ;  /* 0x0000007e02067220 */ /* 0x000fe40000410000 */
[----:B------:R-:W-:Y:S02]  /*a920*/  FADD.FTZ R140, R12, R4 ;  /* 0x000000040c8c7221 */ /* 0x000fe40000010000 */
[C---:B------:R-:W-:Y:S01]  /*a930*/  FMUL.FTZ R4, R0.reuse, R124 ;  /* 0x0000007c00047220 */ /* 0x040fe20000410000 */
[----:B------:R-:W-:Y:S01]  /*a940*/  MUFU.EX2 R249, R151 ;  /* 0x0000009700f97308 */ /* 0x000fe20000000800 */
[C---:B------:R-:W-:Y:S02]  /*a950*/  FMUL.FTZ R8, R0.reuse, R120 ;  /* 0x0000007800087220 */ /* 0x040fe40000410000 */
[----:B------:R-:W-:Y:S02]  /*a960*/  FMUL.FTZ R9, R0, R121 ;  /* 0x0000007900097220 */ /* 0x000fe40000410000 */
[C---:B------:R-:W-:Y:S01]  /*a970*/  FMUL.FTZ R10, R2.reuse, R122 ;  /* 0x0000007a020a7220 */ /* 0x040fe20000410000 */
[C---:B-1----:R-:W-:Y:S04]  /*a980*/  HMMA.16816.F32 R4, R136.reuse, R72, R4 ;  /* 0x000000488804723c */ /* 0x042fe80000001804 */
[----:B------:R-:W1:Y:S01]  /*a990*/  MUFU.EX2 R68, R148 ;  /* 0x0000009400447308 */ /* 0x000e620000000800 */
[C---:B------:R-:W-:Y:S02]  /*a9a0*/  FMUL.FTZ R11, R2.reuse, R123 ;  /* 0x0000007b020b7220 */ /* 0x040fe40000410000 */
[----:B------:R-:W-:Y:S01]  /*a9b0*/  LDSM.16.MT88.4 R120, [R191+0x3000] ;  /* 0x00300000bf78783b */ /* 0x000fe20000004200 */
[----:B------:R-:W-:Y:S04]  /*a9c0*/  FMUL.FTZ R18, R2, R114 ;  /* 0x0000007202127220 */ /* 0x000fe80000410000 */
[C---:B------:R-:W-:Y:S02]  /*a9d0*/  HMMA.16816.F32 R8, R136.reuse, R74, R8 ;  /* 0x0000004a8808723c */ /* 0x040fe40000001808 */
[----:B------:R-:W-:Y:S01]  /*a9e0*/  MUFU.EX2 R70, R145 ;  /* 0x0000009100467308 */ /* 0x000fe20000000800 */
[----:B------:R-:W2:Y:S01]  /*a9f0*/  LDSM.16.MT88.4 R72, [R193] ;  /* 0x00000000c148783b */ /* 0x000ea20000004200 */
[C---:B------:R-:W-:Y:S02]  /*aa00*/  FMUL.FTZ R12, R0.reuse, R116 ;  /* 0x00000074000c7220 */ /* 0x040fe40000410000 */
[----:B------:R-:W-:Y:S02]  /*aa10*/  FMUL.FTZ R13, R0, R117 ;  /* 0x00000075000d7220 */ /* 0x000fe40000410000 */
[C---:B------:R-:W-:Y:S04]  /*aa20*/  FMUL.FTZ R14, R2.reuse, R118 ;  /* 0x00000076020e7220 */ /* 0x040fe80000410000 */
[C---:B------:R-:W-:Y:S01]  /*aa30*/  FMUL.FTZ R15, R2.reuse, R119 ;  /* 0x00000077020f7220 */ /* 0x040fe20000410000 */
[----:B------:R-:W-:Y:S01]  /*aa40*/  MUFU.EX2 R151, R216 ;  /* 0x000000d800977308 */ /* 0x000fe20000000800 */
[----:B------:R-:W-:Y:S02]  /*aa50*/  FMUL.FTZ R19, R2, R115 ;  /* 0x0000007302137220 */ /* 0x000fe40000410000 */
[----:B------:R-:W-:Y:S01]  /*aa60*/  LDSM.16.MT88.4 R112, [R193+0x3000] ;  /* 0x00300000c170783b */ /* 0x000fe20000004200 */
[C---:B------:R-:W-:Y:S02]  /*aa70*/  FMUL.FTZ R24, R0.reuse, R104 ;  /* 0x0000006800187220 */ /* 0x040fe40000410000 */
[----:B------:R-:W-:Y:S02]  /*aa80*/  FMUL.FTZ R25, R0, R105 ;  /* 0x0000006900197220 */ /* 0x000fe40000410000 */
[C---:B------:R-:W-:Y:S02]  /*aa90*/  FMUL.FTZ R26, R2.reuse, R106 ;  /* 0x0000006a021a7220 */ /* 0x040fe40000410000 */
[----:B------:R-:W-:Y:S01]  /*aaa0*/  FMUL.FTZ R27, R2, R107 ;  /* 0x0000006b021b7220 */ /* 0x000fe20000410000 */
[----:B------:R-:W-:Y:S01]  /*aab0*/  MUFU.EX2 R150, R217 ;  /* 0x000000d900967308 */ /* 0x000fe20000000800 */
[----:B------:R-:W-:Y:S01]  /*aac0*/  LDSM.16.MT88.4 R104, [R192+0x3000] ;  /* 0x00300000c068783b */ /* 0x000fe20000004200 */
[C---:B------:R-:W-:Y:S02]  /*aad0*/  FMUL.FTZ R32, R0.reuse, R96 ;  /* 0x0000006000207220 */ /* 0x040fe40000410000 */
[----:B------:R-:W-:Y:S02]  /*aae0*/  FMUL.FTZ R33, R0, R97 ;  /* 0x0000006100217220 */ /* 0x000fe40000410000 */
[C---:B------:R-:W-:Y:S02]  /*aaf0*/  FMUL.FTZ R34, R2.reuse, R98 ;  /* 0x0000006202227220 */ /* 0x040fe40000410000 */
[----:B------:R-:W-:Y:S02]  /*ab00*/  FMUL.FTZ R35, R2, R99 ;  /* 0x0000006302237220 */ /* 0x000fe40000410000 */
[----:B------:R-:W-:Y:S01]  /*ab10*/  LDSM.16.MT88.4 R96, [R193+0x6000] ;  /* 0x00600000c160783b */ /* 0x000fe20000004200 */
[C---:B------:R-:W-:Y:S01]  /*ab20*/  FMUL.FTZ R36, R0.reuse, R92 ;  /* 0x0000005c00247220 */ /* 0x040fe20000410000 */
[----:B------:R3:W-:Y:S01]  /*ab30*/  MUFU.EX2 R149, R218 ;  /* 0x000000da00957308 */ /* 0x0007e20000000800 */
[----:B------:R-:W-:Y:S02]  /*ab40*/  FMUL.FTZ R37, R0, R93 ;  /* 0x0000005d00257220 */ /* 0x000fe40000410000 */
[C---:B------:R-:W-:Y:S02]  /*ab50*/  FMUL.FTZ R38, R2.reuse, R94 ;  /* 0x0000005e02267220 */ /* 0x040fe40000410000 */
[----:B------:R-:W-:Y:S01]  /*ab60*/  FMUL.FTZ R39, R2, R95 ;  /* 0x0000005f02277220 */ /* 0x000fe20000410000 */
[C---:B--2---:R-:W-:Y:S01]  /*ab70*/  HMMA.16816.F32 R12, R136.reuse, R72, R12 ;  /* 0x00000048880c723c */ /* 0x044fe2000000180c */
[----:B------:R-:W-:Y:S02]  /*ab80*/  LDSM.16.MT88.4 R92, [R193+0x2000] ;  /* 0x00200000c15c783b */ /* 0x000fe40000004200 */
[C---:B------:R-:W-:Y:S01]  /*ab90*/  FMUL.FTZ R40, R0.reuse, R88 ;  /* 0x0000005800287220 */ /* 0x040fe20000410000 */
[----:B------:R-:W-:Y:S01]  /*aba0*/  MUFU.EX2 R148, R225 ;  /* 0x000000e100947308 */ /* 0x000fe20000000800 */
[----:B------:R-:W-:Y:S02]  /*abb0*/  FMUL.FTZ R41, R0, R89 ;  /* 0x0000005900297220 */ /* 0x000fe40000410000 */
[----:B------:R-:W-:Y:S01]  /*abc0*/  FMUL.FTZ R42, R2, R90 ;  /* 0x0000005a022a7220 */ /* 0x000fe20000410000 */
[C---:B------:R-:W-:Y:S01]  /*abd0*/  HMMA.16816.F32 R16, R136.reuse, R74, R16 ;  /* 0x0000004a8810723c */ /* 0x040fe20000001810 */
[----:B------:R-:W2:Y:S03]  /*abe0*/  LDSM.16.MT88.4 R72, [R192] ;  /* 0x00000000c048783b */ /* 0x000ea60000004200 */
[----:B------:R-:W-:Y:S02]  /*abf0*/  FMUL.FTZ R21, R0, R109 ;  /* 0x0000006d00157220 */ /* 0x000fe40000410000 */
[C---:B------:R-:W-:Y:S01]  /*ac00*/  FMUL.FTZ R22, R2.reuse, R110 ;  /* 0x0000006e02167220 */ /* 0x040fe20000410000 */
[----:B------:R-:W-:Y:S01]  /*ac10*/  MUFU.EX2 R143, R143 ;  /* 0x0000008f008f7308 */ /* 0x000fe20000000800 */
[----:B------:R-:W-:Y:S01]  /*ac20*/  FMUL.FTZ R23, R2, R111 ;  /* 0x0000006f02177220 */ /* 0x000fe20000410000 */
[----:B---3--:R-:W-:Y:S03]  /*ac30*/  IADD3 R218, R224, -0x1, RZ ;  /* 0xffffffffe0da7810 */ /* 0x008fe60007ffe0ff */
[----:B------:R-:W-:Y:S02]  /*ac40*/  FMUL.FTZ R43, R2, R91 ;  /* 0x0000005b022b7220 */ /* 0x000fe40000410000 */
[----:B------:R-:W-:Y:S01]  /*ac50*/  LDSM.16.MT88.4 R88, [R193+0x1800] ;  /* 0x00180000c158783b */ /* 0x000fe20000004200 */
[C---:B------:R-:W-:Y:S02]  /*ac60*/  FMUL.FTZ R44, R0.reuse, R84 ;  /* 0x00000054002c7220 */ /* 0x040fe40000410000 */
[----:B------:R-:W-:Y:S01]  /*ac70*/  FMUL.FTZ R45, R0, R85 ;  /* 0x00000055002d7220 */ /* 0x000fe20000410000 */
[----:B------:R-:W-:Y:S01]  /*ac80*/  MUFU.EX2 R252, R144 ;  /* 0x0000009000fc7308 */ /* 0x000fe20000000800 */
[C---:B------:R-:W-:Y:S02]  /*ac90*/  FMUL.FTZ R46, R2.reuse, R86 ;  /* 0x00000056022e7220 */ /* 0x040fe40000410000 */
[----:B------:R-:W-:Y:S02]  /*aca0*/  FMUL.FTZ R47, R2, R87 ;  /* 0x00000057022f7220 */ /* 0x000fe40000410000 */
[----:B------:R-:W-:Y:S01]  /*acb0*/  LDSM.16.MT88.4 R84, [R192+0x1000] ;  /* 0x00100000c054783b */ /* 0x000fe20000004200 */
[C---:B------:R-:W-:Y:S02]  /*acc0*/  FMUL.FTZ R48, R0.reuse, R80 ;  /* 0x0000005000307220 */ /* 0x040fe40000410000 */
[----:B------:R-:W-:Y:S02]  /*acd0*/  FMUL.FTZ R49, R0, R81 ;  /* 0x0000005100317220 */ /* 0x000fe40000410000 */
        /* <DEDUP_REMOVED lines=9> */
[C---:B--2---:R-:W-:Y:S01]  /*ad70*/  HMMA.16816.F32 R20, R136.reuse, R72, R20 ;  /* 0x000000488814723c */ /* 0x044fe20000001814 */
[----:B------:R-:W-:Y:S02]  /*ad80*/  LDSM.16.MT88.4 R76, [R191+0x800] ;  /* 0x00080000bf4c783b */ /* 0x000fe40000004200 */
[C---:B------:R-:W-:Y:S02]  /*ad90*/  FMUL.FTZ R28, R0.reuse, R100 ;  /* 0x00000064001c7220 */ /* 0x040fe40000410000 */
[----:B------:R-:W-:Y:S02]  /*ada0*/  FMUL.FTZ R29, R0, R101 ;  /* 0x00000065001d7220 */ /* 0x000fe40000410000 */
[C---:B------:R-:W-:Y:S01]  /*adb0*/  FMUL.FTZ R30, R2.reuse, R102 ;  /* 0x00000066021e7220 */ /* 0x040fe20000410000 */
[C---:B------:R-:W-:Y:S01]  /*adc0*/  HMMA.16816.F32 R24, R136.reuse, R74, R24 ;  /* 0x0000004a8818723c */ /* 0x040fe20000001818 */
[----:B------:R-:W2:Y:S01]  /*add0*/  LDSM.16.MT88.4 R72, [R196] ;  /* 0x00000000c448783b */ /* 0x000ea20000004200 */
[----:B------:R-:W-:Y:S02]  /*ade0*/  MUFU.EX2 R102, R142 ;  /* 0x0000008e00667308 */ /* 0x000fe40000000800 */
[C---:B------:R-:W-:Y:S02]  /*adf0*/  FMUL.FTZ R62, R2.reuse, R62 ;  /* 0x0000003e023e7220 */ /* 0x040fe40000410000 */
[C---:B------:R-:W-:Y:S02]  /*ae00*/  FMUL.FTZ R63, R2.reuse, R63 ;  /* 0x0000003f023f7220 */ /* 0x040fe40000410000 */
[C---:B------:R-:W-:Y:S04]  /*ae10*/  FMUL.FTZ R66, R2.reuse, R66 ;  /* 0x0000004202427220 */ /* 0x040fe80000410000 */
[----:B------:R-:W-:Y:S01]  /*ae20*/  FMUL.FTZ R67, R2, R67 ;  /* 0x0000004302437220 */ /* 0x000fe20000410000 */
[----:B------:R-:W-:Y:S01]  /*ae30*/  MUFU.EX2 R101, R141 ;  /* 0x0000008d00657308 */ /* 0x000fe20000000800 */
[C---:B------:R-:W-:Y:S02]  /*ae40*/  FMUL.FTZ R60, R0.reuse, R60 ;  /* 0x0000003c003c7220 */ /* 0x040fe40000410000 */
[C---:B------:R-:W-:Y:S02]  /*ae50*/  FMUL.FTZ R61, R0.reuse, R61 ;  /* 0x0000003d003d7220 */ /* 0x040fe40000410000 */
[C---:B------:R-:W-:Y:S02]  /*ae60*/  FMUL.FTZ R64, R0.reuse, R64 ;  /* 0x0000004000407220 */ /* 0x040fe40000410000 */
[----:B------:R-:W-:Y:S02]  /*ae70*/  FMUL.FTZ R65, R0, R65 ;  /* 0x0000004100417220 */ /* 0x000fe40000410000 */
[----:B-1----:R-:W-:Y:S01]  /*ae80*/  FADD.FTZ R0, R68, R140 ;  /* 0x0000008c44007221 */ /* 0x002fe20000010000 */
[----:B------:R-:W1:Y:S10]  /*ae90*/  MUFU.EX2 R2, R147 ;  /* 0x0000009300027308 */ /* 0x000e740000000800 */
[----:B------:R-:W-:Y:S01]  /*aea0*/  MUFU.EX2 R100, R242 ;  /* 0x000000f200647308 */ /* 0x000fe20000000800 */
[C---:B--2---:R-:W-:Y:S09]  /*aeb0*/  HMMA.16816.F32 R28, R136.reuse, R72, R28 ;  /* 0x00000048881c723c */ /* 0x044ff2000000181c */
[----:B------:R-:W-:Y:S03]  /*aec0*/  MUFU.EX2 R147, R230 ;  /* 0x000000e600937308 */ /* 0x000fe60000000800 */
[----:B-1----:R-:W-:Y:S01]  /*aed0*/  FADD.FTZ R0, R2, R0 ;  /* 0x0000000002007221 */ /* 0x002fe20000010000 */
[C---:B------:R-:W-:Y:S01]  /*aee0*/  HMMA.16816.F32 R32, R136.reuse, R74, R32 ;  /* 0x0000004a8820723c */ /* 0x040fe20000001820 */
[----:B------:R-:W1:Y:S02]  /*aef0*/  LDSM.16.MT88.4 R72, [R191+0x3800] ;  /* 0x00380000bf48783b */ /* 0x000e640000004200 */
[----:B------:R-:W-:Y:S03]  /*af00*/  FADD.FTZ R0, R71, R0 ;  /* 0x0000000047007221 */ /* 0x000fe60000010000 */
[----:B------:R-:W-:Y:S01]  /*af10*/  MUFU.EX2 R144, R235 ;  /* 0x000000eb00907308 */ /* 0x000fe20000000800 */
[----:B------:R-:W-:Y:S09]  /*af20*/  FADD.FTZ R0, R70, R0 ;  /* 0x0000000046007221 */ /* 0x000ff20000010000 */
[----:B------:R-:W-:Y:S10]  /*af30*/  MUFU.EX2 R142, R240 ;  /* 0x000000f0008e7308 */ /* 0x000ff40000000800 */
[----:B------:R-:W-:Y:S10]  /*af40*/  MUFU.EX2 R141, R243 ;  /* 0x000000f3008d7308 */ /* 0x000ff40000000800 */
[----:B------:R-:W2:Y:S01]  /*af50*/  MUFU.EX2 R140, R246 ;  /* 0x000000f6008c7308 */ /* 0x000ea20000000800 */
        /* <DEDUP_REMOVED lines=12> */
[----:B------:R-:W1:Y:S03]  /*b020*/  MUFU.EX2 R68, R156 ;  /* 0x0000009c00447308 */ /* 0x000e660000000800 */
[----:B------:R-:W-:Y:S03]  /*b030*/  F2FP.PACK_AB R73, R101, R102 ;  /* 0x000000666549723e */ /* 0x000fe600000000ff */
[----:B------:R-:W-:Y:S02]  /*b040*/  F2FP.PACK_AB R74, R70, R71 ;  /* 0x00000047464a723e */ /* 0x000fe400000000ff */
[----:B------:R-:W-:Y:S02]  /*b050*/  F2FP.PACK_AB R75, R252, R143 ;  /* 0x0000008ffc4b723e */ /* 0x000fe400000000ff */
[----:B------:R-:W3:Y:S01]  /*b060*/  MUFU.EX2 R2, R155 ;  /* 0x0000009b00027308 */ /* 0x000ee20000000800 */
[----:B--2---:R-:W-:Y:S04]  /*b070*/  F2FP.PACK_AB R139, R140, R141 ;  /* 0x0000008d8c8b723e */ /* 0x004fe800000000ff */
[C---:B------:R-:W-:Y:S05]  /*b080*/  HMMA.16816.F32 R4, R72.reuse, R76, R4 ;  /* 0x0000004c4804723c */ /* 0x040fea0000001804 */
[----:B------:R-:W2:Y:S03]  /*b090*/  MUFU.EX2 R71, R154 ;  /* 0x0000009a00477308 */ /* 0x000ea60000000800 */
[C---:B------:R-:W-:Y:S01]  /*b0a0*/  HMMA.16816.F32 R8, R72.reuse, R78, R8 ;  /* 0x0000004e4808723c */ /* 0x040fe20000001808 */
[----:B------:R-:W4:Y:S03]  /*b0b0*/  LDSM.16.MT88.4 R76, [R192+0x800] ;  /* 0x00080000c04c783b */ /* 0x000f260000004200 */
[----:B-1----:R-:W-:Y:S03]  /*b0c0*/  FADD.FTZ R0, R68, R0 ;  /* 0x0000000044007221 */ /* 0x002fe60000010000 */
[----:B------:R-:W1:Y:S01]  /*b0d0*/  MUFU.EX2 R70, R153 ;  /* 0x0000009900467308 */ /* 0x000e620000000800 */
[C---:B------:R-:W-:Y:S04]  /*b0e0*/  HMMA.16816.F32 R12, R72.reuse, R80, R12 ;  /* 0x00000050480c723c */ /* 0x040fe8000000180c */
[----:B---3--:R-:W-:Y:S04]  /*b0f0*/  FADD.FTZ R0, R2, R0 ;  /* 0x0000000002007221 */ /* 0x008fe80000010000 */
[C---:B------:R-:W-:Y:S01]  /*b100*/  HMMA.16816.F32 R16, R72.reuse, R82, R16 ;  /* 0x000000524810723c */ /* 0x040fe20000001810 */
[----:B------:R-:W3:Y:S01]  /*b110*/  LDSM.16.MT88.4 R80, [R194+0x800] ;  /* 0x00080000c250783b */ /* 0x000ee20000004200 */
[----:B------:R-:W5:Y:S02]  /*b120*/  MUFU.EX2 R156, R152 ;  /* 0x00000098009c7308 */ /* 0x000f640000000800 */
[----:B--2---:R-:W-:Y:S08]  /*b130*/  FADD.FTZ R0, R71, R0 ;  /* 0x0000000047007221 */ /* 0x004ff00000010000 */
[----:B------:R-:W-:Y:S01]  /*b140*/  MUFU.EX2 R155, R158 ;  /* 0x0000009e009b7308 */ /* 0x000fe20000000800 */
[----:B-1----:R-:W-:Y:S09]  /*b150*/  FADD.FTZ R0, R70, R0 ;  /* 0x0000000046007221 */ /* 0x002ff20000010000 */
[----:B------:R-:W-:Y:S01]  /*b160*/  MUFU.EX2 R154, R157 ;  /* 0x0000009d009a7308 */ /* 0x000fe20000000800 */
[C---:B----4-:R-:W-:Y:S09]  /*b170*/  HMMA.16816.F32 R20, R72.reuse, R76, R20 ;  /* 0x0000004c4814723c */ /* 0x050ff20000001814 */
[----:B------:R-:W-:Y:S01]  /*b180*/  MUFU.EX2 R153, R159 ;  /* 0x0000009f00997308 */ /* 0x000fe20000000800 */
[C---:B------:R-:W-:Y:S01]  /*b190*/  HMMA.16816.F32 R24, R72.reuse, R78, R24 ;  /* 0x0000004e4818723c */ /* 0x040fe20000001818 */
[----:B------:R-:W1:Y:S07]  /*b1a0*/  LDSM.16.MT88.4 R76, [R191+0x4000] ;  /* 0x00400000bf4c783b */ /* 0x000e6e0000004200 */
[C---:B---3--:R-:W-:Y:S01]  /*b1b0*/  HMMA.16816.F32 R28, R72.reuse, R80, R28 ;  /* 0x00000050481c723c */ /* 0x048fe2000000181c */
[----:B------:R-:W-:Y:S07]  /*b1c0*/  MUFU.EX2 R152, R160 ;  /* 0x000000a000987308 */ /* 0x000fee0000000800 */
        /* <DEDUP_REMOVED lines=15> */
[----:B------:R-:W-:Y:S01]  /*b2c0*/  F2FP.PACK_AB R74, R70, R71 ;  /* 0x00000047464a723e */ /* 0x000fe200000000ff */
[----:B------:R-:W3:Y:S02]  /*b2d0*/  MUFU.EX2 R68, R214 ;  /* 0x000000d600447308 */ /* 0x000ee40000000800 */
[----:B------:R-:W-:Y:S02]  /*b2e0*/  F2FP.PACK_AB R73, R250, R251 ;  /* 0x000000fbfa49723e */ /* 0x000fe400000000ff */
[----:B-----5:R-:W-:Y:S06]  /*b2f0*/  F2FP.PACK_AB R75, R156, R249 ;  /* 0x000000f99c4b723e */ /* 0x020fec00000000ff */
[----:B------:R-:W4:Y:S01]  /*b300*/  MUFU.EX2 R2, R163 ;  /* 0x000000a300027308 */ /* 0x000f220000000800 */
[C---:B-1----:R-:W-:Y:S09]  /*b310*/  HMMA.16816.F32 R4, R72.reuse, R76, R4 ;  /* 0x0000004c4804723c */ /* 0x042ff20000001804 */
[----:B------:R-:W1:Y:S01]  /*b320*/  MUFU.EX2 R71, R162 ;  /* 0x000000a200477308 */ /* 0x000e620000000800 */
[C---:B------:R-:W-:Y:S01]  /*b330*/  HMMA.16816.F32 R8, R72.reuse, R78, R8 ;  /* 0x0000004e4808723c */ /* 0x040fe20000001808 */
[----:B------:R-:W5:Y:S02]  /*b340*/  LDSM.16.MT88.4 R76, [R194+0x1000] ;  /* 0x00100000c24c783b */ /* 0x000f640000004200 */
[----:B---3--:R-:W-:Y:S01]  /*b350*/  FADD.FTZ R0, R68, R0 ;  /* 0x0000000044007221 */ /* 0x008fe20000010000 */
[----:B------:R-:W-:Y:S05]  /*b360*/  MOV R214, R143 ;  /* 0x0000008f00d67202 */ /* 0x000fea0000000f00 */
[----:B------:R-:W3:Y:S01]  /*b370*/  MUFU.EX2 R70, R161 ;  /* 0x000000a100467308 */ /* 0x000ee20000000800 */
[C---:B--2---:R-:W-:Y:S03]  /*b380*/  HMMA.16816.F32 R12, R72.reuse, R80, R12 ;  /* 0x00000050480c723c */ /* 0x044fe6000000180c */
[----:B----4-:R-:W-:Y:S05]  /*b390*/  FADD.FTZ R0, R2, R0 ;  /* 0x0000000002007221 */ /* 0x010fea0000010000 */
[C---:B------:R-:W-:Y:S01]  /*b3a0*/  HMMA.16816.F32 R16, R72.reuse, R82, R16 ;  /* 0x000000524810723c */ /* 0x040fe20000001810 */
[----:B------:R-:W2:Y:S01]  /*b3b0*/  LDSM.16.MT88.4 R80, [R191+0x4800] ;  /* 0x00480000bf50783b */ /* 0x000ea20000004200 */
[----:B------:R-:W4:Y:S02]  /*b3c0*/  MUFU.EX2 R143, R239 ;  /* 0x000000ef008f7308 */ /* 0x000f240000000800 */
[----:B-1----:R-:W-:Y:S04]  /*b3d0*/  FADD.FTZ R0, R71, R0 ;  /* 0x0000000047007221 */ /* 0x002fe80000010000 */
[C---:B------:R-:W-:Y:S04]  /*b3e0*/  HMMA.16816.F32 R20, R72.reuse, R84, R20 ;  /* 0x000000544814723c */ /* 0x040fe80000001814 */
[----:B---3--:R-:W-:Y:S04]  /*b3f0*/  FADD.FTZ R0, R70, R0 ;  /* 0x0000000046007221 */ /* 0x008fe80000010000 */
[C---:B------:R-:W-:Y:S01]  /*b400*/  HMMA.16816.F32 R24, R72.reuse, R86, R24 ;  /* 0x000000564818723c */ /* 0x040fe20000001818 */
[----:B------:R-:W1:Y:S07]  /*b410*/  LDSM.16.MT88.4 R84, [R193+0x4800] ;  /* 0x00480000c154783b */ /* 0x000e6e0000004200 */
[C---:B-----5:R-:W-:Y:S04]  /*b420*/  HMMA.16816.F32 R28, R72.reuse, R76, R28 ;  /* 0x0000004c481c723c */ /* 0x060fe8000000181c */
[----:B----4-:R-:W-:Y:S04]  /*b430*/  F2FP.PACK_AB R137, R142, R143 ;  /* 0x0000008f8e89723e */ /* 0x010fe800000000ff */
        /* <DEDUP_REMOVED lines=14> */
[C---:B--2---:R-:W-:Y:S03]  /*b520*/  HMMA.16816.F32 R60, R72.reuse, R80, R60 ;  /* 0x00000050483c723c */ /* 0x044fe6000000183c */
[----:B------:R-:W2:Y:S01]  /*b530*/  MUFU.EX2 R2, R228 ;  /* 0x000000e400027308 */ /* 0x000ea20000000800 */
[----:B------:R-:W-:Y:S04]  /*b540*/  F2FP.PACK_AB R79, R152, R153 ;  /* 0x00000099984f723e */ /* 0x000fe800000000ff */
[----:B------:R-:W-:Y:S01]  /*b550*/  HMMA.16816.F32 R64, R72, R82, R64 ;  /* 0x000000524840723c */ /* 0x000fe20000001840 */
[----:B------:R-:W4:Y:S04]  /*b560*/  LDSM.16.MT88.4 R72, [R192+0x1800] ;  /* 0x00180000c048783b */ /* 0x000f280000004200 */
[----:B------:R-:W5:Y:S03]  /*b570*/  MUFU.EX2 R71, R227 ;  /* 0x000000e300477308 */ /* 0x000f660000000800 */
[C---:B-1----:R-:W-:Y:S01]  /*b580*/  HMMA.16816.F32 R4, R76.reuse, R84, R4 ;  /* 0x000000544c04723c */ /* 0x042fe20000001804 */
[----:B------:R-:W1:Y:S04]  /*b590*/  LDSM.16.MT88.4 R80, [R194+0x1800] ;  /* 0x00180000c250783b */ /* 0x000e680000004200 */
[----:B---3--:R-:W-:Y:S02]  /*b5a0*/  FADD.FTZ R0, R68, R0 ;  /* 0x0000000044007221 */ /* 0x008fe40000010000 */
[----:B------:R-:W3:Y:S01]  /*b5b0*/  MUFU.EX2 R70, R226 ;  /* 0x000000e200467308 */ /* 0x000ee20000000800 */
[C---:B------:R-:W-:Y:S01]  /*b5c0*/  HMMA.16816.F32 R8, R76.reuse, R86, R8 ;  /* 0x000000564c08723c */ /* 0x040fe20000001808 */
[----:B------:R-:W1:Y:S03]  /*b5d0*/  LDSM.16.MT88.4 R84, [R191+0x5000] ;  /* 0x00500000bf54783b */ /* 0x000e660000004200 */
[----:B--2---:R-:W-:Y:S04]  /*b5e0*/  FADD.FTZ R0, R2, R0 ;  /* 0x0000000002007221 */ /* 0x004fe80000010000 */
[C---:B------:R-:W-:Y:S04]  /*b5f0*/  HMMA.16816.F32 R12, R76.reuse, R88, R12 ;  /* 0x000000584c0c723c */ /* 0x040fe8000000180c */
[----:B-----5:R-:W-:Y:S04]  /*b600*/  FADD.FTZ R0, R71, R0 ;  /* 0x0000000047007221 */ /* 0x020fe80000010000 */
[C---:B------:R-:W-:Y:S01]  /*b610*/  HMMA.16816.F32 R16, R76.reuse, R90, R16 ;  /* 0x0000005a4c10723c */ /* 0x040fe20000001810 */
[----:B------:R-:W-:Y:S03]  /*b620*/  LDSM.16.MT88.4 R88, [R192+0x5000] ;  /* 0x00500000c058783b */ /* 0x000fe60000004200 */
[----:B---3--:R-:W-:Y:S04]  /*b630*/  FADD.FTZ R0, R70, R0 ;  /* 0x0000000046007221 */ /* 0x008fe80000010000 */
[C---:B----4-:R-:W-:Y:S08]  /*b640*/  HMMA.16816.F32 R20, R76.reuse, R72, R20 ;  /* 0x000000484c14723c */ /* 0x050ff00000001814 */
[C---:B------:R-:W-:Y:S01]  /*b650*/  HMMA.16816.F32 R24, R76.reuse, R74, R24 ;  /* 0x0000004a4c18723c */ /* 0x040fe20000001818 */
[----:B------:R-:W2:Y:S07]  /*b660*/  LDSM.16.MT88.4 R72, [R193+0x5000] ;  /* 0x00500000c148783b */ /* 0x000eae0000004200 */
[C---:B-1----:R-:W-:Y:S08]  /*b670*/  HMMA.16816.F32 R28, R76.reuse, R80, R28 ;  /* 0x000000504c1c723c */ /* 0x042ff0000000181c */
[C---:B------:R-:W-:Y:S01]  /*b680*/  HMMA.16816.F32 R32, R76.reuse, R82, R32 ;  /* 0x000000524c20723c */ /* 0x040fe20000001820 */
[----:B------:R-:W1:Y:S07]  /*b690*/  LDSM.16.MT88.4 R80, [R194+0x5000] ;  /* 0x00500000c250783b */ /* 0x000e6e0000004200 */
[C---:B------:R-:W-:Y:S08]  /*b6a0*/  HMMA.16816.F32 R36, R76.reuse, R84, R36 ;  /* 0x000000544c24723c */ /* 0x040ff00000001824 */
        /* <DEDUP_REMOVED lines=24> */
[----:B-1----:R-:W-:Y:S04]  /*b830*/  FADD.FTZ R0, R68, R0 ;  /* 0x0000000044007221 */ /* 0x002fe80000010000 */
[C---:B------:R-:W-:Y:S04]  /*b840*/  HMMA.16816.F32 R12, R72.reuse, R92, R12 ;  /* 0x0000005c480c723c */ /* 0x040fe8000000180c */
[----:B------:R-:W-:Y:S04]  /*b850*/  FADD.FTZ R0, R2, R0 ;  /* 0x0000000002007221 */ /* 0x000fe80000010000 */
[C---:B------:R-:W-:Y:S01]  /*b860*/  HMMA.16816.F32 R16, R72.reuse, R94, R16 ;  /* 0x0000005e4810723c */ /* 0x040fe20000001810 */
[----:B------:R-:W1:Y:S03]  /*b870*/  LDSM.16.MT88.4 R92, [R192+0x5800] ;  /* 0x00580000c05c783b */ /* 0x000e660000004200 */
[----:B------:R-:W-:Y:S04]  /*b880*/  FADD.FTZ R0, R100, R0 ;  /* 0x0000000064007221 */ /* 0x000fe80000010000 */
[C---:B----4-:R-:W-:Y:S08]  /*b890*/  HMMA.16816.F32 R20, R72.reuse, R88, R20 ;  /* 0x000000584814723c */ /* 0x050ff00000001814 */
[C---:B------:R-:W-:Y:S01]  /*b8a0*/  HMMA.16816.F32 R24, R72.reuse, R90, R24 ;  /* 0x0000005a4818723c */ /* 0x040fe20000001818 */
[----:B------:R-:W4:Y:S07]  /*b8b0*/  LDSM.16.MT88.4 R88, [R194+0x5800] ;  /* 0x00580000c258783b */ /* 0x000f2e0000004200 */
[C---:B------:R-:W-:Y:S07]  /*b8c0*/  HMMA.16816.F32 R28, R72.reuse, R76, R28 ;  /* 0x0000004c481c723c */ /* 0x040fee000000181c */
[----:B------:R-:W-:Y:S01]  /*b8d0*/  F2FP.PACK_AB R76, R70, R71 ;  /* 0x00000047464c723e */ /* 0x000fe200000000ff */
[C---:B------:R-:W-:Y:S01]  /*b8e0*/  HMMA.16816.F32 R32, R72.reuse, R78, R32 ;  /* 0x0000004e4820723c */ /* 0x040fe20000001820 */
[----:B------:R-:W5:Y:S03]  /*b8f0*/  MUFU.EX2 R71, R241 ;  /* 0x000000f100477308 */ /* 0x000f660000000800 */
[----:B------:R-:W-:Y:S03]  /*b900*/  F2FP.PACK_AB R77, R146, R147 ;  /* 0x00000093924d723e */ /* 0x000fe600000000ff */
[----:B------:R-:W-:Y:S01]  /*b910*/  F2FP.PACK_AB R78, R2, R68 ;  /* 0x00000044024e723e */ /* 0x000fe200000000ff */
[C---:B--2---:R-:W-:Y:S03]  /*b920*/  HMMA.16816.F32 R36, R72.reuse, R80, R36 ;  /* 0x000000504824723c */ /* 0x044fe60000001824 */
[----:B------:R-:W2:Y:S01]  /*b930*/  MUFU.EX2 R70, R244 ;  /* 0x000000f400467308 */ /* 0x000ea20000000800 */
[----:B------:R-:W-:Y:S01]  /*b940*/  FADD.FTZ R2, R103, R247 ;  /* 0x000000f767027221 */ /* 0x000fe20000010000 */
[----:B------:R-:W-:Y:S03]  /*b950*/  F2FP.PACK_AB R79, R144, R145 ;  /* 0x00000091904f723e */ /* 0x000fe600000000ff */
[C---:B------:R-:W-:Y:S01]  /*b960*/  HMMA.16816.F32 R40, R72.reuse, R82, R40 ;  /* 0x000000524828723c */ /* 0x040fe20000001828 */
[----:B------:R-:W4:Y:S04]  /*b970*/  LDSM.16.MT88.4 R80, [R191+0x2800] ;  /* 0x00280000bf50783b */ /* 0x000f280000004200 */
[----:B------:R-:W1:Y:S03]  /*b980*/  MUFU.EX2 R68, R245 ;  /* 0x000000f500447308 */ /* 0x000e660000000800 */
[C---:B---3--:R-:W-:Y:S04]  /*b990*/  HMMA.16816.F32 R44, R72.reuse, R84, R44 ;  /* 0x00000054482c723c */ /* 0x048fe8000000182c */
[C---:B-----5:R-:W-:Y:S01]  /*b9a0*/  FADD.FTZ R0, R71.reuse, R0 ;  /* 0x0000000047007221 */ /* 0x060fe20000010000 */
[----:B------:R-:W-:Y:S02]  /*b9b0*/  F2FP.PACK_AB R136, R71, R100 ;  /* 0x000000644788723e */ /* 0x000fe400000000ff */
[-C--:B------:R-:W-:Y:S01]  /*b9c0*/  MOV R71, R3.reuse ;  /* 0x0000000300477202 */ /* 0x080fe20000000f00 */
[C---:B------:R-:W-:Y:S01]  /*b9d0*/  HMMA.16816.F32 R48, R72.reuse, R86, R48 ;  /* 0x000000564830723c */ /* 0x040fe20000001830 */
[----:B------:R-:W3:Y:S03]  /*b9e0*/  LDSM.16.MT88.4 R84, [R193+0x2800] ;  /* 0x00280000c154783b */ /* 0x000ee60000004200 */
[----:B--2---:R-:W-:Y:S04]  /*b9f0*/  FADD.FTZ R0, R70, R0 ;  /* 0x0000000046007221 */ /* 0x004fe80000010000 */
[C---:B-1----:R-:W-:Y:S04]  /*ba00*/  HMMA.16816.F32 R52, R72.reuse, R92, R52 ;  /* 0x0000005c4834723c */ /* 0x042fe80000001834 */
[C---:B------:R-:W-:Y:S01]  /*ba10*/  FADD.FTZ R230, R68.reuse, R0 ;  /* 0x0000000044e67221 */ /* 0x040fe20000010000 */
[----:B------:R-:W-:Y:S01]  /*ba20*/  F2FP.PACK_AB R138, R68, R70 ;  /* 0x00000046448a723e */ /* 0x000fe200000000ff */
[----:B------:R-:W-:Y:S02]  /*ba30*/  FADD.FTZ R0, R108, R2 ;  /* 0x000000026c007221 */ /* 0x000fe40000010000 */
[C---:B------:R-:W-:Y:S01]  /*ba40*/  HMMA.16816.F32 R56, R72.reuse, R94, R56 ;  /* 0x0000005e4838723c */ /* 0x040fe20000001838 */
[----:B------:R-:W2:Y:S03]  /*ba50*/  LDL R2, [R1+0x8] ;  /* 0x0000080001027983 */ /* 0x000ea60000100800 */
[----:B------:R-:W-:Y:S01]  /*ba60*/  MOV R68, R3 ;  /* 0x0000000300447202 */ /* 0x000fe20000000f00 */
[----:B------:R-:W1:Y:S01]  /*ba70*/  LDSM.16.MT88.4 R92, [R192+0x2800] ;  /* 0x00280000c05c783b */ /* 0x000e620000004200 */
[----:B------:R-:W-:Y:S01]  /*ba80*/  FADD.FTZ R0, R102, R0 ;  /* 0x0000000066007221 */ /* 0x000fe20000010000 */
[----:B------:R-:W-:Y:S01]  /*ba90*/  MOV R70, R69 ;  /* 0x0000004500467202 */ /* 0x000fe20000000f00 */
[C---:B----4-:R-:W-:Y:S04]  /*baa0*/  HMMA.16816.F32 R60, R72.reuse, R88, R60 ;  /* 0x00000058483c723c */ /* 0x050fe8000000183c */
[----:B------:R-:W-:Y:S04]  /*bab0*/  FADD.FTZ R0, R101, R0 ;  /* 0x0000000065007221 */ /* 0x000fe80000010000 */
[----:B------:R-:W-:Y:S01]  /*bac0*/  HMMA.16816.F32 R64, R72, R90, R64 ;  /* 0x0000005a4840723c */ /* 0x000fe20000001840 */
[----:B------:R-:W4:Y:S03]  /*bad0*/  LDSM.16.MT88.4 R72, [R194+0x2800] ;  /* 0x00280000c248783b */ /* 0x000f260000004200 */
[----:B------:R-:W-:Y:S04]  /*bae0*/  FADD.FTZ R0, R214, R0 ;  /* 0x00000000d6007221 */ /* 0x000fe80000010000 */
[C---:B------:R-:W-:Y:S01]  /*baf0*/  HMMA.16816.F32 R4, R76.reuse, R80, R4 ;  /* 0x000000504c04723c */ /* 0x040fe20000001804 */
[----:B------:R-:W5:Y:S04]  /*bb00*/  LDSM.16.MT88.4 R88, [R191+0x6000] ;  /* 0x00600000bf58783b */ /* 0x000f680000004200 */
        /* <DEDUP_REMOVED lines=13> */
[C---:B----4-:R-:W-:Y:S04]  /*bbe0*/  HMMA.16816.F32 R28, R76.reuse, R72, R28 ;  /* 0x000000484c1c723c */ /* 0x050fe8000000181c */
[----:B------:R-:W-:Y:S04]  /*bbf0*/  FADD.FTZ R0, R154, R0 ;  /* 0x000000009a007221 */ /* 0x000fe80000010000 */
[C---:B------:R-:W-:Y:S01]  /*bc00*/  HMMA.16816.F32 R32, R76.reuse, R74, R32 ;  /* 0x0000004a4c20723c */ /* 0x040fe20000001820 */
[----:B------:R-:W-:Y:S03]  /*bc10*/  LDSM.16.MT88.4 R72, [R192+0x6800] ;  /* 0x00680000c048783b */ /* 0x000fe60000004200 */
[----:B------:R-:W-:Y:S04]  /*bc20*/  FADD.FTZ R0, R153, R0 ;  /* 0x0000000099007221 */ /* 0x000fe80000010000 */
[C---:B-----5:R-:W-:Y:S04]  /*bc30*/  HMMA.16816.F32 R36, R76.reuse, R88, R36 ;  /* 0x000000584c24723c */ /* 0x060fe80000001824 */
        /* <DEDUP_REMOVED lines=29> */
[C---:B------:R-:W-:Y:S08]  /*be10*/  HMMA.16816.F32 R104, R136.reuse, R106, R24 ;  /* 0x0000006a8868723c */ /* 0x040ff00000001818 */
[C---:B-1----:R-:W-:Y:S08]  /*be20*/  HMMA.16816.F32 R100, R136.reuse, R96, R28 ;  /* 0x000000608864723c */ /* 0x042ff0000000181c */
[C---:B------:R-:W-:Y:S08]  /*be30*/  HMMA.16816.F32 R96, R136.reuse, R98, R32 ;  /* 0x000000628860723c */ /* 0x040ff00000001820 */
[C---:B------:R-:W-:Y:S08]  /*be40*/  HMMA.16816.F32 R92, R136.reuse, R88, R36 ;  /* 0x00000058885c723c */ /* 0x040ff00000001824 */
[C---:B------:R-:W-:Y:S08]  /*be50*/  HMMA.16816.F32 R88, R136.reuse, R90, R40 ;  /* 0x0000005a8858723c */ /* 0x040ff00000001828 */
[C---:B----4-:R-:W-:Y:S08]  /*be60*/  HMMA.16816.F32 R84, R136.reuse, R80, R44 ;  /* 0x000000508854723c */ /* 0x050ff0000000182c */
[C---:B------:R-:W-:Y:S08]  /*be70*/  HMMA.16816.F32 R80, R136.reuse, R82, R48 ;  /* 0x000000528850723c */ /* 0x040ff00000001830 */
[C---:B------:R-:W-:Y:S08]  /*be80*/  HMMA.16816.F32 R76, R136.reuse, R72, R52 ;  /* 0x00000048884c723c */ /* 0x040ff00000001834 */
[C---:B------:R-:W-:Y:S08]  /*be90*/  HMMA.16816.F32 R72, R136.reuse, R74, R56 ;  /* 0x0000004a8848723c */ /* 0x040ff00000001838 */
[C---:B---3--:R-:W-:Y:S08]  /*bea0*/  HMMA.16816.F32 R60, R136.reuse, R4, R60 ;  /* 0x00000004883c723c */ /* 0x048ff0000000183c */
[----:B------:R-:W-:Y:S03]  /*beb0*/  HMMA.16816.F32 R64, R136, R6, R64 ;  /* 0x000000068840723c */ /* 0x000fe60000001840 */
[----:B--2---:R-:W-:Y:S02]  /*bec0*/  ISETP.GT.AND P0, PT, R224, R2, PT ;  /* 0x00000002e000720c */ /* 0x004fe40003f04270 */
[----:B------:R-:W-:Y:S11]  /*bed0*/  MOV R224, R218 ;  /* 0x000000da00e07202 */ /* 0x000ff60000000f00 */
[----:B------:R-:W-:-:S05]  /*bee0*/  @P0 BRA `(.L_x_1360) ;  /* 0xffffb97000000947 */ /* 0x000fca000383ffff */
.L_x_1344:
[----:B----4-:R-:W2:Y:S02]  /*bef0*/  LDL R0, [R1] ;  /* 0x0000000001007983 */ /* 0x010ea40000100800 */
[----:B--2---:R-:W-:-:S13]  /*bf00*/  ISETP.GE.AND P0, PT, R218, R0, PT ;  /* 0x00000000da00720c */ /* 0x004fda0003f06270 */
[----:B------:R-:W-:Y:S05]  /*bf10*/  @!P0 BRA `(.L_x_1361) ;  /* 0x00003ea000008947 */ /* 0x000fea0003800000 */
.L_x_1376:
        /* <DEDUP_REMOVED lines=8> */
[----:B------:R-:W-:Y:S01]  /*bfa0*/  IMAD R0, R0, c[0x0][0x208], RZ ;  /* 0x0000820000007a24 */ /* 0x000fe200078e02ff */
[----:B------:R-:W-:Y:S02]  /*bfb0*/  MOV R70, R69 ;  /* 0x0000004500467202 */ /* 0x000fe40000000f00 */
[----:B------:R-:W-:Y:S02]  /*bfc0*/  IMAD R4, R4, c[0x0][0x218], RZ ;  /* 0x0000860004047a24 */ /* 0x000fe400078e02ff */
[----:B------:R-:W-:Y:S02]  /*bfd0*/  IMAD R0, R223, c[0x0][0x20c], R0 ;  /* 0x00008300df007a24 */ /* 0x000fe400078e0200 */
[----:B------:R-:W-:Y:S03]  /*bfe0*/  IMAD R4, R219, c[0x0][0x21c], R4 ;  /* 0x00008700db047a24 */ /* 0x000fe600078e0204 */
[----:B------:R-:W-:Y:S05]  /*bff0*/  IADD3 R3, R3, R0, RZ ;  /* 0x0000000003037210 */ /* 0x000fea0007ffe0ff */
[----:B------:R-:W-:Y:S01]  /*c000*/  IMAD.WIDE.U32 R2, R219, c[0x0][0x218], R2 ;  /* 0x00008600db027a25 */ /* 0x000fe200078e0002 */
[----:B------:R1:W4:Y:S04]  /*c010*/  LDSM.16.M88.4 R8, [R188] ;  /* 0x00000000bc08783b */ /* 0x0003280000000200 */
        /* <DEDUP_REMOVED lines=13> */
[----:B--2---:R-:W-:Y:S04]  /*c0f0*/  IADD3 R0, P0, R6, R2, RZ ;  /* 0x0000000206007210 */ /* 0x004fe80007f1e0ff */
[----:B---3--:R-:W-:Y:S02]  /*c100*/  IADD3.X R2, R5, R3, R4, P0, !PT ;  /* 0x0000000305027210 */ /* 0x008fe400007fe404 */
[C---:B------:R-:W-:Y:S04]  /*c110*/  LEA R4, P0, R0.reuse, c[0x0][0x1f8], 0x1 ;  /* 0x00007e0000047a11 */ /* 0x040fe800078008ff */
[----:B------:R-:W-:Y:S01]  /*c120*/  LEA.HI.X R0, R0, c[0x0][0x1fc], R2, 0x1, P0 ;  /* 0x00007f0000007a11 */ /* 0x000fe200000f0c02 */
[----:B------:R-:W-:-:S06]  /*c130*/  BRA.DIV ~URZ, `(.L_x_1362) ;  /* 0x0000a4727f007947 */ /* 0x000fcc000b800000 */
[----:B-1--4-:R1:W2:Y:S02]  /*c140*/  SHFL.IDX PT, R6, R0, RZ, 0x181f ;  /* 0x00181fff00067589 */ /* 0x0122a400000e0000 */
.L_x_1464:
[----:B------:R-:W3:Y:S01]  /*c150*/  SHFL.IDX PT, R5, R4, RZ, 0x181f ;  /* 0x00181fff04057589 */ /* 0x000ee200000e0000 */
[C---:B------:R-:W-:Y:S01]  /*c160*/  IMAD.SHL.U32 R12, R238.reuse, 0x2, RZ ;  /* 0x00000002ee0c7824 */ /* 0x040fe200078e00ff */
[----:B------:R-:W-:Y:S01]  /*c170*/  ISETP.GE.AND P3, PT, R238, c[0x0][0x1d4], PT ;  /* 0x00007500ee007a0c */ /* 0x000fe20003f66270 */
[----:B------:R-:W-:Y:S01]  /*c180*/  IMAD.SHL.U32 R7, R248, 0x2, RZ ;  /* 0x00000002f8077824 */ /* 0x000fe200078e00ff */
[----:B------:R-:W-:Y:S02]  /*c190*/  BSSY B0, `(.L_x_1363) ;  /* 0x000003a000007945 */ /* 0x000fe40003800000 */
[----:B------:R-:W-:Y:S04]  /*c1a0*/  SEL R214, RZ, 0x10, P3 ;  /* 0x00000010ffd67807 */ /* 0x000fe80001800000 */
[----:B------:R-:W-:Y:S02]  /*c1b0*/  ISETP.NE.U32.AND P5, PT, R214, RZ, PT ;  /* 0x000000ffd600720c */ /* 0x000fe40003fa5070 */
[CC--:B---3--:R-:W-:Y:S05]  /*c1c0*/  IADD3 R2, P0, R5.reuse, R12.reuse, RZ ;  /* 0x0000000c05027210 */ /* 0x0c8fea0007f1e0ff */
[--C-:B--2---:R-:W-:Y:S01]  /*c1d0*/  IMAD.X R3, R6, 0x1, R220.reuse, P0 ;  /* 0x0000000106037824 */ /* 0x104fe200000e06dc */
[----:B------:R-:W-:Y:S04]  /*c1e0*/  ISETP.GE.AND P0, PT, R248, c[0x0][0x1d4], PT ;  /* 0x00007500f8007a0c */ /* 0x000fe80003f06270 */
[----:B------:R-:W-:Y:S01]  /*c1f0*/  @!PT LDS RZ, [RZ] ;  /* 0x00000000fffff984 */ /* 0x000fe20000000800 */
[----:B------:R-:W-:Y:S01]  /*c200*/  @!PT LDS RZ, [RZ] ;  /* 0x00000000fffff984 */ /* 0x000fe20000000800 */
[----:B------:R2:W-:Y:S01]  /*c210*/  LDGSTS.E.BYPASS.LTC128B.128 [R215+0x100], [R2.64], !P3 ;  /* 0x0010000002d77fae */ /* 0x0005e2000d901d46 */
[----:B------:R-:W-:Y:S02]  /*c220*/  SEL R71, RZ, 0x10, P0 ;  /* 0x00000010ff477807 */ /* 0x000fe40000000000 */
[-C--:B--2---:R-:W-:Y:S02]  /*c230*/  IADD3 R2, P4, R5, R7.reuse, RZ ;  /* 0x0000000705027210 */ /* 0x084fe40007f9e0ff */
[----:B------:R-:W2:Y:S03]  /*c240*/  SHFL.IDX PT, R5, R4, 0x1, 0x181f ;  /* 0x00381f0004057f89 */ /* 0x000ea600000e0000 */
[--C-:B------:R-:W-:Y:S02]  /*c250*/  IMAD.X R3, R6, 0x1, R221.reuse, P4 ;  /* 0x0000000106037824 */ /* 0x100fe400020e06dd */
[----:B------:R-:W3:Y:S04]  /*c260*/  SHFL.IDX PT, R6, R0, 0x1, 0x181f ;  /* 0x00381f0000067f89 */ /* 0x000ee800000e0000 */
[----:B------:R2:W-:Y:S02]  /*c270*/  LDGSTS.E.BYPASS.LTC128B.128 [R215+0x3900], [R2.64], !P0 ;  /* 0x0390000002d77fae */ /* 0x0005e4000c101d46 */
[C---:B--2---:R-:W-:Y:S05]  /*c280*/  IADD3 R2, P4, R5.reuse, R12, RZ ;  /* 0x0000000c05027210 */ /* 0x044fea0007f9e0ff */
[C---:B---3--:R-:W-:Y:S05]  /*c290*/  IMAD.X R3, R6.reuse, 0x1, R220, P4 ;  /* 0x0000000106037824 */ /* 0x048fea00020e06dc */
        /* <DEDUP_REMOVED lines=9> */
[-C--:B---3--:R-:W-:Y:S02]  /*c330*/  IADD3.X R3, RZ, R6.reuse, R220, P4, P3 ;  /* 0x00000006ff037210 */ /* 0x088fe400027e64dc */
        /* <DEDUP_REMOVED lines=12> */
[----:B------:R2:W3:Y:S04]  /*c400*/  SHFL.IDX PT, R5, R0, 0x3, 0x181f ;  /* 0x00781f0000057f89 */ /* 0x0004e800000e0000 */
[----:B-1----:R2:W1:Y:S02]  /*c410*/  SHFL.IDX PT, R0, R4, 0x3, 0x181f ;  /* 0x00781f0004007f89 */ /* 0x00246400000e0000 */
.L_x_1465:
[----:B------:R-:W-:Y:S01]  /*c420*/  IADD3 R2, -R214, 0x10, RZ ;  /* 0x00000010d6027810 */ /* 0x000fe20007ffe1ff */
[----:B------:R-:W-:Y:S01]  /*c430*/  IMAD.SHL.U32 R3, R238, 0x2, RZ ;  /* 0x00000002ee037824 */ /* 0x000fe200078e00ff */
[----:B------:R-:W-:Y:S01]  /*c440*/  ISETP.NE.U32.AND P0, PT, R214, RZ, PT ;  /* 0x000000ffd600720c */ /* 0x000fe20003f05070 */
[----:B--2---:R-:W-:Y:S01]  /*c450*/  IMAD.SHL.U32 R4, R248, 0x2, RZ ;  /* 0x00000002f8047824 */ /* 0x004fe200078e00ff */
[----:B------:R-:W-:Y:S04]  /*c460*/  LOP3.LUT R2, R2, 0xf, RZ, 0xc0, !PT ;  /* 0x0000000f02027812 */ /* 0x000fe800078ec0ff */
[-C--:B-1----:R-:W-:Y:S04]  /*c470*/  IADD3 R2, P4, P3, R2, R0.reuse, R3 ;  /* 0x0000000002027210 */ /* 0x082fe80007b9e003 */
[-C--:B---3--:R-:W-:Y:S05]  /*c480*/  IADD3.X R3, RZ, R5.reuse, R220, P4, P3 ;  /* 0x00000005ff037210 */ /* 0x088fea00027e64dc */
        /* <DEDUP_REMOVED lines=10> */
.L_x_1364:
[----:B---3--:R-:W-:Y:S05]  /*c530*/  BSYNC B0 ;  /* 0x0000000000007941 */ /* 0x008fea0003800000 */
.L_x_1363:
[----:B------:R-:W0:Y:S01]  /*c540*/  LDGDEPBAR ;  /* 0x00000000000079af */ /* 0x000e220000000000 */
[----:B------:R-:W-:Y:S01]  /*c550*/  WARPSYNC 0xffffffff ;  /* 0xffffffff00007948 */ /* 0x000fe20003800000 */
[C---:B------:R-:W-:Y:S01]  /*c560*/  HMMA.16816.F32 R4, R128.reuse, R8, RZ ;  /* 0x000000088004723c */ /* 0x040fe200000018ff */
[----:B------:R-:W-:Y:S05]  /*c570*/  BSSY B0, `(.L_x_1366) ;  /* 0x0000185000007945 */ /* 0x000fea0003800000 */
[----:B------:R-:W2:Y:S02]  /*c580*/  LDL R224, [R1] ;  /* 0x0000000001e07983 */ /* 0x000ea40000100800 */
        /* <DEDUP_REMOVED lines=15> */
[----:B------:R-:W3:Y:S07]  /*c680*/  LDSM.16.M88.4 R136, [R190] ;  /* 0x00000000be88783b */ /* 0x000eee0000000200 */
        /* <DEDUP_REMOVED lines=14> */
[----:B------:R-:W1:Y:S07]  /*c770*/  LDSM.16.M88.4 R156, [R190+0x2800] ;  /* 0x00280000be9c783b */ /* 0x000e6e0000000200 */
[C---:B------:R-:W-:Y:S08]  /*c780*/  HMMA.16816.F32 R52, R132.reuse, R160, R52 ;  /* 0x000000a08434723c */ /* 0x040ff00000001834 */
[----:B------:R-:W-:Y:S08]  /*c790*/  HMMA.16816.F32 R56, R132, R162, R56 ;  /* 0x000000a28438723c */ /* 0x000ff00000001838 */
        /* <DEDUP_REMOVED lines=12> */
[C---:B------:R-:W-:Y:S08]  /*c860*/  HMMA.16816.F32 R36, R164.reuse, R152, R36 ;  /* 0x00000098a424723c */ /* 0x040ff00000001824 */
[C---:B------:R-:W-:Y:S01]  /*c870*/  HMMA.16816.F32 R40, R164.reuse, R154, R40 ;  /* 0x0000009aa428723c */ /* 0x040fe20000001828 */
[----:B------:R-:W1:Y:S07]  /*c880*/  LDSM.16.M88.4 R152, [R189+0x1800] ;  /* 0x00180000bd98783b */ /* 0x000e6e0000000200 */
[C---:B------:R-:W-:Y:S03]  /*c890*/  HMMA.16816.F32 R44, R164.reuse, R156, R44 ;  /* 0x0000009ca42c723c */ /* 0x040fe6000000182c */
[----:B--2---:R-:W-:Y:S05]  /*c8a0*/  ISETP.GT.AND P0, PT, R218, R224, PT ;  /* 0x000000e0da00720c */ /* 0x004fea0003f04270 */
        /* <DEDUP_REMOVED lines=85> */
[C---:B--2---:R-:W-:Y:S08]  /*ce00*/  HMMA.16816.F32 R4, R184.reuse, R156, R4 ;  /* 0x0000009cb804723c */ /* 0x044ff00000001804 */
[C---:B------:R-:W-:Y:S08]  /*ce10*/  HMMA.16816.F32 R8, R184.reuse, R158, R8 ;  /* 0x0000009eb808723c */ /* 0x040ff00000001808 */
[C---:B---3--:R-:W-:Y:S08]  /*ce20*/  HMMA.16816.F32 R12, R184.reuse, R136, R12 ;  /* 0x00000088b80c723c */ /* 0x048ff0000000180c */
        /* <DEDUP_REMOVED lines=49> */
[----:B------:R-:W-:Y:S08]  /*d140*/  DEPBAR.LE SB0, 0x0 ;  /* 0x000080000000791a */ /* 0x000ff00000000000 */
[----:B------:R4:W2:Y:S01]  /*d150*/  MUFU.TANH R34, R3 ;  /* 0x0000000300227308 */ /* 0x0008a20000002400 */
[----:B------:R-:W-:Y:S01]  /*d160*/  BAR.SYNC.DEFER_BLOCKING 0x0 ;  /* 0x0000000000007b1d */ /* 0x000fe20000010000 */
[----:B---3--:R-:W-:Y:S01]  /*d170*/  FMUL.FTZ R2, R36, c[0x0][0x320] ;  /* 0x0000c80024027a20 */ /* 0x008fe20000410000 */
[C---:B-----5:R-:W-:Y:S05]  /*d180*/  HMMA.16816.F32 R44, R184.reuse, R8, R44 ;  /* 0x00000008b82c723c */ /* 0x060fea000000182c */
[----:B-1----:R-:W-:Y:S02]  /*d190*/  FMUL.FTZ R0, R15, c[0x0][0x320] ;  /* 0x0000c8000f007a20 */ /* 0x002fe40000410000 */
[----:B------:R-:W-:Y:S01]  /*d1a0*/  FMUL.FTZ R8, R42, c[0x0][0x320] ;  /* 0x0000c8002a087a20 */ /* 0x000fe20000410000 */
[C---:B------:R-:W-:Y:S01]  /*d1b0*/  HMMA.16816.F32 R48, R184.reuse, R10, R48 ;  /* 0x0000000ab830723c */ /* 0x040fe20000001830 */
[----:B------:R1:W3:Y:S03]  /*d1c0*/  MUFU.TANH R157, R0 ;  /* 0x00000000009d7308 */ /* 0x0002e60000002400 */
[----:B----4-:R-:W-:Y:S07]  /*d1d0*/  FMUL.FTZ R3, R43, c[0x0][0x320] ;  /* 0x0000c8002b037a20 */ /* 0x010fee0000410000 */
[----:B------:R-:W4:Y:S01]  /*d1e0*/  MUFU.TANH R28, R3 ;  /* 0x00000003001c7308 */ /* 0x000f220000002400 */
[C---:B--2---:R-:W-:Y:S03]  /*d1f0*/  HMMA.16816.F32 R52, R184.reuse, R4, R52 ;  /* 0x00000004b834723c */ /* 0x044fe60000001834 */
[----:B-1----:R-:W-:Y:S05]  /*d200*/  FMUL.FTZ R0, R16, c[0x0][0x320] ;  /* 0x0000c80010007a20 */ /* 0x002fea0000410000 */
[----:B------:R-:W-:Y:S01]  /*d210*/  HMMA.16816.F32 R56, R184, R6, R56 ;  /* 0x00000006b838723c */ /* 0x000fe20000001838 */
[----:B------:R1:W2:Y:S03]  /*d220*/  MUFU.TANH R151, R0 ;  /* 0x0000000000977308 */ /* 0x0002a60000002400 */
[----:B-1----:R-:W-:Y:S07]  /*d230*/  FMUL.FTZ R0, R17, c[0x0][0x320] ;  /* 0x0000c80011007a20 */ /* 0x002fee0000410000 */
        /* <DEDUP_REMOVED lines=100> */
.L_x_1466:
[----:B------:R-:W-:-:S05]  /*d880*/  BRA.DIV ~URZ, `(.L_x_1369) ;  /* 0x00008ed27f007947 */ /* 0x000fca000b800000 */
[----:B------:R3:W4:Y:S02]  /*d890*/  SHFL.IDX PT, R5, R4, RZ, 0x181f ;  /* 0x00181fff04057589 */ /* 0x00072400000e0000 */
.L_x_1467:
[----:B------:R-:W-:Y:S01]  /*d8a0*/  ISETP.GE.AND P3, PT, R222, 0x1, PT ;  /* 0x00000001de00780c */ /* 0x000fe20003f66270 */
[----:B------:R-:W-:Y:S02]  /*d8b0*/  IMAD.SHL.U32 R3, R238, 0x2, RZ ;  /* 0x00000002ee037824 */ /* 0x000fe400078e00ff */
[----:B------:R-:W-:Y:S10]  /*d8c0*/  IMAD.SHL.U32 R7, R248, 0x2, RZ ;  /* 0x00000002f8077824 */ /* 0x000ff400078e00ff */
        /* <DEDUP_REMOVED lines=18> */
.L_x_1468:
[----:B------:R-:W-:Y:S01]  /*d9f0*/  ISETP.GE.AND P3, PT, R222, 0x21, PT ;  /* 0x00000021de00780c */ /* 0x000fe20003f66270 */
[----:B--2---:R-:W-:Y:S02]  /*da00*/  IMAD.SHL.U32 R3, R238, 0x2, RZ ;  /* 0x00000002ee037824 */ /* 0x004fe400078e00ff */
[----:B------:R-:W-:Y:S10]  /*da10*/  IMAD.SHL.U32 R7, R248, 0x2, RZ ;  /* 0x00000002f8077824 */ /* 0x000ff400078e00ff */
[C---:B------:R-:W-:Y:S02]  /*da20*/  @P3 IADD3 R2, -R214.reuse, 0x10, RZ ;  /* 0x00000010d6023810 */ /* 0x040fe40007ffe1ff */
        /* <DEDUP_REMOVED lines=16> */
.L_x_1469:
[----:B------:R-:W-:-:S05]  /*db30*/  BRA.DIV ~URZ, `(.L_x_1372) ;  /* 0x00008dd27f007947 */ /* 0x000fca000b800000 */
[----:B------:R2:W3:Y:S02]  /*db40*/  SHFL.IDX PT, R5, R4, 0x2, 0x181f ;  /* 0x00581f0004057f89 */ /* 0x0004e400000e0000 */
.L_x_1470:
[----:B------:R-:W-:Y:S01]  /*db50*/  ISETP.GE.AND P3, PT, R222, 0x41, PT ;  /* 0x00000041de00780c */ /* 0x000fe20003f66270 */
[----:B-1----:R-:W-:Y:S02]  /*db60*/  IMAD.SHL.U32 R3, R238, 0x2, RZ ;  /* 0x00000002ee037824 */ /* 0x002fe400078e00ff */
[----:B------:R-:W-:Y:S10]  /*db70*/  IMAD.SHL.U32 R7, R248, 0x2, RZ ;  /* 0x00000002f8077824 */ /* 0x000ff400078e00ff */
[C---:B------:R-:W-:Y:S02]  /*db80*/  @P3 IADD3 R2, -R214.reuse, 0x10, RZ ;  /* 0x00000010d6023810 */ /* 0x040fe40007ffe1ff */
        /* <DEDUP_REMOVED lines=17> */
.L_x_1471:
[----:B------:R-:W-:Y:S01]  /*dca0*/  ISETP.GE.AND P3, PT, R222, 0x61, PT ;  /* 0x00000061de00780c */ /* 0x000fe20003f66270 */
[----:B-1----:R-:W-:Y:S02]  /*dcb0*/  IMAD.SHL.U32 R3, R238, 0x2, RZ ;  /* 0x00000002ee037824 */ /* 0x002fe400078e00ff */
[----:B---3--:R-:W-:Y:S10]  /*dcc0*/  IMAD.SHL.U32 R4, R248, 0x2, RZ ;  /* 0x00000002f8047824 */ /* 0x008ff400078e00ff */
[C---:B------:R-:W-:Y:S02]  /*dcd0*/  @P3 IADD3 R2, -R214.reuse, 0x10, RZ ;  /* 0x00000010d6023810 */ /* 0x040fe40007ffe1ff */
        /* <DEDUP_REMOVED lines=14> */
.L_x_1367:
[----:B--234-:R-:W-:Y:S05]  /*ddc0*/  BSYNC B0 ;  /* 0x0000000000007941 */ /* 0x01cfea0003800000 */
.L_x_1366:
        /* <DEDUP_REMOVED lines=59> */
.L_x_1472:
[----:B-12---:R-:W-:Y:S01]  /*e180*/  FMNMX.FTZ R4, R4, R0, !PT ;  /* 0x0000000004047209 */ /* 0x006fe20007810000 */
[----:B------:R-:W-:-:S05]  /*e190*/  BRA.DIV ~URZ, `(.L_x_1375) ;  /* 0x000088f27f007947 */ /* 0x000fca000b800000 */
[----:B------:R-:W1:Y:S02]  /*e1a0*/  SHFL.BFLY PT, R0, R4, 0x1, 0x1f ;  /* 0x0c201f0004007f89 */ /* 0x000e6400000e0000 */
[----:B-1----:R-:W-:Y:S02]  /*e1b0*/  FMNMX.FTZ R69, R4, R0, !PT ;  /* 0x0000000004457209 */ /* 0x002fe40007810000 */
[----:B------:R-:W1:Y:S02]  /*e1c0*/  SHFL.BFLY PT, R0, R5, 0x2, 0x1f ;  /* 0x0c401f0005007f89 */ /* 0x000e6400000e0000 */
[----:B-1----:R-:W-:Y:S05]  /*e1d0*/  FMNMX.FTZ R4, R5, R0, !PT ;  /* 0x0000000005047209 */ /* 0x002fea0007810000 */
[----:B------:R1:W2:Y:S02]  /*e1e0*/  SHFL.BFLY PT, R0, R4, 0x1, 0x1f ;  /* 0x0c201f0004007f89 */ /* 0x0002a400000e0000 */
.L_x_1473:
[----:B--2---:R-:W-:Y:S01]  /*e1f0*/  FMNMX.FTZ R3, R0, R4, !PT ;  /* 0x0000000400037209 */ /* 0x004fe20007810000 */
[C---:B-1----:R-:W-:Y:S01]  /*e200*/  FMUL.FTZ R4, R69.reuse, c[0x0][0x2d0] ;  /* 0x0000b40045047a20 */ /* 0x042fe20000410000 */
[----:B------:R-:W-:Y:S01]  /*e210*/  WARPSYNC 0xffffffff ;  /* 0xffffffff00007948 */ /* 0x000fe20003800000 */
[----:B------:R-:W-:Y:S01]  /*e220*/  FADD.FTZ R0, -R69, R70 ;  /* 0x0000004645007221 */ /* 0x000fe20000010100 */
[----:B------:R-:W2:Y:S01]  /*e230*/  LDL R250, [R1] ;  /* 0x0000000001fa7983 */ /* 0x000ea20000100800 */
        /* <DEDUP_REMOVED lines=33> */
[----:B------:R-:W-:Y:S02]  /*e450*/  FFMA.FTZ R151, R140, c[0x0][0x2d0], -R4 ;  /* 0x0000b4008c977a23 */ /* 0x000fe40000010804 */
[----:B------:R-:W-:Y:S02]  /*e460*/  FMUL.FTZ R4, R3, c[0x0][0x2d0] ;  /* 0x0000b40003047a20 */ /* 0x000fe40000410000 */
[----:B------:R-:W-:Y:S02]  /*e470*/  MUFU.EX2 R71, R71 ;  /* 0x0000004700477308 */ /* 0x000fe40000000800 */
        /* <DEDUP_REMOVED lines=26> */
[----:B------:R-:W-:Y:S01]  /*e620*/  MUFU.EX2 R144, R235 ;  /* 0x000000eb00907308 */ /* 0x000fe20000000800 */
[C---:B-1----:R-:W-:Y:S01]  /*e630*/  FFMA.FTZ R0, R2.reuse, R230, R6 ;  /* 0x000000e602007223 */ /* 0x042fe20000010006 */
[C---:B---3--:R-:W-:Y:S01]  /*e640*/  F2FP.PACK_AB R136, R5.reuse, R6 ;  /* 0x000000060588723e */ /* 0x048fe200000000ff */
[----:B------:R-:W-:Y:S01]  /*e650*/  FMUL.FTZ R56, R2, R72 ;  /* 0x0000004802387220 */ /* 0x000fe20000410000 */
[----:B----4-:R-:W-:Y:S01]  /*e660*/  F2FP.PACK_AB R138, R8, R9 ;  /* 0x00000009088a723e */ /* 0x010fe200000000ff */
        /* <DEDUP_REMOVED lines=13> */
[----:B------:R-:W-:Y:S02]  /*e740*/  FADD.FTZ R4, R9, R7 ;  /* 0x0000000709047221 */ /* 0x000fe40000010000 */
[C---:B------:R-:W-:Y:S02]  /*e750*/  FMUL.FTZ R20, R2.reuse, R108 ;  /* 0x0000006c02147220 */ /* 0x040fe40000410000 */
[----:B------:R-:W-:Y:S02]  /*e760*/  FMUL.FTZ R21, R2, R109 ;  /* 0x0000006d02157220 */ /* 0x000fe40000410000 */
[----:B------:R-:W-:Y:S02]  /*e770*/  FADD.FTZ R141, R8, R4 ;  /* 0x00000004088d7221 */ /* 0x000fe40000010000 */
[C---:B------:R-:W-:Y:S01]  /*e780*/  FMUL.FTZ R4, R2.reuse, R124 ;  /* 0x0000007c02047220 */ /* 0x040fe20000410000 */
[----:B------:R-:W4:Y:S01]  /*e790*/  MUFU.EX2 R7, R6 ;  /* 0x0000000600077308 */ /* 0x000f220000000800 */
[C---:B------:R-:W-:Y:S02]  /*e7a0*/  FMUL.FTZ R29, R2.reuse, R101 ;  /* 0x00000065021d7220 */ /* 0x040fe40000410000 */
[----:B------:R-:W-:Y:S02]  /*e7b0*/  FMUL.FTZ R8, R2, R120 ;  /* 0x0000007802087220 */ /* 0x000fe40000410000 */
[C---:B-1----:R-:W-:Y:S02]  /*e7c0*/  FMUL.FTZ R58, R0.reuse, R74 ;  /* 0x0000004a003a7220 */ /* 0x042fe40000410000 */
[----:B------:R-:W-:Y:S02]  /*e7d0*/  FMUL.FTZ R59, R0, R75 ;  /* 0x0000004b003b7220 */ /* 0x000fe40000410000 */
[----:B------:R-:W1:Y:S01]  /*e7e0*/  LDSM.16.MT88.4 R72, [R191] ;  /* 0x00000000bf48783b */ /* 0x000e620000004200 */
[----:B------:R-:W-:Y:S01]  /*e7f0*/  MUFU.EX2 R108, R68 ;  /* 0x00000044006c7308 */ /* 0x000fe20000000800 */
[----:B------:R-:W-:Y:S02]  /*e800*/  FMUL.FTZ R9, R2, R121 ;  /* 0x0000007902097220 */ /* 0x000fe40000410000 */
[----:B------:R-:W-:Y:S02]  /*e810*/  FMUL.FTZ R11, R0, R123 ;  /* 0x0000007b000b7220 */ /* 0x000fe40000410000 */
[C---:B---3--:R-:W-:Y:S02]  /*e820*/  FMUL.FTZ R5, R2.reuse, R125 ;  /* 0x0000007d02057220 */ /* 0x048fe40000410000 */
[C---:B------:R-:W-:Y:S02]  /*e830*/  FMUL.FTZ R12, R2.reuse, R116 ;  /* 0x00000074020c7220 */ /* 0x040fe40000410000 */
[----:B------:R-:W-:Y:S01]  /*e840*/  FMUL.FTZ R13, R2, R117 ;  /* 0x00000075020d7220 */ /* 0x000fe20000410000 */
[----:B------:R-:W3:Y:S01]  /*e850*/  MUFU.EX2 R109, R70 ;  /* 0x00000046006d7308 */ /* 0x000ee20000000800 */
[C---:B------:R-:W-:Y:S02]  /*e860*/  FMUL.FTZ R14, R0.reuse, R118 ;  /* 0x00000076000e7220 */ /* 0x040fe40000410000 */
[C---:B------:R-:W-:Y:S01]  /*e870*/  FMUL.FTZ R15, R0.reuse, R119 ;  /* 0x00000077000f7220 */ /* 0x040fe20000410000 */
[C---:B----4-:R-:W-:Y:S01]  /*e880*/  F2FP.PACK_AB R137, R7.reuse, R10 ;  /* 0x0000000a0789723e */ /* 0x050fe200000000ff */
[C---:B------:R-:W-:Y:S02]  /*e890*/  FFMA.FTZ R6, R0.reuse, R247, R10 ;  /* 0x000000f700067223 */ /* 0x040fe4000001000a */
[C---:B------:R-:W-:Y:S02]  /*e8a0*/  FMUL.FTZ R10, R0.reuse, R122 ;  /* 0x0000007a000a7220 */ /* 0x040fe40000410000 */
[----:B------:R-:W-:Y:S01]  /*e8b0*/  FADD.FTZ R101, R7, R6 ;  /* 0x0000000607657221 */ /* 0x000fe20000010000 */
[----:B------:R-:W-:Y:S01]  /*e8c0*/  LDSM.16.MT88.4 R120, [R191+0x3000] ;  /* 0x00300000bf78783b */ /* 0x000fe20000004200 */
[C---:B------:R-:W-:Y:S01]  /*e8d0*/  FMUL.FTZ R6, R0.reuse, R126 ;  /* 0x0000007e00067220 */ /* 0x040fe20000410000 */
[----:B------:R-:W4:Y:S01]  /*e8e0*/  MUFU.EX2 R68, R153 ;  /* 0x0000009900447308 */ /* 0x000f220000000800 */
[----:B------:R-:W-:Y:S02]  /*e8f0*/  FMUL.FTZ R7, R0, R127 ;  /* 0x0000007f00077220 */ /* 0x000fe40000410000 */
[C---:B------:R-:W-:Y:S02]  /*e900*/  FMUL.FTZ R16, R2.reuse, R112 ;  /* 0x0000007002107220 */ /* 0x040fe40000410000 */
[----:B------:R-:W-:Y:S02]  /*e910*/  FMUL.FTZ R17, R2, R113 ;  /* 0x0000007102117220 */ /* 0x000fe40000410000 */
[C---:B------:R-:W-:Y:S02]  /*e920*/  FMUL.FTZ R18, R0.reuse, R114 ;  /* 0x0000007200127220 */ /* 0x040fe40000410000 */
[C---:B------:R-:W-:Y:S01]  /*e930*/  FMUL.FTZ R19, R0.reuse, R115 ;  /* 0x0000007300137220 */ /* 0x040fe20000410000 */
[----:B------:R-:W-:Y:S01]  /*e940*/  MUFU.EX2 R153, R142 ;  /* 0x0000008e00997308 */ /* 0x000fe20000000800 */
        /* <DEDUP_REMOVED lines=15> */
[C---:B------:R-:W-:Y:S04]  /*ea40*/  FMUL.FTZ R32, R2.reuse, R96 ;  /* 0x0000006002207220 */ /* 0x040fe80000410000 */
        /* <DEDUP_REMOVED lines=23> */
[C---:B-1----:R-:W-:Y:S01]  /*ebc0*/  HMMA.16816.F32 R12, R136.reuse, R72, R12 ;  /* 0x00000048880c723c */ /* 0x042fe2000000180c */
[----:B------:R-:W-:Y:S02]  /*ebd0*/  MUFU.EX2 R142, R239 ;  /* 0x000000ef008e7308 */ /* 0x000fe40000000800 */
[----:B------:R-:W-:Y:S02]  /*ebe0*/  FMUL.FTZ R49, R2, R81 ;  /* 0x0000005102317220 */ /* 0x000fe40000410000 */
[C---:B------:R-:W-:Y:S02]  /*ebf0*/  FMUL.FTZ R50, R0.reuse, R82 ;  /* 0x0000005200327220 */ /* 0x040fe40000410000 */
[----:B------:R-:W-:Y:S01]  /*ec00*/  FMUL.FTZ R51, R0, R83 ;  /* 0x0000005300337220 */ /* 0x000fe20000410000 */
[C---:B------:R-:W-:Y:S01]  /*ec10*/  HMMA.16816.F32 R16, R136.reuse, R74, R16 ;  /* 0x0000004a8810723c */ /* 0x040fe20000001810 */
[----:B------:R-:W1:Y:S03]  /*ec20*/  LDSM.16.MT88.4 R72, [R192] ;  /* 0x00000000c048783b */ /* 0x000e660000004200 */
[C---:B------:R-:W-:Y:S02]  /*ec30*/  FMUL.FTZ R52, R2.reuse, R76 ;  /* 0x0000004c02347220 */ /* 0x040fe40000410000 */
[----:B------:R-:W-:Y:S02]  /*ec40*/  FMUL.FTZ R53, R2, R77 ;  /* 0x0000004d02357220 */ /* 0x000fe40000410000 */
[C---:B------:R-:W-:Y:S01]  /*ec50*/  FMUL.FTZ R54, R0.reuse, R78 ;  /* 0x0000004e00367220 */ /* 0x040fe20000410000 */
[----:B------:R-:W-:Y:S03]  /*ec60*/  LDSM.16.MT88.4 R80, [R193+0x800] ;  /* 0x00080000c150783b */ /* 0x000fe60000004200 */
[C---:B------:R-:W-:Y:S02]  /*ec70*/  FMUL.FTZ R55, R0.reuse, R79 ;  /* 0x0000004f00377220 */ /* 0x040fe40000410000 */
[----:B------:R-:W-:Y:S01]  /*ec80*/  FMUL.FTZ R30, R0, R102 ;  /* 0x00000066001e7220 */ /* 0x000fe20000410000 */
[----:B--2---:R-:W-:Y:S01]  /*ec90*/  ISETP.GT.AND P0, PT, R218, R250, PT ;  /* 0x000000fada00720c */ /* 0x004fe20003f04270 */
[----:B------:R-:W-:Y:S01]  /*eca0*/  FMUL.FTZ R31, R0, R103 ;  /* 0x00000067001f7220 */ /* 0x000fe20000410000 */
[----:B------:R-:W-:Y:S01]  /*ecb0*/  LDSM.16.MT88.4 R76, [R191+0x800] ;  /* 0x00080000bf4c783b */ /* 0x000fe20000004200 */
[C---:B------:R-:W-:Y:S01]  /*ecc0*/  FMUL.FTZ R60, R2.reuse, R60 ;  /* 0x0000003c023c7220 */ /* 0x040fe20000410000 */
[----:B------:R-:W-:Y:S01]  /*ecd0*/  MUFU.EX2 R103, R143 ;  /* 0x0000008f00677308 */ /* 0x000fe20000000800 */
[C---:B------:R-:W-:Y:S02]  /*ece0*/  FMUL.FTZ R61, R2.reuse, R61 ;  /* 0x0000003d023d7220 */ /* 0x040fe40000410000 */
[C---:B------:R-:W-:Y:S02]  /*ecf0*/  FMUL.FTZ R64, R2.reuse, R64 ;  /* 0x0000004002407220 */ /* 0x040fe40000410000 */
[----:B------:R-:W-:Y:S02]  /*ed00*/  FMUL.FTZ R65, R2, R65 ;  /* 0x0000004102417220 */ /* 0x000fe40000410000 */
[C---:B------:R-:W-:Y:S02]  /*ed10*/  FMUL.FTZ R62, R0.reuse, R62 ;  /* 0x0000003e003e7220 */ /* 0x040fe40000410000 */
[C---:B------:R-:W-:Y:S01]  /*ed20*/  FMUL.FTZ R63, R0.reuse, R63 ;  /* 0x0000003f003f7220 */ /* 0x040fe20000410000 */
[----:B------:R-:W2:Y:S01]  /*ed30*/  MUFU.EX2 R2, R152 ;  /* 0x0000009800027308 */ /* 0x000ea20000000800 */
[C---:B------:R-:W-:Y:S02]  /*ed40*/  FMUL.FTZ R66, R0.reuse, R66 ;  /* 0x0000004200427220 */ /* 0x040fe40000410000 */
[----:B------:R-:W-:Y:S02]  /*ed50*/  FMUL.FTZ R67, R0, R67 ;  /* 0x0000004300437220 */ /* 0x000fe40000410000 */
[----:B----4-:R-:W-:Y:S05]  /*ed60*/  FADD.FTZ R0, R68, R141 ;  /* 0x0000008d44007221 */ /* 0x010fea0000010000 */
[----:B------:R-:W-:Y:S01]  /*ed70*/  MUFU.EX2 R152, R157 ;  /* 0x0000009d00987308 */ /* 0x000fe20000000800 */
[C---:B-1----:R-:W-:Y:S08]  /*ed80*/  HMMA.16816.F32 R20, R136.reuse, R72, R20 ;  /* 0x000000488814723c */ /* 0x042ff00000001814 */
[C---:B------:R-:W-:Y:S01]  /*ed90*/  HMMA.16816.F32 R24, R136.reuse, R74, R24 ;  /* 0x0000004a8818723c */ /* 0x040fe20000001818 */
[----:B------:R-:W1:Y:S01]  /*eda0*/  LDSM.16.MT88.4 R72, [R196] ;  /* 0x00000000c448783b */ /* 0x000e620000004200 */
[----:B------:R-:W3:Y:S02]  /*edb0*/  MUFU.EX2 R102, R140 ;  /* 0x0000008c00667308 */ /* 0x000ee40000000800 */
[----:B--2---:R-:W-:Y:S04]  /*edc0*/  FADD.FTZ R0, R2, R0 ;  /* 0x0000000002007221 */ /* 0x004fe80000010000 */
[----:B------:R-:W-:Y:S04]  /*edd0*/  FADD.FTZ R0, R71, R0 ;  /* 0x0000000047007221 */ /* 0x000fe80000010000 */
[----:B------:R-:W-:Y:S01]  /*ede0*/  FADD.FTZ R0, R70, R0 ;  /* 0x0000000046007221 */ /* 0x000fe20000010000 */
[----:B------:R-:W2:Y:S10]  /*edf0*/  MUFU.EX2 R143, R237 ;  /* 0x000000ed008f7308 */ /* 0x000eb40000000800 */
[----:B------:R-:W-:Y:S10]  /*ee00*/  MUFU.EX2 R141, R243 ;  /* 0x000000f3008d7308 */ /* 0x000ff40000000800 */
[----:B------:R-:W4:Y:S01]  /*ee10*/  MUFU.EX2 R140, R245 ;  /* 0x000000f5008c7308 */ /* 0x000f220000000800 */
        /* <DEDUP_REMOVED lines=16> */
[----:B---3--:R-:W-:Y:S03]  /*ef20*/  F2FP.PACK_AB R73, R102, R103 ;  /* 0x000000676649723e */ /* 0x008fe600000000ff */
[----:B------:R-:W-:Y:S02]  /*ef30*/  F2FP.PACK_AB R74, R70, R71 ;  /* 0x00000047464a723e */ /* 0x000fe400000000ff */
[----:B------:R-:W-:Y:S02]  /*ef40*/  F2FP.PACK_AB R75, R247, R249 ;  /* 0x000000f9f74b723e */ /* 0x000fe400000000ff */
[----:B------:R-:W3:Y:S01]  /*ef50*/  MUFU.EX2 R2, R159 ;  /* 0x0000009f00027308 */ /* 0x000ee20000000800 */
[----:B--2---:R-:W-:Y:S02]  /*ef60*/  F2FP.PACK_AB R137, R142, R143 ;  /* 0x0000008f8e89723e */ /* 0x004fe400000000ff */
[----:B----4-:R-:W-:Y:S02]  /*ef70*/  F2FP.PACK_AB R139, R140, R141 ;  /* 0x0000008d8c8b723e */ /* 0x010fe400000000ff */
        /* <DEDUP_REMOVED lines=14> */
[----:B------:R-:W1:Y:S01]  /*f060*/  MUFU.EX2 R156, R146 ;  /* 0x00000092009c7308 */ /* 0x000e620000000800 */
[C---:B----4-:R-:W-:Y:S09]  /*f070*/  HMMA.16816.F32 R20, R72.reuse, R76, R20 ;  /* 0x0000004c4814723c */ /* 0x050ff20000001814 */
[----:B------:R-:W-:Y:S01]  /*f080*/  MUFU.EX2 R151, R158 ;  /* 0x0000009e00977308 */ /* 0x000fe20000000800 */
[C---:B------:R-:W-:Y:S01]  /*f090*/  HMMA.16816.F32 R24, R72.reuse, R78, R24 ;  /* 0x0000004e4818723c */ /* 0x040fe20000001818 */
[----:B------:R-:W2:Y:S07]  /*f0a0*/  LDSM.16.MT88.4 R76, [R191+0x4000] ;  /* 0x00400000bf4c783b */ /* 0x000eae0000004200 */
[C---:B---3--:R-:W-:Y:S01]  /*f0b0*/  HMMA.16816.F32 R28, R72.reuse, R80, R28 ;  /* 0x00000050481c723c */ /* 0x048fe2000000181c */
[----:B------:R-:W-:Y:S07]  /*f0c0*/  MUFU.EX2 R149, R161 ;  /* 0x000000a100957308 */ /* 0x000fee0000000800 */
[C---:B------:R-:W-:Y:S01]  /*f0d0*/  HMMA.16816.F32 R32, R72.reuse, R82, R32 ;  /* 0x000000524820723c */ /* 0x040fe20000001820 */
[----:B------:R-:W3:Y:S02]  /*f0e0*/  LDSM.16.MT88.4 R80, [R193+0x4000] ;  /* 0x00400000c150783b */ /* 0x000ee40000004200 */
[----:B------:R-:W-:Y:S10]  /*f0f0*/  MUFU.EX2 R147, R217 ;  /* 0x000000d900937308 */ /* 0x000ff40000000800 */
[----:B------:R-:W-:Y:S01]  /*f100*/  MUFU.EX2 R146, R230 ;  /* 0x000000e600927308 */ /* 0x000fe20000000800 */
        /* <DEDUP_REMOVED lines=13> */
[----:B------:R-:W-:Y:S01]  /*f1e0*/  F2FP.PACK_AB R74, R70, R71 ;  /* 0x00000047464a723e */ /* 0x000fe200000000ff */
[----:B------:R-:W4:Y:S02]  /*f1f0*/  MUFU.EX2 R68, R225 ;  /* 0x000000e100447308 */ /* 0x000f240000000800 */
[----:B-----5:R-:W-:Y:S02]  /*f200*/  F2FP.PACK_AB R73, R163, R246 ;  /* 0x000000f6a349723e */ /* 0x020fe400000000ff */
[----:B-1----:R-:W-:Y:S06]  /*f210*/  F2FP.PACK_AB R75, R156, R159 ;  /* 0x0000009f9c4b723e */ /* 0x002fec00000000ff */
[----:B------:R-:W1:Y:S01]  /*f220*/  MUFU.EX2 R2, R224 ;  /* 0x000000e000027308 */ /* 0x000e620000000800 */
[C---:B--2---:R-:W-:Y:S09]  /*f230*/  HMMA.16816.F32 R4, R72.reuse, R76, R4 ;  /* 0x0000004c4804723c */ /* 0x044ff20000001804 */
[----:B------:R-:W2:Y:S01]  /*f240*/  MUFU.EX2 R71, R216 ;  /* 0x000000d800477308 */ /* 0x000ea20000000800 */
[C---:B------:R-:W-:Y:S01]  /*f250*/  HMMA.16816.F32 R8, R72.reuse, R78, R8 ;  /* 0x0000004e4808723c */ /* 0x040fe20000001808 */
[----:B------:R-:W5:Y:S02]  /*f260*/  LDSM.16.MT88.4 R76, [R194+0x1000] ;  /* 0x00100000c24c783b */ /* 0x000f640000004200 */
[----:B----4-:R-:W-:Y:S06]  /*f270*/  FADD.FTZ R0, R68, R0 ;  /* 0x0000000044007221 */ /* 0x010fec0000010000 */
[----:B------:R-:W4:Y:S01]  /*f280*/  MUFU.EX2 R70, R214 ;  /* 0x000000d600467308 */ /* 0x000f220000000800 */
[C---:B---3--:R-:W-:Y:S03]  /*f290*/  HMMA.16816.F32 R12, R72.reuse, R80, R12 ;  /* 0x00000050480c723c */ /* 0x048fe6000000180c */
[----:B-1----:R-:W-:Y:S05]  /*f2a0*/  FADD.FTZ R0, R2, R0 ;  /* 0x0000000002007221 */ /* 0x002fea0000010000 */
[C---:B------:R-:W-:Y:S01]  /*f2b0*/  HMMA.16816.F32 R16, R72.reuse, R82, R16 ;  /* 0x000000524810723c */ /* 0x040fe20000001810 */
[----:B------:R-:W1:Y:S03]  /*f2c0*/  LDSM.16.MT88.4 R80, [R191+0x4800] ;  /* 0x00480000bf50783b */ /* 0x000e660000004200 */
[----:B--2---:R-:W-:Y:S04]  /*f2d0*/  FADD.FTZ R0, R71, R0 ;  /* 0x0000000047007221 */ /* 0x004fe80000010000 */
[C---:B------:R-:W-:Y:S04]  /*f2e0*/  HMMA.16816.F32 R20, R72.reuse, R84, R20 ;  /* 0x000000544814723c */ /* 0x040fe80000001814 */
[----:B----4-:R-:W-:Y:S04]  /*f2f0*/  FADD.FTZ R0, R70, R0 ;  /* 0x0000000046007221 */ /* 0x010fe80000010000 */
        /* <DEDUP_REMOVED lines=17> */
[C---:B-1----:R-:W-:Y:S03]  /*f410*/  HMMA.16816.F32 R60, R72.reuse, R80, R60 ;  /* 0x00000050483c723c */ /* 0x042fe6000000183c */
[----:B------:R-:W1:Y:S01]  /*f420*/  MUFU.EX2 R2, R228 ;  /* 0x000000e400027308 */ /* 0x000e620000000800 */
[----:B------:R-:W-:Y:S04]  /*f430*/  F2FP.PACK_AB R79, R152, R155 ;  /* 0x0000009b984f723e */ /* 0x000fe800000000ff */
[----:B------:R-:W-:Y:S01]  /*f440*/  HMMA.16816.F32 R64, R72, R82, R64 ;  /* 0x000000524840723c */ /* 0x000fe20000001840 */
[----:B------:R-:W4:Y:S04]  /*f450*/  LDSM.16.MT88.4 R72, [R192+0x1800] ;  /* 0x00180000c048783b */ /* 0x000f280000004200 */
[----:B------:R-:W5:Y:S03]  /*f460*/  MUFU.EX2 R71, R227 ;  /* 0x000000e300477308 */ /* 0x000f660000000800 */
[C---:B--2---:R-:W-:Y:S01]  /*f470*/  HMMA.16816.F32 R4, R76.reuse, R84, R4 ;  /* 0x000000544c04723c */ /* 0x044fe20000001804 */
[----:B------:R-:W2:Y:S04]  /*f480*/  LDSM.16.MT88.4 R80, [R194+0x1800] ;  /* 0x00180000c250783b */ /* 0x000ea80000004200 */
[----:B---3--:R-:W-:Y:S02]  /*f490*/  FADD.FTZ R0, R68, R0 ;  /* 0x0000000044007221 */ /* 0x008fe40000010000 */
[----:B------:R-:W3:Y:S01]  /*f4a0*/  MUFU.EX2 R70, R226 ;  /* 0x000000e200467308 */ /* 0x000ee20000000800 */
[C---:B------:R-:W-:Y:S01]  /*f4b0*/  HMMA.16816.F32 R8, R76.reuse, R86, R8 ;  /* 0x000000564c08723c */ /* 0x040fe20000001808 */
[----:B------:R-:W2:Y:S03]  /*f4c0*/  LDSM.16.MT88.4 R84, [R191+0x5000] ;  /* 0x00500000bf54783b */ /* 0x000ea60000004200 */
[----:B-1----:R-:W-:Y:S04]  /*f4d0*/  FADD.FTZ R0, R2, R0 ;  /* 0x0000000002007221 */ /* 0x002fe80000010000 */
[C---:B------:R-:W-:Y:S04]  /*f4e0*/  HMMA.16816.F32 R12, R76.reuse, R88, R12 ;  /* 0x000000584c0c723c */ /* 0x040fe8000000180c */
[----:B-----5:R-:W-:Y:S04]  /*f4f0*/  FADD.FTZ R0, R71, R0 ;  /* 0x0000000047007221 */ /* 0x020fe80000010000 */
[C---:B------:R-:W-:Y:S01]  /*f500*/  HMMA.16816.F32 R16, R76.reuse, R90, R16 ;  /* 0x0000005a4c10723c */ /* 0x040fe20000001810 */
[----:B------:R-:W-:Y:S03]  /*f510*/  LDSM.16.MT88.4 R88, [R192+0x5000] ;  /* 0x00500000c058783b */ /* 0x000fe60000004200 */
[----:B---3--:R-:W-:Y:S04]  /*f520*/  FADD.FTZ R0, R70, R0 ;  /* 0x0000000046007221 */ /* 0x008fe80000010000 */
[C---:B----4-:R-:W-:Y:S08]  /*f530*/  HMMA.16816.F32 R20, R76.reuse, R72, R20 ;  /* 0x000000484c14723c */ /* 0x050ff00000001814 */
        /* <DEDUP_REMOVED lines=45> */
[C---:B-1----:R-:W-:Y:S03]  /*f810*/  HMMA.16816.F32 R36, R72.reuse, R80, R36 ;  /* 0x000000504824723c */ /* 0x042fe60000001824 */
[----:B------:R-:W1:Y:S01]  /*f820*/  MUFU.EX2 R70, R242 ;  /* 0x000000f200467308 */ /* 0x000e620000000800 */
[----:B------:R-:W-:Y:S01]  /*f830*/  F2FP.PACK_AB R79, R144, R145 ;  /* 0x00000091904f723e */ /* 0x000fe200000000ff */
[----:B------:R-:W-:Y:S03]  /*f840*/  FADD.FTZ R2, R108, R101 ;  /* 0x000000656c027221 */ /* 0x000fe60000010000 */
[C---:B------:R-:W-:Y:S01]  /*f850*/  HMMA.16816.F32 R40, R72.reuse, R82, R40 ;  /* 0x000000524828723c */ /* 0x040fe20000001828 */
[----:B------:R-:W4:Y:S04]  /*f860*/  LDSM.16.MT88.4 R80, [R191+0x2800] ;  /* 0x00280000bf50783b */ /* 0x000f280000004200 */
[----:B------:R-:W2:Y:S03]  /*f870*/  MUFU.EX2 R68, R244 ;  /* 0x000000f400447308 */ /* 0x000ea60000000800 */
[C---:B---3--:R-:W-:Y:S04]  /*f880*/  HMMA.16816.F32 R44, R72.reuse, R84, R44 ;  /* 0x00000054482c723c */ /* 0x048fe8000000182c */
[C---:B-----5:R-:W-:Y:S01]  /*f890*/  F2FP.PACK_AB R136, R71.reuse, R100 ;  /* 0x000000644788723e */ /* 0x060fe200000000ff */
[----:B------:R-:W-:Y:S03]  /*f8a0*/  FADD.FTZ R0, R71, R0 ;  /* 0x0000000047007221 */ /* 0x000fe60000010000 */
[C---:B------:R-:W-:Y:S01]  /*f8b0*/  HMMA.16816.F32 R48, R72.reuse, R86, R48 ;  /* 0x000000564830723c */ /* 0x040fe20000001830 */
[----:B------:R-:W3:Y:S03]  /*f8c0*/  LDSM.16.MT88.4 R84, [R193+0x2800] ;  /* 0x00280000c154783b */ /* 0x000ee60000004200 */
[----:B-1----:R-:W-:Y:S04]  /*f8d0*/  FADD.FTZ R0, R70, R0 ;  /* 0x0000000046007221 */ /* 0x002fe80000010000 */
[C---:B--2---:R-:W-:Y:S04]  /*f8e0*/  HMMA.16816.F32 R52, R72.reuse, R92, R52 ;  /* 0x0000005c4834723c */ /* 0x044fe80000001834 */
[C---:B------:R-:W-:Y:S01]  /*f8f0*/  F2FP.PACK_AB R138, R68.reuse, R70 ;  /* 0x00000046448a723e */ /* 0x040fe200000000ff */
[----:B------:R-:W-:Y:S01]  /*f900*/  FADD.FTZ R230, R68, R0 ;  /* 0x0000000044e67221 */ /* 0x000fe20000010000 */
[----:B------:R-:W-:Y:S02]  /*f910*/  MOV R68, R3 ;  /* 0x0000000300447202 */ /* 0x000fe40000000f00 */
        /* <DEDUP_REMOVED lines=74> */
.L_x_1361:
[----:B------:R-:W-:Y:S05]  /*fdc0*/  BRA.DIV ~URZ, `(.L_x_1377) ;  /* 0x00006d927f007947 */ /* 0x000fea000b800000 */
[----:B------:R1:W2:Y:S02]  /*fdd0*/  SHFL.BFLY PT, R0, R230, 0x2, 0x1f ;  /* 0x0c401f00e6007f89 */ /* 0x0002a400000e0000 */
.L_x_1474:
[----:B--2---:R-:W-:Y:S01]  /*fde0*/  FADD.FTZ R5, R0, R230 ;  /* 0x000000e600057221 */ /* 0x004fe20000010000 */
[----:B------:R-:W-:Y:S05]  /*fdf0*/  BRA.DIV ~URZ, `(.L_x_1378) ;  /* 0x00006db27f007947 */ /* 0x000fea000b800000 */
[----:B------:R-:W2:Y:S04]  /*fe00*/  SHFL.BFLY PT, R0, R247, 0x2, 0x1f ;  /* 0x0c401f00f7007f89 */ /* 0x000ea800000e0000 */
[----:B------:R-:W3:Y:S01]  /*fe10*/  SHFL.BFLY PT, R2, R5, 0x1, 0x1f ;  /* 0x0c201f0005027f89 */ /* 0x000ee200000e0000 */
[----:B--2---:R-:W-:-:S02]  /*fe20*/  FADD.FTZ R4, R0, R247 ;  /* 0x000000f700047221 */ /* 0x004fc40000010000 */
[----:B---3--:R-:W-:-:S03]  /*fe30*/  FADD.FTZ R5, R5, R2 ;  /* 0x0000000205057221 */ /* 0x008fc60000010000 */
[----:B------:R2:W3:Y:S04]  /*fe40*/  SHFL.BFLY PT, R3, R4, 0x1, 0x1f ;  /* 0x0c201f0004037f89 */ /* 0x0004e800000e0000 */
.L_x_1475:
        /* <DEDUP_REMOVED lines=85> */
.L_x_1324:
[----:B-12---:R1:W5:Y:S04]  /*103a0*/  LDL R6, [R1+0x48] ;  /* 0x0000480001067983 */ /* 0x0063680000100800 */
[----:B------:R-:W2:Y:S01]  /*103b0*/  S2R R2, SR_TID.X ;  /* 0x0000000000027919 */ /* 0x000ea20000002100 */
[----:B------:R-:W-:Y:S01]  /*103c0*/  BSSY B0, `(.L_x_1379) ;  /* 0x0000011000007945 */ /* 0x000fe20003800000 */
[----:B--2---:R-:W-:-:S13]  /*103d0*/  LOP3.LUT P0, RZ, R2, 0xff, RZ, 0xc0, !PT ;  /* 0x000000ff02ff7812 */ /* 0x004fda000780c0ff */
[----:B------:R-:W-:Y:S05]  /*103e0*/  @P0 BRA `(.L_x_1380) ;  /* 0x000000e000000947 */ /* 0x000fea0003800000 */
[----:B-1----:R-:W1:Y:S01]  /*103f0*/  S2R R4, SR_LANEID ;  /* 0x0000000000047919 */ /* 0x002e620000000000 */
[----:B------:R-:W-:Y:S01]  /*10400*/  VOTEU.ANY UR4, UPT, PT ;  /* 0x0000000000047886 */ /* 0x000fe200038e0100 */
[----:B------:R-:W-:Y:S01]  /*10410*/  IMAD.MOV.U32 R5, RZ, RZ, c[0x0][0x564] ;  /* 0x00015900ff057624 */ /* 0x000fe200078e00ff */
[----:B------:R-:W1:Y:S08]  /*10420*/  FLO.U32 R3, UR4 ;  /* 0x0000000400037d00 */ /* 0x000e7000080e0000 */
[----:B------:R-:W2:Y:S01]  /*10430*/  POPC R2, UR4 ;  /* 0x0000000400027d09 */ /* 0x000ea20008000000 */
[----:B-1----:R-:W-:Y:S01]  /*10440*/  ISETP.EQ.U32.AND P0, PT, R3, R4, PT ;  /* 0x000000040300720c */ /* 0x002fe20003f02070 */
[----:B------:R-:W-:-:S12]  /*10450*/  IMAD.MOV.U32 R4, RZ, RZ, c[0x0][0x560] ;  /* 0x00015800ff047624 */ /* 0x000fd800078e00ff */
[----:B--2---:R1:W2:Y:S04]  /*10460*/  @P0 ATOMG.E.ADD.STRONG.GPU PT, R2, [R4.64], R2 ;  /* 0x00000002040209a8 */ /* 0x0042a800081ee1c6 */
[----:B-1----:R-:W1:Y:S04]  /*10470*/  S2R R4, SR_LTMASK ;  /* 0x0000000000047919 */ /* 0x002e680000003900 */
[----:B--2---:R1:W2:Y:S02]  /*10480*/  SHFL.IDX PT, R3, R2, R3, 0x1f ;  /* 0x00001f0302037589 */ /* 0x0042a400000e0000 */
[----:B-1----:R-:W-:-:S06]  /*10490*/  LOP3.LUT R2, R4, UR4, RZ, 0xc0, !PT ;  /* 0x0000000404027c12 */ /* 0x002fcc000f8ec0ff */
[----:B------:R-:W2:Y:S02]  /*104a0*/  POPC R2, R2 ;  /* 0x0000000200027309 */ /* 0x000ea40000000000 */
[----:B--2--5:R-:W-:-:S05]  /*104b0*/  IADD3 R6, R3, c[0x0][0xc], R2 ;  /* 0x0000030003067a10 */ /* 0x024fca0007ffe002 */
[----:B------:R1:W-:Y:S02]  /*104c0*/  STL [R1+0x48], R6 ;  /* 0x0000480601007387 */ /* 0x0003e40000100800 */
.L_x_1380:
[----:B-1----:R-:W-:Y:S05]  /*104d0*/  BSYNC B0 ;  /* 0x0000000000007941 */ /* 0x002fea0003800000 */
.L_x_1379:
        /* <DEDUP_REMOVED lines=68> */
[----:B-1----:R-:W-:Y:S02]  /*10920*/  F2FP.PACK_AB R0, R89, R88 ;  /* 0x000000585900723e */ /* 0x002fe400000000ff */
[----:B------:R-:W-:-:S03]  /*10930*/  F2FP.PACK_AB R2, R75, R74 ;  /* 0x0000004a4b02723e */ /* 0x000fc600000000ff */
[----:B------:R1:W-:Y:S04]  /*10940*/  STS [R11+0x4000], R0 ;  /* 0x004000000b007388 */ /* 0x0003e80000000800 */
[----:B------:R-:W-:Y:S04]  /*10950*/  STS [R11+0x4400], R4 ;  /* 0x004400040b007388 */ /* 0x000fe80000000800 */
[----:B------:R4:W-:Y:S04]  /*10960*/  STS [R5+0x4000], R3 ;  /* 0x0040000305007388 */ /* 0x0009e80000000800 */
[----:B------:R4:W-:Y:S01]  /*10970*/  STS [R5+0x4400], R2 ;  /* 0x0044000205007388 */ /* 0x0009e20000000800 */
[----:B-1----:R-:W-:-:S05]  /*10980*/  F2FP.PACK_AB R0, R53, R52 ;  /* 0x000000343500723e */ /* 0x002fca00000000ff */
[----:B------:R1:W-:Y:S01]  /*10990*/  STS [R10+0x4000], R0 ;  /* 0x004000000a007388 */ /* 0x0003e20000000800 */
[----:B----4-:R-:W-:Y:S02]  /*109a0*/  F2FP.PACK_AB R3, R27, R26 ;  /* 0x0000001a1b03723e */ /* 0x010fe400000000ff */
[----:B------:R-:W-:-:S05]  /*109b0*/  F2FP.PACK_AB R2, R55, R54 ;  /* 0x000000363702723e */ /* 0x000fca00000000ff */
[----:B------:R4:W-:Y:S01]  /*109c0*/  STS [R10+0x4400], R2 ;  /* 0x004400020a007388 */ /* 0x0009e20000000800 */
[----:B-1----:R-:W-:-:S05]  /*109d0*/  F2FP.PACK_AB R0, R25, R24 ;  /* 0x000000181900723e */ /* 0x002fca00000000ff */
[----:B------:R1:W-:Y:S04]  /*109e0*/  STS [R8+0x4000], R0 ;  /* 0x0040000008007388 */ /* 0x0003e80000000800 */
[----:B------:R2:W-:Y:S04]  /*109f0*/  STS [R8+0x4400], R3 ;  /* 0x0044000308007388 */ /* 0x0005e80000000800 */
[----:B------:R-:W-:Y:S01]  /*10a00*/  BAR.SYNC.DEFER_BLOCKING 0x1, 0x100 ;  /* 0x0044000000007b1d */ /* 0x000fe20000010000 */
[----:B------:R-:W-:-:S04]  /*10a10*/  ISETP.NE.U32.AND P2, PT, RZ, c[0x0][0x500], PT ;  /* 0x00014000ff007a0c */ /* 0x000fc80003f45070 */
[----:B------:R-:W-:Y:S02]  /*10a20*/  ISETP.NE.AND.EX P2, PT, RZ, c[0x0][0x504], PT, P2 ;  /* 0x00014100ff007a0c */ /* 0x000fe40003f45320 */
[----:B----4-:R-:W-:Y:S01]  /*10a30*/  IADD3 R2, P1, R9, c[0x0][0x500], RZ ;  /* 0x0001400009027a10 */ /* 0x010fe20007f3e0ff */
[----:B-1----:R-:W-:-:S03]  /*10a40*/  IMAD.MOV.U32 R0, RZ, RZ, RZ ;  /* 0x000000ffff007224 */ /* 0x002fc600078e00ff */
[----:B--2---:R-:W-:-:S07]  /*10a50*/  IADD3.X R3, R7, c[0x0][0x504], RZ, P1, !PT ;  /* 0x0001410007037a10 */ /* 0x004fce0000ffe4ff */
[----:B------:R1:W5:Y:S01]  /*10a60*/  @P2 LDG.E R0, [R2.64] ;  /* 0x0000000602002981 */ /* 0x000362000c1e1900 */
[----:B------:R-:W-:-:S04]  /*10a70*/  ISETP.NE.U32.AND P3, PT, RZ, c[0x0][0x508], PT ;  /* 0x00014200ff007a0c */ /* 0x000fc80003f65070 */
[----:B------:R-:W-:Y:S01]  /*10a80*/  ISETP.NE.AND.EX P3, PT, RZ, c[0x0][0x50c], PT, P3 ;  /* 0x00014300ff007a0c */ /* 0x000fe20003f65330 */
[----:B------:R-:W-:-:S12]  /*10a90*/  IMAD.MOV.U32 R14, RZ, RZ, c[0x0][0x388] ;  /* 0x0000e200ff0e7624 */ /* 0x000fd800078e00ff */
[----:B------:R-:W-:-:S04]  /*10aa0*/  @P3 IADD3 R4, P0, R9, c[0x0][0x508], RZ ;  /* 0x0001420009043a10 */ /* 0x000fc80007f1e0ff */
[----:B------:R-:W-:-:S05]  /*10ab0*/  @P3 IADD3.X R5, R7, c[0x0][0x50c], RZ, P0, !PT ;  /* 0x0001430007053a10 */ /* 0x000fca00007fe4ff */
[----:B------:R2:W5:Y:S01]  /*10ac0*/  @P3 LDG.E R14, [R4.64] ;  /* 0x00000006040e3981 */ /* 0x000562000c1e1900 */
[----:B---3--:R-:W-:-:S04]  /*10ad0*/  ISETP.NE.AND P0, PT, R6, RZ, PT ;  /* 0x000000ff0600720c */ /* 0x008fc80003f05270 */
[----:B--2---:R-:W-:Y:S01]  /*10ae0*/  SEL R5, R6, c[0x0][0x3d4], P0 ;  /* 0x0000f50006057a07 */ /* 0x004fe20000000000 */
[----:B------:R-:W-:Y:S05]  /*10af0*/  @P3 BRA `(.L_x_1383) ;  /* 0x0000004000003947 */ /* 0x000fea0003800000 */
[----:B-1----:R-:W-:Y:S05]  /*10b00*/  @!P2 BRA `(.L_x_1383) ;  /* 0x000000300000a947 */ /* 0x002fea0003800000 */
[----:B------:R1:W2:Y:S04]  /*10b10*/  LDG.E R4, [R2.64] ;  /* 0x0000000602047981 */ /* 0x0002a8000c1e1900 */
[----:B-1----:R-:W2:Y:S02]  /*10b20*/  LDG.E R2, [R2.64+0x4] ;  /* 0x0000040602027981 */ /* 0x002ea4000c1e1900 */
[----:B--2--5:R-:W-:Y:S02]  /*10b30*/  IADD3 R14, -R4, R2, RZ ;  /* 0x00000002040e7210 */ /* 0x024fe40007ffe1ff */
.L_x_1383:
[----:B-1----:R-:W2:Y:S04]  /*10b40*/  LDL.LU R8, [R1+0x5c] ;  /* 0x00005c0001087983 */ /* 0x002ea80000300800 */
[----:B------:R-:W3:Y:S04]  /*10b50*/  LDL R7, [R1+0x58] ;  /* 0x0000580001077983 */ /* 0x000ee80000100800 */
[----:B------:R-:W4:Y:S04]  /*10b60*/  LDL.LU R3, [R1+0x70] ;  /* 0x0000700001037983 */ /* 0x000f280000300800 */
[----:B------:R-:W2:Y:S01]  /*10b70*/  LDL.LU R6, [R1+0x50] ;  /* 0x0000500001067983 */ /* 0x000ea20000300800 */
[----:B------:R-:W-:Y:S01]  /*10b80*/  IMAD.MOV.U32 R2, RZ, RZ, 0x368 ;  /* 0x00000368ff027424 */ /* 0x000fe200078e00ff */
[----:B------:R-:W-:-:S02]  /*10b90*/  ISETP.GT.AND P3, PT, R5, 0x1, PT ;  /* 0x000000010500780c */ /* 0x000fc40003f64270 */
[----:B------:R-:W3:Y:S02]  /*10ba0*/  LDL R44, [R1+0x40] ;  /* 0x00004000012c7983 */ /* 0x000ee40000100800 */
[----:B------:R-:W-:Y:S02]  /*10bb0*/  SEL R2, R2, 0x328, P3 ;  /* 0x0000032802027807 */ /* 0x000fe40001800000 */
[----:B------:R-:W3:Y:S02]  /*10bc0*/  LDL R13, [R1+0x6c] ;  /* 0x00006c00010d7983 */ /* 0x000ee40000100800 */
[----:B------:R-:W1:Y:S08]  /*10bd0*/  LDC.64 R16, c[0x0][R2+0x168] ;  /* 0x00005a0002107b82 */ /* 0x000e700000000a00 */
[----:B------:R1:W1:Y:S08]  /*10be0*/  LDC.64 R4, c[0x0][R2+0x170] ;  /* 0x00005c0002047b82 */ /* 0x0002700000000a00 */
[----:B------:R1:W1:Y:S08]  /*10bf0*/  LDC.64 R18, c[0x0][R2+0x178] ;  /* 0x00005e0002127b82 */ /* 0x0002700000000a00 */
[----:B------:R1:W1:Y:S01]  /*10c00*/  LDC.64 R20, c[0x0][R2+0x160] ;  /* 0x0000580002147b82 */ /* 0x0002620000000a00 */
[----:B------:R-:W-:-:S04]  /*10c10*/  ISETP.NE.U32.AND P0, PT, RZ, c[0x0][0x500], PT ;  /* 0x00014000ff007a0c */ /* 0x000fc80003f05070 */
[----:B------:R-:W-:Y:S02]  /*10c20*/  ISETP.NE.AND.EX P0, PT, RZ, c[0x0][0x504], PT, P0 ;  /* 0x00014100ff007a0c */ /* 0x000fe40003f05300 */
[----:B--2---:R-:W-:-:S05]  /*10c30*/  LOP3.LUT R10, R6, 0xffff, RZ, 0xc0, !PT ;  /* 0x0000ffff060a7812 */ /* 0x004fca00078ec0ff */
[----:B-1----:R-:W-:Y:S02]  /*10c40*/  IMAD R9, R17, R10, RZ ;  /* 0x0000000a11097224 */ /* 0x002fe400078e02ff */
[----:B------:R-:W2:Y:S01]  /*10c50*/  LDL R17, [R1+0x110] ;  /* 0x0001100001117983 */ /* 0x000ea20000100800 */
[----:B------:R-:W-:Y:S01]  /*10c60*/  IMAD.MOV.U32 R2, RZ, RZ, c[0x0][0x4e8] ;  /* 0x00013a00ff027624 */ /* 0x000fe200078e00ff */
[----:B------:R-:W-:-:S04]  /*10c70*/  SEL R8, R8, RZ, !P0 ;  /* 0x000000ff08087207 */ /* 0x000fc80004000000 */
[----:B------:R-:W-:Y:S01]  /*10c80*/  ISETP.NE.AND P2, PT, R2, 0x1, PT ;  /* 0x000000010200780c */ /* 0x000fe20003f45270 */
[----:B------:R-:W-:Y:S01]  /*10c90*/  IMAD R2, R5, R8, RZ ;  /* 0x0000000805027224 */ /* 0x000fe200078e02ff */
[----:B----4-:R-:W-:Y:S01]  /*10ca0*/  SEL R3, R3, RZ, !P0 ;  /* 0x000000ff03037207 */ /* 0x010fe20004000000 */
[----:B---3--:R-:W-:-:S04]  /*10cb0*/  IMAD.IADD R11, R7, 0x1, R44 ;  /* 0x00000001070b7824 */ /* 0x008fc800078e022c */
[C---:B------:R-:W-:Y:S02]  /*10cc0*/  IMAD R12, R4.reuse, R3, R2 ;  /* 0x00000003040c7224 */ /* 0x040fe400078e0202 */
[----:B------:R-:W-:-:S04]  /*10cd0*/  IMAD.WIDE.U32 R4, R4, R8, RZ ;  /* 0x0000000804047225 */ /* 0x000fc800078e00ff */
[----:B------:R-:W-:Y:S01]  /*10ce0*/  @P2 IMAD.HI.U32 R3, R11, c[0x0][0x4ec], RZ ;  /* 0x00013b000b032a27 */ /* 0x000fe200078e00ff */
[----:B------:R-:W1:Y:S03]  /*10cf0*/  S2R R45, SR_TID.X ;  /* 0x00000000002d7919 */ /* 0x000e660000002100 */
        /* <DEDUP_REMOVED lines=35> */
[----:B------:R2:W3:Y:S01]  /*10f30*/  SHFL.IDX PT, R5, R2, 0x1, 0x1c1f ;  /* 0x003c1f0002057f89 */ /* 0x0004e200000e0000 */
[----:B------:R-:W-:Y:S01]  /*10f40*/  IMAD R9, R14, c[0x0][0x4e8], RZ ;  /* 0x00013a000e097a24 */ /* 0x000fe200078e02ff */
        /* <DEDUP_REMOVED lines=8> */
[----:B------:R-:W-:Y:S01]  /*10fd0*/  ISETP.GE.AND P0, PT, R3, R9, PT ;  /* 0x000000090300720c */ /* 0x000fe20003f06270 */
[----:B------:R-:W-:Y:S05]  /*10fe0*/  @P3 BRA `(.L_x_1384) ;  /* 0x0000075000003947 */ /* 0x000fea0003800000 */
[----:B------:R-:W2:Y:S01]  /*10ff0*/  LDL R16, [R1+0x4] ;  /* 0x0000040001107983 */ /* 0x000ea20000100800 */
[----:B------:R-:W-:Y:S01]  /*11000*/  IMAD R12, R12, c[0x0][0x3a0], RZ ;  /* 0x0000e8000c0c7a24 */ /* 0x000fe200078e02ff */
[----:B-1----:R-:W-:Y:S01]  /*11010*/  SHF.R.S32.HI R5, RZ, 0x1f, R8 ;  /* 0x0000001fff057819 */ /* 0x002fe20000011408 */
[C---:B------:R-:W-:Y:S01]  /*11020*/  IMAD.WIDE.U32 R2, R0.reuse, c[0x0][0x3a0], RZ ;  /* 0x0000e80000027a25 */ /* 0x040fe200078e00ff */
[----:B------:R1:W3:Y:S03]  /*11030*/  LDS.128 R24, [R215+0x1080] ;  /* 0x00108000d7187984 */ /* 0x0002e60000000c00 */
[----:B------:R-:W-:Y:S01]  /*11040*/  IMAD R0, R0, c[0x0][0x3a4], R12 ;  /* 0x0000e90000007a24 */ /* 0x000fe200078e020c */
[----:B------:R1:W4:Y:S01]  /*11050*/  LDS.128 R32, [R215+0x2080] ;  /* 0x00208000d7207984 */ /* 0x0003220000000c00 */
[----:B------:R-:W-:-:S03]  /*11060*/  IMAD R5, R5, c[0x0][0x3f0], RZ ;  /* 0x0000fc0005057a24 */ /* 0x000fc600078e02ff */
[----:B------:R-:W-:Y:S01]  /*11070*/  IADD3 R3, R3, R0, RZ ;  /* 0x0000000003037210 */ /* 0x000fe20007ffe0ff */
[----:B------:R1:W1:Y:S01]  /*11080*/  LDS.128 R36, [R215+0x3080] ;  /* 0x00308000d7247984 */ /* 0x0002620000000c00 */
[----:B------:R-:W-:-:S03]  /*11090*/  IMAD R7, R8, c[0x0][0x3f4], R5 ;  /* 0x0000fd0008077a24 */ /* 0x000fc600078e0205 */
[C---:B------:R-:W-:Y:S01]  /*110a0*/  IMAD.WIDE.U32 R2, R10.reuse, c[0x0][0x3e8], R2 ;  /* 0x0000fa000a027a25 */ /* 0x040fe200078e0002 */
[----:B------:R1:W1:Y:S03]  /*110b0*/  LDS.128 R12, [R215+0x4080] ;  /* 0x00408000d70c7984 */ /* 0x0002660000000c00 */
[----:B------:R-:W-:Y:S01]  /*110c0*/  IMAD R3, R10, c[0x0][0x3ec], R3 ;  /* 0x0000fb000a037a24 */ /* 0x000fe200078e0203 */
[----:B------:R1:W1:Y:S03]  /*110d0*/  LDS.128 R20, [R215+0x5080] ;  /* 0x00508000d7147984 */ /* 0x0002660000000c00 */
[----:B------:R-:W-:Y:S01]  /*110e0*/  IMAD.WIDE.U32 R2, R8, c[0x0][0x3f0], R2 ;  /* 0x0000fc0008027a25 */ /* 0x000fe200078e0002 */
[----:B------:R1:W1:Y:S04]  /*110f0*/  LDS.128 R28, [R215+0x6080] ;  /* 0x00608000d71c7984 */ /* 0x0002680000000c00 */
[----:B------:R1:W1:Y:S01]  /*11100*/  LDS.128 R40, [R215+0x7080] ;  /* 0x00708000d7287984 */ /* 0x0002620000000c00 */
[----:B------:R-:W-:-:S02]  /*11110*/  IADD3 R3, R3, R7, RZ ;  /* 0x0000000703037210 */ /* 0x000fc40007ffe0ff */
[----:B--2---:R-:W-:Y:S02]  /*11120*/  IADD3 R4, R16, R44, RZ ;  /* 0x0000002c10047210 */ /* 0x004fe40007ffe0ff */
[----:B------:R2:W1:Y:S02]  /*11130*/  LDS.128 R16, [R215+0x80] ;  /* 0x00008000d7107984 */ /* 0x0004640000000c00 */
[----:B------:R-:W-:Y:S01]  /*11140*/  MOV R0, R4 ;  /* 0x0000000400007202 */ /* 0x000fe20000000f00 */
[----:B------:R-:W-:-:S05]  /*11150*/  @P2 IMAD.HI.U32 R6, R4, c[0x0][0x4ec], RZ ;  /* 0x00013b0004062a27 */ /* 0x000fca00078e00ff */
[----:B------:R-:W-:-:S04]  /*11160*/  @P2 SHF.R.U32.HI R0, RZ, c[0x0][0x4f0], R6 ;  /* 0x00013c00ff002a19 */ /* 0x000fc80000011606 */
[----:B------:R-:W-:Y:S01]  /*11170*/  SHF.R.S32.HI R6, RZ, 0x1f, R0 ;  /* 0x0000001fff067819 */ /* 0x000fe20000011400 */
[C---:B------:R-:W-:Y:S01]  /*11180*/  IMAD.WIDE.U32 R2, R0.reuse, c[0x0][0x3e0], R2 ;  /* 0x0000f80000027a25 */ /* 0x040fe200078e0002 */
[----:B------:R-:W-:-:S03]  /*11190*/  IADD3 R5, -R0, RZ, RZ ;  /* 0x000000ff00057210 */ /* 0x000fc60007ffe1ff */
[----:B------:R-:W-:Y:S02]  /*111a0*/  IMAD R6, R6, c[0x0][0x3e0], RZ ;  /* 0x0000f80006067a24 */ /* 0x000fe400078e02ff */
[----:B------:R-:W-:Y:S02]  /*111b0*/  IMAD R4, R5, c[0x0][0x4e8], R4 ;  /* 0x00013a0005047a24 */ /* 0x000fe400078e0204 */
[----:B------:R-:W-:-:S03]  /*111c0*/  IMAD R5, R0, c[0x0][0x3e4], R6 ;  /* 0x0000f90000057a24 */ /* 0x000fc600078e0206 */
[----:B------:R-:W-:Y:S02]  /*111d0*/  SHF.R.S32.HI R0, RZ, 0x1f, R4 ;  /* 0x0000001fff007819 */ /* 0x000fe40000011404 */
[----:B------:R-:W-:-:S03]  /*111e0*/  IADD3 R3, R3, R5, RZ ;  /* 0x0000000503037210 */ /* 0x000fc60007ffe0ff */
[----:B------:R-:W-:Y:S02]  /*111f0*/  IMAD R0, R0, c[0x0][0x3d8], RZ ;  /* 0x0000f60000007a24 */ /* 0x000fe400078e02ff */
[----:B------:R-:W-:-:S04]  /*11200*/  IMAD.WIDE.U32 R2, R4, c[0x0][0x3d8], R2 ;  /* 0x0000f60004027a25 */ /* 0x000fc800078e0002 */
[----:B------:R-:W-:Y:S01]  /*11210*/  IMAD R0, R4, c[0x0][0x3dc], R0 ;  /* 0x0000f70004007a24 */ /* 0x000fe200078e0200 */
[----:B------:R-:W-:-:S04]  /*11220*/  LEA R8, P0, R2, c[0x0][0x380], 0x1 ;  /* 0x0000e00002087a11 */ /* 0x000fc800078008ff */
[----:B------:R-:W-:-:S04]  /*11230*/  IADD3 R0, R3, R0, RZ ;  /* 0x0000000003007210 */ /* 0x000fc80007ffe0ff */
[----:B------:R-:W-:Y:S01]  /*11240*/  LEA.HI.X R7, R2, c[0x0][0x384], R0, 0x1, P0 ;  /* 0x0000e10002077a11 */ /* 0x000fe200000f0c00 */
[----:B------:R-:W-:Y:S05]  /*11250*/  BRA.DIV ~URZ, `(.L_x_1385) ;  /* 0x00005a427f007947 */ /* 0x000fea000b800000 */
[----:B-1234-:R1:W2:Y:S02]  /*11260*/  SHFL.IDX PT, R10, R7, RZ, 0x181f ;  /* 0x00181fff070a7589 */ /* 0x01e2a400000e0000 */
.L_x_1476:
[----:B------:R-:W-:Y:S05]  /*11270*/  BRA.DIV ~URZ, `(.L_x_1386) ;  /* 0x00005a927f007947 */ /* 0x000fea000b800000 */
[----:B------:R3:W4:Y:S02]  /*11280*/  SHFL.IDX PT, R0, R8, RZ, 0x181f ;  /* 0x00181fff08007589 */ /* 0x00072400000e0000 */
.L_x_1477:
[----:B------:R-:W5:Y:S04]  /*11290*/  LDL.LU R3, [R1+0x40] ;  /* 0x0000400001037983 */ /* 0x000f680000300800 */
[----:B------:R-:W1:Y:S02]  /*112a0*/  S2R R4, SR_TID.X ;  /* 0x0000000000047919 */ /* 0x000e640000002100 */
[----:B-1----:R-:W-:-:S04]  /*112b0*/  SHF.R.S32.HI R2, RZ, 0x1f, R4 ;  /* 0x0000001fff027819 */ /* 0x002fc80000011404 */
[----:B------:R-:W-:-:S04]  /*112c0*/  LEA.HI R2, R2, R4, RZ, 0x3 ;  /* 0x0000000402027211 */ /* 0x000fc800078f18ff */
[----:B------:R-:W-:Y:S01]  /*112d0*/  SHF.R.S32.HI R2, RZ, 0x3, R2 ;  /* 0x00000003ff027819 */ /* 0x000fe20000011402 */
[----:B------:R-:W-:Y:S04]  /*112e0*/  BSSY B0, `(.L_x_1387) ;  /* 0x000000e000007945 */ /* 0x000fe80003800000 */
[----:B-----5:R-:W-:-:S05]  /*112f0*/  IMAD.IADD R6, R2, 0x1, R3 ;  /* 0x0000000102067824 */ /* 0x020fca00078e0203 */
        /* <DEDUP_REMOVED lines=10> */
[----:B------:R1:W-:Y:S04]  /*113a0*/  @!P3 ST.E.128 [R4.64], R16 ;  /* 0x000000100400b985 */ /* 0x0003e8000c101d06 */
[----:B------:R1:W-:Y:S02]  /*113b0*/  @!P2 ST.E.128 [R2.64], R12 ;  /* 0x0000000c0200a985 */ /* 0x0003e4000c101d06 */
.L_x_1388:
[----:B------:R-:W-:Y:S05]  /*113c0*/  BSYNC B0 ;  /* 0x0000000000007941 */ /* 0x000fea0003800000 */
.L_x_1387:
[----:B------:R-:W-:Y:S05]  /*113d0*/  BRA.DIV ~URZ, `(.L_x_1389) ;  /* 0x000059a27f007947 */ /* 0x000fea000b800000 */
[----:B--2---:R2:W1:Y:S04]  /*113e0*/  SHFL.IDX PT, R10, R7, 0x1, 0x181f ;  /* 0x00381f00070a7f89 */ /* 0x00446800000e0000 */
[----:B----4-:R2:W4:Y:S02]  /*113f0*/  SHFL.IDX PT, R0, R8, 0x1, 0x181f ;  /* 0x00381f0008007f89 */ /* 0x01052400000e0000 */
.L_x_1478:
        /* <DEDUP_REMOVED lines=10> */
[-C--:B------:R-:W-:Y:S02]  /*114a0*/  @!P1 LEA.HI.X R5, R238, R10.reuse, R12, 0x1, P3 ;  /* 0x0000000aee059211 */ /* 0x080fe400018f0c0c */
[----:B------:R-:W-:-:S03]  /*114b0*/  @!P0 LEA.HI.X R3, R248, R10, R11, 0x1, P2 ;  /* 0x0000000af8038211 */ /* 0x000fc600010f0c0b */
[----:B------:R1:W-:Y:S04]  /*114c0*/  @!P1 ST.E.128 [R4.64], R24 ;  /* 0x0000001804009985 */ /* 0x0003e8000c101d06 */
[----:B------:R1:W-:Y:S02]  /*114d0*/  @!P0 ST.E.128 [R2.64], R20 ;  /* 0x0000001402008985 */ /* 0x0003e4000c101d06 */
.L_x_1391:
[----:B------:R-:W-:Y:S05]  /*114e0*/  BSYNC B0 ;  /* 0x0000000000007941 */ /* 0x000fea0003800000 */
.L_x_1390:
[----:B------:R-:W-:Y:S05]  /*114f0*/  BRA.DIV ~URZ, `(.L_x_1392) ;  /* 0x000059527f007947 */ /* 0x000fea000b800000 */
[----:B------:R1:W2:Y:S02]  /*11500*/  SHFL.IDX PT, R10, R7, 0x2, 0x181f ;  /* 0x00581f00070a7f89 */ /* 0x0002a400000e0000 */
.L_x_1479:
[----:B------:R-:W-:Y:S05]  /*11510*/  BRA.DIV ~URZ, `(.L_x_1393) ;  /* 0x000059a27f007947 */ /* 0x000fea000b800000 */
[----:B----4-:R4:W1:Y:S02]  /*11520*/  SHFL.IDX PT, R0, R8, 0x2, 0x181f ;  /* 0x00581f0008007f89 */ /* 0x01086400000e0000 */
.L_x_1480:
        /* <DEDUP_REMOVED lines=8> */
[-C--:B------:R-:W-:Y:S02]  /*115b0*/  @!P1 LEA R4, P3, R238, R0.reuse, 0x1 ;  /* 0x00000000ee049211 */ /* 0x080fe400078608ff */
[----:B------:R-:W-:Y:S02]  /*115c0*/  @!P0 LEA R2, P2, R248, R0, 0x1 ;  /* 0x00000000f8028211 */ /* 0x000fe400078408ff */
[-C--:B--2---:R-:W-:Y:S02]  /*115d0*/  @!P1 LEA.HI.X R5, R238, R10.reuse, R12, 0x1, P3 ;  /* 0x0000000aee059211 */ /* 0x084fe400018f0c0c */
[----:B------:R-:W-:-:S03]  /*115e0*/  @!P0 LEA.HI.X R3, R248, R10, R11, 0x1, P2 ;  /* 0x0000000af8038211 */ /* 0x000fc600010f0c0b */
[----:B------:R1:W-:Y:S04]  /*115f0*/  @!P1 ST.E.128 [R4.64], R32 ;  /* 0x0000002004009985 */ /* 0x0003e8000c101d06 */
[----:B------:R1:W-:Y:S02]  /*11600*/  @!P0 ST.E.128 [R2.64], R28 ;  /* 0x0000001c02008985 */ /* 0x0003e4000c101d06 */
.L_x_1395:
[----:B------:R-:W-:Y:S05]  /*11610*/  BSYNC B0 ;  /* 0x0000000000007941 */ /* 0x000fea0003800000 */
.L_x_1394:
[----:B------:R-:W-:Y:S05]  /*11620*/  BRA.DIV ~URZ, `(.L_x_1396) ;  /* 0x000059027f007947 */ /* 0x000fea000b800000 */
[----:B--2---:R-:W2:Y:S04]  /*11630*/  SHFL.IDX PT, R7, R7, 0x3, 0x181f ;  /* 0x00781f0007077f89 */ /* 0x004ea800000e0000 */
[----:B------:R1:W3:Y:S02]  /*11640*/  SHFL.IDX PT, R0, R8, 0x3, 0x181f ;  /* 0x00781f0008007f89 */ /* 0x0002e400000e0000 */
.L_x_1481:
[----:B-1----:R-:W-:-:S04]  /*11650*/  IADD3 R2, R6, 0x60, RZ ;  /* 0x0000006006027810 */ /* 0x002fc80007ffe0ff */
[----:B------:R-:W-:-:S13]  /*11660*/  ISETP.GE.AND P0, PT, R2, R9, PT ;  /* 0x000000090200720c */ /* 0x000fda0003f06270 */
[----:B------:R-:W-:Y:S05]  /*11670*/  @P0 BRA `(.L_x_1397) ;  /* 0x00001bb000000947 */ /* 0x000fea0003800000 */
[----:B------:R-:W-:Y:S02]  /*11680*/  ISETP.GE.AND P0, PT, R238, c[0x0][0x3c8], PT ;  /* 0x0000f200ee007a0c */ /* 0x000fe40003f06270 */
[----:B------:R-:W-:-:S11]  /*11690*/  SHF.R.S32.HI R4, RZ, 0x1f, R238 ;  /* 0x0000001fff047819 */ /* 0x000fd600000114ee */
[----:B---3--:R-:W-:-:S04]  /*116a0*/  @!P0 LEA R2, P1, R238, R0, 0x1 ;  /* 0x00000000ee028211 */ /* 0x008fc800078208ff */
[----:B--2---:R-:W-:-:S05]  /*116b0*/  @!P0 LEA.HI.X R3, R238, R7, R4, 0x1, P1 ;  /* 0x00000007ee038211 */ /* 0x004fca00008f0c04 */
        /* <DEDUP_REMOVED lines=8> */
.L_x_1384:
        /* <DEDUP_REMOVED lines=33> */
.L_x_1482:
[----:B------:R-:W-:Y:S05]  /*11950*/  BRA.DIV ~URZ, `(.L_x_1399) ;  /* 0x000057127f007947 */ /* 0x000fea000b800000 */
[----:B------:R3:W4:Y:S02]  /*11960*/  SHFL.IDX PT, R0, R12, RZ, 0x1c1f ;  /* 0x001c1fff0c007589 */ /* 0x00072400000e0000 */
.L_x_1483:
        /* <DEDUP_REMOVED lines=98> */
.L_x_1401:
[----:B------:R-:W-:Y:S05]  /*11f90*/  BSYNC B0 ;  /* 0x0000000000007941 */ /* 0x000fea0003800000 */
.L_x_1400:
[----:B------:R-:W-:Y:S05]  /*11fa0*/  BRA.DIV ~URZ, `(.L_x_1402) ;  /* 0x000051327f007947 */ /* 0x000fea000b800000 */
[----:B--2---:R2:W1:Y:S04]  /*11fb0*/  SHFL.IDX PT, R4, R5, 0x1, 0x1c1f ;  /* 0x003c1f0005047f89 */ /* 0x00446800000e0000 */
[----:B----4-:R2:W4:Y:S02]  /*11fc0*/  SHFL.IDX PT, R0, R12, 0x1, 0x1c1f ;  /* 0x003c1f000c007f89 */ /* 0x01052400000e0000 */
.L_x_1484:
        /* <DEDUP_REMOVED lines=99> */
.L_x_1382:
[----:B------:R-:W2:Y:S04]  /*12600*/  LDL.LU R4, [R1+0x60] ;  /* 0x0000600001047983 */ /* 0x000ea80000300800 */
[----:B------:R-:W3:Y:S01]  /*12610*/  LDL.LU R6, [R1+0x64] ;  /* 0x0000640001067983 */ /* 0x000ee20000300800 */
[----:B------:R-:W-:Y:S02]  /*12620*/  ISETP.NE.U32.AND P1, PT, RZ, c[0x0][0x508], PT ;  /* 0x00014200ff007a0c */ /* 0x000fe40003f25070 */
[----:B------:R-:W-:Y:S01]  /*12630*/  ISETP.NE.U32.AND P3, PT, RZ, c[0x0][0x500], PT ;  /* 0x00014000ff007a0c */ /* 0x000fe20003f65070 */
[----:B------:R-:W4:Y:S01]  /*12640*/  LDL.LU R0, [R1+0x68] ;  /* 0x0000680001007983 */ /* 0x000f220000300800 */
[----:B------:R-:W-:Y:S01]  /*12650*/  ISETP.NE.AND.EX P1, PT, RZ, c[0x0][0x50c], PT, P1 ;  /* 0x00014300ff007a0c */ /* 0x000fe20003f25310 */
[----:B------:R-:W-:Y:S01]  /*12660*/  IMAD.MOV.U32 R8, RZ, RZ, RZ ;  /* 0x000000ffff087224 */ /* 0x000fe200078e00ff */
[----:B------:R-:W-:Y:S01]  /*12670*/  ISETP.NE.AND.EX P3, PT, RZ, c[0x0][0x504], PT, P3 ;  /* 0x00014100ff007a0c */ /* 0x000fe20003f65330 */
[----:B------:R-:W-:Y:S01]  /*12680*/  IMAD.MOV.U32 R20, RZ, RZ, c[0x0][0x388] ;  /* 0x0000e200ff147624 */ /* 0x000fe200078e00ff */
[----:B--2---:R-:W-:-:S09]  /*12690*/  IADD3 R2, P2, R4, c[0x0][0x500], RZ ;  /* 0x0001400004027a10 */ /* 0x004fd20007f5e0ff */
[----:B------:R-:W-:Y:S02]  /*126a0*/  @P1 IADD3 R4, P0, R4, c[0x0][0x508], RZ ;  /* 0x0001420004041a10 */ /* 0x000fe40007f1e0ff */
        /* <DEDUP_REMOVED lines=11> */
.L_x_1403:
[----:B-1----:R-:W2:Y:S04]  /*12760*/  LDL.LU R4, [R1+0x50] ;  /* 0x0000500001047983 */ /* 0x002ea80000300800 */
[----:B------:R-:W3:Y:S04]  /*12770*/  LDL.LU R2, [R1+0x5c] ;  /* 0x00005c0001027983 */ /* 0x000ee80000300800 */
        /* <DEDUP_REMOVED lines=58> */
.L_x_1405:
[----:B------:R-:W-:Y:S05]  /*12b20*/  BSYNC B0 ;  /* 0x0000000000007941 */ /* 0x000fea0003800000 */
.L_x_1404:
[----:B------:R-:W-:-:S13]  /*12b30*/  ISETP.GT.AND P0, PT, R19, 0x1, PT ;  /* 0x000000011300780c */ /* 0x000fda0003f04270 */
[----:B------:R-:W-:Y:S05]  /*12b40*/  @P0 BRA `(.L_x_1397) ;  /* 0x000006e000000947 */ /* 0x000fea0003800000 */
[----:B-1----:R-:W2:Y:S04]  /*12b50*/  LDL R5, [R1+0x40] ;  /* 0x0000400001057983 */ /* 0x002ea80000100800 */
[----:B------:R-:W2:Y:S01]  /*12b60*/  LDL R4, [R1+0x4] ;  /* 0x0000040001047983 */ /* 0x000ea20000100800 */
[----:B------:R-:W-:Y:S01]  /*12b70*/  MOV R2, c[0x0][0x4e8] ;  /* 0x00013a0000027a02 */ /* 0x000fe20000000f00 */
[----:B------:R-:W-:-:S03]  /*12b80*/  IMAD R0, R18, c[0x0][0x3a0], RZ ;  /* 0x0000e80012007a24 */ /* 0x000fc600078e02ff */
[----:B------:R-:W-:Y:S01]  /*12b90*/  ISETP.NE.AND P0, PT, R2, 0x1, PT ;  /* 0x000000010200780c */ /* 0x000fe20003f05270 */
[----:B------:R-:W-:-:S04]  /*12ba0*/  IMAD.WIDE.U32 R2, R8, c[0x0][0x3a0], RZ ;  /* 0x0000e80008027a25 */ /* 0x000fc800078e00ff */
[----:B------:R-:W-:-:S05]  /*12bb0*/  IMAD R8, R8, c[0x0][0x3a4], R0 ;  /* 0x0000e90008087a24 */ /* 0x000fca00078e0200 */
[----:B------:R-:W-:-:S05]  /*12bc0*/  IADD3 R3, R3, R8, RZ ;  /* 0x0000000803037210 */ /* 0x000fca0007ffe0ff */
[----:B------:R-:W-:-:S04]  /*12bd0*/  IMAD.WIDE.U32 R2, R9, c[0x0][0x3e8], R2 ;  /* 0x0000fa0009027a25 */ /* 0x000fc800078e0002 */
[----:B------:R-:W-:-:S04]  /*12be0*/  IMAD R3, R9, c[0x0][0x3ec], R3 ;  /* 0x0000fb0009037a24 */ /* 0x000fc800078e0203 */
[----:B------:R-:W-:Y:S01]  /*12bf0*/  IMAD.WIDE.U32 R2, R15, c[0x0][0x3f0], R2 ;  /* 0x0000fc000f027a25 */ /* 0x000fe200078e0002 */
[----:B--2---:R-:W-:-:S03]  /*12c00*/  IADD3 R4, R4, R5, RZ ;  /* 0x0000000504047210 */ /* 0x004fc60007ffe0ff */
[----:B------:R-:W-:Y:S01]  /*12c10*/  IMAD R5, R21, c[0x0][0x3f0], RZ ;  /* 0x0000fc0015057a24 */ /* 0x000fe200078e02ff */
[----:B------:R-:W-:Y:S01]  /*12c20*/  MOV R0, R4 ;  /* 0x0000000400007202 */ /* 0x000fe20000000f00 */
[----:B------:R-:W-:-:S04]  /*12c30*/  @P0 IMAD.HI.U32 R6, R4, c[0x0][0x4ec], RZ ;  /* 0x00013b0004060a27 */ /* 0x000fc800078e00ff */
[----:B------:R-:W-:Y:S01]  /*12c40*/  IMAD R7, R15, c[0x0][0x3f4], R5 ;  /* 0x0000fd000f077a24 */ /* 0x000fe200078e0205 */
[----:B------:R-:W-:-:S04]  /*12c50*/  @P0 SHF.R.U32.HI R0, RZ, c[0x0][0x4f0], R6 ;  /* 0x00013c00ff000a19 */ /* 0x000fc80000011606 */
        /* <DEDUP_REMOVED lines=17> */
.L_x_1485:
[----:B------:R-:W-:Y:S05]  /*12d70*/  BRA.DIV ~URZ, `(.L_x_1407) ;  /* 0x000044a27f007947 */ /* 0x000fea000b800000 */
[----:B------:R3:W4:Y:S02]  /*12d80*/  SHFL.IDX PT, R0, R10, RZ, 0x181f ;  /* 0x00181fff0a007589 */ /* 0x00072400000e0000 */
.L_x_1486:
[----:B------:R-:W5:Y:S04]  /*12d90*/  LDL.LU R3, [R1+0x40] ;  /* 0x0000400001037983 */ /* 0x000f680000300800 */
[----:B------:R-:W1:Y:S01]  /*12da0*/  S2R R4, SR_TID.X ;  /* 0x0000000000047919 */ /* 0x000e620000002100 */
[----:B------:R-:W-:Y:S01]  /*12db0*/  IMAD R8, R20, c[0x0][0x4e8], RZ ;  /* 0x00013a0014087a24 */ /* 0x000fe200078e02ff */
        /* <DEDUP_REMOVED lines=17> */
.L_x_1409:
[----:B------:R-:W-:Y:S05]  /*12ed0*/  BSYNC B0 ;  /* 0x0000000000007941 */ /* 0x000fea0003800000 */
.L_x_1408:
[----:B------:R-:W-:Y:S05]  /*12ee0*/  BRA.DIV ~URZ, `(.L_x_1410) ;  /* 0x000043a27f007947 */ /* 0x000fea000b800000 */
[----:B--2---:R2:W1:Y:S04]  /*12ef0*/  SHFL.IDX PT, R9, R7, 0x1, 0x181f ;  /* 0x00381f0007097f89 */ /* 0x00446800000e0000 */
[----:B----4-:R2:W4:Y:S02]  /*12f00*/  SHFL.IDX PT, R0, R10, 0x1, 0x181f ;  /* 0x00381f000a007f89 */ /* 0x01052400000e0000 */
.L_x_1487:
        /* <DEDUP_REMOVED lines=12> */
[----:B------:R1:W-:Y:S04]  /*12fd0*/  @!P1 ST.E.128 [R4.64], RZ ;  /* 0x000000ff04009985 */ /* 0x0003e8000c101d06 */
[----:B------:R1:W-:Y:S02]  /*12fe0*/  @!P0 ST.E.128 [R2.64], RZ ;  /* 0x000000ff02008985 */ /* 0x0003e4000c101d06 */
.L_x_1412:
[----:B------:R-:W-:Y:S05]  /*12ff0*/  BSYNC B0 ;  /* 0x0000000000007941 */ /* 0x000fea0003800000 */
.L_x_1411:
[----:B------:R-:W-:Y:S05]  /*13000*/  BRA.DIV ~URZ, `(.L_x_1413) ;  /* 0x000043527f007947 */ /* 0x000fea000b800000 */
[----:B------:R1:W2:Y:S02]  /*13010*/  SHFL.IDX PT, R9, R7, 0x2, 0x181f ;  /* 0x00581f0007097f89 */ /* 0x0002a400000e0000 */
.L_x_1488:
[----:B------:R-:W-:Y:S05]  /*13020*/  BRA.DIV ~URZ, `(.L_x_1414) ;  /* 0x000043a27f007947 */ /* 0x000fea000b800000 */
[----:B----4-:R4:W1:Y:S02]  /*13030*/  SHFL.IDX PT, R0, R10, 0x2, 0x181f ;  /* 0x00581f000a007f89 */ /* 0x01086400000e0000 */
.L_x_1489:
        /* <DEDUP_REMOVED lines=12> */
[----:B------:R1:W-:Y:S04]  /*13100*/  @!P1 ST.E.128 [R4.64], RZ ;  /* 0x000000ff04009985 */ /* 0x0003e8000c101d06 */
[----:B------:R1:W-:Y:S02]  /*13110*/  @!P0 ST.E.128 [R2.64], RZ ;  /* 0x000000ff02008985 */ /* 0x0003e4000c101d06 */
.L_x_1416:
[----:B------:R-:W-:Y:S05]  /*13120*/  BSYNC B0 ;  /* 0x0000000000007941 */ /* 0x000fea0003800000 */
.L_x_1415:
[----:B------:R-:W-:Y:S05]  /*13130*/  BRA.DIV ~URZ, `(.L_x_1417) ;  /* 0x000043027f007947 */ /* 0x000fea000b800000 */
[----:B--2---:R-:W2:Y:S04]  /*13140*/  SHFL.IDX PT, R7, R7, 0x3, 0x181f ;  /* 0x00781f0007077f89 */ /* 0x004ea800000e0000 */
[----:B------:R1:W3:Y:S02]  /*13150*/  SHFL.IDX PT, R0, R10, 0x3, 0x181f ;  /* 0x00781f000a007f89 */ /* 0x0002e400000e0000 */
.L_x_1490:
[----:B------:R-:W-:-:S04]  /*13160*/  IADD3 R6, R6, 0x60, RZ ;  /* 0x0000006006067810 */ /* 0x000fc80007ffe0ff */
[----:B------:R-:W-:-:S13]  /*13170*/  ISETP.GE.AND P0, PT, R6, R8, PT ;  /* 0x000000080600720c */ /* 0x000fda0003f06270 */
[----:B------:R-:W-:Y:S05]  /*13180*/  @P0 BRA `(.L_x_1397) ;  /* 0x000000a000000947 */ /* 0x000fea0003800000 */
[----:B------:R-:W-:Y:S02]  /*13190*/  ISETP.GE.AND P1, PT, R238, c[0x0][0x3c8], PT ;  /* 0x0000f200ee007a0c */ /* 0x000fe40003f26270 */
[----:B------:R-:W-:Y:S02]  /*131a0*/  ISETP.GE.AND P0, PT, R248, c[0x0][0x3c8], PT ;  /* 0x0000f200f8007a0c */ /* 0x000fe40003f06270 */
[----:B-1-34-:R-:W-:Y:S02]  /*131b0*/  SHF.R.S32.HI R10, RZ, 0x1f, R238 ;  /* 0x0000001fff0a7819 */ /* 0x01afe400000114ee */
[----:B------:R-:W-:-:S07]  /*131c0*/  SHF.R.S32.HI R9, RZ, 0x1f, R248 ;  /* 0x0000001fff097819 */ /* 0x000fce00000114f8 */
[-C--:B------:R-:W-:Y:S02]  /*131d0*/  @!P1 LEA R4, P3, R238, R0.reuse, 0x1 ;  /* 0x00000000ee049211 */ /* 0x080fe400078608ff */
[----:B------:R-:W-:Y:S02]  /*131e0*/  @!P0 LEA R2, P2, R248, R0, 0x1 ;  /* 0x00000000f8028211 */ /* 0x000fe400078408ff */
[-C--:B--2---:R-:W-:Y:S02]  /*131f0*/  @!P1 LEA.HI.X R5, R238, R7.reuse, R10, 0x1, P3 ;  /* 0x00000007ee059211 */ /* 0x084fe400018f0c0a */
[----:B------:R-:W-:-:S03]  /*13200*/  @!P0 LEA.HI.X R3, R248, R7, R9, 0x1, P2 ;  /* 0x00000007f8038211 */ /* 0x000fc600010f0c09 */
[----:B------:R1:W-:Y:S04]  /*13210*/  @!P1 ST.E.128 [R4.64], RZ ;  /* 0x000000ff04009985 */ /* 0x0003e8000c101d06 */
[----:B------:R1:W-:Y:S02]  /*13220*/  @!P0 ST.E.128 [R2.64], RZ ;  /* 0x000000ff02008985 */ /* 0x0003e4000c101d06 */
.L_x_1397:
[----:B------:R-:W-:Y:S05]  /*13230*/  BSYNC B1 ;  /* 0x0000000000017941 */ /* 0x000fea0003800000 */
.L_x_1381:
[----:B-1-34-:R-:W3:Y:S02]  /*13240*/  LDL R0, [R1+0x10c] ;  /* 0x00010c0001007983 */ /* 0x01aee40000100800 */
[----:B---3--:R-:W-:-:S13]  /*13250*/  ISETP.NE.AND P0, PT, R0, RZ, PT ;  /* 0x000000ff0000720c */ /* 0x008fda0003f05270 */
[----:B------:R-:W-:Y:S01]  /*13260*/  @P0 WARPSYNC 0xffffffff ;  /* 0xffffffff00000948 */ /* 0x000fe20003800000 */
[----:B------:R-:W-:Y:S06]  /*13270*/  @P0 BAR.SYNC.DEFER_BLOCKING 0x5, 0x100 ;  /* 0x0144000000000b1d */ /* 0x000fec0000010000 */
[----:B--2---:R-:W1:Y:S04]  /*13280*/  @P0 LDS.128 R4, [0xf100] ;  /* 0x00f10000ff040984 */ /* 0x004e680000000c00 */
        /* <DEDUP_REMOVED lines=10> */
.L_x_1491:
[----:B------:R-:W-:Y:S05]  /*13330*/  BRA.DIV ~URZ, `(.L_x_1420) ;  /* 0x000042427f007947 */ /* 0x000fea000b800000 */
[----:B------:R3:W4:Y:S02]  /*13340*/  SHFL.IDX PT, R8, R62, 0x1, 0x1f ;  /* 0x00201f003e087f89 */ /* 0x00072400000e0000 */
.L_x_1492:
        /* <DEDUP_REMOVED lines=19> */
.L_x_1493:
        /* <DEDUP_REMOVED lines=16> */
.L_x_1494:
[----:B---3--:R-:W-:Y:S01]  /*13580*/  IMAD R0, R0, c[0x0][0x538], RZ ;  /* 0x00014e0000007a24 */ /* 0x008fe200078e02ff */
[----:B------:R-:W-:Y:S04]  /*13590*/  BSSY B1, `(.L_x_1423) ;  /* 0x00000cf000017945 */ /* 0x000fe80003800000 */
[----:B----4-:R-:W-:-:S04]  /*135a0*/  IADD3 R8, R0, R8, RZ ;  /* 0x0000000800087210 */ /* 0x010fc80007ffe0ff */
[----:B--2---:R-:W-:-:S13]  /*135b0*/  ISETP.GT.AND P6, PT, R8, R9, PT ;  /* 0x000000090800720c */ /* 0x004fda0003fc4270 */
[----:B------:R-:W-:Y:S05]  /*135c0*/  @P6 BRA `(.L_x_1424) ;  /* 0x0000025000006947 */ /* 0x000fea0003800000 */
.L_x_1428:
[----:B------:R-:W2:Y:S02]  /*135d0*/  LDL.LU R0, [R1+0x54] ;  /* 0x0000540001007983 */ /* 0x000ea40000300800 */
[----:B--2---:R-:W-:-:S04]  /*135e0*/  IADD3 R0, R0, 0x1f, RZ ;  /* 0x0000001f00007810 */ /* 0x004fc80007ffe0ff */
[----:B------:R-:W-:-:S13]  /*135f0*/  ISETP.GE.AND P6, PT, R0, c[0x0][0x53c], PT ;  /* 0x00014f0000007a0c */ /* 0x000fda0003fc6270 */
[----:B------:R-:W-:Y:S05]  /*13600*/  @P6 BRA `(.L_x_1425) ;  /* 0x00000c2000006947 */ /* 0x000fea0003800000 */
[----:B------:R2:W-:Y:S01]  /*13610*/  STL [R1+0x54], R0 ;  /* 0x0000540001007387 */ /* 0x0005e20000100800 */
[----:B------:R-:W-:Y:S01]  /*13620*/  CS2R R6, SRZ ;  /* 0x0000000000067805 */ /* 0x000fe2000001ff00 */
[----:B--2---:R-:W-:-:S04]  /*13630*/  IADD3 R0, R0, R12, RZ ;  /* 0x0000000c00007210 */ /* 0x004fc80007ffe0ff */
        /* <DEDUP_REMOVED lines=10> */
.L_x_1495:
        /* <DEDUP_REMOVED lines=16> */
.L_x_1496:
[----:B--2---:R-:W-:-:S05]  /*137e0*/  IMAD R0, R0, c[0x0][0x538], RZ ;  /* 0x00014e0000007a24 */ /* 0x004fca00078e02ff */
[----:B------:R-:W-:-:S04]  /*137f0*/  IADD3 R8, R0, R8, RZ ;  /* 0x0000000800087210 */ /* 0x000fc80007ffe0ff */
[----:B------:R-:W-:-:S13]  /*13800*/  ISETP.GT.AND P6, PT, R8, R9, PT ;  /* 0x000000090800720c */ /* 0x000fda0003fc4270 */
[----:B-1----:R-:W-:Y:S05]  /*13810*/  @!P6 BRA `(.L_x_1428) ;  /* 0xfffffdb00000e947 */ /* 0x002fea000383ffff */
.L_x_1424:
[----:B------:R-:W-:-:S05]  /*13820*/  IADD3 R8, -R0, R8, RZ ;  /* 0x0000000800087210 */ /* 0x000fca0007ffe1ff */
[----:B------:R-:W-:-:S05]  /*13830*/  IMAD R0, R4, c[0x0][0x538], R8 ;  /* 0x00014e0004007a24 */ /* 0x000fca00078e0208 */
[----:B------:R-:W-:Y:S01]  /*13840*/  ISETP.GT.AND P0, PT, R0, R9, PT ;  /* 0x000000090000720c */ /* 0x000fe20003f04270 */
[----:B------:R-:W-:-:S12]  /*13850*/  BRA.DIV ~URZ, `(.L_x_1429) ;  /* 0x000041827f007947 */ /* 0x000fd8000b800000 */
[----:B------:R-:W-:-:S03]  /*13860*/  VOTE.ANY R5, PT, !P0 ;  /* 0x0000000000057806 */ /* 0x000fc600040e0100 */
.L_x_1497:
[----:B------:R-:W2:Y:S01]  /*13870*/  LDL.LU R2, [R1+0x54] ;  /* 0x0000540001027983 */ /* 0x000ea20000300800 */
[----:B------:R-:W2:Y:S02]  /*13880*/  POPC R0, R5 ;  /* 0x0000000500007309 */ /* 0x000ea40000000000 */
[----:B--2---:R-:W-:-:S05]  /*13890*/  IADD3 R2, R0, R2, RZ ;  /* 0x0000000200027210 */ /* 0x004fca0007ffe0ff */
[----:B------:R2:W-:Y:S01]  /*138a0*/  STL [R1+0x54], R2 ;  /* 0x0000540201007387 */ /* 0x0005e20000100800 */
[----:B------:R-:W-:Y:S05]  /*138b0*/  BRA.DIV ~URZ, `(.L_x_1430) ;  /* 0x000041727f007947 */ /* 0x000fea000b800000 */
[----:B------:R3:W4:Y:S04]  /*138c0*/  SHFL.IDX PT, R10, R6, R0, 0x1f ;  /* 0x00001f00060a7589 */ /* 0x00072800000e0000 */
[----:B------:R3:W1:Y:S02]  /*138d0*/  SHFL.IDX PT, R7, R7, R0, 0x1f ;  /* 0x00001f0007077589 */ /* 0x00066400000e0000 */
.L_x_1498:
[----:B------:R-:W-:Y:S01]  /*138e0*/  ISETP.NE.AND P0, PT, R5, RZ, PT ;  /* 0x000000ff0500720c */ /* 0x000fe20003f05270 */
[----:B------:R-:W-:-:S12]  /*138f0*/  BSSY B0, `(.L_x_1431) ;  /* 0x0000005000007945 */ /* 0x000fd80003800000 */
[----:B------:R-:W-:Y:S05]  /*13900*/  @!P0 BRA `(.L_x_1432) ;  /* 0x0000003000008947 */ /* 0x000fea0003800000 */
[----:B---3--:R-:W-:Y:S01]  /*13910*/  IADD3 R0, R0, -0x1, RZ ;  /* 0xffffffff00007810 */ /* 0x008fe20007ffe0ff */
[----:B------:R-:W-:Y:S05]  /*13920*/  BRA.DIV ~URZ, `(.L_x_1433) ;  /* 0x000041d27f007947 */ /* 0x000fea000b800000 */
[----:B------:R3:W2:Y:S02]  /*13930*/  SHFL.IDX PT, R11, R4, R0, 0x1f ;  /* 0x00001f00040b7589 */ /* 0x0006a400000e0000 */
.L_x_1432:
[----:B------:R-:W-:Y:S05]  /*13940*/  BSYNC B0 ;  /* 0x0000000000007941 */ /* 0x000fea0003800000 */
.L_x_1431:
[----:B--23--:R-:W-:Y:S01]  /*13950*/  IMAD R0, R11, c[0x0][0x538], R8 ;  /* 0x00014e000b007a24 */ /* 0x00cfe200078e0208 */
[----:B-1----:R-:W-:Y:S01]  /*13960*/  ISETP.NE.AND P0, PT, R7, 0x1, PT ;  /* 0x000000010700780c */ /* 0x002fe20003f05270 */
[----:B------:R-:W-:Y:S03]  /*13970*/  BSSY B0, `(.L_x_1434) ;  /* 0x0000087000007945 */ /* 0x000fe60003800000 */
[----:B------:R1:W-:Y:S01]  /*13980*/  STL [R1+0x48], R0 ;  /* 0x0000480001007387 */ /* 0x0003e20000100800 */
[----:B------:R-:W-:-:S08]  /*13990*/  IADD3 R9, -R0, R9, RZ ;  /* 0x0000000900097210 */ /* 0x000fd00007ffe1ff */
[----:B------:R-:W-:Y:S05]  /*139a0*/  @!P0 BRA `(.L_x_1435) ;  /* 0x000003e000008947 */ /* 0x000fea0003800000 */
[-C--:B----4-:R-:W-:Y:S02]  /*139b0*/  IABS R2, R10.reuse ;  /* 0x0000000a00027213 */ /* 0x090fe40000000000 */
[----:B------:R-:W-:Y:S02]  /*139c0*/  IABS R8, R10 ;  /* 0x0000000a00087213 */ /* 0x000fe40000000000 */
[----:B-1----:R-:W1:Y:S08]  /*139d0*/  I2F.RP R0, R2 ;  /* 0x0000000200007306 */ /* 0x002e700000209400 */
        /* <DEDUP_REMOVED lines=59> */
.L_x_1435:
[----:B-1----:R-:W2:Y:S01]  /*13d90*/  LDL R0, [R1+0x54] ;  /* 0x0000540001007983 */ /* 0x002ea20000100800 */
[----:B------:R-:W-:-:S04]  /*13da0*/  IMAD.MOV.U32 R2, RZ, RZ, 0x4 ;  /* 0x00000004ff027424 */ /* 0x000fc800078e00ff */
        /* <DEDUP_REMOVED lines=14> */
[----:B------:R-:W-:Y:S01]  /*13e90*/  MOV R2, RZ ;  /* 0x000000ff00027202 */ /* 0x000fe20000000f00 */
[----:B------:R-:W-:-:S04]  /*13ea0*/  IMAD.MOV.U32 R6, RZ, RZ, R0 ;  /* 0x000000ffff067224 */ /* 0x000fc800078e0000 */
        /* <DEDUP_REMOVED lines=11> */
[----:B------:R-:W-:-:S05]  /*13f60*/  @P2 IADD3 R0, R0, 0x1, RZ ;  /* 0x0000000100002810 */ /* 0x000fca0007ffe0ff */
[----:B------:R-:W-:-:S05]  /*13f70*/  IMAD.MOV.U32 R2, RZ, RZ, R0 ;  /* 0x000000ffff027224 */ /* 0x000fca00078e0000 */
[----:B------:R-:W-:Y:S02]  /*13f80*/  @!P0 IADD3 R2, -R2, RZ, RZ ;  /* 0x000000ff02028210 */ /* 0x000fe40007ffe1ff */
        /* <DEDUP_REMOVED lines=15> */
[----:B------:R-:W-:Y:S01]  /*14080*/  IMAD R7, R6, R4, RZ ;  /* 0x0000000406077224 */ /* 0x000fe200078e02ff */
[----:B------:R-:W-:Y:S01]  /*14090*/  MOV R6, R2 ;  /* 0x0000000200067202 */ /* 0x000fe20000000f00 */
[----:B------:R-:W-:-:S04]  /*140a0*/  IMAD.MOV.U32 R2, RZ, RZ, RZ ;  /* 0x000000ffff027224 */ /* 0x000fc800078e00ff */
[----:B------:R-:W-:-:S04]  /*140b0*/  IMAD.HI.U32 R7, R3, R7, R2 ;  /* 0x0000000703077227 */ /* 0x000fc800078e0002 */
[----:B------:R-:W-:-:S04]  /*140c0*/  IMAD.MOV R2, RZ, RZ, -R8 ;  /* 0x000000ffff027224 */ /* 0x000fc800078e0a08 */
        /* <DEDUP_REMOVED lines=17> */
.L_x_1436:
[----:B------:R-:W-:Y:S05]  /*141e0*/  BSYNC B0 ;  /* 0x0000000000007941 */ /* 0x000fea0003800000 */
.L_x_1434:
[----:B------:R-:W-:-:S04]  /*141f0*/  LOP3.LUT R2, RZ, R2, RZ, 0x33, !PT ;  /* 0x00000002ff027212 */ /* 0x000fc800078e33ff */
[----:B-1----:R-:W-:-:S05]  /*14200*/  IADD3 R0, R2, R10, RZ ;  /* 0x0000000a02007210 */ /* 0x002fca0007ffe0ff */
[----:B------:R1:W-:Y:S01]  /*14210*/  STL [R1+0x4c], R0 ;  /* 0x00004c0001007387 */ /* 0x0003e20000100800 */
[----:B------:R-:W-:Y:S05]  /*14220*/  BRA `(.L_x_1437) ;  /* 0x0000005000007947 */ /* 0x000fea0003800000 */
.L_x_1425:
[----:B------:R-:W-:Y:S01]  /*14230*/  MOV R0, c[0x0][0x53c] ;  /* 0x00014f0000007a02 */ /* 0x000fe20000000f00 */
[----:B------:R2:W-:Y:S04]  /*14240*/  STL [R1+0x48], R9 ;  /* 0x0000480901007387 */ /* 0x0005e80000100800 */
[----:B------:R2:W-:Y:S04]  /*14250*/  STL [R1+0x4c], RZ ;  /* 0x00004cff01007387 */ /* 0x0005e80000100800 */
[----:B------:R2:W-:Y:S04]  /*14260*/  STL [R1+0x50], RZ ;  /* 0x000050ff01007387 */ /* 0x0005e80000100800 */
[----:B------:R2:W-:Y:S02]  /*14270*/  STL [R1+0x54], R0 ;  /* 0x0000540001007387 */ /* 0x0005e40000100800 */
.L_x_1437:
[----:B------:R-:W-:Y:S05]  /*14280*/  BSYNC B1 ;  /* 0x0000000000017941 */ /* 0x000fea0003800000 */
.L_x_1423:
[----:B-1----:R-:W3:Y:S04]  /*14290*/  LDL R4, [R1+0x48] ;  /* 0x0000480001047983 */ /* 0x002ee80000100800 */
[----:B------:R-:W3:Y:S04]  /*142a0*/  LDL R5, [R1+0x4c] ;  /* 0x00004c0001057983 */ /* 0x000ee80000100800 */
[----:B------:R-:W3:Y:S04]  /*142b0*/  LDL R6, [R1+0x50] ;  /* 0x0000500001067983 */ /* 0x000ee80000100800 */
[----:B------:R-:W3:Y:S01]  /*142c0*/  LDL R7, [R1+0x54] ;  /* 0x0000540001077983 */ /* 0x000ee20000100800 */
[----:B------:R-:W-:Y:S03]  /*142d0*/  WARPSYNC 0xffffffff ;  /* 0xffffffff00007948 */ /* 0x000fe60003800000 */
[----:B------:R-:W-:Y:S01]  /*142e0*/  BAR.SYNC.DEFER_BLOCKING 0x4, 0x100 ;  /* 0x0104000000007b1d */ /* 0x000fe20000010000 */
[----:B------:R-:W-:-:S13]  /*142f0*/  ISETP.NE.AND P0, PT, R12, RZ, PT ;  /* 0x000000ff0c00720c */ /* 0x000fda0003f05270 */
[----:B---3--:R1:W-:Y:S04]  /*14300*/  @!P0 STS.128 [0xf100], R4 ;  /* 0x00f10004ff008388 */ /* 0x0083e80000000c00 */
[----:B------:R-:W-:Y:S06]  /*14310*/  BAR.ARV 0x5, 0x100 ;  /* 0x0144000000007b1d */ /* 0x000fec0000002000 */
.L_x_1418:
[----:B--2---:R-:W2:Y:S02]  /*14320*/  LDL R0, [R1+0x54] ;  /* 0x0000540001007983 */ /* 0x004ea40000100800 */
[----:B--2---:R-:W-:-:S13]  /*14330*/  ISETP.GE.AND P0, PT, R0, c[0x0][0x53c], PT ;  /* 0x00014f0000007a0c */ /* 0x004fda0003f06270 */
[----:B-1----:R-:W-:Y:S01]  /*14340*/  @P0 CALL.REL.NOINC `(.L_x_1438) ;  /* 0x0000001000000944 */ /* 0x002fe20003c00000 */
[----:B------:R-:W-:Y:S05]  /*14350*/  BRA `(.L_x_1439) ;  /* 0xfffed93000007947 */ /* 0x000fea000383ffff */
.L_x_1438:
[----:B------:R-:W-:Y:S05]  /*14360*/  EXIT ;  /* 0x000000000000794d */ /* 0x000fea0003800000 */
.L_x_1307:
[----:B------:R-:W-:Y:S01]  /*14370*/  IMAD.MOV.U32 R0, RZ, RZ, R5 ;  /* 0x000000ffff007224 */ /* 0x000fe200078e0005 */
[----:B------:R-:W-:Y:S02]  /*14380*/  MOV R2, 0x1 ;  /* 0x0000000100027802 */ /* 0x000fe40000000f00 */
[----:B------:R-:W-:Y:S02]  /*14390*/  MOV R3, 0x143b0 ;  /* 0x000143b000037802 */ /* 0x000fe40000000f00 */
[----:B------:R-:W-:Y:S05]  /*143a0*/  CALL.REL.NOINC `($__internal_22_$__cuda_sm70_shflsync_up_p) ;  /* 0x0000388000007944 */ /* 0x000fea0003c00000 */
[----:B------:R-:W-:Y:S01]  /*143b0*/  MOV R0, R4 ;  /* 0x0000000400007202 */ /* 0x000fe20000000f00 */
[----:B------:R-:W-:Y:S05]  /*143c0*/  BRA `(.L_x_1440) ;  /* 0xfffec09000007947 */ /* 0x000fea000383ffff */
.L_x_1308:
[----:B------:R-:W-:Y:S01]  /*143d0*/  IMAD.MOV.U32 R0, RZ, RZ, R5 ;  /* 0x000000ffff007224 */ /* 0x000fe200078e0005 */
[----:B------:R-:W-:Y:S02]  /*143e0*/  MOV R2, 0x2 ;  /* 0x0000000200027802 */ /* 0x000fe40000000f00 */
[----:B------:R-:W-:Y:S02]  /*143f0*/  MOV R3, 0x14410 ;  /* 0x0001441000037802 */ /* 0x000fe40000000f00 */
[----:B------:R-:W-:Y:S05]  /*14400*/  CALL.REL.NOINC `($__internal_22_$__cuda_sm70_shflsync_up_p) ;  /* 0x0000382000007944 */ /* 0x000fea0003c00000 */
[----:B------:R-:W-:Y:S01]  /*14410*/  SEL R0, R4, RZ, P4 ;  /* 0x000000ff04007207 */ /* 0x000fe20002000000 */
[----:B------:R-:W-:Y:S01]  /*14420*/  IMAD.MOV.U32 R2, RZ, RZ, 0x4 ;  /* 0x00000004ff027424 */ /* 0x000fe200078e00ff */
[----:B------:R-:W-:-:S03]  /*14430*/  MOV R3, 0x14460 ;  /* 0x0001446000037802 */ /* 0x000fc60000000f00 */
[----:B------:R-:W-:Y:S02]  /*14440*/  IMAD.IADD R0, R5, 0x1, R0 ;  /* 0x0000000105007824 */ /* 0x000fe400078e0200 */
        /* <DEDUP_REMOVED lines=13> */
[----:B------:R-:W-:Y:S02]  /*14520*/  MOV R44, 0x1f ;  /* 0x0000001f002c7802 */ /* 0x000fe40000000f00 */
[----:B------:R-:W-:Y:S01]  /*14530*/  MOV R3, 0x14570 ;  /* 0x0001457000037802 */ /* 0x000fe20000000f00 */
[----:B------:R-:W-:-:S04]  /*14540*/  IMAD.IADD R4, R0, 0x1, R4 ;  /* 0x0000000100047824 */ /* 0x000fc800078e0204 */
[----:B------:R-:W-:Y:S02]  /*14550*/  IMAD.MOV.U32 R45, RZ, RZ, R4 ;  /* 0x000000ffff2d7224 */ /* 0x000fe400078e0004 */
[----:B------:R-:W-:Y:S05]  /*14560*/  CALL.REL.NOINC `($__internal_21_$__cuda_sm70_shflsync_idx_p) ;  /* 0x0000366000007944 */ /* 0x000fea0003c00000 */
[----:B------:R-:W-:Y:S01]  /*14570*/  MOV R0, R44 ;  /* 0x0000002c00007202 */ /* 0x000fe20000000f00 */
[----:B------:R-:W-:Y:S05]  /*14580*/  BRA `(.L_x_1441) ;  /* 0xfffebfd000007947 */ /* 0x000fea000383ffff */
.L_x_1310:
[----:B------:R-:W-:Y:S02]  /*14590*/  SEL R0, RZ, 0x1, P0 ;  /* 0x00000001ff007807 */ /* 0x000fe40000000000 */
[----:B------:R-:W-:Y:S02]  /*145a0*/  MOV R2, 0x145c0 ;  /* 0x000145c000027802 */ /* 0x000fe40000000f00 */
[----:B------:R-:W-:Y:S05]  /*145b0*/  CALL.REL.NOINC `($__internal_23_$__cuda_sm70_votesync_ballot) ;  /* 0x000036e000007944 */ /* 0x000fea0003c00000 */
[----:B------:R-:W-:Y:S01]  /*145c0*/  MOV R6, R0 ;  /* 0x0000000000067202 */ /* 0x000fe20000000f00 */
[----:B------:R-:W-:Y:S05]  /*145d0*/  BRA `(.L_x_1442) ;  /* 0xfffec01000007947 */ /* 0x000fea000383ffff */
.L_x_1311:
[----:B------:R-:W-:Y:S01]  /*145e0*/  IMAD.MOV.U32 R45, RZ, RZ, R9 ;  /* 0x000000ffff2d7224 */ /* 0x000fe200078e0009 */
[----:B-1----:R-:W-:Y:S01]  /*145f0*/  MOV R2, R0 ;  /* 0x0000000000027202 */ /* 0x002fe20000000f00 */
[----:B------:R-:W-:Y:S01]  /*14600*/  IMAD.MOV.U32 R44, RZ, RZ, 0x1f ;  /* 0x0000001fff2c7424 */ /* 0x000fe200078e00ff */
[----:B------:R-:W-:Y:S02]  /*14610*/  MOV R3, 0x14630 ;  /* 0x0001463000037802 */ /* 0x000fe40000000f00 */
[----:B------:R-:W-:Y:S05]  /*14620*/  CALL.REL.NOINC `($__internal_21_$__cuda_sm70_shflsync_idx_p) ;  /* 0x000035a000007944 */ /* 0x000fea0003c00000 */
[----:B------:R-:W-:Y:S01]  /*14630*/  IMAD.MOV.U32 R12, RZ, RZ, R44 ;  /* 0x000000ffff0c7224 */ /* 0x000fe200078e002c */
[----:B------:R-:W-:Y:S01]  /*14640*/  MOV R45, R8 ;  /* 0x00000008002d7202 */ /* 0x000fe20000000f00 */
[----:B------:R-:W-:Y:S01]  /*14650*/  IMAD.MOV.U32 R5, RZ, RZ, RZ ;  /* 0x000000ffff057224 */ /* 0x000fe200078e00ff */
[----:B------:R-:W-:Y:S01]  /*14660*/  MOV R2, R0 ;  /* 0x0000000000027202 */ /* 0x000fe20000000f00 */
[----:B------:R-:W-:Y:S01]  /*14670*/  IMAD.MOV.U32 R44, RZ, RZ, 0x1f ;  /* 0x0000001fff2c7424 */ /* 0x000fe200078e00ff */
[----:B------:R-:W-:-:S02]  /*14680*/  MOV R3, 0x146a0 ;  /* 0x000146a000037802 */ /* 0x000fc40000000f00 */
[----:B------:R-:W-:Y:S05]  /*14690*/  CALL.REL.NOINC `($__internal_21_$__cuda_sm70_shflsync_idx_p) ;  /* 0x0000353000007944 */ /* 0x000fea0003c00000 */
[----:B------:R-:W-:Y:S01]  /*146a0*/  MOV R9, R44 ;  /* 0x0000002c00097202 */ /* 0x000fe20000000f00 */
[----:B------:R-:W-:Y:S05]  /*146b0*/  BRA `(.L_x_1443) ;  /* 0xfffebfa000007947 */ /* 0x000fea000383ffff */
.L_x_1314:
[----:B------:R-:W-:Y:S01]  /*146c0*/  IMAD.MOV.U32 R45, RZ, RZ, R4 ;  /* 0x000000ffff2d7224 */ /* 0x000fe200078e0004 */
[----:B-1----:R-:W-:Y:S01]  /*146d0*/  MOV R2, R0 ;  /* 0x0000000000027202 */ /* 0x002fe20000000f00 */
[----:B------:R-:W-:Y:S01]  /*146e0*/  IMAD.MOV.U32 R44, RZ, RZ, 0x1f ;  /* 0x0000001fff2c7424 */ /* 0x000fe200078e00ff */
[----:B------:R-:W-:-:S02]  /*146f0*/  MOV R3, 0x14710 ;  /* 0x0001471000037802 */ /* 0x000fc40000000f00 */
[----:B---34-:R-:W-:Y:S05]  /*14700*/  CALL.REL.NOINC `($__internal_21_$__cuda_sm70_shflsync_idx_p) ;  /* 0x000034c000007944 */ /* 0x018fea0003c00000 */
[----:B------:R-:W-:Y:S01]  /*14710*/  MOV R5, R44 ;  /* 0x0000002c00057202 */ /* 0x000fe20000000f00 */
[----:B------:R-:W-:Y:S05]  /*14720*/  BRA `(.L_x_1313) ;  /* 0xfffebf9000007947 */ /* 0x000fea000383ffff */
.L_x_1327:
[----:B------:R-:W-:Y:S01]  /*14730*/  IMAD.MOV.U32 R45, RZ, RZ, R10 ;  /* 0x000000ffff2d7224 */ /* 0x000fe200078e000a */
[----:B------:R-:W-:Y:S01]  /*14740*/  MOV R2, 0x3 ;  /* 0x0000000300027802 */ /* 0x000fe20000000f00 */
[----:B------:R-:W-:Y:S01]  /*14750*/  IMAD.MOV.U32 R44, RZ, RZ, 0x181f ;  /* 0x0000181fff2c7424 */ /* 0x000fe200078e00ff */
[----:B------:R-:W-:-:S02]  /*14760*/  MOV R3, 0x14780 ;  /* 0x0001478000037802 */ /* 0x000fc40000000f00 */
[----:B------:R-:W-:Y:S05]  /*14770*/  CALL.REL.NOINC `($__internal_21_$__cuda_sm70_shflsync_idx_p) ;  /* 0x0000345000007944 */ /* 0x000fea0003c00000 */
[----:B------:R-:W-:Y:S01]  /*14780*/  IMAD.MOV.U32 R6, RZ, RZ, R44 ;  /* 0x000000ffff067224 */ /* 0x000fe200078e002c */
[----:B------:R-:W-:Y:S01]  /*14790*/  MOV R2, 0x3 ;  /* 0x0000000300027802 */ /* 0x000fe20000000f00 */
[----:B------:R-:W-:Y:S01]  /*147a0*/  IMAD.MOV.U32 R45, RZ, RZ, R12 ;  /* 0x000000ffff2d7224 */ /* 0x000fe200078e000c */
[----:B------:R-:W-:-:S02]  /*147b0*/  MOV R44, 0x181f ;  /* 0x0000181f002c7802 */ /* 0x000fc40000000f00 */
[----:B------:R-:W-:Y:S02]  /*147c0*/  MOV R3, 0x147e0 ;  /* 0x000147e000037802 */ /* 0x000fe40000000f00 */
[----:B------:R-:W-:Y:S05]  /*147d0*/  CALL.REL.NOINC `($__internal_21_$__cuda_sm70_shflsync_idx_p) ;  /* 0x000033f000007944 */ /* 0x000fea0003c00000 */
[----:B------:R-:W-:Y:S01]  /*147e0*/  MOV R2, R44 ;  /* 0x0000002c00027202 */ /* 0x000fe20000000f00 */
[----:B------:R-:W-:Y:S05]  /*147f0*/  BRA `(.L_x_1444) ;  /* 0xfffef0c000007947 */ /* 0x000fea000383ffff */
.L_x_1330:
[----:B------:R-:W-:Y:S01]  /*14800*/  IMAD.MOV.U32 R45, RZ, RZ, R0 ;  /* 0x000000ffff2d7224 */ /* 0x000fe200078e0000 */
[----:B------:R-:W-:Y:S01]  /*14810*/  MOV R2, RZ ;  /* 0x000000ff00027202 */ /* 0x000fe20000000f00 */
[----:B------:R-:W-:Y:S01]  /*14820*/  IMAD.MOV.U32 R44, RZ, RZ, 0x181f ;  /* 0x0000181fff2c7424 */ /* 0x000fe200078e00ff */
[----:B------:R-:W-:Y:S02]  /*14830*/  MOV R3, 0x14850 ;  /* 0x0001485000037802 */ /* 0x000fe40000000f00 */
[----:B------:R-:W-:Y:S05]  /*14840*/  CALL.REL.NOINC `($__internal_21_$__cuda_sm70_shflsync_idx_p) ;  /* 0x0000338000007944 */ /* 0x000fea0003c00000 */
[----:B------:R-:W-:Y:S01]  /*14850*/  MOV R5, R44 ;  /* 0x0000002c00057202 */ /* 0x000fe20000000f00 */
[----:B------:R-:W-:Y:S05]  /*14860*/  BRA `(.L_x_1445) ;  /* 0xffff058000007947 */ /* 0x000fea000383ffff */
.L_x_1331:
[----:B------:R-:W-:Y:S01]  /*14870*/  IMAD.MOV.U32 R45, RZ, RZ, R4 ;  /* 0x000000ffff2d7224 */ /* 0x000fe200078e0004 */
[----:B------:R-:W-:Y:S01]  /*14880*/  MOV R2, RZ ;  /* 0x000000ff00027202 */ /* 0x000fe20000000f00 */
[----:B------:R-:W-:Y:S01]  /*14890*/  IMAD.MOV.U32 R44, RZ, RZ, 0x181f ;  /* 0x0000181fff2c7424 */ /* 0x000fe200078e00ff */
[----:B------:R-:W-:Y:S02]  /*148a0*/  MOV R3, 0x148c0 ;  /* 0x000148c000037802 */ /* 0x000fe40000000f00 */
[----:B-12---:R-:W-:Y:S05]  /*148b0*/  CALL.REL.NOINC `($__internal_21_$__cuda_sm70_shflsync_idx_p) ;  /* 0x0000331000007944 */ /* 0x006fea0003c00000 */
[----:B------:R-:W-:Y:S01]  /*148c0*/  MOV R2, R44 ;  /* 0x0000002c00027202 */ /* 0x000fe20000000f00 */
[----:B------:R-:W-:Y:S05]  /*148d0*/  BRA `(.L_x_1446) ;  /* 0xffff053000007947 */ /* 0x000fea000383ffff */
.L_x_1334:
[----:B------:R-:W-:Y:S01]  /*148e0*/  IMAD.MOV.U32 R45, RZ, RZ, R0 ;  /* 0x000000ffff2d7224 */ /* 0x000fe200078e0000 */
[----:B--2-4-:R-:W-:Y:S01]  /*148f0*/  MOV R2, 0x1 ;  /* 0x0000000100027802 */ /* 0x014fe20000000f00 */
[----:B------:R-:W-:Y:S01]  /*14900*/  IMAD.MOV.U32 R44, RZ, RZ, 0x181f ;  /* 0x0000181fff2c7424 */ /* 0x000fe200078e00ff */
[----:B------:R-:W-:-:S02]  /*14910*/  MOV R3, 0x14930 ;  /* 0x0001493000037802 */ /* 0x000fc40000000f00 */
[----:B-1-3--:R-:W-:Y:S05]  /*14920*/  CALL.REL.NOINC `($__internal_21_$__cuda_sm70_shflsync_idx_p) ;  /* 0x000032a000007944 */ /* 0x00afea0003c00000 */
        /* <DEDUP_REMOVED lines=8> */
.L_x_1337:
[----:B------:R-:W-:Y:S01]  /*149b0*/  IMAD.MOV.U32 R45, RZ, RZ, R0 ;  /* 0x000000ffff2d7224 */ /* 0x000fe200078e0000 */
[----:B-1--4-:R-:W-:Y:S01]  /*149c0*/  MOV R2, 0x2 ;  /* 0x0000000200027802 */ /* 0x012fe20000000f00 */
[----:B------:R-:W-:Y:S01]  /*149d0*/  IMAD.MOV.U32 R44, RZ, RZ, 0x181f ;  /* 0x0000181fff2c7424 */ /* 0x000fe200078e00ff */
[----:B------:R-:W-:Y:S02]  /*149e0*/  MOV R3, 0x14a00 ;  /* 0x00014a0000037802 */ /* 0x000fe40000000f00 */
[----:B--23--:R-:W-:Y:S05]  /*149f0*/  CALL.REL.NOINC `($__internal_21_$__cuda_sm70_shflsync_idx_p) ;  /* 0x000031d000007944 */ /* 0x00cfea0003c00000 */
[----:B------:R-:W-:Y:S01]  /*14a00*/  MOV R5, R44 ;  /* 0x0000002c00057202 */ /* 0x000fe20000000f00 */
[----:B------:R-:W-:Y:S05]  /*14a10*/  BRA `(.L_x_1448) ;  /* 0xffff066000007947 */ /* 0x000fea000383ffff */
.L_x_1338:
[----:B------:R-:W-:Y:S01]  /*14a20*/  IMAD.MOV.U32 R45, RZ, RZ, R4 ;  /* 0x000000ffff2d7224 */ /* 0x000fe200078e0004 */
[----:B----4-:R-:W-:Y:S01]  /*14a30*/  MOV R2, 0x2 ;  /* 0x0000000200027802 */ /* 0x010fe20000000f00 */
[----:B------:R-:W-:Y:S01]  /*14a40*/  IMAD.MOV.U32 R44, RZ, RZ, 0x181f ;  /* 0x0000181fff2c7424 */ /* 0x000fe200078e00ff */
[----:B------:R-:W-:Y:S02]  /*14a50*/  MOV R3, 0x14a70 ;  /* 0x00014a7000037802 */ /* 0x000fe40000000f00 */
[----:B-123--:R-:W-:Y:S05]  /*14a60*/  CALL.REL.NOINC `($__internal_21_$__cuda_sm70_shflsync_idx_p) ;  /* 0x0000316000007944 */ /* 0x00efea0003c00000 */
[----:B------:R-:W-:Y:S01]  /*14a70*/  MOV R2, R44 ;  /* 0x0000002c00027202 */ /* 0x000fe20000000f00 */
[----:B------:R-:W-:Y:S05]  /*14a80*/  BRA `(.L_x_1449) ;  /* 0xffff061000007947 */ /* 0x000fea000383ffff */
.L_x_1341:
[----:B------:R-:W-:Y:S01]  /*14a90*/  IMAD.MOV.U32 R45, RZ, RZ, R0 ;  /* 0x000000ffff2d7224 */ /* 0x000fe200078e0000 */
[----:B-1----:R-:W-:Y:S01]  /*14aa0*/  MOV R2, 0x3 ;  /* 0x0000000300027802 */ /* 0x002fe20000000f00 */
[----:B------:R-:W-:Y:S01]  /*14ab0*/  IMAD.MOV.U32 R44, RZ, RZ, 0x181f ;  /* 0x0000181fff2c7424 */ /* 0x000fe200078e00ff */
[----:B------:R-:W-:-:S02]  /*14ac0*/  MOV R3, 0x14ae0 ;  /* 0x00014ae000037802 */ /* 0x000fc40000000f00 */
[----:B--234-:R-:W-:Y:S05]  /*14ad0*/  CALL.REL.NOINC `($__internal_21_$__cuda_sm70_shflsync_idx_p) ;  /* 0x000030f000007944 */ /* 0x01cfea0003c00000 */
        /* <DEDUP_REMOVED lines=8> */
.L_x_1342:
[----:B------:R-:W-:Y:S01]  /*14b60*/  IMAD.MOV.U32 R45, RZ, RZ, R4 ;  /* 0x000000ffff2d7224 */ /* 0x000fe200078e0004 */
[----:B------:R-:W-:Y:S01]  /*14b70*/  MOV R2, RZ ;  /* 0x000000ff00027202 */ /* 0x000fe20000000f00 */
[----:B------:R-:W-:Y:S01]  /*14b80*/  IMAD.MOV.U32 R44, RZ, RZ, 0x1c1f ;  /* 0x00001c1fff2c7424 */ /* 0x000fe200078e00ff */
[----:B------:R-:W-:Y:S02]  /*14b90*/  MOV R3, 0x14bb0 ;  /* 0x00014bb000037802 */ /* 0x000fe40000000f00 */
[----:B------:R-:W-:Y:S05]  /*14ba0*/  CALL.REL.NOINC `($__internal_21_$__cuda_sm70_shflsync_idx_p) ;  /* 0x0000302000007944 */ /* 0x000fea0003c00000 */
[----:B------:R-:W-:Y:S01]  /*14bb0*/  MOV R0, R44 ;  /* 0x0000002c00007202 */ /* 0x000fe20000000f00 */
[----:B------:R-:W-:Y:S05]  /*14bc0*/  BRA `(.L_x_1451) ;  /* 0xffff07f000007947 */ /* 0x000fea000383ffff */
.L_x_1343:
[----:B------:R-:W-:Y:S01]  /*14bd0*/  IMAD.MOV.U32 R45, RZ, RZ, R4 ;  /* 0x000000ffff2d7224 */ /* 0x000fe200078e0004 */
[----:B------:R-:W-:Y:S01]  /*14be0*/  MOV R2, 0x1 ;  /* 0x0000000100027802 */ /* 0x000fe20000000f00 */
[----:B------:R-:W-:Y:S01]  /*14bf0*/  IMAD.MOV.U32 R44, RZ, RZ, 0x1c1f ;  /* 0x00001c1fff2c7424 */ /* 0x000fe200078e00ff */
[----:B------:R-:W-:Y:S02]  /*14c00*/  MOV R3, 0x14c20 ;  /* 0x00014c2000037802 */ /* 0x000fe40000000f00 */
[----:B-1----:R-:W-:Y:S05]  /*14c10*/  CALL.REL.NOINC `($__internal_21_$__cuda_sm70_shflsync_idx_p) ;  /* 0x00002fb000007944 */ /* 0x002fea0003c00000 */
[----:B------:R-:W-:-:S05]  /*14c20*/  IMAD.IADD R0, R5, 0x1, R44 ;  /* 0x0000000105007824 */ /* 0x000fca00078e022c */
        /* <DEDUP_REMOVED lines=98> */
[----:B------:R-:W-:Y:S02]  /*15250*/  FSEL R145, R26, -INF , P6 ;  /* 0xff8000001a917808 */ /* 0x000fe40003000000 */
[----:B------:R-:W-:Y:S02]  /*15260*/  FMNMX.FTZ R0, R126, R0, !PT ;  /* 0x000000007e007209 */ /* 0x000fe40007810000 */
[----:B------:R-:W-:Y:S02]  /*15270*/  FMNMX.FTZ R5, R146, R5, !PT ;  /* 0x0000000592057209 */ /* 0x000fe40007810000 */
[----:B------:R-:W-:Y:S02]  /*15280*/  FMNMX.FTZ R0, R137, R0, !PT ;  /* 0x0000000089007209 */ /* 0x000fe40007810000 */
[----:B------:R-:W-:-:S02]  /*15290*/  FSEL R144, R25, -INF , P5 ;  /* 0xff80000019907808 */ /* 0x000fc40002800000 */
[----:B------:R-:W-:Y:S02]  /*152a0*/  FMNMX.FTZ R5, R145, R5, !PT ;  /* 0x0000000591057209 */ /* 0x000fe40007810000 */
[----:B------:R-:W-:Y:S02]  /*152b0*/  FMNMX.FTZ R0, R136, R0, !PT ;  /* 0x0000000088007209 */ /* 0x000fe40007810000 */
[----:B------:R-:W-:Y:S02]  /*152c0*/  FSEL R143, R24, -INF , P4 ;  /* 0xff800000188f7808 */ /* 0x000fe40002000000 */
[----:B------:R-:W-:Y:S02]  /*152d0*/  FMNMX.FTZ R5, R144, R5, !PT ;  /* 0x0000000590057209 */ /* 0x000fe40007810000 */
[----:B------:R-:W-:Y:S01]  /*152e0*/  FMNMX.FTZ R69, R127, R0, !PT ;  /* 0x000000007f457209 */ /* 0x000fe20007810000 */
[----:B------:R-:W-:Y:S01]  /*152f0*/  IMAD.MOV.U32 R0, RZ, RZ, 0x2 ;  /* 0x00000002ff007424 */ /* 0x000fe200078e00ff */
[----:B------:R-:W-:-:S02]  /*15300*/  FSEL R142, R23, -INF , P0 ;  /* 0xff800000178e7808 */ /* 0x000fc40000000000 */
[----:B------:R-:W-:Y:S01]  /*15310*/  FMNMX.FTZ R5, R143, R5, !PT ;  /* 0x000000058f057209 */ /* 0x000fe20007810000 */
[----:B------:R-:W-:Y:S01]  /*15320*/  IMAD.MOV.U32 R4, RZ, RZ, R69 ;  /* 0x000000ffff047224 */ /* 0x000fe200078e0045 */
[----:B------:R-:W-:Y:S02]  /*15330*/  MOV R2, 0x15360 ;  /* 0x0001536000027802 */ /* 0x000fe40000000f00 */
[----:B------:R-:W-:Y:S02]  /*15340*/  FMNMX.FTZ R5, R142, R5, !PT ;  /* 0x000000058e057209 */ /* 0x000fe40007810000 */
[----:B------:R-:W-:Y:S05]  /*15350*/  CALL.REL.NOINC `($__internal_20_$__cuda_sm70_shflsync_bfly_p) ;  /* 0x0000281000007944 */ /* 0x000fea0003c00000 */
[----:B------:R-:W-:Y:S01]  /*15360*/  FMNMX.FTZ R69, R69, R0, !PT ;  /* 0x0000000045457209 */ /* 0x000fe20007810000 */
[----:B------:R-:W-:Y:S01]  /*15370*/  IMAD.MOV.U32 R0, RZ, RZ, 0x1 ;  /* 0x00000001ff007424 */ /* 0x000fe200078e00ff */
[----:B------:R-:W-:-:S03]  /*15380*/  MOV R2, 0x153b0 ;  /* 0x000153b000027802 */ /* 0x000fc60000000f00 */
[----:B------:R-:W-:Y:S02]  /*15390*/  IMAD.MOV.U32 R4, RZ, RZ, R69 ;  /* 0x000000ffff047224 */ /* 0x000fe400078e0045 */
[----:B------:R-:W-:Y:S05]  /*153a0*/  CALL.REL.NOINC `($__internal_20_$__cuda_sm70_shflsync_bfly_p) ;  /* 0x000027c000007944 */ /* 0x000fea0003c00000 */
[----:B------:R-:W-:Y:S01]  /*153b0*/  FMNMX.FTZ R69, R69, R0, !PT ;  /* 0x0000000045457209 */ /* 0x000fe20007810000 */
[----:B------:R-:W-:Y:S01]  /*153c0*/  IMAD.MOV.U32 R4, RZ, RZ, R5 ;  /* 0x000000ffff047224 */ /* 0x000fe200078e0005 */
[----:B------:R-:W-:Y:S01]  /*153d0*/  MOV R2, 0x15400 ;  /* 0x0001540000027802 */ /* 0x000fe20000000f00 */
[----:B------:R-:W-:Y:S02]  /*153e0*/  IMAD.MOV.U32 R0, RZ, RZ, 0x2 ;  /* 0x00000002ff007424 */ /* 0x000fe400078e00ff */
[----:B------:R-:W-:Y:S05]  /*153f0*/  CALL.REL.NOINC `($__internal_20_$__cuda_sm70_shflsync_bfly_p) ;  /* 0x0000277000007944 */ /* 0x000fea0003c00000 */
[----:B------:R-:W-:Y:S01]  /*15400*/  FMNMX.FTZ R4, R5, R0, !PT ;  /* 0x0000000005047209 */ /* 0x000fe20007810000 */
[----:B------:R-:W-:Y:S01]  /*15410*/  IMAD.MOV.U32 R0, RZ, RZ, 0x1 ;  /* 0x00000001ff007424 */ /* 0x000fe200078e00ff */
[----:B------:R-:W-:Y:S02]  /*15420*/  MOV R2, 0x15440 ;  /* 0x0001544000027802 */ /* 0x000fe40000000f00 */
[----:B------:R-:W-:Y:S05]  /*15430*/  CALL.REL.NOINC `($__internal_20_$__cuda_sm70_shflsync_bfly_p) ;  /* 0x0000273000007944 */ /* 0x000fea0003c00000 */
[----:B------:R-:W-:Y:S01]  /*15440*/  MOV R5, R0 ;  /* 0x0000000000057202 */ /* 0x000fe20000000f00 */
[----:B------:R-:W-:Y:S05]  /*15450*/  BRA `(.L_x_1452) ;  /* 0xffff0a9000007947 */ /* 0x000fea000383ffff */
.L_x_1347:
[----:B------:R-:W-:Y:S01]  /*15460*/  MOV R2, RZ ;  /* 0x000000ff00027202 */ /* 0x000fe20000000f00 */
[----:B------:R-:W-:Y:S01]  /*15470*/  IMAD.MOV.U32 R45, RZ, RZ, R5 ;  /* 0x000000ffff2d7224 */ /* 0x000fe200078e0005 */
[----:B------:R-:W-:Y:S01]  /*15480*/  MOV R3, 0x154b0 ;  /* 0x000154b000037802 */ /* 0x000fe20000000f00 */
[----:B------:R-:W-:Y:S02]  /*15490*/  IMAD.MOV.U32 R44, RZ, RZ, 0x181f ;  /* 0x0000181fff2c7424 */ /* 0x000fe400078e00ff */
[----:B------:R-:W-:Y:S05]  /*154a0*/  CALL.REL.NOINC `($__internal_21_$__cuda_sm70_shflsync_idx_p) ;  /* 0x0000272000007944 */ /* 0x000fea0003c00000 */
[----:B------:R-:W-:Y:S01]  /*154b0*/  MOV R0, R44 ;  /* 0x0000002c00007202 */ /* 0x000fe20000000f00 */
[----:B------:R-:W-:-:S05]  /*154c0*/  BRA `(.L_x_1453) ;  /* 0xffff260000007947 */ /* 0x000fca000383ffff */
.L_x_1348:
[----:B------:R-:W-:Y:S01]  /*154d0*/  MOV R2, RZ ;  /* 0x000000ff00027202 */ /* 0x000fe20000000f00 */
[----:B------:R-:W-:Y:S01]  /*154e0*/  IMAD.MOV.U32 R45, RZ, RZ, R6 ;  /* 0x000000ffff2d7224 */ /* 0x000fe200078e0006 */
[----:B------:R-:W-:Y:S01]  /*154f0*/  MOV R3, 0x15520 ;  /* 0x0001552000037802 */ /* 0x000fe20000000f00 */
[----:B------:R-:W-:Y:S02]  /*15500*/  IMAD.MOV.U32 R44, RZ, RZ, 0x181f ;  /* 0x0000181fff2c7424 */ /* 0x000fe400078e00ff */
[----:B-12---:R-:W-:Y:S05]  /*15510*/  CALL.REL.NOINC `($__internal_21_$__cuda_sm70_shflsync_idx_p) ;  /* 0x000026b000007944 */ /* 0x006fea0003c00000 */
[C---:B------:R-:W-:Y:S01]  /*15520*/  ISETP.GE.AND P4, PT, R238.reuse, c[0x0][0x1d4], PT ;  /* 0x00007500ee007a0c */ /* 0x040fe20003f86270 */
[----:B------:R-:W-:Y:S01]  /*15530*/  IMAD.SHL.U32 R3, R238, 0x2, RZ ;  /* 0x00000002ee037824 */ /* 0x000fe200078e00ff */
[C---:B------:R-:W-:Y:S01]  /*15540*/  ISETP.GE.AND P0, PT, R248.reuse, c[0x0][0x1d4], PT ;  /* 0x00007500f8007a0c */ /* 0x040fe20003f06270 */
[----:B------:R-:W-:Y:S01]  /*15550*/  IMAD.SHL.U32 R2, R248, 0x2, RZ ;  /* 0x00000002f8027824 */ /* 0x000fe200078e00ff */
[----:B------:R-:W-:Y:S01]  /*15560*/  SEL R4, RZ, 0x10, P4 ;  /* 0x00000010ff047807 */ /* 0x000fe20002000000 */
[----:B------:R-:W-:Y:S01]  /*15570*/  IMAD.MOV.U32 R45, RZ, RZ, R5 ;  /* 0x000000ffff2d7224 */ /* 0x000fe200078e0005 */
[----:B------:R-:W-:Y:S05]  /*15580*/  IADD3 R12, P5, R44, R3, RZ ;  /* 0x000000032c0c7210 */ /* 0x000fea0007fbe0ff */
[----:B------:R-:W-:Y:S01]  /*15590*/  IMAD.X R13, R0, 0x1, R220, P5 ;  /* 0x00000001000d7824 */ /* 0x000fe200028e06dc */
[----:B------:R-:W-:Y:S01]  /*155a0*/  IADD3 R2, P5, R44, R2, RZ ;  /* 0x000000022c027210 */ /* 0x000fe20007fbe0ff */
[----:B------:R-:W-:Y:S03]  /*155b0*/  IMAD.MOV.U32 R44, RZ, RZ, 0x181f ;  /* 0x0000181fff2c7424 */ /* 0x000fe600078e00ff */
[----:B------:R-:W-:Y:S01]  /*155c0*/  @!PT LDS RZ, [RZ] ;  /* 0x00000000fffff984 */ /* 0x000fe20000000800 */
[----:B------:R-:W-:Y:S01]  /*155d0*/  @!PT LDS RZ, [RZ] ;  /* 0x00000000fffff984 */ /* 0x000fe20000000800 */
[----:B------:R-:W-:Y:S01]  /*155e0*/  @!PT LDS RZ, [RZ] ;  /* 0x00000000fffff984 */ /* 0x000fe20000000800 */
[----:B------:R1:W-:Y:S01]  /*155f0*/  LDGSTS.E.BYPASS.LTC128B.128 [R215+0x100], [R12.64], !P4 ;  /* 0x001000000cd77fae */ /* 0x0003e2000e101d46 */
[----:B------:R-:W-:Y:S01]  /*15600*/  IMAD.X R3, R0, 0x1, R221, P5 ;  /* 0x0000000100037824 */ /* 0x000fe200028e06dd */
[----:B------:R-:W-:Y:S04]  /*15610*/  SEL R0, RZ, 0x10, P0 ;  /* 0x00000010ff007807 */ /* 0x000fe80000000000 */
[----:B------:R2:W-:Y:S02]  /*15620*/  LDGSTS.E.BYPASS.LTC128B.128 [R215+0x3900], [R2.64], !P0 ;  /* 0x0390000002d77fae */ /* 0x0005e4000c101d46 */
[----:B--2---:R-:W-:Y:S01]  /*15630*/  MOV R3, 0x15660 ;  /* 0x0001566000037802 */ /* 0x004fe20000000f00 */
[----:B------:R-:W-:Y:S03]  /*15640*/  IMAD.MOV.U32 R2, RZ, RZ, 0x1 ;  /* 0x00000001ff027424 */ /* 0x000fe600078e00ff */
[----:B-1----:R-:W-:Y:S05]  /*15650*/  CALL.REL.NOINC `($__internal_21_$__cuda_sm70_shflsync_idx_p) ;  /* 0x0000257000007944 */ /* 0x002fea0003c00000 */
[----:B------:R-:W-:Y:S01]  /*15660*/  MOV R2, 0x1 ;  /* 0x0000000100027802 */ /* 0x000fe20000000f00 */
[----:B------:R-:W-:Y:S01]  /*15670*/  IMAD.MOV.U32 R7, RZ, RZ, R44 ;  /* 0x000000ffff077224 */ /* 0x000fe200078e002c */
[----:B------:R-:W-:Y:S01]  /*15680*/  MOV R44, 0x181f ;  /* 0x0000181f002c7802 */ /* 0x000fe20000000f00 */
[----:B------:R-:W-:Y:S01]  /*15690*/  IMAD.MOV.U32 R45, RZ, RZ, R6 ;  /* 0x000000ffff2d7224 */ /* 0x000fe200078e0006 */
[----:B------:R-:W-:Y:S02]  /*156a0*/  MOV R3, 0x156c0 ;  /* 0x000156c000037802 */ /* 0x000fe40000000f00 */
[----:B------:R-:W-:Y:S05]  /*156b0*/  CALL.REL.NOINC `($__internal_21_$__cuda_sm70_shflsync_idx_p) ;  /* 0x0000251000007944 */ /* 0x000fea0003c00000 */
[----:B------:R-:W-:Y:S01]  /*156c0*/  IADD3 R2, -R4, 0x10, RZ ;  /* 0x0000001004027810 */ /* 0x000fe20007ffe1ff */
[----:B------:R-:W-:Y:S01]  /*156d0*/  IMAD.SHL.U32 R3, R238, 0x2, RZ ;  /* 0x00000002ee037824 */ /* 0x000fe200078e00ff */
[----:B------:R-:W-:Y:S01]  /*156e0*/  ISETP.NE.U32.AND P5, PT, R4, RZ, PT ;  /* 0x000000ff0400720c */ /* 0x000fe20003fa5070 */
[----:B------:R-:W-:Y:S01]  /*156f0*/  IMAD.SHL.U32 R12, R248, 0x2, RZ ;  /* 0x00000002f80c7824 */ /* 0x000fe200078e00ff */
[----:B------:R-:W-:Y:S01]  /*15700*/  LOP3.LUT R2, R2, 0xf, RZ, 0xc0, !PT ;  /* 0x0000000f02027812 */ /* 0x000fe200078ec0ff */
[----:B------:R-:W-:Y:S03]  /*15710*/  IMAD.MOV.U32 R45, RZ, RZ, R5 ;  /* 0x000000ffff2d7224 */ /* 0x000fe600078e0005 */
        /* <DEDUP_REMOVED lines=15> */
[----:B------:R-:W-:Y:S05]  /*15810*/  CALL.REL.NOINC `($__internal_21_$__cuda_sm70_shflsync_idx_p) ;  /* 0x000023b000007944 */ /* 0x000fea0003c00000 */
[----:B------:R-:W-:Y:S01]  /*15820*/  MOV R2, 0x2 ;  /* 0x0000000200027802 */ /* 0x000fe20000000f00 */
[----:B------:R-:W-:Y:S01]  /*15830*/  IMAD.MOV.U32 R12, RZ, RZ, R44 ;  /* 0x000000ffff0c7224 */ /* 0x000fe200078e002c */
[----:B------:R-:W-:Y:S01]  /*15840*/  MOV R44, 0x181f ;  /* 0x0000181f002c7802 */ /* 0x000fe20000000f00 */
[----:B------:R-:W-:Y:S01]  /*15850*/  IMAD.MOV.U32 R45, RZ, RZ, R6 ;  /* 0x000000ffff2d7224 */ /* 0x000fe200078e0006 */
[----:B------:R-:W-:Y:S02]  /*15860*/  MOV R3, 0x15880 ;  /* 0x0001588000037802 */ /* 0x000fe40000000f00 */
[----:B------:R-:W-:Y:S05]  /*15870*/  CALL.REL.NOINC `($__internal_21_$__cuda_sm70_shflsync_idx_p) ;  /* 0x0000235000007944 */ /* 0x000fea0003c00000 */
[----:B------:R-:W-:Y:S01]  /*15880*/  MOV R7, R44 ;  /* 0x0000002c00077202 */ /* 0x000fe20000000f00 */
[----:B------:R-:W-:-:S05]  /*15890*/  BRA `(.L_x_1454) ;  /* 0xffff23c000007947 */ /* 0x000fca000383ffff */
.L_x_1349:
[----:B--2---:R-:W-:Y:S01]  /*158a0*/  MOV R2, 0x3 ;  /* 0x0000000300027802 */ /* 0x004fe20000000f00 */
[----:B------:R-:W-:Y:S01]  /*158b0*/  IMAD.MOV.U32 R45, RZ, RZ, R5 ;  /* 0x000000ffff2d7224 */ /* 0x000fe200078e0005 */
[----:B------:R-:W-:Y:S01]  /*158c0*/  MOV R3, 0x158f0 ;  /* 0x000158f000037802 */ /* 0x000fe20000000f00 */
[----:B------:R-:W-:Y:S02]  /*158d0*/  IMAD.MOV.U32 R44, RZ, RZ, 0x181f ;  /* 0x0000181fff2c7424 */ /* 0x000fe400078e00ff */
[----:B-1----:R-:W-:Y:S05]  /*158e0*/  CALL.REL.NOINC `($__internal_21_$__cuda_sm70_shflsync_idx_p) ;  /* 0x000022e000007944 */ /* 0x002fea0003c00000 */
        /* <DEDUP_REMOVED lines=8> */
.L_x_1352:
[----:B------:R-:W-:Y:S01]  /*15970*/  MOV R2, RZ ;  /* 0x000000ff00027202 */ /* 0x000fe20000000f00 */
[----:B------:R-:W-:Y:S01]  /*15980*/  IMAD.MOV.U32 R45, RZ, RZ, R0 ;  /* 0x000000ffff2d7224 */ /* 0x000fe200078e0000 */
[----:B------:R-:W-:Y:S01]  /*15990*/  MOV R3, 0x159c0 ;  /* 0x000159c000037802 */ /* 0x000fe20000000f00 */
[----:B------:R-:W-:Y:S02]  /*159a0*/  IMAD.MOV.U32 R44, RZ, RZ, 0x181f ;  /* 0x0000181fff2c7424 */ /* 0x000fe400078e00ff */
[----:B------:R-:W-:Y:S05]  /*159b0*/  CALL.REL.NOINC `($__internal_21_$__cuda_sm70_shflsync_idx_p) ;  /* 0x0000221000007944 */ /* 0x000fea0003c00000 */
[----:B------:R-:W-:Y:S01]  /*159c0*/  MOV R5, R44 ;  /* 0x0000002c00057202 */ /* 0x000fe20000000f00 */
[----:B------:R-:W-:-:S05]  /*159d0*/  BRA `(.L_x_1456) ;  /* 0xffff386000007947 */ /* 0x000fca000383ffff */
.L_x_1353:
[----:B------:R-:W-:Y:S01]  /*159e0*/  MOV R2, RZ ;  /* 0x000000ff00027202 */ /* 0x000fe20000000f00 */
[----:B------:R-:W-:Y:S01]  /*159f0*/  IMAD.MOV.U32 R45, RZ, RZ, R4 ;  /* 0x000000ffff2d7224 */ /* 0x000fe200078e0004 */
[----:B------:R-:W-:Y:S01]  /*15a00*/  MOV R3, 0x15a30 ;  /* 0x00015a3000037802 */ /* 0x000fe20000000f00 */
[----:B------:R-:W-:Y:S02]  /*15a10*/  IMAD.MOV.U32 R44, RZ, RZ, 0x181f ;  /* 0x0000181fff2c7424 */ /* 0x000fe400078e00ff */
[----:B-12---:R-:W-:Y:S05]  /*15a20*/  CALL.REL.NOINC `($__internal_21_$__cuda_sm70_shflsync_idx_p) ;  /* 0x000021a000007944 */ /* 0x006fea0003c00000 */
[----:B------:R-:W-:Y:S01]  /*15a30*/  MOV R2, R44 ;  /* 0x0000002c00027202 */ /* 0x000fe20000000f00 */
[----:B------:R-:W-:-:S05]  /*15a40*/  BRA `(.L_x_1457) ;  /* 0xffff381000007947 */ /* 0x000fca000383ffff */
.L_x_1354:
[----:B--2---:R-:W-:Y:S01]  /*15a50*/  MOV R2, 0x1 ;  /* 0x0000000100027802 */ /* 0x004fe20000000f00 */
[----:B------:R-:W-:Y:S01]  /*15a60*/  IMAD.MOV.U32 R45, RZ, RZ, R0 ;  /* 0x000000ffff2d7224 */ /* 0x000fe200078e0000 */
[----:B------:R-:W-:Y:S01]  /*15a70*/  MOV R3, 0x15aa0 ;  /* 0x00015aa000037802 */ /* 0x000fe20000000f00 */
[----:B------:R-:W-:Y:S02]  /*15a80*/  IMAD.MOV.U32 R44, RZ, RZ, 0x181f ;  /* 0x0000181fff2c7424 */ /* 0x000fe400078e00ff */
[----:B-1-3--:R-:W-:Y:S05]  /*15a90*/  CALL.REL.NOINC `($__internal_21_$__cuda_sm70_shflsync_idx_p) ;  /* 0x0000213000007944 */ /* 0x00afea0003c00000 */
        /* <DEDUP_REMOVED lines=8> */
.L_x_1355:
[----:B-1----:R-:W-:Y:S01]  /*15b20*/  MOV R2, 0x2 ;  /* 0x0000000200027802 */ /* 0x002fe20000000f00 */
[----:B------:R-:W-:Y:S01]  /*15b30*/  IMAD.MOV.U32 R45, RZ, RZ, R0 ;  /* 0x000000ffff2d7224 */ /* 0x000fe200078e0000 */
[----:B------:R-:W-:Y:S01]  /*15b40*/  MOV R3, 0x15b70 ;  /* 0x00015b7000037802 */ /* 0x000fe20000000f00 */
[----:B------:R-:W-:Y:S02]  /*15b50*/  IMAD.MOV.U32 R44, RZ, RZ, 0x181f ;  /* 0x0000181fff2c7424 */ /* 0x000fe400078e00ff */
[----:B---34-:R-:W-:Y:S05]  /*15b60*/  CALL.REL.NOINC `($__internal_21_$__cuda_sm70_shflsync_idx_p) ;  /* 0x0000206000007944 */ /* 0x018fea0003c00000 */
[----:B------:R-:W-:Y:S01]  /*15b70*/  MOV R5, R44 ;  /* 0x0000002c00057202 */ /* 0x000fe20000000f00 */
[----:B------:R-:W-:-:S05]  /*15b80*/  BRA `(.L_x_1459) ;  /* 0xffff38e000007947 */ /* 0x000fca000383ffff */
.L_x_1356:
[----:B-1----:R-:W-:Y:S01]  /*15b90*/  MOV R2, 0x2 ;  /* 0x0000000200027802 */ /* 0x002fe20000000f00 */
[----:B------:R-:W-:Y:S01]  /*15ba0*/  IMAD.MOV.U32 R45, RZ, RZ, R4 ;  /* 0x000000ffff2d7224 */ /* 0x000fe200078e0004 */
[----:B------:R-:W-:Y:S01]  /*15bb0*/  MOV R3, 0x15be0 ;  /* 0x00015be000037802 */ /* 0x000fe20000000f00 */
[----:B------:R-:W-:Y:S02]  /*15bc0*/  IMAD.MOV.U32 R44, RZ, RZ, 0x181f ;  /* 0x0000181fff2c7424 */ /* 0x000fe400078e00ff */
[----:B--234-:R-:W-:Y:S05]  /*15bd0*/  CALL.REL.NOINC `($__internal_21_$__cuda_sm70_shflsync_idx_p) ;  /* 0x00001ff000007944 */ /* 0x01cfea0003c00000 */
[----:B------:R-:W-:Y:S01]  /*15be0*/  MOV R2, R44 ;  /* 0x0000002c00027202 */ /* 0x000fe20000000f00 */
[----:B------:R-:W-:-:S05]  /*15bf0*/  BRA `(.L_x_1460) ;  /* 0xffff389000007947 */ /* 0x000fca000383ffff */
.L_x_1357:
[----:B--2---:R-:W-:Y:S01]  /*15c00*/  MOV R2, 0x3 ;  /* 0x0000000300027802 */ /* 0x004fe20000000f00 */
[----:B------:R-:W-:Y:S01]  /*15c10*/  IMAD.MOV.U32 R45, RZ, RZ, R0 ;  /* 0x000000ffff2d7224 */ /* 0x000fe200078e0000 */
[----:B------:R-:W-:Y:S01]  /*15c20*/  MOV R3, 0x15c50 ;  /* 0x00015c5000037802 */ /* 0x000fe20000000f00 */
[----:B------:R-:W-:Y:S02]  /*15c30*/  IMAD.MOV.U32 R44, RZ, RZ, 0x181f ;  /* 0x0000181fff2c7424 */ /* 0x000fe400078e00ff */
[----:B-1-34-:R-:W-:Y:S05]  /*15c40*/  CALL.REL.NOINC `($__internal_21_$__cuda_sm70_shflsync_idx_p) ;  /* 0x00001f8000007944 */ /* 0x01afea0003c00000 */
        /* <DEDUP_REMOVED lines=8> */
.L_x_1358:
[----:B------:R-:W-:Y:S01]  /*15cd0*/  MOV R2, RZ ;  /* 0x000000ff00027202 */ /* 0x000fe20000000f00 */
[----:B------:R-:W-:Y:S01]  /*15ce0*/  IMAD.MOV.U32 R45, RZ, RZ, R4 ;  /* 0x000000ffff2d7224 */ /* 0x000fe200078e0004 */
[----:B------:R-:W-:Y:S01]  /*15cf0*/  MOV R3, 0x15d20 ;  /* 0x00015d2000037802 */ /* 0x000fe20000000f00 */
[----:B------:R-:W-:Y:S02]  /*15d00*/  IMAD.MOV.U32 R44, RZ, RZ, 0x1c1f ;  /* 0x00001c1fff2c7424 */ /* 0x000fe400078e00ff */
[----:B------:R-:W-:Y:S05]  /*15d10*/  CALL.REL.NOINC `($__internal_21_$__cuda_sm70_shflsync_idx_p) ;  /* 0x00001eb000007944 */ /* 0x000fea0003c00000 */
[----:B------:R-:W-:Y:S01]  /*15d20*/  MOV R0, R44 ;  /* 0x0000002c00007202 */ /* 0x000fe20000000f00 */
[----:B------:R-:W-:-:S05]  /*15d30*/  BRA `(.L_x_1462) ;  /* 0xffff3a3000007947 */ /* 0x000fca000383ffff */
.L_x_1359:
[----:B------:R-:W-:Y:S01]  /*15d40*/  MOV R2, 0x1 ;  /* 0x0000000100027802 */ /* 0x000fe20000000f00 */
[----:B------:R-:W-:Y:S01]  /*15d50*/  IMAD.MOV.U32 R45, RZ, RZ, R4 ;  /* 0x000000ffff2d7224 */ /* 0x000fe200078e0004 */
[----:B------:R-:W-:Y:S01]  /*15d60*/  MOV R3, 0x15d90 ;  /* 0x00015d9000037802 */ /* 0x000fe20000000f00 */
[----:B------:R-:W-:Y:S02]  /*15d70*/  IMAD.MOV.U32 R44, RZ, RZ, 0x1c1f ;  /* 0x00001c1fff2c7424 */ /* 0x000fe400078e00ff */
[----:B-1----:R-:W-:Y:S05]  /*15d80*/  CALL.REL.NOINC `($__internal_21_$__cuda_sm70_shflsync_idx_p) ;  /* 0x00001e4000007944 */ /* 0x002fea0003c00000 */
[----:B------:R-:W-:Y:S05]  /*15d90*/  IMAD.IADD R0, R5, 0x1, R44 ;  /* 0x0000000105007824 */ /* 0x000fea00078e022c */
        /* <DEDUP_REMOVED lines=114> */
[----:B------:R-:W-:Y:S05]  /*164c0*/  CALL.REL.NOINC `($__internal_20_$__cuda_sm70_shflsync_bfly_p) ;  /* 0x000016a000007944 */ /* 0x000fea0003c00000 */
[----:B------:R-:W-:Y:S01]  /*164d0*/  FMNMX.FTZ R4, R4, R0, !PT ;  /* 0x0000000004047209 */ /* 0x000fe20007810000 */
[----:B------:R-:W-:Y:S01]  /*164e0*/  IMAD.MOV.U32 R0, RZ, RZ, 0x1 ;  /* 0x00000001ff007424 */ /* 0x000fe200078e00ff */
[----:B------:R-:W-:Y:S02]  /*164f0*/  MOV R2, 0x16510 ;  /* 0x0001651000027802 */ /* 0x000fe40000000f00 */
        /* <DEDUP_REMOVED lines=10> */
[----:B------:R-:W-:-:S05]  /*165a0*/  BRA `(.L_x_1463) ;  /* 0xffff3cf000007947 */ /* 0x000fca000383ffff */
.L_x_1362:
[----:B-1--4-:R-:W-:Y:S01]  /*165b0*/  MOV R2, RZ ;  /* 0x000000ff00027202 */ /* 0x012fe20000000f00 */
[----:B------:R-:W-:Y:S01]  /*165c0*/  IMAD.MOV.U32 R45, RZ, RZ, R0 ;  /* 0x000000ffff2d7224 */ /* 0x000fe200078e0000 */
[----:B------:R-:W-:Y:S01]  /*165d0*/  MOV R3, 0x16600 ;  /* 0x0001660000037802 */ /* 0x000fe20000000f00 */
[----:B------:R-:W-:Y:S02]  /*165e0*/  IMAD.MOV.U32 R44, RZ, RZ, 0x181f ;  /* 0x0000181fff2c7424 */ /* 0x000fe400078e00ff */
[----:B------:R-:W-:Y:S05]  /*165f0*/  CALL.REL.NOINC `($__internal_21_$__cuda_sm70_shflsync_idx_p) ;  /* 0x000015d000007944 */ /* 0x000fea0003c00000 */
[----:B------:R-:W-:Y:S01]  /*16600*/  MOV R6, R44 ;  /* 0x0000002c00067202 */ /* 0x000fe20000000f00 */
[----:B------:R-:W-:-:S05]  /*16610*/  BRA `(.L_x_1464) ;  /* 0xffff5b3000007947 */ /* 0x000fca000383ffff */
.L_x_1365:
[----:B------:R-:W-:Y:S01]  /*16620*/  MOV R2, 0x3 ;  /* 0x0000000300027802 */ /* 0x000fe20000000f00 */
        /* <DEDUP_REMOVED lines=12> */
.L_x_1368:
[----:B------:R-:W-:Y:S01]  /*166f0*/  MOV R2, RZ ;  /* 0x000000ff00027202 */ /* 0x000fe20000000f00 */
[----:B------:R-:W-:Y:S01]  /*16700*/  IMAD.MOV.U32 R45, RZ, RZ, R0 ;  /* 0x000000ffff2d7224 */ /* 0x000fe200078e0000 */
[----:B------:R-:W-:Y:S01]  /*16710*/  MOV R3, 0x16740 ;  /* 0x0001674000037802 */ /* 0x000fe20000000f00 */
[----:B------:R-:W-:Y:S02]  /*16720*/  IMAD.MOV.U32 R44, RZ, RZ, 0x181f ;  /* 0x0000181fff2c7424 */ /* 0x000fe400078e00ff */
[----:B------:R-:W-:Y:S05]  /*16730*/  CALL.REL.NOINC `($__internal_21_$__cuda_sm70_shflsync_idx_p) ;  /* 0x0000149000007944 */ /* 0x000fea0003c00000 */
[----:B------:R-:W-:Y:S01]  /*16740*/  MOV R6, R44 ;  /* 0x0000002c00067202 */ /* 0x000fe20000000f00 */
[----:B------:R-:W-:-:S05]  /*16750*/  BRA `(.L_x_1466) ;  /* 0xffff712000007947 */ /* 0x000fca000383ffff */
.L_x_1369:
[----:B------:R-:W-:Y:S01]  /*16760*/  MOV R2, RZ ;  /* 0x000000ff00027202 */ /* 0x000fe20000000f00 */
[----:B------:R-:W-:Y:S01]  /*16770*/  IMAD.MOV.U32 R45, RZ, RZ, R4 ;  /* 0x000000ffff2d7224 */ /* 0x000fe200078e0004 */
[----:B------:R-:W-:Y:S01]  /*16780*/  MOV R3, 0x167b0 ;  /* 0x000167b000037802 */ /* 0x000fe20000000f00 */
[----:B------:R-:W-:Y:S02]  /*16790*/  IMAD.MOV.U32 R44, RZ, RZ, 0x181f ;  /* 0x0000181fff2c7424 */ /* 0x000fe400078e00ff */
[----:B-12---:R-:W-:Y:S05]  /*167a0*/  CALL.REL.NOINC `($__internal_21_$__cuda_sm70_shflsync_idx_p) ;  /* 0x0000142000007944 */ /* 0x006fea0003c00000 */
[----:B------:R-:W-:Y:S01]  /*167b0*/  MOV R5, R44 ;  /* 0x0000002c00057202 */ /* 0x000fe20000000f00 */
[----:B------:R-:W-:-:S05]  /*167c0*/  BRA `(.L_x_1467) ;  /* 0xffff70d000007947 */ /* 0x000fca000383ffff */
.L_x_1370:
        /* <DEDUP_REMOVED lines=13> */
.L_x_1371:
[----:B-1----:R-:W-:Y:S01]  /*168a0*/  MOV R2, 0x2 ;  /* 0x0000000200027802 */ /* 0x002fe20000000f00 */
[----:B------:R-:W-:Y:S01]  /*168b0*/  IMAD.MOV.U32 R45, RZ, RZ, R0 ;  /* 0x000000ffff2d7224 */ /* 0x000fe200078e0000 */
[----:B------:R-:W-:Y:S01]  /*168c0*/  MOV R3, 0x168f0 ;  /* 0x000168f000037802 */ /* 0x000fe20000000f00 */
[----:B------:R-:W-:Y:S02]  /*168d0*/  IMAD.MOV.U32 R44, RZ, RZ, 0x181f ;  /* 0x0000181fff2c7424 */ /* 0x000fe400078e00ff */
[----:B---34-:R-:W-:Y:S05]  /*168e0*/  CALL.REL.NOINC `($__internal_21_$__cuda_sm70_shflsync_idx_p) ;  /* 0x000012e000007944 */ /* 0x018fea0003c00000 */
[----:B------:R-:W-:Y:S01]  /*168f0*/  MOV R6, R44 ;  /* 0x0000002c00067202 */ /* 0x000fe20000000f00 */
[----:B------:R-:W-:-:S05]  /*16900*/  BRA `(.L_x_1469) ;  /* 0xffff722000007947 */ /* 0x000fca000383ffff */
.L_x_1372:
[----:B-1----:R-:W-:Y:S01]  /*16910*/  MOV R2, 0x2 ;  /* 0x0000000200027802 */ /* 0x002fe20000000f00 */
[----:B------:R-:W-:Y:S01]  /*16920*/  IMAD.MOV.U32 R45, RZ, RZ, R4 ;  /* 0x000000ffff2d7224 */ /* 0x000fe200078e0004 */
[----:B------:R-:W-:Y:S01]  /*16930*/  MOV R3, 0x16960 ;  /* 0x0001696000037802 */ /* 0x000fe20000000f00 */
[----:B------:R-:W-:Y:S02]  /*16940*/  IMAD.MOV.U32 R44, RZ, RZ, 0x181f ;  /* 0x0000181fff2c7424 */ /* 0x000fe400078e00ff */
[----:B--234-:R-:W-:Y:S05]  /*16950*/  CALL.REL.NOINC `($__internal_21_$__cuda_sm70_shflsync_idx_p) ;  /* 0x0000127000007944 */ /* 0x01cfea0003c00000 */
[----:B------:R-:W-:Y:S01]  /*16960*/  MOV R5, R44 ;  /* 0x0000002c00057202 */ /* 0x000fe20000000f00 */
[----:B------:R-:W-:-:S05]  /*16970*/  BRA `(.L_x_1470) ;  /* 0xffff71d000007947 */ /* 0x000fca000383ffff */
.L_x_1373:
[----:B-1----:R-:W-:Y:S01]  /*16980*/  MOV R2, 0x3 ;  /* 0x0000000300027802 */ /* 0x002fe20000000f00 */
[----:B------:R-:W-:Y:S01]  /*16990*/  IMAD.MOV.U32 R45, RZ, RZ, R0 ;  /* 0x000000ffff2d7224 */ /* 0x000fe200078e0000 */
[----:B------:R-:W-:Y:S01]  /*169a0*/  MOV R3, 0x169d0 ;  /* 0x000169d000037802 */ /* 0x000fe20000000f00 */
[----:B------:R-:W-:Y:S02]  /*169b0*/  IMAD.MOV.U32 R44, RZ, RZ, 0x181f ;  /* 0x0000181fff2c7424 */ /* 0x000fe400078e00ff */
[----:B--2-4-:R-:W-:Y:S05]  /*169c0*/  CALL.REL.NOINC `($__internal_21_$__cuda_sm70_shflsync_idx_p) ;  /* 0x0000120000007944 */ /* 0x014fea0003c00000 */
        /* <DEDUP_REMOVED lines=8> */
.L_x_1374:
[----:B------:R-:W-:Y:S02]  /*16a50*/  MOV R0, 0x2 ;  /* 0x0000000200007802 */ /* 0x000fe40000000f00 */
[----:B------:R-:W-:Y:S02]  /*16a60*/  MOV R2, 0x16a80 ;  /* 0x00016a8000027802 */ /* 0x000fe40000000f00 */
[----:B------:R-:W-:Y:S05]  /*16a70*/  CALL.REL.NOINC `($__internal_20_$__cuda_sm70_shflsync_bfly_p) ;  /* 0x000010f000007944 */ /* 0x000fea0003c00000 */
[----:B------:R-:W-:-:S05]  /*16a80*/  BRA `(.L_x_1472) ;  /* 0xffff76f000007947 */ /* 0x000fca000383ffff */
.L_x_1375:
[----:B------:R-:W-:Y:S02]  /*16a90*/  MOV R0, 0x1 ;  /* 0x0000000100007802 */ /* 0x000fe40000000f00 */
        /* <DEDUP_REMOVED lines=12> */
.L_x_1377:
[----:B------:R-:W-:Y:S01]  /*16b60*/  IMAD.MOV.U32 R4, RZ, RZ, R230 ;  /* 0x000000ffff047224 */ /* 0x000fe200078e00e6 */
[----:B------:R-:W-:-:S02]  /*16b70*/  MOV R0, 0x2 ;  /* 0x0000000200007802 */ /* 0x000fc40000000f00 */
[----:B------:R-:W-:Y:S02]  /*16b80*/  MOV R2, 0x16ba0 ;  /* 0x00016ba000027802 */ /* 0x000fe40000000f00 */
[----:B------:R-:W-:Y:S05]  /*16b90*/  CALL.REL.NOINC `($__internal_20_$__cuda_sm70_shflsync_bfly_p) ;  /* 0x00000fd000007944 */ /* 0x000fea0003c00000 */
[----:B------:R-:W-:Y:S05]  /*16ba0*/  BRA `(.L_x_1474) ;  /* 0xffff923000007947 */ /* 0x000fea000383ffff */
.L_x_1378:
[----:B------:R-:W-:Y:S01]  /*16bb0*/  IMAD.MOV.U32 R4, RZ, RZ, R5 ;  /* 0x000000ffff047224 */ /* 0x000fe200078e0005 */
[----:B------:R-:W-:Y:S02]  /*16bc0*/  MOV R0, 0x1 ;  /* 0x0000000100007802 */ /* 0x000fe40000000f00 */
[----:B------:R-:W-:Y:S02]  /*16bd0*/  MOV R2, 0x16bf0 ;  /* 0x00016bf000027802 */ /* 0x000fe40000000f00 */
[----:B-1----:R-:W-:Y:S05]  /*16be0*/  CALL.REL.NOINC `($__internal_20_$__cuda_sm70_shflsync_bfly_p) ;  /* 0x00000f8000007944 */ /* 0x002fea0003c00000 */
[----:B------:R-:W-:Y:S01]  /*16bf0*/  FADD.FTZ R5, R5, R0 ;  /* 0x0000000005057221 */ /* 0x000fe20000010000 */
[----:B------:R-:W-:Y:S02]  /*16c00*/  MOV R4, R247 ;  /* 0x000000f700047202 */ /* 0x000fe40000000f00 */
[----:B------:R-:W-:Y:S02]  /*16c10*/  MOV R0, 0x2 ;  /* 0x0000000200007802 */ /* 0x000fe40000000f00 */
[----:B------:R-:W-:Y:S02]  /*16c20*/  MOV R2, 0x16c40 ;  /* 0x00016c4000027802 */ /* 0x000fe40000000f00 */
[----:B------:R-:W-:Y:S05]  /*16c30*/  CALL.REL.NOINC `($__internal_20_$__cuda_sm70_shflsync_bfly_p) ;  /* 0x00000f3000007944 */ /* 0x000fea0003c00000 */
[----:B------:R-:W-:Y:S01]  /*16c40*/  FADD.FTZ R4, R247, R0 ;  /* 0x00000000f7047221 */ /* 0x000fe20000010000 */
[----:B------:R-:W-:Y:S02]  /*16c50*/  MOV R0, 0x1 ;  /* 0x0000000100007802 */ /* 0x000fe40000000f00 */
[----:B------:R-:W-:-:S02]  /*16c60*/  MOV R2, 0x16c80 ;  /* 0x00016c8000027802 */ /* 0x000fc40000000f00 */
[----:B------:R-:W-:Y:S05]  /*16c70*/  CALL.REL.NOINC `($__internal_20_$__cuda_sm70_shflsync_bfly_p) ;  /* 0x00000ef000007944 */ /* 0x000fea0003c00000 */
[----:B------:R-:W-:Y:S01]  /*16c80*/  MOV R3, R0 ;  /* 0x0000000000037202 */ /* 0x000fe20000000f00 */
[----:B------:R-:W-:Y:S05]  /*16c90*/  BRA `(.L_x_1475) ;  /* 0xffff91b000007947 */ /* 0x000fea000383ffff */
.L_x_1385:
[----:B-1234-:R-:W-:Y:S01]  /*16ca0*/  IMAD.MOV.U32 R45, RZ, RZ, R7 ;  /* 0x000000ffff2d7224 */ /* 0x01efe200078e0007 */
[----:B------:R-:W-:Y:S01]  /*16cb0*/  MOV R2, RZ ;  /* 0x000000ff00027202 */ /* 0x000fe20000000f00 */
[----:B------:R-:W-:Y:S01]  /*16cc0*/  IMAD.MOV.U32 R44, RZ, RZ, 0x181f ;  /* 0x0000181fff2c7424 */ /* 0x000fe200078e00ff */
[----:B------:R-:W-:-:S02]  /*16cd0*/  MOV R3, 0x16cf0 ;  /* 0x00016cf000037802 */ /* 0x000fc40000000f00 */
[----:B------:R-:W-:Y:S05]  /*16ce0*/  CALL.REL.NOINC `($__internal_21_$__cuda_sm70_shflsync_idx_p) ;  /* 0x00000ee000007944 */ /* 0x000fea0003c00000 */
[----:B------:R-:W-:Y:S01]  /*16cf0*/  MOV R10, R44 ;  /* 0x0000002c000a7202 */ /* 0x000fe20000000f00 */
[----:B------:R-:W-:Y:S05]  /*16d00*/  BRA `(.L_x_1476) ;  /* 0xffffa56000007947 */ /* 0x000fea000383ffff */
.L_x_1386:
[----:B------:R-:W-:Y:S01]  /*16d10*/  IMAD.MOV.U32 R45, RZ, RZ, R8 ;  /* 0x000000ffff2d7224 */ /* 0x000fe200078e0008 */
[----:B------:R-:W-:Y:S01]  /*16d20*/  MOV R2, RZ ;  /* 0x000000ff00027202 */ /* 0x000fe20000000f00 */
[----:B------:R-:W-:Y:S01]  /*16d30*/  IMAD.MOV.U32 R44, RZ, RZ, 0x181f ;  /* 0x0000181fff2c7424 */ /* 0x000fe200078e00ff */
[----:B------:R-:W-:-:S02]  /*16d40*/  MOV R3, 0x16d60 ;  /* 0x00016d6000037802 */ /* 0x000fc40000000f00 */
[----:B-12---:R-:W-:Y:S05]  /*16d50*/  CALL.REL.NOINC `($__internal_21_$__cuda_sm70_shflsync_idx_p) ;  /* 0x00000e7000007944 */ /* 0x006fea0003c00000 */
[----:B------:R-:W-:Y:S01]  /*16d60*/  MOV R0, R44 ;  /* 0x0000002c00007202 */ /* 0x000fe20000000f00 */
[----:B------:R-:W-:Y:S05]  /*16d70*/  BRA `(.L_x_1477) ;  /* 0xffffa51000007947 */ /* 0x000fea000383ffff */
.L_x_1389:
        /* <DEDUP_REMOVED lines=13> */
.L_x_1392:
[----:B------:R-:W-:Y:S01]  /*16e50*/  IMAD.MOV.U32 R45, RZ, RZ, R7 ;  /* 0x000000ffff2d7224 */ /* 0x000fe200078e0007 */
[----:B-1----:R-:W-:Y:S01]  /*16e60*/  MOV R2, 0x2 ;  /* 0x0000000200027802 */ /* 0x002fe20000000f00 */
[----:B------:R-:W-:Y:S01]  /*16e70*/  IMAD.MOV.U32 R44, RZ, RZ, 0x181f ;  /* 0x0000181fff2c7424 */ /* 0x000fe200078e00ff */
[----:B------:R-:W-:Y:S02]  /*16e80*/  MOV R3, 0x16ea0 ;  /* 0x00016ea000037802 */ /* 0x000fe40000000f00 */
[----:B--234-:R-:W-:Y:S05]  /*16e90*/  CALL.REL.NOINC `($__internal_21_$__cuda_sm70_shflsync_idx_p) ;  /* 0x00000d3000007944 */ /* 0x01cfea0003c00000 */
[----:B------:R-:W-:Y:S01]  /*16ea0*/  MOV R10, R44 ;  /* 0x0000002c000a7202 */ /* 0x000fe20000000f00 */
[----:B------:R-:W-:Y:S05]  /*16eb0*/  BRA `(.L_x_1479) ;  /* 0xffffa65000007947 */ /* 0x000fea000383ffff */
.L_x_1393:
[----:B------:R-:W-:Y:S01]  /*16ec0*/  IMAD.MOV.U32 R45, RZ, RZ, R8 ;  /* 0x000000ffff2d7224 */ /* 0x000fe200078e0008 */
[----:B-1----:R-:W-:Y:S01]  /*16ed0*/  MOV R2, 0x2 ;  /* 0x0000000200027802 */ /* 0x002fe20000000f00 */
[----:B------:R-:W-:Y:S01]  /*16ee0*/  IMAD.MOV.U32 R44, RZ, RZ, 0x181f ;  /* 0x0000181fff2c7424 */ /* 0x000fe200078e00ff */
[----:B------:R-:W-:Y:S02]  /*16ef0*/  MOV R3, 0x16f10 ;  /* 0x00016f1000037802 */ /* 0x000fe40000000f00 */
[----:B--234-:R-:W-:Y:S05]  /*16f00*/  CALL.REL.NOINC `($__internal_21_$__cuda_sm70_shflsync_idx_p) ;  /* 0x00000cc000007944 */ /* 0x01cfea0003c00000 */
[----:B------:R-:W-:Y:S01]  /*16f10*/  MOV R0, R44 ;  /* 0x0000002c00007202 */ /* 0x000fe20000000f00 */
[----:B------:R-:W-:Y:S05]  /*16f20*/  BRA `(.L_x_1480) ;  /* 0xffffa60000007947 */ /* 0x000fea000383ffff */
.L_x_1396:
        /* <DEDUP_REMOVED lines=13> */
.L_x_1398:
[----:B------:R-:W-:Y:S01]  /*17000*/  IMAD.MOV.U32 R45, RZ, RZ, R5 ;  /* 0x000000ffff2d7224 */ /* 0x000fe200078e0005 */
[----:B------:R-:W-:Y:S01]  /*17010*/  MOV R2, RZ ;  /* 0x000000ff00027202 */ /* 0x000fe20000000f00 */
[----:B------:R-:W-:Y:S01]  /*17020*/  IMAD.MOV.U32 R44, RZ, RZ, 0x1c1f ;  /* 0x00001c1fff2c7424 */ /* 0x000fe200078e00ff */
[----:B------:R-:W-:Y:S02]  /*17030*/  MOV R3, 0x17050 ;  /* 0x0001705000037802 */ /* 0x000fe40000000f00 */
[----:B------:R-:W-:Y:S05]  /*17040*/  CALL.REL.NOINC `($__internal_21_$__cuda_sm70_shflsync_idx_p) ;  /* 0x00000b8000007944 */ /* 0x000fea0003c00000 */
[----:B------:R-:W-:Y:S01]  /*17050*/  MOV R4, R44 ;  /* 0x0000002c00047202 */ /* 0x000fe20000000f00 */
[----:B------:R-:W-:Y:S05]  /*17060*/  BRA `(.L_x_1482) ;  /* 0xffffa8e000007947 */ /* 0x000fea000383ffff */
.L_x_1399:
[----:B------:R-:W-:Y:S01]  /*17070*/  IMAD.MOV.U32 R45, RZ, RZ, R12 ;  /* 0x000000ffff2d7224 */ /* 0x000fe200078e000c */
[----:B------:R-:W-:Y:S01]  /*17080*/  MOV R2, RZ ;  /* 0x000000ff00027202 */ /* 0x000fe20000000f00 */
[----:B------:R-:W-:Y:S01]  /*17090*/  IMAD.MOV.U32 R44, RZ, RZ, 0x1c1f ;  /* 0x00001c1fff2c7424 */ /* 0x000fe200078e00ff */
[----:B------:R-:W-:Y:S02]  /*170a0*/  MOV R3, 0x170c0 ;  /* 0x000170c000037802 */ /* 0x000fe40000000f00 */
[----:B-12---:R-:W-:Y:S05]  /*170b0*/  CALL.REL.NOINC `($__internal_21_$__cuda_sm70_shflsync_idx_p) ;  /* 0x00000b1000007944 */ /* 0x006fea0003c00000 */
[----:B------:R-:W-:Y:S01]  /*170c0*/  MOV R0, R44 ;  /* 0x0000002c00007202 */ /* 0x000fe20000000f00 */
[----:B------:R-:W-:Y:S05]  /*170d0*/  BRA `(.L_x_1483) ;  /* 0xffffa89000007947 */ /* 0x000fea000383ffff */
.L_x_1402:
[----:B------:R-:W-:Y:S01]  /*170e0*/  IMAD.MOV.U32 R45, RZ, RZ, R5 ;  /* 0x000000ffff2d7224 */ /* 0x000fe200078e0005 */
[----:B--2---:R-:W-:Y:S01]  /*170f0*/  MOV R2, 0x1 ;  /* 0x0000000100027802 */ /* 0x004fe20000000f00 */
[----:B------:R-:W-:Y:S01]  /*17100*/  IMAD.MOV.U32 R44, RZ, RZ, 0x1c1f ;  /* 0x00001c1fff2c7424 */ /* 0x000fe200078e00ff */
[----:B------:R-:W-:-:S02]  /*17110*/  MOV R3, 0x17130 ;  /* 0x0001713000037802 */ /* 0x000fc40000000f00 */
[----:B-1-34-:R-:W-:Y:S05]  /*17120*/  CALL.REL.NOINC `($__internal_21_$__cuda_sm70_shflsync_idx_p) ;  /* 0x00000aa000007944 */ /* 0x01afea0003c00000 */
        /* <DEDUP_REMOVED lines=8> */
.L_x_1406:
[----:B------:R-:W-:Y:S01]  /*171b0*/  IMAD.MOV.U32 R45, RZ, RZ, R7 ;  /* 0x000000ffff2d7224 */ /* 0x000fe200078e0007 */
[----:B------:R-:W-:Y:S01]  /*171c0*/  MOV R2, RZ ;  /* 0x000000ff00027202 */ /* 0x000fe20000000f00 */
[----:B------:R-:W-:Y:S01]  /*171d0*/  IMAD.MOV.U32 R44, RZ, RZ, 0x181f ;  /* 0x0000181fff2c7424 */ /* 0x000fe200078e00ff */
[----:B------:R-:W-:Y:S02]  /*171e0*/  MOV R3, 0x17200 ;  /* 0x0001720000037802 */ /* 0x000fe40000000f00 */
[----:B------:R-:W-:Y:S05]  /*171f0*/  CALL.REL.NOINC `($__internal_21_$__cuda_sm70_shflsync_idx_p) ;  /* 0x000009d000007944 */ /* 0x000fea0003c00000 */
[----:B------:R-:W-:Y:S01]  /*17200*/  MOV R9, R44 ;  /* 0x0000002c00097202 */ /* 0x000fe20000000f00 */
[----:B------:R-:W-:Y:S05]  /*17210*/  BRA `(.L_x_1485) ;  /* 0xffffbb5000007947 */ /* 0x000fea000383ffff */
.L_x_1407:
[----:B------:R-:W-:Y:S01]  /*17220*/  IMAD.MOV.U32 R45, RZ, RZ, R10 ;  /* 0x000000ffff2d7224 */ /* 0x000fe200078e000a */
[----:B------:R-:W-:Y:S01]  /*17230*/  MOV R2, RZ ;  /* 0x000000ff00027202 */ /* 0x000fe20000000f00 */
[----:B------:R-:W-:Y:S01]  /*17240*/  IMAD.MOV.U32 R44, RZ, RZ, 0x181f ;  /* 0x0000181fff2c7424 */ /* 0x000fe200078e00ff */
[----:B------:R-:W-:Y:S02]  /*17250*/  MOV R3, 0x17270 ;  /* 0x0001727000037802 */ /* 0x000fe40000000f00 */
[----:B-12---:R-:W-:Y:S05]  /*17260*/  CALL.REL.NOINC `($__internal_21_$__cuda_sm70_shflsync_idx_p) ;  /* 0x0000096000007944 */ /* 0x006fea0003c00000 */
[----:B------:R-:W-:Y:S01]  /*17270*/  MOV R0, R44 ;  /* 0x0000002c00007202 */ /* 0x000fe20000000f00 */
[----:B------:R-:W-:Y:S05]  /*17280*/  BRA `(.L_x_1486) ;  /* 0xffffbb0000007947 */ /* 0x000fea000383ffff */
.L_x_1410:
        /* <DEDUP_REMOVED lines=13> */
.L_x_1413:
[----:B------:R-:W-:Y:S01]  /*17360*/  IMAD.MOV.U32 R45, RZ, RZ, R7 ;  /* 0x000000ffff2d7224 */ /* 0x000fe200078e0007 */
[----:B-1----:R-:W-:Y:S01]  /*17370*/  MOV R2, 0x2 ;  /* 0x0000000200027802 */ /* 0x002fe20000000f00 */
[----:B------:R-:W-:Y:S01]  /*17380*/  IMAD.MOV.U32 R44, RZ, RZ, 0x181f ;  /* 0x0000181fff2c7424 */ /* 0x000fe200078e00ff */
[----:B------:R-:W-:Y:S02]  /*17390*/  MOV R3, 0x173b0 ;  /* 0x000173b000037802 */ /* 0x000fe40000000f00 */
[----:B--234-:R-:W-:Y:S05]  /*173a0*/  CALL.REL.NOINC `($__internal_21_$__cuda_sm70_shflsync_idx_p) ;  /* 0x0000082000007944 */ /* 0x01cfea0003c00000 */
[----:B------:R-:W-:Y:S01]  /*173b0*/  MOV R9, R44 ;  /* 0x0000002c00097202 */ /* 0x000fe20000000f00 */
[----:B------:R-:W-:Y:S05]  /*173c0*/  BRA `(.L_x_1488) ;  /* 0xffffbc5000007947 */ /* 0x000fea000383ffff */
.L_x_1414:
[----:B------:R-:W-:Y:S01]  /*173d0*/  IMAD.MOV.U32 R45, RZ, RZ, R10 ;  /* 0x000000ffff2d7224 */ /* 0x000fe200078e000a */
[----:B-1----:R-:W-:Y:S01]  /*173e0*/  MOV R2, 0x2 ;  /* 0x0000000200027802 */ /* 0x002fe20000000f00 */
[----:B------:R-:W-:Y:S01]  /*173f0*/  IMAD.MOV.U32 R44, RZ, RZ, 0x181f ;  /* 0x0000181fff2c7424 */ /* 0x000fe200078e00ff */
[----:B------:R-:W-:Y:S02]  /*17400*/  MOV R3, 0x17420 ;  /* 0x0001742000037802 */ /* 0x000fe40000000f00 */
[----:B--234-:R-:W-:Y:S05]  /*17410*/  CALL.REL.NOINC `($__internal_21_$__cuda_sm70_shflsync_idx_p) ;  /* 0x000007b000007944 */ /* 0x01cfea0003c00000 */
[----:B------:R-:W-:Y:S01]  /*17420*/  MOV R0, R44 ;  /* 0x0000002c00007202 */ /* 0x000fe20000000f00 */
[----:B------:R-:W-:Y:S05]  /*17430*/  BRA `(.L_x_1489) ;  /* 0xffffbc0000007947 */ /* 0x000fea000383ffff */
.L_x_1417:
        /* <DEDUP_REMOVED lines=13> */
.L_x_1419:
[----:B------:R-:W-:Y:S01]  /*17510*/  IMAD.MOV.U32 R45, RZ, RZ, R62 ;  /* 0x000000ffff2d7224 */ /* 0x000fe200078e003e */
[----:B------:R-:W-:Y:S01]  /*17520*/  MOV R2, RZ ;  /* 0x000000ff00027202 */ /* 0x000fe20000000f00 */
[----:B------:R-:W-:Y:S01]  /*17530*/  IMAD.MOV.U32 R44, RZ, RZ, 0x1f ;  /* 0x0000001fff2c7424 */ /* 0x000fe200078e00ff */
[----:B------:R-:W-:Y:S02]  /*17540*/  MOV R3, 0x17560 ;  /* 0x0001756000037802 */ /* 0x000fe40000000f00 */
[----:B------:R-:W-:Y:S05]  /*17550*/  CALL.REL.NOINC `($__internal_21_$__cuda_sm70_shflsync_idx_p) ;  /* 0x0000067000007944 */ /* 0x000fea0003c00000 */
[----:B------:R-:W-:Y:S01]  /*17560*/  MOV R9, R44 ;  /* 0x0000002c00097202 */ /* 0x000fe20000000f00 */
[----:B------:R-:W-:Y:S05]  /*17570*/  BRA `(.L_x_1491) ;  /* 0xffffbdb000007947 */ /* 0x000fea000383ffff */
.L_x_1420:
[----:B------:R-:W-:Y:S01]  /*17580*/  IMAD.MOV.U32 R45, RZ, RZ, R62 ;  /* 0x000000ffff2d7224 */ /* 0x000fe200078e003e */
[----:B------:R-:W-:Y:S01]  /*17590*/  MOV R2, 0x1 ;  /* 0x0000000100027802 */ /* 0x000fe20000000f00 */
[----:B------:R-:W-:Y:S01]  /*175a0*/  IMAD.MOV.U32 R44, RZ, RZ, 0x1f ;  /* 0x0000001fff2c7424 */ /* 0x000fe200078e00ff */
[----:B------:R-:W-:Y:S02]  /*175b0*/  MOV R3, 0x175d0 ;  /* 0x000175d000037802 */ /* 0x000fe40000000f00 */
[----:B-12---:R-:W-:Y:S05]  /*175c0*/  CALL.REL.NOINC `($__internal_21_$__cuda_sm70_shflsync_idx_p) ;  /* 0x0000060000007944 */ /* 0x006fea0003c00000 */
[----:B------:R-:W-:Y:S01]  /*175d0*/  MOV R8, R44 ;  /* 0x0000002c00087202 */ /* 0x000fe20000000f00 */
[----:B------:R-:W-:Y:S05]  /*175e0*/  BRA `(.L_x_1492) ;  /* 0xffffbd6000007947 */ /* 0x000fea000383ffff */
.L_x_1421:
[----:B------:R-:W-:Y:S02]  /*175f0*/  MOV R2, 0x1 ;  /* 0x0000000100027802 */ /* 0x000fe40000000f00 */
[----:B------:R-:W-:-:S02]  /*17600*/  MOV R3, 0x17620 ;  /* 0x0001762000037802 */ /* 0x000fc40000000f00 */
[----:B-1234-:R-:W-:Y:S05]  /*17610*/  CALL.REL.NOINC `($__internal_22_$__cuda_sm70_shflsync_up_p) ;  /* 0x0000061000007944 */ /* 0x01efea0003c00000 */
[----:B------:R-:W-:Y:S05]  /*17620*/  BRA `(.L_x_1493) ;  /* 0xffffbe5000007947 */ /* 0x000fea000383ffff */
.L_x_1422:
[----:B------:R-:W-:Y:S02]  /*17630*/  MOV R2, 0x2 ;  /* 0x0000000200027802 */ /* 0x000fe40000000f00 */
[----:B------:R-:W-:-:S02]  /*17640*/  MOV R3, 0x17660 ;  /* 0x0001766000037802 */ /* 0x000fc40000000f00 */
[----:B--2-4-:R-:W-:Y:S05]  /*17650*/  CALL.REL.NOINC `($__internal_22_$__cuda_sm70_shflsync_up_p) ;  /* 0x000005d000007944 */ /* 0x014fea0003c00000 */
        /* <DEDUP_REMOVED lines=24> */
.L_x_1426:
[----:B------:R-:W-:Y:S02]  /*177e0*/  MOV R2, 0x1 ;  /* 0x0000000100027802 */ /* 0x000fe40000000f00 */
[----:B------:R-:W-:Y:S02]  /*177f0*/  MOV R3, 0x17810 ;  /* 0x0001781000037802 */ /* 0x000fe40000000f00 */
[----:B------:R-:W-:Y:S05]  /*17800*/  CALL.REL.NOINC `($__internal_22_$__cuda_sm70_shflsync_up_p) ;  /* 0x0000042000007944 */ /* 0x000fea0003c00000 */
[----:B------:R-:W-:Y:S01]  /*17810*/  MOV R2, R4 ;  /* 0x0000000400027202 */ /* 0x000fe20000000f00 */
[----:B------:R-:W-:Y:S05]  /*17820*/  BRA `(.L_x_1495) ;  /* 0xffffbeb000007947 */ /* 0x000fea000383ffff */
.L_x_1427:
        /* <DEDUP_REMOVED lines=27> */
.L_x_1429:
[----:B------:R-:W-:Y:S02]  /*179e0*/  SEL R0, RZ, 0x1, P0 ;  /* 0x00000001ff007807 */ /* 0x000fe40000000000 */
[----:B------:R-:W-:Y:S02]  /*179f0*/  MOV R2, 0x17a10 ;  /* 0x00017a1000027802 */ /* 0x000fe40000000f00 */
[----:B-1----:R-:W-:Y:S05]  /*17a00*/  CALL.REL.NOINC `($__internal_23_$__cuda_sm70_votesync_ballot) ;  /* 0x0000029000007944 */ /* 0x002fea0003c00000 */
[----:B------:R-:W-:Y:S01]  /*17a10*/  MOV R5, R0 ;  /* 0x0000000000057202 */ /* 0x000fe20000000f00 */
[----:B------:R-:W-:Y:S05]  /*17a20*/  BRA `(.L_x_1497) ;  /* 0xffffbe4000007947 */ /* 0x000fea000383ffff */
.L_x_1430:
[----:B------:R-:W-:Y:S01]  /*17a30*/  IMAD.MOV.U32 R45, RZ, RZ, R6 ;  /* 0x000000ffff2d7224 */ /* 0x000fe200078e0006 */
[----:B--2---:R-:W-:Y:S01]  /*17a40*/  MOV R2, R0 ;  /* 0x0000000000027202 */ /* 0x004fe20000000f00 */
[----:B------:R-:W-:Y:S01]  /*17a50*/  IMAD.MOV.U32 R44, RZ, RZ, 0x1f ;  /* 0x0000001fff2c7424 */ /* 0x000fe200078e00ff */
[----:B------:R-:W-:Y:S02]  /*17a60*/  MOV R3, 0x17a80 ;  /* 0x00017a8000037802 */ /* 0x000fe40000000f00 */
[----:B-1----:R-:W-:Y:S05]  /*17a70*/  CALL.REL.NOINC `($__internal_21_$__cuda_sm70_shflsync_idx_p) ;  /* 0x0000015000007944 */ /* 0x002fea0003c00000 */
[----:B------:R-:W-:Y:S01]  /*17a80*/  IMAD.MOV.U32 R10, RZ, RZ, R44 ;  /* 0x000000ffff0a7224 */ /* 0x000fe200078e002c */
[----:B------:R-:W-:Y:S01]  /*17a90*/  MOV R2, R0 ;  /* 0x0000000000027202 */ /* 0x000fe20000000f00 */
[----:B------:R-:W-:Y:S01]  /*17aa0*/  IMAD.MOV.U32 R45, RZ, RZ, R7 ;  /* 0x000000ffff2d7224 */ /* 0x000fe200078e0007 */
[----:B------:R-:W-:-:S02]  /*17ab0*/  MOV R44, 0x1f ;  /* 0x0000001f002c7802 */ /* 0x000fc40000000f00 */
[----:B------:R-:W-:Y:S02]  /*17ac0*/  MOV R3, 0x17ae0 ;  /* 0x00017ae000037802 */ /* 0x000fe40000000f00 */
[----:B------:R-:W-:Y:S05]  /*17ad0*/  CALL.REL.NOINC `($__internal_21_$__cuda_sm70_shflsync_idx_p) ;  /* 0x000000f000007944 */ /* 0x000fea0003c00000 */
[----:B------:R-:W-:Y:S01]  /*17ae0*/  MOV R7, R44 ;  /* 0x0000002c00077202 */ /* 0x000fe20000000f00 */
[----:B------:R-:W-:Y:S05]  /*17af0*/  BRA `(.L_x_1498) ;  /* 0xffffbde000007947 */ /* 0x000fea000383ffff */
.L_x_1433:
[----:B------:R-:W-:Y:S01]  /*17b00*/  IMAD.MOV.U32 R45, RZ, RZ, R4 ;  /* 0x000000ffff2d7224 */ /* 0x000fe200078e0004 */
[----:B--2---:R-:W-:Y:S01]  /*17b10*/  MOV R2, R0 ;  /* 0x0000000000027202 */ /* 0x004fe20000000f00 */
[----:B------:R-:W-:Y:S01]  /*17b20*/  IMAD.MOV.U32 R44, RZ, RZ, 0x1f ;  /* 0x0000001fff2c7424 */ /* 0x000fe200078e00ff */
[----:B------:R-:W-:Y:S02]  /*17b30*/  MOV R3, 0x17b50 ;  /* 0x00017b5000037802 */ /* 0x000fe40000000f00 */
[----:B-1--4-:R-:W-:Y:S05]  /*17b40*/  CALL.REL.NOINC `($__internal_21_$__cuda_sm70_shflsync_idx_p) ;  /* 0x0000008000007944 */ /* 0x012fea0003c00000 */
[----:B------:R-:W-:Y:S01]  /*17b50*/  MOV R11, R44 ;  /* 0x0000002c000b7202 */ /* 0x000fe20000000f00 */
[----:B------:R-:W-:Y:S05]  /*17b60*/  BRA `(.L_x_1432) ;  /* 0xffffbdd000007947 */ /* 0x000fea000383ffff */
        .weak           $__internal_20_$__cuda_sm70_shflsync_bfly_p
        .type           $__internal_20_$__cuda_sm70_shflsync_bfly_p,@function
        .size           $__internal_20_$__cuda_sm70_shflsync_bfly_p,($__internal_21_$__cuda_sm70_shflsync_idx_p - $__internal_20_$__cuda_sm70_shflsync_bfly_p)
$__internal_20_$__cuda_sm70_shflsync_bfly_p:
[----:B------:R-:W-:Y:S02]  /*17b70*/  MOV R214, 0xffffffff ;  /* 0xffffffff00d67802 */ /* 0x000fe40000000f00 */
[----:B------:R-:W-:Y:S02]  /*17b80*/  MOV R3, 0x1f ;  /* 0x0000001f00037802 */ /* 0x000fe40000000f00 */
[----:B------:R-:W-:Y:S04]  /*17b90*/  WARPSYNC R214 ;  /* 0x000000d600007348 */ /* 0x000fe80003800000 */
[----:B------:R1:W2:Y:S02]  /*17ba0*/  SHFL.BFLY PT, R0, R4, R0, R3 ;  /* 0x0c00000004007389 */ /* 0x0002a400000e0003 */
[----:B-1----:R-:W-:-:S04]  /*17bb0*/  MOV R3, 0x0 ;  /* 0x0000000000037802 */ /* 0x002fc80000000f00 */
[----:B--2---:R-:W-:Y:S05]  /*17bc0*/  RET.REL.NODEC R2 `(_ZN7cutlass13device_kernelIN5flash19enable_sm80_to_sm89INS1_16FlashAttnFwdSm80INS1_25CollectiveMainloopFwdSm80ILi8ELi1ELb1EN4cute5tupleIJNS5_1CILi128EEENS7_ILi112EEES8_EEELi128ENS_6half_tEfNS_4arch4Sm80ELb1ELb0ELb1ELb1ELb1ELb0ELb1ELb1EEENS1_21CollectiveEpilogueFwdINS6_IJS8_S8_S9_EEENS6_IJNS7_ILi1EEESH_SH_EEESB_SD_Li256ELb1ELb1ELb1ELb0EEENS1_36VarlenDynamicPersistentTileSchedulerILi128ELi112ELi256ELi256ELb1ELb1ELb0ELb1ELb1ELb1EEEEEEEEEvNT_6ParamsE) ;  /* 0xfffe843002007950 */ /* 0x004fea0003c3ffff */
        .weak           $__internal_21_$__cuda_sm70_shflsync_idx_p
        .type           $__internal_21_$__cuda_sm70_shflsync_idx_p,@function
        .size           $__internal_21_$__cuda_sm70_shflsync_idx_p,($__internal_22_$__cuda_sm70_shflsync_up_p - $__internal_21_$__cuda_sm70_shflsync_idx_p)
$__internal_21_$__cuda_sm70_shflsync_idx_p:
[----:B------:R-:W-:-:S04]  /*17bd0*/  MOV R225, 0xffffffff ;  /* 0xffffffff00e17802 */ /* 0x000fc80000000f00 */
[----:B------:R-:W-:Y:S04]  /*17be0*/  WARPSYNC R225 ;  /* 0x000000e100007348 */ /* 0x000fe80003800000 */
[----:B------:R1:W2:Y:S02]  /*17bf0*/  SHFL.IDX PT, R44, R45, R2, R44 ;  /* 0x000000022d2c7389 */ /* 0x0002a400000e002c */
[----:B-1----:R-:W-:Y:S02]  /*17c00*/  MOV R2, R3 ;  /* 0x0000000300027202 */ /* 0x002fe40000000f00 */
[----:B------:R-:W-:-:S04]  /*17c10*/  MOV R3, 0x0 ;  /* 0x0000000000037802 */ /* 0x000fc80000000f00 */
[----:B--2---:R-:W-:Y:S05]  /*17c20*/  RET.REL.NODEC R2 `(_ZN7cutlass13device_kernelIN5flash19enable_sm80_to_sm89INS1_16FlashAttnFwdSm80INS1_25CollectiveMainloopFwdSm80ILi8ELi1ELb1EN4cute5tupleIJNS5_1CILi128EEENS7_ILi112EEES8_EEELi128ENS_6half_tEfNS_4arch4Sm80ELb1ELb0ELb1ELb1ELb1ELb0ELb1ELb1EEENS1_21CollectiveEpilogueFwdINS6_IJS8_S8_S9_EEENS6_IJNS7_ILi1EEESH_SH_EEESB_SD_Li256ELb1ELb1ELb1ELb0EEENS1_36VarlenDynamicPersistentTileSchedulerILi128ELi112ELi256ELi256ELb1ELb1ELb0ELb1ELb1ELb1EEEEEEEEEvNT_6ParamsE) ;  /* 0xfffe83d002007950 */ /* 0x004fea0003c3ffff */
        .weak           $__internal_22_$__cuda_sm70_shflsync_up_p
        .type           $__internal_22_$__cuda_sm70_shflsync_up_p,@function
        .size           $__internal_22_$__cuda_sm70_shflsync_up_p,($__internal_23_$__cuda_sm70_votesync_ballot - $__internal_22_$__cuda_sm70_shflsync_up_p)
$__internal_22_$__cuda_sm70_shflsync_up_p:
[----:B------:R-:W-:Y:S02]  /*17c30*/  IMAD.MOV.U32 R4, RZ, RZ, RZ ;  /* 0x000000ffff047224 */ /* 0x000fe400078e00ff */
[----:B------:R-:W-:-:S04]  /*17c40*/  IMAD.MOV.U32 R10, RZ, RZ, -0x1 ;  /* 0xffffffffff0a7424 */ /* 0x000fc800078e00ff */
[----:B------:R-:W-:Y:S04]  /*17c50*/  WARPSYNC R10 ;  /* 0x0000000a00007348 */ /* 0x000fe80003800000 */
[----:B------:R1:W2:Y:S02]  /*17c60*/  SHFL.UP PT, R4, R0, R2, R4 ;  /* 0x0400000200047389 */ /* 0x0002a400000e0004 */
[----:B-1----:R-:W-:Y:S02]  /*17c70*/  MOV R2, R3 ;  /* 0x0000000300027202 */ /* 0x002fe40000000f00 */
[----:B------:R-:W-:-:S04]  /*17c80*/  MOV R3, 0x0 ;  /* 0x0000000000037802 */ /* 0x000fc80000000f00 */
[----:B--2---:R-:W-:Y:S05]  /*17c90*/  RET.REL.NODEC R2 `(_ZN7cutlass13device_kernelIN5flash19enable_sm80_to_sm89INS1_16FlashAttnFwdSm80INS1_25CollectiveMainloopFwdSm80ILi8ELi1ELb1EN4cute5tupleIJNS5_1CILi128EEENS7_ILi112EEES8_EEELi128ENS_6half_tEfNS_4arch4Sm80ELb1ELb0ELb1ELb1ELb1ELb0ELb1ELb1EEENS1_21CollectiveEpilogueFwdINS6_IJS8_S8_S9_EEENS6_IJNS7_ILi1EEESH_SH_EEESB_SD_Li256ELb1ELb1ELb1ELb0EEENS1_36VarlenDynamicPersistentTileSchedulerILi128ELi112ELi256ELi256ELb1ELb1ELb0ELb1ELb1ELb1EEEEEEEEEvNT_6ParamsE) ;  /* 0xfffe836002007950 */ /* 0x004fea0003c3ffff */
        .weak           $__internal_23_$__cuda_sm70_votesync_ballot
        .type           $__internal_23_$__cuda_sm70_votesync_ballot,@function
        .size           $__internal_23_$__cuda_sm70_votesync_ballot,(.L_x_1814 - $__internal_23_$__cuda_sm70_votesync_ballot)
$__internal_23_$__cuda_sm70_votesync_ballot:
[----:B------:R-:W-:Y:S01]  /*17ca0*/  ISETP.NE.U32.AND P0, PT, R0, 0x1, PT ;  /* 0x000000010000780c */ /* 0x000fe20003f05070 */
[----:B------:R-:W-:-:S04]  /*17cb0*/  IMAD.MOV.U32 R3, RZ, RZ, -0x1 ;  /* 0xffffffffff037424 */ /* 0x000fc800078e00ff */
[----:B------:R-:W-:Y:S08]  /*17cc0*/  WARPSYNC R3 ;  /* 0x0000000300007348 */ /* 0x000ff00003800000 */
[----:B------:R-:W-:-:S04]  /*17cd0*/  VOTE.ANY R0, PT, !P0 ;  /* 0x0000000000007806 */ /* 0x000fc800040e0100 */
[----:B------:R-:W-:Y:S01]  /*17ce0*/  LOP3.LUT R0, R0, R3, RZ, 0xc0, !PT ;  /* 0x0000000300007212 */ /* 0x000fe200078ec0ff */
[----:B------:R-:W-:-:S04]  /*17cf0*/  IMAD.MOV.U32 R3, RZ, RZ, 0x0 ;  /* 0x00000000ff037424 */ /* 0x000fc800078e00ff */
[----:B------:R-:W-:Y:S05]  /*17d00*/  RET.REL.NODEC R2 `(_ZN7cutlass13device_kernelIN5flash19enable_sm80_to_sm89INS1_16FlashAttnFwdSm80INS1_25CollectiveMainloopFwdSm80ILi8ELi1ELb1EN4cute5tupleIJNS5_1CILi128EEENS7_ILi112EEES8_EEELi128ENS_6half_tEfNS_4arch4Sm80ELb1ELb0ELb1ELb1ELb1ELb0ELb1ELb1EEENS1_21CollectiveEpilogueFwdINS6_IJS8_S8_S9_EEENS6_IJNS7_ILi1EEESH_SH_EEESB_SD_Li256ELb1ELb1ELb1ELb0EEENS1_36VarlenDynamicPersistentTileSchedulerILi128ELi112ELi256ELi256ELb1ELb1ELb0ELb1ELb1ELb1EEEEEEEEEvNT_6ParamsE) ;  /* 0xfffe82f002007950 */ /* 0x000fea0003c3ffff */
.L_x_1499:
        /* <DEDUP_REMOVED lines=15> */
.L_x_1814:


//--------------------- .text._ZN7cutlass13device_kernelIN5flash19enable_sm80_to_sm89INS1_16FlashAttnFwdSm80INS1_25CollectiveMainloopFwdSm80ILi8ELi1ELb1EN4cute5tupleIJNS5_1CILi128EEENS7_ILi112EEES8_EEELi128ENS_6half_tEfNS_4arch4Sm80ELb1ELb0ELb1ELb1ELb1ELb1ELb1ELb1EEENS1_21CollectiveEpilogueFwdINS6_IJS8_S8_S9_EEENS6_IJNS7_ILi1EEESH_SH_EEESB_SD_Li256ELb1ELb1ELb1ELb0EEENS1_36VarlenDynamicPersistentTileSchedulerILi128ELi112ELi256ELi256ELb1ELb1ELb0ELb1ELb1ELb1EEEEEEEEEvNT_6ParamsE --------------------------
	.section	.text._ZN7cutlass13device_kernelIN5flash19enable_sm80_to_sm89INS1_16FlashAttnFwdSm80INS1_25CollectiveMainloopFwdSm80ILi8ELi1ELb1EN4cute5tupleIJNS5_1CILi128EEENS7_ILi112EEES8_EEELi128ENS_6half_tEfNS_4arch4Sm80ELb1ELb0ELb1ELb1ELb1ELb1ELb1ELb1EEENS1_21CollectiveEpilogueFwdINS6_IJS8_S8_S9_EEENS6_IJNS7_ILi1EEESH_SH_EEESB_SD_Li256ELb1ELb1ELb1ELb0EEENS1_36VarlenDynamicPersistentTileSchedulerILi128ELi112ELi256ELi256ELb1ELb1ELb0ELb1ELb1ELb1EEEEEEEEEvNT_6ParamsE,"ax",@progbits
	.sectioninfo	@"SHI_REGISTERS=255"
	.align	128
.text._ZN7cutlass13device_kernelIN5flash19enable_sm80_to_sm89INS1_16FlashAttnFwdSm80INS1_25CollectiveMainloopFwdSm80ILi8ELi1ELb1EN4cute5tupleIJNS5_1CILi128EEENS7_ILi112EEES8_EEELi128ENS_6half_tEfNS_4arch4Sm80ELb1ELb0ELb1ELb1ELb1ELb1ELb1ELb1EEENS1_21CollectiveEpilogueFwdINS6_IJS8_S8_S9_EEENS6_IJNS7_ILi1EEESH_SH_EEESB_SD_Li256ELb1ELb1ELb1ELb0EEENS1_36VarlenDynamicPersistentTileSchedulerILi128ELi112ELi256ELi256ELb1ELb1ELb0ELb1ELb1ELb1EEEEEEEEEvNT_6ParamsE:
        .type           _ZN7cutlass13device_kernelIN5flash19enable_sm80_to_sm89INS1_16FlashAttnFwdSm80INS1_25CollectiveMainloopFwdSm80ILi8ELi1ELb1EN4cute5tupleIJNS5_1CILi128EEENS7_ILi112EEES8_EEELi128ENS_6half_tEfNS_4arch4Sm80ELb1ELb0ELb1ELb1ELb1ELb1ELb1ELb1EEENS1_21CollectiveEpilogueFwdINS6_IJS8_S8_S9_EEENS6_IJNS7_ILi1EEESH_SH_EEESB_SD_Li256ELb1ELb1ELb1ELb0EEENS1_36VarlenDynamicPersistentTileSchedulerILi128ELi112ELi256ELi256ELb1ELb1ELb0ELb1ELb1ELb1EEEEEEEEEvNT_6ParamsE,@function
        .size           _ZN7cutlass13device_kernelIN5flash19enable_sm80_to_sm89INS1_16FlashAttnFwdSm80INS1_25CollectiveMainloopFwdSm80ILi8ELi1ELb1EN4cute5tupleIJNS5_1CILi128EEENS7_ILi112EEES8_EEELi128ENS_6half_tEfNS_4arch4Sm80ELb1ELb0ELb1ELb1ELb1ELb1ELb1ELb1EEENS1_21CollectiveEpilogueFwdINS6_IJS8_S8_S9_EEENS6_IJNS7_ILi1EEESH_SH_EEESB_SD_Li256ELb1ELb1ELb1ELb0EEENS1_36VarlenDynamicPersistentTileSchedulerILi128ELi112ELi256ELi256ELb1ELb1ELb0ELb1ELb1ELb1EEEEEEEEEvNT_6ParamsE,(.L_x_1819 - _ZN7cutlass13device_kernelIN5flash19enable_sm80_to_sm89INS1_16FlashAttnFwdSm80INS1_25CollectiveMainloopFwdSm80ILi8ELi1ELb1EN4cute5tupleIJNS5_1CILi128EEENS7_ILi112EEES8_EEELi128ENS_6half_tEfNS_4arch4Sm80ELb1ELb0ELb1ELb1ELb1ELb1ELb1ELb1EEENS1_21CollectiveEpilogueFwdINS6_IJS8_S8_S9_EEENS6_IJNS7_ILi1EEESH_SH_EEESB_SD_Li256ELb1ELb1ELb1ELb0EEENS1_36VarlenDynamicPersistentTileSchedulerILi128ELi112ELi256ELi256ELb1ELb1ELb0ELb1ELb1ELb1EEEEEEEEEvNT_6ParamsE)
        .other          _ZN7cutlass13device_kernelIN5flash19enable_sm80_to_sm89INS1_16FlashAttnFwdSm80INS1_25CollectiveMainloopFwdSm80ILi8ELi1ELb1EN4cute5tupleIJNS5_1CILi128EEENS7_ILi112EEES8_EEELi128ENS_6half_tEfNS_4arch4Sm80ELb1ELb0ELb1ELb1ELb1ELb1ELb1ELb1EEENS1_21CollectiveEpilogueFwdINS6_IJS8_S8_S9_EEENS6_IJNS7_ILi1EEESH_SH_EEESB_SD_Li256ELb1ELb1ELb1ELb0EEENS1_36VarlenDynamicPersistentTileSchedulerILi128ELi112ELi256ELi256ELb1ELb1ELb0ELb1ELb1ELb1EEEEEEEEEvNT_6ParamsE,@"STO_CUDA_ENTRY STV_DEFAULT"
_ZN7cutlass13device_kernelIN5flash19enable_sm80_to_sm89INS1_16FlashAttnFwdSm80INS1_25CollectiveMainloopFwdSm80ILi8ELi1ELb1EN4cute5tupleIJNS5_1CILi128EEENS7_ILi112EEES8_EEELi128ENS_6half_tEfNS_4arch4Sm80ELb1ELb0ELb1ELb1ELb1ELb1ELb1ELb1EEENS1_21CollectiveEpilogueFwdINS6_IJS8_S8_S9_EEENS6_IJNS7_ILi1EEESH_SH_EEESB_SD_Li256ELb1ELb1ELb1ELb0EEENS1_36VarlenDynamicPersistentTileSchedulerILi128ELi112ELi256ELi256ELb1ELb1ELb0ELb1ELb1ELb1EEEEEEEEEvNT_6ParamsE:
        /* <DEDUP_REMOVED lines=54> */
.L_x_1505:
        /* <DEDUP_REMOVED lines=16> */
.L_x_1724:
        /* <DEDUP_REMOVED lines=16> */
.L_x_1725:
[----:B--2---:R-:W-:-:S05]  /*0560*/  IMAD R0, R0, c[0x0][0x538], RZ ;  /* 0x00014e0000007a24 */ /* 0x004fca00078e02ff */
[----:B------:R-:W-:-:S04]  /*0570*/  IADD3 R7, R0, R7, RZ ;  /* 0x0000000700077210 */ /* 0x000fc80007ffe0ff */
[----:B------:R-:W-:-:S13]  /*0580*/  ISETP.GT.AND P0, PT, R7, UR4, PT ;  /* 0x0000000407007c0c */ /* 0x000fda000bf04270 */
[----:B-1----:R-:W-:Y:S05]  /*0590*/  @!P0 BRA `(.L_x_1505) ;  /* 0xfffffdc000008947 */ /* 0x002fea000383ffff */
.L_x_1501:
[----:B------:R-:W-:-:S05]  /*05a0*/  IADD3 R7, -R0, R7, RZ ;  /* 0x0000000700077210 */ /* 0x000fca0007ffe1ff */
[----:B------:R-:W-:-:S05]  /*05b0*/  IMAD R0, R4, c[0x0][0x538], R7 ;  /* 0x00014e0004007a24 */ /* 0x000fca00078e0207 */
[----:B------:R-:W-:Y:S01]  /*05c0*/  ISETP.GT.AND P0, PT, R0, UR4, PT ;  /* 0x0000000400007c0c */ /* 0x000fe2000bf04270 */
[----:B------:R-:W-:-:S12]  /*05d0*/  BRA.DIV ~URZ, `(.L_x_1506) ;  /* 0x000203727f007947 */ /* 0x000fd8000b800000 */
[----:B------:R-:W-:-:S04]  /*05e0*/  VOTE.ANY R15, PT, !P0 ;  /* 0x00000000000f7806 */ /* 0x000fc800040e0100 */
.L_x_1726:
[----:B------:R-:W1:Y:S02]  /*05f0*/  POPC R0, R15 ;  /* 0x0000000f00007309 */ /* 0x000e640000000000 */
[----:B-1----:R-:W-:-:S05]  /*0600*/  IADD3 R2, R0, R6, RZ ;  /* 0x0000000600027210 */ /* 0x002fca0007ffe0ff */
[----:B------:R1:W-:Y:S01]  /*0610*/  STL [R1+0x5c], R2 ;  /* 0x00005c0201007387 */ /* 0x0003e20000100800 */
[----:B------:R-:W-:Y:S05]  /*0620*/  BRA.DIV ~URZ, `(.L_x_1507) ;  /* 0x000203627f007947 */ /* 0x000fea000b800000 */
[----:B------:R2:W3:Y:S01]  /*0630*/  SHFL.IDX PT, R12, R9, R0, 0x1f ;  /* 0x00001f00090c7589 */ /* 0x0004e200000e0000 */
[----:B------:R-:W-:-:S03]  /*0640*/  MOV R5, RZ ;  /* 0x000000ff00057202 */ /* 0x000fc60000000f00 */
[----:B------:R2:W4:Y:S04]  /*0650*/  SHFL.IDX PT, R9, R8, R0, 0x1f ;  /* 0x00001f0008097589 */ /* 0x00052800000e0000 */
.L_x_1727:
[----:B------:R-:W-:Y:S01]  /*0660*/  ISETP.NE.AND P0, PT, R15, RZ, PT ;  /* 0x000000ff0f00720c */ /* 0x000fe20003f05270 */
[----:B------:R-:W-:-:S12]  /*0670*/  BSSY B0, `(.L_x_1508) ;  /* 0x0000005000007945 */ /* 0x000fd80003800000 */
[----:B------:R-:W-:Y:S05]  /*0680*/  @!P0 BRA `(.L_x_1509) ;  /* 0x0000003000008947 */ /* 0x000fea0003800000 */
[----:B--2---:R-:W-:Y:S01]  /*0690*/  IADD3 R0, R0, -0x1, RZ ;  /* 0xffffffff00007810 */ /* 0x004fe20007ffe0ff */
[----:B------:R-:W-:Y:S05]  /*06a0*/  BRA.DIV ~URZ, `(.L_x_1510) ;  /* 0x000203c27f007947 */ /* 0x000fea000b800000 */
[----:B------:R2:W1:Y:S02]  /*06b0*/  SHFL.IDX PT, R5, R4, R0, 0x1f ;  /* 0x00001f0004057589 */ /* 0x00046400000e0000 */
.L_x_1509:
[----:B------:R-:W-:Y:S05]  /*06c0*/  BSYNC B0 ;  /* 0x0000000000007941 */ /* 0x000fea0003800000 */
.L_x_1508:
        /* <DEDUP_REMOVED lines=69> */
.L_x_1512:
        /* <DEDUP_REMOVED lines=70> */
.L_x_1513:
[----:B------:R-:W-:Y:S05]  /*0f80*/  BSYNC B0 ;  /* 0x0000000000007941 */ /* 0x000fea0003800000 */
.L_x_1511:
[----:B------:R-:W-:-:S04]  /*0f90*/  LOP3.LUT R0, RZ, R0, RZ, 0x33, !PT ;  /* 0x00000000ff007212 */ /* 0x000fc800078e33ff */
[----:B------:R-:W-:-:S05]  /*0fa0*/  IADD3 R0, R0, R12, RZ ;  /* 0x0000000c00007210 */ /* 0x000fca0007ffe0ff */
[----:B------:R2:W-:Y:S01]  /*0fb0*/  STL [R1+0x54], R0 ;  /* 0x0000540001007387 */ /* 0x0005e20000100800 */
[----:B------:R-:W-:Y:S05]  /*0fc0*/  BRA `(.L_x_1514) ;  /* 0x0000006000007947 */ /* 0x000fea0003800000 */
.L_x_1502:
[----:B------:R-:W-:Y:S01]  /*0fd0*/  MOV R0, UR4 ;  /* 0x0000000400007c02 */ /* 0x000fe20008000f00 */
[----:B------:R-:W-:Y:S04]  /*0fe0*/  STL [R1+0x54], RZ ;  /* 0x000054ff01007387 */ /* 0x000fe80000100800 */
[----:B------:R-:W-:Y:S04]  /*0ff0*/  STL [R1+0x58], RZ ;  /* 0x000058ff01007387 */ /* 0x000fe80000100800 */
[----:B------:R1:W-:Y:S02]  /*1000*/  STL [R1+0x50], R0 ;  /* 0x0000500001007387 */ /* 0x0003e40000100800 */
[----:B-1----:R-:W-:-:S05]  /*1010*/  MOV R0, c[0x0][0x53c] ;  /* 0x00014f0000007a02 */ /* 0x002fca0000000f00 */
[----:B------:R1:W-:Y:S02]  /*1020*/  STL [R1+0x5c], R0 ;  /* 0x00005c0001007387 */ /* 0x0003e40000100800 */
.L_x_1514:
        /* <DEDUP_REMOVED lines=8> */
.L_x_1500:
[----:B-12---:R-:W2:Y:S02]  /*10b0*/  LDL R0, [R1+0x5c] ;  /* 0x00005c0001007983 */ /* 0x006ea40000100800 */
[----:B--2---:R-:W-:-:S13]  /*10c0*/  ISETP.GE.AND P0, PT, R0, c[0x0][0x53c], PT ;  /* 0x00014f0000007a0c */ /* 0x004fda0003f06270 */
[----:B------:R-:W-:Y:S05]  /*10d0*/  @P0 EXIT ;  /* 0x000000000000094d */ /* 0x000fea0003800000 */
[----:B------:R-:W1:Y:S01]  /*10e0*/  S2R R15, SR_TID.X ;  /* 0x00000000000f7919 */ /* 0x000e620000002100 */
[----:B------:R-:W-:Y:S01]  /*10f0*/  IMAD.MOV.U32 R19, RZ, RZ, 0x20 ;  /* 0x00000020ff137424 */ /* 0x000fe200078e00ff */
[----:B------:R-:W-:Y:S01]  /*1100*/  ULDC UR4, c[0x0][0x2ac] ;  /* 0x0000ab0000047ab9 */ /* 0x000fe20000000800 */
[----:B------:R-:W-:Y:S01]  /*1110*/  IMAD.MOV.U32 R18, RZ, RZ, 0x40 ;  /* 0x00000040ff127424 */ /* 0x000fe200078e00ff */
        /* <DEDUP_REMOVED lines=35> */
[C---:B------:R-:W-:Y:S01]  /*1350*/  IMAD.SHL.U32 R76, R83.reuse, 0x8, RZ ;  /* 0x00000008534c7824 */ /* 0x040fe200078e00ff */
        /* <DEDUP_REMOVED lines=33> */
[----:B------:R-:W-:Y:S01]  /*1570*/  IADD3 R22, R82, 0x40, RZ ;  /* 0x0000004052167810 */ /* 0x000fe20007ffe0ff */
[----:B------:R-:W-:Y:S01]  /*1580*/  IMAD R25, R10, 0x10, R4 ;  /* 0x000000100a197824 */ /* 0x000fe200078e0204 */
[----:B------:R-:W-:Y:S01]  /*1590*/  LOP3.LUT R7, R0, 0xfffffe00, RZ, 0xc0, !PT ;  /* 0xfffffe0000077812 */ /* 0x000fe200078ec0ff */
[C---:B------:R-:W-:Y:S01]  /*15a0*/  IMAD.SHL.U32 R0, R82.reuse, 0x40, RZ ;  /* 0x0000004052007824 */ /* 0x040fe200078e00ff */
[----:B------:R-:W-:Y:S01]  /*15b0*/  IADD3 R13, R82, 0x60, RZ ;  /* 0x00000060520d7810 */ /* 0x000fe20007ffe0ff */
[----:B------:R-:W-:Y:S01]  /*15c0*/  IMAD.SHL.U32 R4, R15, 0x40, RZ ;  /* 0x000000400f047824 */ /* 0x000fe200078e00ff */
[C---:B------:R-:W-:Y:S01]  /*15d0*/  LOP3.LUT P4, RZ, R9.reuse, 0x2, RZ, 0xc0, !PT ;  /* 0x0000000209ff7812 */ /* 0x040fe2000788c0ff */
[----:B------:R-:W-:Y:S01]  /*15e0*/  STL [R1+0x128], R25 ;  /* 0x0001281901007387 */ /* 0x000fe20000100800 */
[----:B------:R-:W-:Y:S02]  /*15f0*/  LOP3.LUT P3, RZ, R9, 0x4, RZ, 0xc0, !PT ;  /* 0x0000000409ff7812 */ /* 0x000fe4000786c0ff */
[----:B------:R-:W-:Y:S01]  /*1600*/  SHF.R.S32.HI R9, RZ, 0x1f, R15 ;  /* 0x0000001fff097819 */ /* 0x000fe2000001140f */
[----:B------:R-:W-:Y:S01]  /*1610*/  STL [R1+0xbc], R21 ;  /* 0x0000bc1501007387 */ /* 0x000fe20000100800 */
[----:B------:R-:W-:-:S02]  /*1620*/  IADD3 R3, R21, 0x80, RZ ;  /* 0x0000008015037810 */ /* 0x000fc40007ffe0ff */
[----:B------:R-:W-:Y:S02]  /*1630*/  SHF.R.S32.HI R8, RZ, 0x1f, R22 ;  /* 0x0000001fff087819 */ /* 0x000fe40000011416 */
[----:B------:R-:W-:Y:S02]  /*1640*/  SHF.R.S32.HI R10, RZ, 0x1f, R13 ;  /* 0x0000001fff0a7819 */ /* 0x000fe4000001140d */
[----:B------:R-:W-:Y:S01]  /*1650*/  LOP3.LUT R11, R0, 0x1c0, RZ, 0xc0, !PT ;  /* 0x000001c0000b7812 */ /* 0x000fe200078ec0ff */
[----:B------:R-:W-:Y:S01]  /*1660*/  IMAD R0, R83, 0x20, R82 ;  /* 0x0000002053007824 */ /* 0x000fe200078e0252 */
[----:B------:R-:W-:Y:S02]  /*1670*/  IADD3 R20, R21, 0x70, RZ ;  /* 0x0000007015147810 */ /* 0x000fe40007ffe0ff */
[----:B------:R-:W-:Y:S02]  /*1680*/  LEA.HI R9, R9, R15, RZ, 0x3 ;  /* 0x0000000f09097211 */ /* 0x000fe400078f18ff */
[----:B------:R-:W-:Y:S01]  /*1690*/  @P0 IADD3 R20, R3, 0x10, RZ ;  /* 0x0000001003140810 */ /* 0x000fe20007ffe0ff */
[----:B------:R-:W-:Y:S01]  /*16a0*/  IMAD.SHL.U32 R3, R22, 0x40, RZ ;  /* 0x0000004016037824 */ /* 0x000fe200078e00ff */
[----:B------:R-:W-:-:S02]  /*16b0*/  LOP3.LUT R15, R4, 0x1c0, RZ, 0xc0, !PT ;  /* 0x000001c0040f7812 */ /* 0x000fc400078ec0ff */
[----:B------:R-:W-:Y:S01]  /*16c0*/  SHF.R.S32.HI R2, RZ, 0x1f, R82 ;  /* 0x0000001fff027819 */ /* 0x000fe20000011452 */
[----:B------:R-:W-:Y:S01]  /*16d0*/  IMAD.SHL.U32 R2, R13, 0x40, RZ ;  /* 0x000000400d027824 */ /* 0x000fe200078e00ff */
[----:B------:R-:W-:Y:S01]  /*16e0*/  LEA.HI R8, R8, R22, RZ, 0x3 ;  /* 0x0000001608087211 */ /* 0x000fe200078f18ff */
[----:B------:R-:W-:Y:S01]  /*16f0*/  STL [R1+0xc0], R20 ;  /* 0x0000c01401007387 */ /* 0x000fe20000100800 */
[----:B------:R-:W-:Y:S02]  /*1700*/  LEA.HI R4, R10, R13, RZ, 0x3 ;  /* 0x0000000d0a047211 */ /* 0x000fe400078f18ff */
[----:B------:R-:W-:Y:S02]  /*1710*/  LOP3.LUT R10, R11, 0x38, R76, 0xf8, !PT ;  /* 0x000000380b0a7812 */ /* 0x000fe400078ef84c */
[----:B------:R-:W-:Y:S01]  /*1720*/  SHF.R.U32.HI R22, RZ, 0x3, R11 ;  /* 0x00000003ff167819 */ /* 0x000fe2000001160b */
[----:B------:R-:W-:Y:S01]  /*1730*/  IMAD.SHL.U32 R4, R4, 0x40, RZ ;  /* 0x0000004004047824 */ /* 0x000fe200078e00ff */
[----:B------:R-:W-:-:S02]  /*1740*/  IADD3 R81, R78, 0x20, RZ ;  /* 0x000000204e517810 */ /* 0x000fc40007ffe0ff */
[----:B------:R-:W-:Y:S02]  /*1750*/  LOP3.LUT R11, R12, 0x7ffffffc, RZ, 0xc0, !PT ;  /* 0x7ffffffc0c0b7812 */ /* 0x000fe400078ec0ff */
[----:B------:R-:W-:Y:S02]  /*1760*/  LOP3.LUT R26, R10, R22, RZ, 0x3c, !PT ;  /* 0x000000160a1a7212 */ /* 0x000fe400078e3cff */
[----:B------:R-:W-:Y:S01]  /*1770*/  LOP3.LUT R13, R2, 0x1c0, RZ, 0xc0, !PT ;  /* 0x000001c0020d7812 */ /* 0x000fe200078ec0ff */
[----:B------:R-:W-:Y:S01]  /*1780*/  IMAD.SHL.U32 R2, R9, 0x40, RZ ;  /* 0x0000004009027824 */ /* 0x000fe200078e00ff */
[----:B------:R-:W-:Y:S01]  /*1790*/  SHF.R.S32.HI R12, RZ, 0x1f, R81 ;  /* 0x0000001fff0c7819 */ /* 0x000fe20000011451 */
[----:B------:R-:W-:Y:S01]  /*17a0*/  STL [R1+0x124], R26 ;  /* 0x0001241a01007387 */ /* 0x000fe20000100800 */
[----:B------:R-:W-:Y:S01]  /*17b0*/  LOP3.LUT R14, R3, 0x1c0, RZ, 0xc0, !PT ;  /* 0x000001c0030e7812 */ /* 0x000fe200078ec0ff */
[----:B------:R-:W-:Y:S01]  /*17c0*/  IMAD.SHL.U32 R3, R8, 0x40, RZ ;  /* 0x0000004008037824 */ /* 0x000fe200078e00ff */
[--C-:B------:R-:W-:Y:S01]  /*17d0*/  LOP3.LUT R9, R15, 0x38, R76.reuse, 0xf8, !PT ;  /* 0x000000380f097812 */ /* 0x100fe200078ef84c */
[----:B------:R1:W-:Y:S01]  /*17e0*/  STL [R1+0xb8], R12 ;  /* 0x0000b80c01007387 */ /* 0x0003e20000100800 */
[----:B------:R-:W-:Y:S01]  /*17f0*/  SHF.R.U32.HI R24, RZ, 0x3, R15 ;  /* 0x00000003ff187819 */ /* 0x000fe2000001160f */
[----:B------:R-:W-:Y:S01]  /*1800*/  IMAD.IADD R11, R27, 0x1, -R11 ;  /* 0x000000011b0b7824 */ /* 0x000fe200078e0a0b */
[----:B------:R-:W-:-:S02]  /*1810*/  LOP3.LUT R15, R13, 0x38, R76, 0xf8, !PT ;  /* 0x000000380d0f7812 */ /* 0x000fc400078ef84c */
[----:B------:R-:W-:Y:S01]  /*1820*/  SHF.R.U32.HI R22, RZ, 0x3, R13 ;  /* 0x00000003ff167819 */ /* 0x000fe2000001160d */
[----:B------:R-:W-:Y:S01]  /*1830*/  IMAD.SHL.U32 R30, R11, 0x2, RZ ;  /* 0x000000020b1e7824 */ /* 0x000fe200078e00ff */
[----:B------:R-:W-:Y:S02]  /*1840*/  IADD3 R226, R76, 0x40, RZ ;  /* 0x000000404ce27810 */ /* 0x000fe40007ffe0ff */
[----:B------:R-:W-:Y:S02]  /*1850*/  LOP3.LUT R10, R14, 0x38, R76, 0xf8, !PT ;  /* 0x000000380e0a7812 */ /* 0x000fe400078ef84c */
[----:B------:R-:W-:Y:S02]  /*1860*/  SHF.R.U32.HI R23, RZ, 0x3, R14 ;  /* 0x00000003ff177819 */ /* 0x000fe4000001160e */
[----:B------:R-:W-:Y:S01]  /*1870*/  LOP3.LUT R13, R3, 0xfffffe00, RZ, 0xc0, !PT ;  /* 0xfffffe00030d7812 */ /* 0x000fe200078ec0ff */
[----:B------:R-:W-:Y:S01]  /*1880*/  IMAD R3, R17, 0x8, R25 ;  /* 0x0000000811037824 */ /* 0x000fe200078e0219 */
[----:B------:R-:W-:-:S02]  /*1890*/  LOP3.LUT R14, R4, 0xfffffe00, RZ, 0xc0, !PT ;  /* 0xfffffe00040e7812 */ /* 0x000fc400078ec0ff */
[----:B------:R-:W-:Y:S02]  /*18a0*/  SHF.R.S32.HI R8, RZ, 0x1f, R226 ;  /* 0x0000001fff087819 */ /* 0x000fe400000114e2 */
[----:B------:R-:W-:Y:S02]  /*18b0*/  LOP3.LUT R10, R13, R10, R23, 0xf6, !PT ;  /* 0x0000000a0d0a7212 */ /* 0x000fe400078ef617 */
[----:B------:R-:W-:Y:S01]  /*18c0*/  LEA R202, R6, 0x8100, 0x1 ;  /* 0x0000810006ca7811 */ /* 0x000fe200078e08ff */
[----:B------:R2:W-:Y:S01]  /*18d0*/  STL [R1+0x4], R8 ;  /* 0x0000040801007387 */ /* 0x0005e20000100800 */
[----:B------:R-:W-:Y:S02]  /*18e0*/  LEA R10, R10, 0x100, 0x1 ;  /* 0x000001000a0a7811 */ /* 0x000fe400078e08ff */
[----:B-1----:R-:W-:Y:S01]  /*18f0*/  LOP3.LUT R12, R2, 0xfffffe00, RZ, 0xc0, !PT ;  /* 0xfffffe00020c7812 */ /* 0x002fe200078ec0ff */
[----:B------:R1:W-:Y:S01]  /*1900*/  STL [R1+0x64], R3 ;  /* 0x0000640301007387 */ /* 0x0003e20000100800 */
[----:B------:R-:W-:-:S02]  /*1910*/  IADD3 R29, R30, 0x8, RZ ;  /* 0x000000081e1d7810 */ /* 0x000fc40007ffe0ff */
[----:B------:R-:W-:Y:S01]  /*1920*/  LOP3.LUT R11, R12, R9, R24, 0xf6, !PT ;  /* 0x000000090c0b7212 */ /* 0x000fe200078ef618 */
[----:B------:R-:W-:Y:S01]  /*1930*/  STL [R1+0x60], R30 ;  /* 0x0000601e01007387 */ /* 0x000fe20000100800 */
[----:B------:R-:W-:Y:S02]  /*1940*/  LOP3.LUT R9, R14, R15, R22, 0xf6, !PT ;  /* 0x0000000f0e097212 */ /* 0x000fe400078ef616 */
[----:B------:R-:W-:Y:S02]  /*1950*/  LEA R11, R11, 0x100, 0x1 ;  /* 0x000001000b0b7811 */ /* 0x000fe400078e08ff */
[----:B------:R-:W-:Y:S02]  /*1960*/  LEA R6, R9, 0x100, 0x1 ;  /* 0x0000010009067811 */ /* 0x000fe400078e08ff */
[----:B------:R-:W-:Y:S01]  /*1970*/  IADD3 R28, R30, 0x10, RZ ;  /* 0x000000101e1c7810 */ /* 0x000fe20007ffe0ff */
[----:B------:R3:W-:Y:S01]  /*1980*/  STL [R1+0x120], R11 ;  /* 0x0001200b01007387 */ /* 0x0007e20000100800 */
[----:B------:R-:W-:-:S02]  /*1990*/  LOP3.LUT R2, R26, R7, RZ, 0xfc, !PT ;  /* 0x000000071a027212 */ /* 0x000fc400078efcff */
[C---:B------:R-:W-:Y:S01]  /*19a0*/  IADD3 R27, R30.reuse, 0x18, RZ ;  /* 0x000000181e1b7810 */ /* 0x040fe20007ffe0ff */
[----:B------:R4:W-:Y:S01]  /*19b0*/  STL [R1+0x11c], R10 ;  /* 0x00011c0a01007387 */ /* 0x0009e20000100800 */
[----:B------:R-:W-:Y:S01]  /*19c0*/  IADD3 R26, R30, 0x20, RZ ;  /* 0x000000201e1a7810 */ /* 0x000fe20007ffe0ff */
[----:B------:R-:W-:Y:S01]  /*19d0*/  IMAD.SHL.U32 R229, R2, 0x2, RZ ;  /* 0x0000000202e57824 */ /* 0x000fe200078e00ff */
[C---:B------:R-:W-:Y:S01]  /*19e0*/  IADD3 R25, R30.reuse, 0x28, RZ ;  /* 0x000000281e197810 */ /* 0x040fe20007ffe0ff */
[----:B------:R5:W-:Y:S01]  /*19f0*/  STL [R1+0x118], R6 ;  /* 0x0001180601007387 */ /* 0x000be20000100800 */
[C---:B------:R-:W-:Y:S02]  /*1a00*/  IADD3 R24, R30.reuse, 0x30, RZ ;  /* 0x000000301e187810 */ /* 0x040fe40007ffe0ff */
[----:B------:R-:W-:Y:S01]  /*1a10*/  IADD3 R23, R30, 0x38, RZ ;  /* 0x000000381e177810 */ /* 0x000fe20007ffe0ff */
[----:B------:R-:W-:Y:S01]  /*1a20*/  STL [R1+0xb4], R29 ;  /* 0x0000b41d01007387 */ /* 0x000fe20000100800 */
[----:B--2---:R-:W-:-:S02]  /*1a30*/  SEL R8, R19, 0xffffffe0, !P1 ;  /* 0xffffffe013087807 */ /* 0x004fc40004800000 */
[----:B-1----:R-:W-:Y:S01]  /*1a40*/  SEL R3, R19, 0xffffffe0, !P4 ;  /* 0xffffffe013037807 */ /* 0x002fe20006000000 */
[----:B------:R1:W-:Y:S01]  /*1a50*/  STL [R1+0xb0], R28 ;  /* 0x0000b01c01007387 */ /* 0x0003e20000100800 */
[----:B------:R-:W-:Y:S02]  /*1a60*/  IADD3 R22, R30, 0x40, RZ ;  /* 0x000000401e167810 */ /* 0x000fe40007ffe0ff */
[C---:B------:R-:W-:Y:S01]  /*1a70*/  SEL R4, R18.reuse, 0xffffffc0, !P2 ;  /* 0xffffffc012047807 */ /* 0x040fe20005000000 */
[----:B------:R-:W-:Y:S01]  /*1a80*/  STL [R1+0xac], R27 ;  /* 0x0000ac1b01007387 */ /* 0x000fe20000100800 */
[----:B------:R-:W-:Y:S02]  /*1a90*/  SEL R2, R18, 0xffffffc0, !P3 ;  /* 0xffffffc012027807 */ /* 0x000fe40005800000 */
[C---:B------:R-:W-:Y:S01]  /*1aa0*/  IADD3 R19, R30.reuse, 0x48, RZ ;  /* 0x000000481e137810 */ /* 0x040fe20007ffe0ff */
[----:B------:R2:W-:Y:S01]  /*1ab0*/  STL [R1+0xa8], R26 ;  /* 0x0000a81a01007387 */ /* 0x0005e20000100800 */
[----:B------:R-:W-:-:S02]  /*1ac0*/  IADD3 R18, R30, 0x50, RZ ;  /* 0x000000501e127810 */ /* 0x000fc40007ffe0ff */
[C---:B------:R-:W-:Y:S01]  /*1ad0*/  IADD3 R17, R30.reuse, 0x58, RZ ;  /* 0x000000581e117810 */ /* 0x040fe20007ffe0ff */
[----:B------:R2:W-:Y:S01]  /*1ae0*/  STL [R1+0xa4], R25 ;  /* 0x0000a41901007387 */ /* 0x0005e20000100800 */
[C---:B------:R-:W-:Y:S02]  /*1af0*/  IADD3 R15, R30.reuse, 0x60, RZ ;  /* 0x000000601e0f7810 */ /* 0x040fe40007ffe0ff */
[C---:B---3--:R-:W-:Y:S01]  /*1b00*/  IADD3 R11, R30.reuse, 0x68, RZ ;  /* 0x000000681e0b7810 */ /* 0x048fe20007ffe0ff */
[----:B------:R-:W-:Y:S01]  /*1b10*/  STL [R1+0xa0], R24 ;  /* 0x0000a01801007387 */ /* 0x000fe20000100800 */
[----:B------:R-:W-:Y:S02]  /*1b20*/  SHF.R.S32.HI R9, RZ, 0x1f, R29 ;  /* 0x0000001fff097819 */ /* 0x000fe4000001141d */
[C---:B----4-:R-:W-:Y:S01]  /*1b30*/  IADD3 R10, R30.reuse, 0x70, RZ ;  /* 0x000000701e0a7810 */ /* 0x050fe20007ffe0ff */
[----:B------:R3:W-:Y:S01]  /*1b40*/  STL [R1+0x9c], R23 ;  /* 0x00009c1701007387 */ /* 0x0007e20000100800 */
[----:B-----5:R-:W-:-:S02]  /*1b50*/  IADD3 R6, R30, 0x78, RZ ;  /* 0x000000781e067810 */ /* 0x020fc40007ffe0ff */
[----:B------:R-:W-:Y:S01]  /*1b60*/  LEA R203, R5, 0x100, 0x1 ;  /* 0x0000010005cb7811 */ /* 0x000fe200078e08ff */
[----:B------:R4:W-:Y:S01]  /*1b70*/  STL [R1+0x98], R22 ;  /* 0x0000981601007387 */ /* 0x0009e20000100800 */
[----:B-1----:R-:W-:Y:S02]  /*1b80*/  SHF.R.S32.HI R28, RZ, 0x1f, R28 ;  /* 0x0000001fff1c7819 */ /* 0x002fe4000001141c */
[----:B------:R-:W-:Y:S01]  /*1b90*/  IADD3 R237, -R82, 0x70, RZ ;  /* 0x0000007052ed7810 */ /* 0x000fe20007ffe1ff */
[----:B------:R-:W-:Y:S01]  /*1ba0*/  STL [R1+0x94], R19 ;  /* 0x0000941301007387 */ /* 0x000fe20000100800 */
[--C-:B------:R-:W-:Y:S01]  /*1bb0*/  IMAD.IADD R204, R3, 0x1, R203.reuse ;  /* 0x0000000103cc7824 */ /* 0x100fe200078e02cb */
[----:B------:R-:W-:Y:S01]  /*1bc0*/  SHF.R.S32.HI R77, RZ, 0x1f, R76 ;  /* 0x0000001fff4d7819 */ /* 0x000fe2000001144c */
[C---:B------:R-:W-:Y:S01]  /*1bd0*/  IMAD.IADD R206, R2.reuse, 0x1, R203 ;  /* 0x0000000102ce7824 */ /* 0x040fe200078e02cb */
[----:B------:R1:W-:Y:S01]  /*1be0*/  STL [R1+0x90], R18 ;  /* 0x0000901201007387 */ /* 0x0003e20000100800 */
[----:B--2---:R-:W-:Y:S01]  /*1bf0*/  SHF.R.S32.HI R26, RZ, 0x1f, R26 ;  /* 0x0000001fff1a7819 */ /* 0x004fe2000001141a */
[----:B------:R-:W-:Y:S01]  /*1c00*/  IMAD.IADD R205, R2, 0x1, R204 ;  /* 0x0000000102cd7824 */ /* 0x000fe200078e02cc */
[----:B------:R-:W-:Y:S01]  /*1c10*/  SHF.R.S32.HI R79, RZ, 0x1f, R78 ;  /* 0x0000001fff4f7819 */ /* 0x000fe2000001144e */
[----:B------:R2:W-:Y:S01]  /*1c20*/  STL [R1+0x8c], R17 ;  /* 0x00008c1101007387 */ /* 0x0005e20000100800 */
[----:B------:R-:W-:-:S03]  /*1c30*/  SHF.R.S32.HI R25, RZ, 0x1f, R25 ;  /* 0x0000001fff197819 */ /* 0x000fc60000011419 */
[----:B------:R-:W-:Y:S04]  /*1c40*/  STL [R1+0x88], R15 ;  /* 0x0000880f01007387 */ /* 0x000fe80000100800 */
[----:B------:R5:W-:Y:S01]  /*1c50*/  STL [R1+0x84], R11 ;  /* 0x0000840b01007387 */ /* 0x000be20000100800 */
[----:B---3--:R-:W-:-:S03]  /*1c60*/  SHF.R.S32.HI R23, RZ, 0x1f, R23 ;  /* 0x0000001fff177819 */ /* 0x008fc60000011417 */
[----:B------:R3:W-:Y:S01]  /*1c70*/  STL [R1+0x114], R9 ;  /* 0x0001140901007387 */ /* 0x0007e20000100800 */
[----:B----4-:R-:W-:-:S03]  /*1c80*/  SHF.R.S32.HI R22, RZ, 0x1f, R22 ;  /* 0x0000001fff167819 */ /* 0x010fc60000011416 */
[----:B------:R4:W-:Y:S04]  /*1c90*/  STL [R1+0x80], R10 ;  /* 0x0000800a01007387 */ /* 0x0009e80000100800 */
[----:B------:R-:W-:Y:S01]  /*1ca0*/  STL [R1+0x110], R28 ;  /* 0x0001101c01007387 */ /* 0x000fe20000100800 */
[----:B-1----:R-:W-:-:S03]  /*1cb0*/  SHF.R.S32.HI R18, RZ, 0x1f, R18 ;  /* 0x0000001fff127819 */ /* 0x002fc60000011412 */
[----:B------:R-:W-:Y:S01]  /*1cc0*/  STL [R1+0x7c], R6 ;  /* 0x00007c0601007387 */ /* 0x000fe20000100800 */
[----:B--2---:R-:W-:Y:S02]  /*1cd0*/  SHF.R.S32.HI R17, RZ, 0x1f, R17 ;  /* 0x0000001fff117819 */ /* 0x004fe40000011411 */
[----:B-----5:R-:W-:Y:S02]  /*1ce0*/  SHF.R.S32.HI R11, RZ, 0x1f, R11 ;  /* 0x0000001fff0b7819 */ /* 0x020fe4000001140b */
[----:B---3--:R-:W-:Y:S02]  /*1cf0*/  SHF.R.S32.HI R9, RZ, 0x1f, R27 ;  /* 0x0000001fff097819 */ /* 0x008fe4000001141b */
[----:B----4-:R-:W-:-:S03]  /*1d00*/  SHF.R.S32.HI R10, RZ, 0x1f, R10 ;  /* 0x0000001fff0a7819 */ /* 0x010fc6000001140a */
        /* <DEDUP_REMOVED lines=25> */
[----:B------:R2:W-:Y:S01]  /*1ea0*/  STL [R1+0xd8], R10 ;  /* 0x0000d80a01007387 */ /* 0x0005e20000100800 */
[----:B------:R-:W-:-:S02]  /*1eb0*/  IMAD.IADD R224, R221, 0x1, R2 ;  /* 0x00000001dde07824 */ /* 0x000fc400078e0202 */
[----:B------:R-:W-:Y:S02]  /*1ec0*/  IMAD.IADD R223, R222, 0x1, R2 ;  /* 0x00000001dedf7824 */ /* 0x000fe400078e0202 */
[----:B-1----:R-:W-:Y:S02]  /*1ed0*/  IMAD.IADD R9, R4, 0x1, R9 ;  /* 0x0000000104097824 */ /* 0x002fe400078e0209 */
[----:B------:R-:W-:-:S03]  /*1ee0*/  IMAD.IADD R4, R8, 0x1, R4 ;  /* 0x0000000108047824 */ /* 0x000fc600078e0204 */
[----:B------:R2:W-:Y:S04]  /*1ef0*/  STL [R1+0xd4], R9 ;  /* 0x0000d40901007387 */ /* 0x0005e80000100800 */
[----:B------:R2:W-:Y:S04]  /*1f00*/  STL [R1+0xc4], R8 ;  /* 0x0000c40801007387 */ /* 0x0005e80000100800 */
[----:B------:R2:W-:Y:S04]  /*1f10*/  STL [R1+0xd0], R5 ;  /* 0x0000d00501007387 */ /* 0x0005e80000100800 */
[----:B------:R2:W-:Y:S02]  /*1f20*/  STL [R1+0xcc], R4 ;  /* 0x0000cc0401007387 */ /* 0x0005e40000100800 */
.L_x_1723:
[----:B------:R-:W3:Y:S01]  /*1f30*/  LDL R3, [R1+0x5c] ;  /* 0x00005c0001037983 */ /* 0x000ee20000100800 */
[----:B------:R-:W-:Y:S01]  /*1f40*/  IMAD.MOV.U32 R2, RZ, RZ, 0x4 ;  /* 0x00000004ff027424 */ /* 0x000fe200078e00ff */
[----:B------:R-:W-:-:S02]  /*1f50*/  ISETP.NE.U32.AND P0, PT, RZ, c[0x0][0x370], PT ;  /* 0x0000dc00ff007a0c */ /* 0x000fc40003f05070 */
[----:B------:R-:W-:Y:S02]  /*1f60*/  ISETP.NE.U32.AND P4, PT, RZ, c[0x0][0x360], PT ;  /* 0x0000d800ff007a0c */ /* 0x000fe40003f85070 */
[----:B------:R-:W-:Y:S01]  /*1f70*/  ISETP.NE.AND.EX P1, PT, RZ, c[0x0][0x374], PT, P0 ;  /* 0x0000dd00ff007a0c */ /* 0x000fe20003f25300 */
[----:B---3--:R-:W-:-:S05]  /*1f80*/  IMAD.WIDE R2, R3, R2, c[0x0][0x588] ;  /* 0x0001620003027625 */ /* 0x008fca00078e0202 */
[----:B------:R-:W3:Y:S01]  /*1f90*/  LDG.E R32, [R2.64] ;  /* 0x0000000802207981 */ /* 0x000ee2000c1e1900 */
[----:B------:R-:W-:Y:S01]  /*1fa0*/  ISETP.NE.AND.EX P4, PT, RZ, c[0x0][0x364], PT, P4 ;  /* 0x0000d900ff007a0c */ /* 0x000fe20003f85340 */
[----:B------:R-:W-:Y:S01]  /*1fb0*/  IMAD.MOV.U32 R11, RZ, RZ, RZ ;  /* 0x000000ffff0b7224 */ /* 0x000fe200078e00ff */
[----:B------:R-:W-:Y:S02]  /*1fc0*/  ISETP.NE.U32.AND P3, PT, RZ, c[0x0][0x348], PT ;  /* 0x0000d200ff007a0c */ /* 0x000fe40003f65070 */
[----:B------:R-:W-:Y:S02]  /*1fd0*/  ISETP.NE.U32.AND P5, PT, RZ, c[0x0][0x350], PT ;  /* 0x0000d400ff007a0c */ /* 0x000fe40003fa5070 */
[----:B------:R-:W-:Y:S02]  /*1fe0*/  ISETP.NE.U32.AND P6, PT, RZ, c[0x0][0x358], PT ;  /* 0x0000d600ff007a0c */ /* 0x000fe40003fc5070 */
[----:B------:R-:W-:Y:S02]  /*1ff0*/  ISETP.NE.AND.EX P3, PT, RZ, c[0x0][0x34c], PT, P3 ;  /* 0x0000d300ff007a0c */ /* 0x000fe40003f65330 */
[----:B------:R-:W-:-:S02]  /*2000*/  ISETP.NE.AND.EX P5, PT, RZ, c[0x0][0x354], PT, P5 ;  /* 0x0000d500ff007a0c */ /* 0x000fc40003fa5350 */
[----:B------:R-:W-:Y:S01]  /*2010*/  ISETP.NE.AND.EX P6, PT, RZ, c[0x0][0x35c], PT, P6 ;  /* 0x0000d700ff007a0c */ /* 0x000fe20003fc5360 */
[----:B------:R-:W-:Y:S01]  /*2020*/  IMAD.MOV.U32 R137, RZ, RZ, RZ ;  /* 0x000000ffff897224 */ /* 0x000fe200078e00ff */
[----:B------:R-:W-:Y:S01]  /*2030*/  CS2R R18, SRZ ;  /* 0x0000000000127805 */ /* 0x000fe2000001ff00 */
[----:B---3--:R-:W-:Y:S01]  /*2040*/  SHF.R.S32.HI R33, RZ, 0x1f, R32 ;  /* 0x0000001fff217819 */ /* 0x008fe20000011420 */
[C---:B------:R-:W-:Y:S01]  /*2050*/  IMAD.SHL.U32 R24, R32.reuse, 0x4, RZ ;  /* 0x0000000420187824 */ /* 0x040fe200078e00ff */
[C---:B--2---:R-:W-:Y:S01]  /*2060*/  @P1 LEA R4, P0, R32.reuse, c[0x0][0x370], 0x2 ;  /* 0x0000dc0020041a11 */ /* 0x044fe200078010ff */
[----:B------:R1:W-:Y:S01]  /*2070*/  STL [R1+0x70], R32 ;  /* 0x0000702001007387 */ /* 0x0003e20000100800 */
[C-C-:B------:R-:W-:Y:S02]  /*2080*/  SHF.L.U64.HI R23, R32.reuse, 0x2, R33.reuse ;  /* 0x0000000220177819 */ /* 0x140fe40000010221 */
[----:B------:R-:W-:Y:S01]  /*2090*/  @P1 LEA.HI.X R5, R32, c[0x0][0x374], R33, 0x2, P0 ;  /* 0x0000dd0020051a11 */ /* 0x000fe200000f1421 */
[----:B------:R1:W-:Y:S01]  /*20a0*/  STL [R1+0x74], R33 ;  /* 0x0000742101007387 */ /* 0x0003e20000100800 */
[----:B------:R-:W-:-:S03]  /*20b0*/  @P4 IADD3 R2, P0, R24, c[0x0][0x360], RZ ;  /* 0x0000d80018024a10 */ /* 0x000fc60007f1e0ff */
[----:B------:R2:W3:Y:S01]  /*20c0*/  @P1 LDG.E R11, [R4.64] ;  /* 0x00000008040b1981 */ /* 0x0004e2000c1e1900 */
[C---:B------:R-:W-:Y:S02]  /*20d0*/  @P4 IADD3.X R3, R23.reuse, c[0x0][0x364], RZ, P0, !PT ;  /* 0x0000d90017034a10 */ /* 0x040fe400007fe4ff */
[----:B------:R-:W-:Y:S01]  /*20e0*/  IADD3 R8, P2, R24, c[0x0][0x348], RZ ;  /* 0x0000d20018087a10 */ /* 0x000fe20007f5e0ff */
[----:B------:R1:W-:Y:S04]  /*20f0*/  STL [R1+0x68], R24 ;  /* 0x0000681801007387 */ /* 0x0003e80000100800 */
[----:B------:R4:W3:Y:S01]  /*2100*/  @P4 LDG.E R6, [R2.64] ;  /* 0x0000000802064981 */ /* 0x0008e2000c1e1900 */
        /* <DEDUP_REMOVED lines=10> */
[----:B---3--:R1:W-:Y:S04]  /*21b0*/  STL [R1+0x3c], R11 ;  /* 0x00003c0b01007387 */ /* 0x0083e80000100800 */
[----:B------:R1:W-:Y:S01]  /*21c0*/  @P4 STL [R1+0x44], R6 ;  /* 0x0000440601004387 */ /* 0x0003e20000100800 */
[----:B------:R-:W-:Y:S05]  /*21d0*/  @P4 BRA `(.L_x_1515) ;  /* 0x0000007000004947 */ /* 0x000fea0003800000 */
[----:B-1----:R-:W-:-:S05]  /*21e0*/  MOV R6, c[0x0][0x168] ;  /* 0x00005a0000067a02 */ /* 0x002fca0000000f00 */
[----:B------:R1:W-:Y:S01]  /*21f0*/  STL [R1+0x44], R6 ;  /* 0x0000440601007387 */ /* 0x0003e20000100800 */
[----:B------:R-:W-:Y:S05]  /*2200*/  @!P3 BRA `(.L_x_1515) ;  /* 0x000000400000b947 */ /* 0x000fea0003800000 */
[----:B------:R-:W2:Y:S04]  /*2210*/  LDG.E R10, [R8.64] ;  /* 0x00000008080a7981 */ /* 0x000ea8000c1e1900 */
[----:B-1----:R-:W2:Y:S02]  /*2220*/  LDG.E R6, [R8.64+0x4] ;  /* 0x0000040808067981 */ /* 0x002ea4000c1e1900 */
[----:B--2---:R-:W-:-:S05]  /*2230*/  IADD3 R6, -R10, R6, RZ ;  /* 0x000000060a067210 */ /* 0x004fca0007ffe1ff */
[----:B------:R1:W-:Y:S02]  /*2240*/  STL [R1+0x44], R6 ;  /* 0x0000440601007387 */ /* 0x0003e40000100800 */
.L_x_1515:
[----:B------:R-:W-:-:S04]  /*2250*/  ISETP.NE.U32.AND P0, PT, RZ, c[0x0][0x368], PT ;  /* 0x0000da00ff007a0c */ /* 0x000fc80003f05070 */
[----:B------:R-:W-:-:S13]  /*2260*/  ISETP.NE.AND.EX P0, PT, RZ, c[0x0][0x36c], PT, P0 ;  /* 0x0000db00ff007a0c */ /* 0x000fda0003f05300 */
[----:B------:R-:W-:Y:S05]  /*2270*/  @!P0 BRA `(.L_x_1516) ;  /* 0x0000004000008947 */ /* 0x000fea0003800000 */
[----:B-1----:R-:W-:-:S04]  /*2280*/  IADD3 R4, P0, R24, c[0x0][0x368], RZ ;  /* 0x0000da0018047a10 */ /* 0x002fc80007f1e0ff */
[----:B------:R-:W-:-:S05]  /*2290*/  IADD3.X R5, R23, c[0x0][0x36c], RZ, P0, !PT ;  /* 0x0000db0017057a10 */ /* 0x000fca00007fe4ff */
[----:B------:R1:W5:Y:S01]  /*22a0*/  LDG.E R17, [R4.64] ;  /* 0x0000000804117981 */ /* 0x000362000c1e1900 */
[----:B------:R-:W-:Y:S05]  /*22b0*/  BRA `(.L_x_1517) ;  /* 0x0000005000007947 */ /* 0x000fea0003800000 */
.L_x_1516:
[----:B------:R-:W-:Y:S01]  /*22c0*/  MOV R17, UR6 ;  /* 0x0000000600117c02 */ /* 0x000fe20008000f00 */
[----:B------:R-:W-:Y:S05]  /*22d0*/  @!P5 BRA `(.L_x_1517) ;  /* 0x000000300000d947 */ /* 0x000fea0003800000 */
[----:B-1----:R1:W2:Y:S04]  /*22e0*/  LDG.E R6, [R4.64] ;  /* 0x0000000804067981 */ /* 0x0022a8000c1e1900 */
[----:B-1----:R-:W2:Y:S02]  /*22f0*/  LDG.E R4, [R4.64+0x4] ;  /* 0x0000040804047981 */ /* 0x002ea4000c1e1900 */
[----:B--2---:R-:W-:Y:S02]  /*2300*/  IADD3 R17, -R6, R4, RZ ;  /* 0x0000000406117210 */ /* 0x004fe40007ffe1ff */
.L_x_1517:
[----:B-1----:R-:W2:Y:S04]  /*2310*/  LDL R4, [R1+0x44] ;  /* 0x0000440001047983 */ /* 0x002ea80000100800 */
[----:B------:R-:W3:Y:S04]  /*2320*/  LDL.LU R9, [R1+0x54] ;  /* 0x0000540001097983 */ /* 0x000ee80000300800 */
[----:B------:R1:W4:Y:S04]  /*2330*/  @P6 LDG.E R5, [R2.64] ;  /* 0x0000000802056981 */ /* 0x000328000c1e1900 */
[----:B------:R-:W3:Y:S04]  /*2340*/  LDL.LU R21, [R1+0x8] ;  /* 0x0000080001157983 */ /* 0x000ee80000300800 */
[----:B------:R-:W3:Y:S01]  /*2350*/  LDL R20, [R1+0x58] ;  /* 0x0000580001147983 */ /* 0x000ee20000100800 */
[----:B------:R-:W-:-:S04]  /*2360*/  ISETP.NE.U32.AND P0, PT, RZ, c[0x0][0x378], PT ;  /* 0x0000de00ff007a0c */ /* 0x000fc80003f05070 */
[----:B------:R-:W-:Y:S01]  /*2370*/  ISETP.NE.AND.EX P1, PT, RZ, c[0x0][0x37c], PT, P0 ;  /* 0x0000df00ff007a0c */ /* 0x000fe20003f25300 */
[----:B--2---:R-:W-:Y:S02]  /*2380*/  IMAD.MOV.U32 R6, RZ, RZ, R4 ;  /* 0x000000ffff067224 */ /* 0x004fe400078e0004 */
[----:B------:R1:W4:Y:S01]  /*2390*/  @P6 LDG.E R4, [R2.64+0x4] ;  /* 0x0000040802046981 */ /* 0x000322000c1e1900 */
[----:B-----5:R-:W-:Y:S02]  /*23a0*/  IMAD.MOV.U32 R136, RZ, RZ, R17 ;  /* 0x000000ffff887224 */ /* 0x020fe400078e0011 */
[----:B------:R-:W-:-:S05]  /*23b0*/  IMAD.MOV.U32 R10, RZ, RZ, c[0x0][0x2c4] ;  /* 0x0000b100ff0a7624 */ /* 0x000fca00078e00ff */
[----:B------:R-:W-:Y:S02]  /*23c0*/  ISETP.NE.AND P2, PT, R10, 0x1, PT ;  /* 0x000000010a00780c */ /* 0x000fe40003f45270 */
[----:B-1----:R-:W-:-:S04]  /*23d0*/  @P1 IADD3 R2, P0, R24, c[0x0][0x378], RZ ;  /* 0x0000de0018021a10 */ /* 0x002fc80007f1e0ff */
[----:B------:R-:W-:-:S05]  /*23e0*/  @P1 IADD3.X R3, R23, c[0x0][0x37c], RZ, P0, !PT ;  /* 0x0000df0017031a10 */ /* 0x000fca00007fe4ff */
[----:B------:R1:W5:Y:S01]  /*23f0*/  @P1 LDG.E R136, [R2.64] ;  /* 0x0000000802881981 */ /* 0x000362000c1e1900 */
[----:B------:R-:W-:Y:S01]  /*2400*/  IMAD.IADD R11, R17, 0x1, -R11 ;  /* 0x00000001110b7824 */ /* 0x000fe200078e0a0b */
[----:B---3--:R-:W-:Y:S01]  /*2410*/  LOP3.LUT R21, R21, 0xffffffdf, RZ, 0xc0, !PT ;  /* 0xffffffdf15157812 */ /* 0x008fe200078ec0ff */
[----:B------:R-:W-:-:S03]  /*2420*/  IMAD.MOV.U32 R8, RZ, RZ, RZ ;  /* 0x000000ffff087224 */ /* 0x000fc600078e00ff */
[----:B------:R-:W-:Y:S01]  /*2430*/  @P2 LOP3.LUT R21, R21, 0x20, RZ, 0xfc, !PT ;  /* 0x0000002015152812 */ /* 0x000fe200078efcff */
[----:B-1----:R-:W-:Y:S02]  /*2440*/  IMAD.SHL.U32 R3, R9, 0x80, RZ ;  /* 0x0000008009037824 */ /* 0x002fe400078e00ff */
[----:B------:R-:W-:-:S03]  /*2450*/  IMAD.MOV.U32 R2, RZ, RZ, c[0x0][0x228] ;  /* 0x00008a00ff027624 */ /* 0x000fc600078e00ff */
[----:B------:R1:W-:Y:S04]  /*2460*/  STL [R1+0x40], R3 ;  /* 0x0000400301007387 */ /* 0x0003e80000100800 */
[----:B------:R-:W-:Y:S01]  /*2470*/  STL [R1+0x8], R21 ;  /* 0x0000081501007387 */ /* 0x000fe20000100800 */
[----:B-1----:R-:W-:Y:S01]  /*2480*/  IADD3 R3, R3, 0x7f, RZ ;  /* 0x0000007f03037810 */ /* 0x002fe20007ffe0ff */
[----:B------:R-:W-:Y:S01]  /*2490*/  BSSY B0, `(.L_x_1518) ;  /* 0x000003b000007945 */ /* 0x000fe20003800000 */
[----:B----4-:R-:W-:-:S03]  /*24a0*/  @P6 IMAD.IADD R2, R4, 0x1, -R5 ;  /* 0x0000000104026824 */ /* 0x010fc600078e0a05 */
[----:B------:R-:W-:-:S04]  /*24b0*/  @P2 IMAD.HI.U32 R4, R3, c[0x0][0x2c8], RZ ;  /* 0x0000b20003042a27 */ /* 0x000fc800078e00ff */
[----:B------:R-:W-:Y:S01]  /*24c0*/  IMAD.IADD R5, R11, 0x1, R2 ;  /* 0x000000010b057824 */ /* 0x000fe200078e0202 */
[----:B------:R-:W-:-:S04]  /*24d0*/  @P2 SHF.R.U32.HI R3, RZ, c[0x0][0x2cc], R4 ;  /* 0x0000b300ff032a19 */ /* 0x000fc80000011604 */
[C---:B------:R-:W-:Y:S02]  /*24e0*/  IADD3 R151, R5.reuse, 0x70, -R6 ;  /* 0x0000007005977810 */ /* 0x040fe40007ffe806 */
[----:B------:R-:W-:Y:S01]  /*24f0*/  IADD3 R9, R5, 0x6f, RZ ;  /* 0x0000006f05097810 */ /* 0x000fe20007ffe0ff */
[----:B------:R1:W-:Y:S01]  /*2500*/  STL [R1+0x48], R5 ;  /* 0x0000480501007387 */ /* 0x0003e20000100800 */
[----:B------:R-:W-:-:S03]  /*2510*/  IMAD.MOV.U32 R4, RZ, RZ, RZ ;  /* 0x000000ffff047224 */ /* 0x000fc600078e00ff */
[----:B------:R-:W-:Y:S01]  /*2520*/  IMAD.HI R6, R9, -0x6db6db6d, R8 ;  /* 0x9249249309067827 */ /* 0x000fe200078e0208 */
[----:B------:R-:W-:-:S04]  /*2530*/  LOP3.LUT R8, R20, 0xff000000, RZ, 0xc0, !PT ;  /* 0xff00000014087812 */ /* 0x000fc800078ec0ff */
[----:B------:R-:W-:Y:S01]  /*2540*/  SHF.R.U32.HI R9, RZ, 0x1f, R6 ;  /* 0x0000001fff097819 */ /* 0x000fe20000011606 */
[----:B-1----:R-:W-:-:S04]  /*2550*/  IMAD.IADD R5, R151, 0x1, R3 ;  /* 0x0000000197057824 */ /* 0x002fc800078e0203 */
[----:B------:R-:W-:Y:S01]  /*2560*/  IMAD.HI R3, R5, -0x6db6db6d, R4 ;  /* 0x9249249305037827 */ /* 0x000fe200078e0204 */
[----:B------:R-:W-:Y:S02]  /*2570*/  LOP3.LUT R4, R20, 0xff0000, RZ, 0xc0, !PT ;  /* 0x00ff000014047812 */ /* 0x000fe400078ec0ff */
[----:B------:R-:W-:-:S04]  /*2580*/  SHF.R.U32.HI R5, RZ, 0x8, R8 ;  /* 0x00000008ff057819 */ /* 0x000fc80000011608 */
[----:B------:R-:W-:Y:S02]  /*2590*/  LEA.HI R4, R4, R5, RZ, 0x10 ;  /* 0x0000000504047211 */ /* 0x000fe400078f80ff */
[----:B------:R-:W-:Y:S02]  /*25a0*/  SHF.R.U32.HI R8, RZ, 0x1f, R3 ;  /* 0x0000001fff087819 */ /* 0x000fe40000011603 */
[----:B------:R-:W-:Y:S02]  /*25b0*/  SHF.R.U32.HI R10, RZ, 0x10, R4 ;  /* 0x00000010ff0a7819 */ /* 0x000fe40000011604 */
[----:B------:R-:W-:Y:S02]  /*25c0*/  LOP3.LUT R25, R4, 0xff, RZ, 0xc0, !PT ;  /* 0x000000ff04197812 */ /* 0x000fe400078ec0ff */
[----:B------:R-:W-:Y:S02]  /*25d0*/  LEA.HI.SX32 R150, R6, R9, 0x1a ;  /* 0x0000000906967211 */ /* 0x000fe400078fd2ff */
[----:B------:R-:W-:Y:S01]  /*25e0*/  LEA.HI.SX32 R3, R3, R8, 0x1a ;  /* 0x0000000803037211 */ /* 0x000fe200078fd2ff */
[----:B------:R1:W-:Y:S03]  /*25f0*/  STL [R1+0x54], R10 ;  /* 0x0000540a01007387 */ /* 0x0003e60000100800 */
[----:B------:R-:W-:Y:S01]  /*2600*/  IMNMX R6, R150, R3, PT ;  /* 0x0000000396067217 */ /* 0x000fe20003800200 */
[----:B------:R1:W-:Y:S03]  /*2610*/  STL [R1+0x78], R25 ;  /* 0x0000781901007387 */ /* 0x0003e60000100800 */
[----:B------:R-:W-:-:S02]  /*2620*/  ISETP.GE.AND P0, PT, R6, 0x1, PT ;  /* 0x000000010600780c */ /* 0x000fc40003f06270 */
[----:B------:R-:W-:Y:S01]  /*2630*/  ISETP.NE.AND P1, PT, R10, RZ, PT ;  /* 0x000000ff0a00720c */ /* 0x000fe20003f25270 */
[----:B------:R-:W-:-:S03]  /*2640*/  IMAD.MOV.U32 R3, RZ, RZ, RZ ;  /* 0x000000ffff037224 */ /* 0x000fc600078e00ff */
[----:B------:R-:W-:-:S07]  /*2650*/  SEL R135, R10, c[0x0][0x338], P1 ;  /* 0x0000ce000a877a07 */ /* 0x000fce0000800000 */
[----:B------:R-:W-:Y:S05]  /*2660*/  @!P0 BRA `(.L_x_1519) ;  /* 0x000001d000008947 */ /* 0x000fea0003800000 */
[----:B------:R-:W-:Y:S01]  /*2670*/  IABS R3, R135 ;  /* 0x0000008700037213 */ /* 0x000fe20000000000 */
[----:B------:R-:W-:Y:S01]  /*2680*/  IMAD.MOV.U32 R8, RZ, RZ, RZ ;  /* 0x000000ffff087224 */ /* 0x000fe200078e00ff */
[----:B-1----:R-:W-:-:S03]  /*2690*/  IADD3 R10, R135, -0x1, R6 ;  /* 0xffffffff870a7810 */ /* 0x002fc60007ffe006 */
[----:B------:R-:W-:Y:S01]  /*26a0*/  IMAD.MOV.U32 R4, RZ, RZ, R3 ;  /* 0x000000ffff047224 */ /* 0x000fe200078e0003 */
[----:B------:R-:W-:-:S03]  /*26b0*/  IABS R16, R10 ;  /* 0x0000000a00107213 */ /* 0x000fc60000000000 */
[----:B------:R-:W1:Y:S08]  /*26c0*/  I2F.RP R3, R4 ;  /* 0x0000000400037306 */ /* 0x000e700000209400 */
        /* <DEDUP_REMOVED lines=23> */
.L_x_1519:
[----:B------:R-:W-:Y:S05]  /*2840*/  BSYNC B0 ;  /* 0x0000000000007941 */ /* 0x000fea0003800000 */
.L_x_1518:
[----:B-1----:R-:W2:Y:S01]  /*2850*/  LDL R10, [R1+0x124] ;  /* 0x00012400010a7983 */ /* 0x002ea20000100800 */
[----:B------:R-:W-:-:S04]  /*2860*/  IMAD R4, R25, R3, RZ ;  /* 0x0000000319047224 */ /* 0x000fc800078e02ff */
[----:B------:R-:W-:-:S05]  /*2870*/  IMAD.IADD R3, R4, 0x1, R3 ;  /* 0x0000000104037824 */ /* 0x000fca00078e0203 */
[----:B------:R-:W-:Y:S01]  /*2880*/  IMNMX R5, R6, R3, PT ;  /* 0x0000000306057217 */ /* 0x000fe20003800200 */
[----:B------:R-:W-:-:S04]  /*2890*/  IMAD R3, R4, 0x70, -R11 ;  /* 0x0000007004037824 */ /* 0x000fc800078e0a0b */
[----:B------:R-:W-:Y:S01]  /*28a0*/  IMAD R5, R5, 0x70, -R11 ;  /* 0x0000007005057824 */ /* 0x000fe200078e0a0b */
[----:B------:R-:W-:-:S04]  /*28b0*/  IMNMX R4, RZ, R3, !PT ;  /* 0x00000003ff047217 */ /* 0x000fc80007800200 */
[----:B------:R-:W-:-:S04]  /*28c0*/  IMNMX R3, R5, R2, PT ;  /* 0x0000000205037217 */ /* 0x000fc80003800200 */
[----:B------:R-:W-:Y:S02]  /*28d0*/  ISETP.GT.AND P0, PT, R3, R4, PT ;  /* 0x000000040300720c */ /* 0x000fe40003f04270 */
[----:B------:R-:W-:-:S05]  /*28e0*/  SHF.R.U32.HI R4, RZ, 0x4, R4 ;  /* 0x00000004ff047819 */ /* 0x000fca0000011604 */
[----:B------:R-:W-:-:S04]  /*28f0*/  IMAD.WIDE.U32 R8, R4, 0x24924925, RZ ;  /* 0x2492492504087825 */ /* 0x000fc800078e00ff */
        /* <DEDUP_REMOVED lines=11> */
[----:B------:R-:W-:Y:S02]  /*29b0*/  ISETP.NE.U32.AND P0, PT, RZ, c[0x0][0x340], PT ;  /* 0x0000d000ff007a0c */ /* 0x000fe40003f05070 */
[----:B------:R-:W-:Y:S02]  /*29c0*/  SHF.R.S32.HI R16, RZ, 0x1f, R82 ;  /* 0x0000001fff107819 */ /* 0x000fe40000011452 */
[----:B------:R-:W-:Y:S02]  /*29d0*/  ISETP.NE.AND.EX P3, PT, RZ, c[0x0][0x344], PT, P0 ;  /* 0x0000d100ff007a0c */ /* 0x000fe40003f65300 */
[----:B------:R-:W-:-:S11]  /*29e0*/  MOV R31, R21 ;  /* 0x00000015001f7202 */ /* 0x000fd60000000f00 */
[----:B------:R-:W-:-:S04]  /*29f0*/  @P3 IADD3 R4, P0, R24, c[0x0][0x340], RZ ;  /* 0x0000d00018043a10 */ /* 0x000fc80007f1e0ff */
[----:B------:R-:W-:-:S05]  /*2a00*/  @P3 IADD3.X R5, R23, c[0x0][0x344], RZ, P0, !PT ;  /* 0x0000d10017053a10 */ /* 0x000fca00007fe4ff */
[----:B------:R1:W2:Y:S01]  /*2a10*/  @P3 LDG.E R26, [R4.64] ;  /* 0x00000008041a3981 */ /* 0x0002a2000c1e1900 */
[----:B------:R-:W-:Y:S01]  /*2a20*/  IADD3 R114, P0, R82, R18, RZ ;  /* 0x0000001252727210 */ /* 0x000fe20007f1e0ff */
[----:B------:R-:W-:Y:S01]  /*2a30*/  IMAD.MOV.U32 R30, RZ, RZ, c[0x0][0x238] ;  /* 0x00008e00ff1e7624 */ /* 0x000fe200078e00ff */
[----:B------:R-:W-:Y:S01]  /*2a40*/  IADD3 R40, R3, -0x1, RZ ;  /* 0xffffffff03287810 */ /* 0x000fe20007ffe0ff */
[----:B------:R-:W-:Y:S01]  /*2a50*/  IMAD R11, R16, c[0x0][0x280], RZ ;  /* 0x0000a000100b7a24 */ /* 0x000fe200078e02ff */
[----:B------:R-:W-:Y:S01]  /*2a60*/  LEA.HI.X.SX32 R115, R18, R16, 0x1, P0 ;  /* 0x0000001012737211 */ /* 0x000fe200000f0eff */
[----:B------:R-:W-:Y:S01]  /*2a70*/  ULDC UR5, c[0x0][0x23c] ;  /* 0x00008f0000057ab9 */ /* 0x000fe20000000800 */
[----:B------:R-:W-:Y:S01]  /*2a80*/  LOP3.LUT R29, R20, 0xffff, RZ, 0xc0, !PT ;  /* 0x0000ffff141d7812 */ /* 0x000fe200078ec0ff */
[----:B------:R-:W-:Y:S01]  /*2a90*/  IMAD.WIDE.U32 R20, R30, 0x40, RZ ;  /* 0x000000401e147825 */ /* 0x000fe200078e00ff */
[----:B------:R-:W-:Y:S01]  /*2aa0*/  SEL R27, R33, RZ, !P6 ;  /* 0x000000ff211b7207 */ /* 0x000fe20007000000 */
[----:B------:R-:W-:Y:S01]  /*2ab0*/  USHF.L.U32 UR12, UR5, 0x6, URZ ;  /* 0x00000006050c7899 */ /* 0x000fe2000800063f */
[----:B------:R-:W-:Y:S01]  /*2ac0*/  MOV R140, 0x70 ;  /* 0x00000070008c7802 */ /* 0x000fe20000000f00 */
[----:B------:R-:W-:Y:S01]  /*2ad0*/  IMAD R6, R115, c[0x0][0x238], RZ ;  /* 0x00008e0073067a24 */ /* 0x000fe200078e02ff */
[----:B------:R-:W-:Y:S01]  /*2ae0*/  SEL R28, R32, RZ, !P6 ;  /* 0x000000ff201c7207 */ /* 0x000fe20007000000 */
[----:B------:R-:W-:Y:S01]  /*2af0*/  IMAD R3, R27, c[0x0][0x248], RZ ;  /* 0x000092001b037a24 */ /* 0x000fe200078e02ff */
[----:B------:R-:W-:Y:S01]  /*2b00*/  ISETP.GE.AND P5, PT, R76, c[0x0][0x1d4], PT ;  /* 0x000075004c007a0c */ /* 0x000fe20003fa6270 */
[----:B------:R-:W-:Y:S01]  /*2b10*/  IMAD R6, R114, c[0x0][0x23c], R6 ;  /* 0x00008f0072067a24 */ /* 0x000fe200078e0206 */
[----:B------:R-:W-:Y:S01]  /*2b20*/  ISETP.GE.AND P4, PT, R226, c[0x0][0x1d4], PT ;  /* 0x00007500e2007a0c */ /* 0x000fe20003f86270 */
[C---:B------:R-:W-:Y:S01]  /*2b30*/  IMAD R152, R140.reuse, c[0x0][0x23c], RZ ;  /* 0x00008f008c987a24 */ /* 0x040fe200078e02ff */
[----:B------:R-:W-:Y:S01]  /*2b40*/  MOV R149, 0x5 ;  /* 0x0000000500957802 */ /* 0x000fe20000000f00 */
[----:B------:R-:W-:Y:S01]  /*2b50*/  IMAD.WIDE.U32 R138, R140, c[0x0][0x238], RZ ;  /* 0x00008e008c8a7a25 */ /* 0x000fe200078e00ff */
[C---:B------:R-:W-:Y:S01]  /*2b60*/  SHF.L.U32 R161, R30.reuse, 0x5, RZ ;  /* 0x000000051ea17819 */ /* 0x040fe200000006ff */
[----:B------:R-:W-:Y:S01]  /*2b70*/  UIMAD UR5, UR5, 0x60, URZ ;  /* 0x00000060050578a4 */ /* 0x000fe2000f8e023f */
[----:B------:R-:W-:Y:S01]  /*2b80*/  SHF.L.U64.HI R156, R30, R149, c[0x0][0x23c] ;  /* 0x00008f001e9c7619 */ /* 0x000fe20000010295 */
[----:B------:R-:W-:Y:S01]  /*2b90*/  IMAD.IADD R152, R139, 0x1, R152 ;  /* 0x000000018b987824 */ /* 0x000fe200078e0298 */
[----:B------:R-:W-:Y:S01]  /*2ba0*/  LOP3.LUT R31, R31, 0xfffffffb, RZ, 0xc0, !PT ;  /* 0xfffffffb1f1f7812 */ /* 0x000fe200078ec0ff */
[----:B-1----:R-:W-:Y:S01]  /*2bb0*/  IMAD.WIDE.U32 R4, R114, c[0x0][0x238], R76 ;  /* 0x00008e0072047a25 */ /* 0x002fe200078e004c */
[----:B------:R-:W-:-:S02]  /*2bc0*/  MOV R158, c[0x0][0x290] ;  /* 0x0000a400009e7a02 */ /* 0x000fc40000000f00 */
[----:B------:R-:W-:Y:S01]  /*2bd0*/  @P5 LOP3.LUT R31, R31, 0x4, RZ, 0xfc, !PT ;  /* 0x000000041f1f5812 */ /* 0x000fe200078efcff */
[----:B------:R-:W-:Y:S02]  /*2be0*/  IMAD.IADD R5, R5, 0x1, R6 ;  /* 0x0000000105057824 */ /* 0x000fe400078e0206 */
[----:B------:R-:W-:Y:S01]  /*2bf0*/  IMAD R6, R40, -0x70, R2 ;  /* 0xffffff9028067824 */ /* 0x000fe200078e0202 */
[----:B------:R-:W-:Y:S01]  /*2c00*/  LOP3.LUT R31, R31, 0xfffffffd, RZ, 0xc0, !PT ;  /* 0xfffffffd1f1f7812 */ /* 0x000fe200078ec0ff */
[----:B------:R-:W-:-:S03]  /*2c10*/  IMAD.WIDE.U32 R4, R29, c[0x0][0x240], R4 ;  /* 0x000090001d047a25 */ /* 0x000fc600078e0004 */
[----:B------:R-:W-:Y:S01]  /*2c20*/  IMNMX R8, R6, 0x70, PT ;  /* 0x0000007006087817 */ /* 0x000fe20003800200 */
[----:B------:R-:W-:Y:S01]  /*2c30*/  IMAD R5, R29, c[0x0][0x244], R5 ;  /* 0x000091001d057a24 */ /* 0x000fe200078e0205 */
[----:B------:R-:W-:Y:S01]  /*2c40*/  @P4 LOP3.LUT R31, R31, 0x2, RZ, 0xfc, !PT ;  /* 0x000000021f1f4812 */ /* 0x000fe200078efcff */
[----:B------:R-:W-:Y:S01]  /*2c50*/  IMAD R6, R28, c[0x0][0x24c], R3 ;  /* 0x000093001c067a24 */ /* 0x000fe200078e0203 */
[----:B------:R-:W-:Y:S01]  /*2c60*/  IADD3 R3, -R82, R8, RZ ;  /* 0x0000000852037210 */ /* 0x000fe20007ffe1ff */
[----:B------:R-:W-:Y:S01]  /*2c70*/  IMAD.WIDE.U32 R118, R28, c[0x0][0x248], R4 ;  /* 0x000092001c767a25 */ /* 0x000fe200078e0004 */
[----:B------:R-:W-:Y:S01]  /*2c80*/  SHF.R.S32.HI R5, RZ, 0x1f, R40 ;  /* 0x0000001fff057819 */ /* 0x000fe20000011428 */
[----:B------:R1:W-:Y:S01]  /*2c90*/  STL [R1+0x8], R31 ;  /* 0x0000081f01007387 */ /* 0x0003e20000100800 */
[----:B------:R-:W-:Y:S01]  /*2ca0*/  ISETP.GE.AND P0, PT, R3, 0x1, PT ;  /* 0x000000010300780c */ /* 0x000fe20003f06270 */
[----:B------:R-:W-:Y:S01]  /*2cb0*/  IMAD R4, R152, R40, RZ ;  /* 0x0000002898047224 */ /* 0x000fe200078e02ff */
[----:B------:R-:W-:Y:S01]  /*2cc0*/  MOV R116, R118 ;  /* 0x0000007600747202 */ /* 0x000fe20000000f00 */
[----:B------:R-:W-:Y:S01]  /*2cd0*/  IMAD.IADD R117, R119, 0x1, R6 ;  /* 0x0000000177757824 */ /* 0x000fe200078e0206 */
[----:B------:R-:W-:Y:S01]  /*2ce0*/  ISETP.GE.AND P2, PT, R3, 0x21, PT ;  /* 0x000000210300780c */ /* 0x000fe20003f46270 */
[----:B------:R-:W-:-:S02]  /*2cf0*/  IMAD R6, R5, R138, R4 ;  /* 0x0000008a05067224 */ /* 0x000fc400078e0204 */
[----:B------:R-:W-:-:S04]  /*2d00*/  IMAD.WIDE.U32 R4, R40, R138, R116 ;  /* 0x0000008a28047225 */ /* 0x000fc800078e0074 */
[----:B------:R-:W-:Y:S02]  /*2d10*/  IMAD.IADD R5, R5, 0x1, R6 ;  /* 0x0000000105057824 */ /* 0x000fe400078e0206 */
[----:B------:R-:W-:Y:S01]  /*2d20*/  @P0 LEA R8, P1, R4, c[0x0][0x220], 0x1 ;  /* 0x0000880004080a11 */ /* 0x000fe200078208ff */
[----:B------:R-:W-:Y:S02]  /*2d30*/  IMAD R15, R82, c[0x0][0x284], R11 ;  /* 0x0000a100520f7a24 */ /* 0x000fe400078e020b */
[----:B------:R-:W-:Y:S01]  /*2d40*/  IMAD.IADD R134, R17, 0x1, R19 ;  /* 0x0000000111867824 */ /* 0x000fe200078e0213 */
[----:B------:R-:W-:Y:S01]  /*2d50*/  @P0 LEA.HI.X R9, R4, c[0x0][0x224], R5, 0x1, P1 ;  /* 0x0000890004090a11 */ /* 0x000fe200008f0c05 */
[----:B------:R-:W-:Y:S01]  /*2d60*/  IMAD.WIDE.U32 R24, R82, c[0x0][0x290], R76 ;  /* 0x0000a40052187a25 */ /* 0x000fe200078e004c */
[----:B------:R-:W-:-:S03]  /*2d70*/  @P2 IADD3 R6, P1, R161, R4, RZ ;  /* 0x00000004a1062210 */ /* 0x000fc60007f3e0ff */
[----:B------:R-:W-:Y:S01]  /*2d80*/  @!PT LDS RZ, [RZ] ;  /* 0x00000000fffff984 */ /* 0x000fe20000000800 */
[----:B------:R-:W-:Y:S01]  /*2d90*/  @!PT LDS RZ, [RZ] ;  /* 0x00000000fffff984 */ /* 0x000fe20000000800 */
[----:B------:R-:W-:Y:S01]  /*2da0*/  @!PT LDS RZ, [RZ] ;  /* 0x00000000fffff984 */ /* 0x000fe20000000800 */
[----:B------:R3:W-:Y:S01]  /*2db0*/  @P0 LDGSTS.E.BYPASS.LTC128B.128 [R227+0x8100], [R8.64], !P5 ;  /* 0x0810000008e30fae */ /* 0x0007e2000e901d48 */
[----:B------:R-:W-:-:S03]  /*2dc0*/  IMAD.WIDE.U32 R18, R82, c[0x0][0x280], R76 ;  /* 0x0000a00052127a25 */ /* 0x000fc600078e004c */
[----:B------:R3:W-:Y:S01]  /*2dd0*/  @P0 LDGSTS.E.BYPASS.LTC128B.128 [R227+0xb900], [R8.64+0x80], !P4 ;  /* 0x0b90008008e30fae */ /* 0x0007e2000e101d48 */
[----:B------:R-:W-:Y:S01]  /*2de0*/  @P2 IMAD.X R10, R5, 0x1, R156, P1 ;  /* 0x00000001050a2824 */ /* 0x000fe200008e069c */
[----:B------:R-:W-:Y:S01]  /*2df0*/  ISETP.GE.AND P1, PT, R3, 0x41, PT ;  /* 0x000000410300780c */ /* 0x000fe20003f26270 */
[----:B------:R-:W-:Y:S01]  /*2e00*/  IMAD.WIDE.U32 R144, R30, 0x60, RZ ;  /* 0x000000601e907825 */ /* 0x000fe200078e00ff */
[----:B------:R-:W-:-:S03]  /*2e10*/  IADD3 R19, R15, R19, RZ ;  /* 0x000000130f137210 */ /* 0x000fc60007ffe0ff */
[----:B------:R-:W-:Y:S01]  /*2e20*/  IMAD.MOV.U32 R146, RZ, RZ, c[0x0][0x280] ;  /* 0x0000a000ff927624 */ /* 0x000fe200078e00ff */
[----:B------:R-:W-:Y:S01]  /*2e30*/  IADD3 R155, R145, UR5, RZ ;  /* 0x00000005919b7c10 */ /* 0x000fe2000fffe0ff */
[C---:B------:R-:W-:Y:S02]  /*2e40*/  IMAD R153, R140.reuse, c[0x0][0x284], RZ ;  /* 0x0000a1008c997a24 */ /* 0x040fe400078e02ff */
[----:B------:R-:W-:Y:S01]  /*2e50*/  IMAD R154, R140, c[0x0][0x294], RZ ;  /* 0x0000a5008c9a7a24 */ /* 0x000fe200078e02ff */
[-C--:B------:R-:W-:Y:S01]  /*2e60*/  SHF.L.U64.HI R148, R146, R149.reuse, c[0x0][0x284] ;  /* 0x0000a10092947619 */ /* 0x080fe20000010295 */
[----:B------:R-:W-:Y:S01]  /*2e70*/  IMAD.WIDE.U32 R142, R140, c[0x0][0x280], RZ ;  /* 0x0000a0008c8e7a25 */ /* 0x000fe200078e00ff */
[----:B------:R-:W-:Y:S02]  /*2e80*/  SHF.L.U64.HI R149, R158, R149, c[0x0][0x294] ;  /* 0x0000a5009e957619 */ /* 0x000fe40000010295 */
[----:B------:R-:W-:Y:S01]  /*2e90*/  SHF.L.U32 R159, R146, 0x5, RZ ;  /* 0x00000005929f7819 */ /* 0x000fe200000006ff */
[----:B-----5:R-:W-:Y:S01]  /*2ea0*/  IMAD.WIDE.U32 R100, R136, c[0x0][0x280], R18 ;  /* 0x0000a00088647a25 */ /* 0x020fe200078e0012 */
[----:B------:R-:W-:-:S03]  /*2eb0*/  IADD3 R153, R143, R153, RZ ;  /* 0x000000998f997210 */ /* 0x000fc60007ffe0ff */
[----:B------:R-:W-:-:S04]  /*2ec0*/  IMAD.WIDE.U32 R140, R140, c[0x0][0x290], RZ ;  /* 0x0000a4008c8c7a25 */ /* 0x000fc800078e00ff */
[----:B------:R-:W-:Y:S01]  /*2ed0*/  IMAD.WIDE.U32 R124, R29, c[0x0][0x1e8], RZ ;  /* 0x00007a001d7c7a25 */ /* 0x000fe200078e00ff */
[----:B---3--:R-:W-:-:S03]  /*2ee0*/  @P2 LEA R8, P0, R6, c[0x0][0x220], 0x1 ;  /* 0x0000880006082a11 */ /* 0x008fc600078008ff */
[----:B------:R-:W-:Y:S01]  /*2ef0*/  IMAD.WIDE.U32 R122, R29, c[0x0][0x210], RZ ;  /* 0x000084001d7a7a25 */ /* 0x000fe200078e00ff */
[----:B------:R-:W-:Y:S02]  /*2f00*/  @P2 LEA.HI.X R9, R6, c[0x0][0x224], R10, 0x1, P0 ;  /* 0x0000890006092a11 */ /* 0x000fe400000f0c0a */
[----:B------:R-:W-:Y:S01]  /*2f10*/  ISETP.GT.AND P0, PT, R3, 0x60, PT ;  /* 0x000000600300780c */ /* 0x000fe20003f04270 */
[--C-:B------:R-:W-:Y:S02]  /*2f20*/  IMAD.WIDE.U32 R10, R82, c[0x0][0x280], R78.reuse ;  /* 0x0000a000520a7a25 */ /* 0x100fe400078e004e */
[----:B------:R3:W-:Y:S02]  /*2f30*/  @P2 LDGSTS.E.BYPASS.LTC128B.128 [R229+0x9100], [R8.64], !P5 ;  /* 0x0910000008e52fae */ /* 0x0007e4000e901d48 */
[----:B------:R-:W-:Y:S01]  /*2f40*/  IMAD R3, R16, c[0x0][0x290], RZ ;  /* 0x0000a40010037a24 */ /* 0x000fe200078e02ff */
[----:B------:R-:W-:Y:S01]  /*2f50*/  MOV R22, R10 ;  /* 0x0000000a00167202 */ /* 0x000fe20000000f00 */
[----:B------:R3:W-:Y:S01]  /*2f60*/  @P2 LDGSTS.E.BYPASS.LTC128B.128 [R229+0xc900], [R8.64+0x80], !P4 ;  /* 0x0c90008008e52fae */ /* 0x0007e2000e101d48 */
[----:B------:R-:W-:Y:S01]  /*2f70*/  @P1 IADD3 R6, P2, R4, R20, RZ ;  /* 0x0000001404061210 */ /* 0x000fe20007f5e0ff */
[----:B------:R-:W-:Y:S01]  /*2f80*/  IMAD.WIDE.U32 R16, R82, c[0x0][0x290], R78 ;  /* 0x0000a40052107a25 */ /* 0x000fe200078e004e */
[----:B------:R-:W-:-:S03]  /*2f90*/  IADD3 R23, R11, R15, RZ ;  /* 0x0000000f0b177210 */ /* 0x000fc60007ffe0ff */
[----:B------:R-:W-:Y:S01]  /*2fa0*/  IMAD R3, R82, c[0x0][0x294], R3 ;  /* 0x0000a50052037a24 */ /* 0x000fe200078e0203 */
[----:B------:R-:W-:Y:S01]  /*2fb0*/  MOV R20, R16 ;  /* 0x0000001000147202 */ /* 0x000fe20000000f00 */
[----:B------:R-:W-:Y:S02]  /*2fc0*/  IMAD.MOV.U32 R16, RZ, RZ, R24 ;  /* 0x000000ffff107224 */ /* 0x000fe400078e0018 */
[----:B------:R-:W-:-:S04]  /*2fd0*/  IMAD.WIDE.U32 R104, R136, c[0x0][0x280], R22 ;  /* 0x0000a00088687a25 */ /* 0x000fc800078e0016 */
[----:B------:R-:W-:Y:S02]  /*2fe0*/  IMAD.SHL.U32 R160, R158, 0x20, RZ ;  /* 0x000000209ea07824 */ /* 0x000fe400078e00ff */
[----:B------:R-:W-:Y:S02]  /*2ff0*/  IMAD.IADD R154, R141, 0x1, R154 ;  /* 0x000000018d9a7824 */ /* 0x000fe400078e029a */
[C---:B------:R-:W-:Y:S02]  /*3000*/  IMAD R133, R29.reuse, c[0x0][0x1ec], R125 ;  /* 0x00007b001d857a24 */ /* 0x040fe400078e027d */
[----:B------:R-:W-:Y:S01]  /*3010*/  IMAD R132, R29, c[0x0][0x214], R123 ;  /* 0x000085001d847a24 */ /* 0x000fe200078e027b */
[----:B---3--:R-:W-:Y:S01]  /*3020*/  @P1 IADD3.X R8, R5, UR12, R21, P2, !PT ;  /* 0x0000000c05081c10 */ /* 0x008fe200097fe415 */
[----:B------:R-:W-:Y:S01]  /*3030*/  @P0 IMAD.WIDE.U32 R4, R30, 0x60, R4 ;  /* 0x000000601e040825 */ /* 0x000fe200078e0004 */
[----:B------:R-:W-:-:S03]  /*3040*/  @P1 LEA R10, P2, R6, c[0x0][0x220], 0x1 ;  /* 0x00008800060a1a11 */ /* 0x000fc600078408ff */
[----:B------:R-:W-:Y:S01]  /*3050*/  IMAD.IADD R21, R17, 0x1, R3 ;  /* 0x0000000111157824 */ /* 0x000fe200078e0203 */
[----:B------:R-:W-:Y:S01]  /*3060*/  @P1 LEA.HI.X R11, R6, c[0x0][0x224], R8, 0x1, P2 ;  /* 0x00008900060b1a11 */ /* 0x000fe200010f0c08 */
[----:B------:R-:W-:Y:S01]  /*3070*/  IMAD.IADD R17, R3, 0x1, R25 ;  /* 0x0000000103117824 */ /* 0x000fe200078e0219 */
[----:B------:R-:W-:Y:S01]  /*3080*/  @P0 IADD3 R3, R5, UR5, RZ ;  /* 0x0000000505030c10 */ /* 0x000fe2000fffe0ff */
[----:B------:R-:W-:Y:S01]  /*3090*/  IMAD.WIDE.U32 R102, R136, c[0x0][0x290], R20 ;  /* 0x0000a40088667a25 */ /* 0x000fe200078e0014 */
[----:B------:R-:W-:Y:S01]  /*30a0*/  @P0 LEA R8, P2, R4, c[0x0][0x220], 0x1 ;  /* 0x0000880004080a11 */ /* 0x000fe200078408ff */
[----:B------:R1:W-:Y:S02]  /*30b0*/  @P1 LDGSTS.E.BYPASS.LTC128B.128 [R229+0xa100], [R10.64], !P5 ;  /* 0x0a1000000ae51fae */ /* 0x0003e4000e901d48 */
[----:B------:R-:W-:Y:S01]  /*30c0*/  IMAD.WIDE.U32 R98, R136, c[0x0][0x290], R16 ;  /* 0x0000a40088627a25 */ /* 0x000fe200078e0010 */
[----:B------:R-:W-:Y:S01]  /*30d0*/  @P0 LEA.HI.X R9, R4, c[0x0][0x224], R3, 0x1, P2 ;  /* 0x0000890004090a11 */ /* 0x000fe200010f0c03 */
[----:B------:R1:W-:Y:S01]  /*30e0*/  @P1 LDGSTS.E.BYPASS.LTC128B.128 [R229+0xd900], [R10.64+0x80], !P4 ;  /* 0x0d9000800ae51fae */ /* 0x0003e2000e101d48 */
[----:B------:R-:W-:-:S02]  /*30f0*/  SHF.R.S32.HI R4, RZ, 0x1f, R136 ;  /* 0x0000001fff047819 */ /* 0x000fc40000011488 */
[----:B------:R-:W-:Y:S01]  /*3100*/  MOV R3, c[0x0][0x27c] ;  /* 0x00009f0000037a02 */ /* 0x000fe20000000f00 */
[----:B------:R1:W-:Y:S02]  /*3110*/  @P0 LDGSTS.E.BYPASS.LTC128B.128 [R229+0xb100], [R8.64], !P5 ;  /* 0x0b10000008e50fae */ /* 0x0003e4000e901d48 */
[----:B------:R-:W-:Y:S02]  /*3120*/  IMAD R5, R4, c[0x0][0x290], RZ ;  /* 0x0000a40004057a24 */ /* 0x000fe400078e02ff */
[----:B------:R-:W-:Y:S01]  /*3130*/  IMAD.SHL.U32 R73, R3, 0x2, RZ ;  /* 0x0000000203497824 */ /* 0x000fe200078e00ff */
[----:B------:R1:W-:Y:S01]  /*3140*/  @P0 LDGSTS.E.BYPASS.LTC128B.128 [R229+0xe900], [R8.64+0x80], !P4 ;  /* 0x0e90008008e50fae */ /* 0x0003e2000e101d48 */
[----:B------:R-:W-:Y:S02]  /*3150*/  IMAD R3, R136, c[0x0][0x294], R5 ;  /* 0x0000a50088037a24 */ /* 0x000fe400078e0205 */
[----:B------:R-:W-:Y:S01]  /*3160*/  IMAD R6, R4, c[0x0][0x280], RZ ;  /* 0x0000a00004067a24 */ /* 0x000fe200078e02ff */
[----:B------:R-:W0:Y:S01]  /*3170*/  LDGDEPBAR ;  /* 0x00000000000079af */ /* 0x000e220000000000 */
[----:B------:R-:W-:Y:S01]  /*3180*/  WARPSYNC 0xffffffff ;  /* 0xffffffff00007948 */ /* 0x000fe20003800000 */
[----:B------:R-:W-:Y:S01]  /*3190*/  IMAD.IADD R110, R103, 0x1, R3 ;  /* 0x00000001676e7824 */ /* 0x000fe200078e0203 */
[----:B------:R-:W-:Y:S01]  /*31a0*/  IADD3 R108, R3, R99, RZ ;  /* 0x00000063036c7210 */ /* 0x000fe20007ffe0ff */
[----:B------:R-:W-:-:S05]  /*31b0*/  IMAD R4, R136, c[0x0][0x284], R6 ;  /* 0x0000a10088047a24 */ /* 0x000fca00078e0206 */
[----:B------:R-:W-:Y:S02]  /*31c0*/  IADD3 R111, R105, R4, RZ ;  /* 0x00000004696f7210 */ /* 0x000fe40007ffe0ff */
[----:B------:R-:W-:Y:S02]  /*31d0*/  IADD3 R109, R4, R101, RZ ;  /* 0x00000065046d7210 */ /* 0x000fe40007ffe0ff */
[----:B--2---:R-:W-:Y:S01]  /*31e0*/  @P3 SHF.R.S32.HI R5, RZ, 0x1f, R26 ;  /* 0x0000001fff053819 */ /* 0x004fe2000001141a */
[----:B------:R-:W-:Y:S01]  /*31f0*/  @!P3 IMAD.MOV.U32 R26, RZ, RZ, R32 ;  /* 0x000000ffff1ab224 */ /* 0x000fe200078e0020 */
[----:B------:R-:W-:-:S03]  /*3200*/  @!P3 MOV R5, R33 ;  /* 0x000000210005b202 */ /* 0x000fc60000000f00 */
[----:B------:R-:W-:-:S04]  /*3210*/  IMAD.WIDE.U32 R120, R26, c[0x0][0x2b0], RZ ;  /* 0x0000ac001a787a25 */ /* 0x000fc800078e00ff */
[----:B------:R-:W-:-:S04]  /*3220*/  IMAD R5, R5, c[0x0][0x2b0], RZ ;  /* 0x0000ac0005057a24 */ /* 0x000fc800078e02ff */
[----:B------:R-:W-:-:S05]  /*3230*/  IMAD R5, R26, c[0x0][0x2b4], R5 ;  /* 0x0000ad001a057a24 */ /* 0x000fca00078e0205 */
[----:B------:R-:W-:Y:S02]  /*3240*/  IADD3 R131, R121, R5, RZ ;  /* 0x0000000579837210 */ /* 0x000fe40007ffe0ff */
[----:B-1----:R-:W-:Y:S01]  /*3250*/  ISETP.GE.AND P2, PT, R76, c[0x0][0x27c], PT ;  /* 0x00009f004c007a0c */ /* 0x002fe20003f46270 */
[C---:B------:R-:W-:Y:S01]  /*3260*/  IMAD.WIDE.U32 R4, R29.reuse, c[0x0][0x260], R76 ;  /* 0x000098001d047a25 */ /* 0x040fe200078e004c */
[C---:B------:R-:W-:Y:S01]  /*3270*/  IADD3 R11, R82.reuse, 0x20, RZ ;  /* 0x00000020520b7810 */ /* 0x040fe20007ffe0ff */
        /* <DEDUP_REMOVED lines=12> */
[----:B------:R-:W-:Y:S01]  /*3340*/  IMAD.MOV.U32 R164, RZ, RZ, c[0x0][0x2b8] ;  /* 0x0000ae00ffa47624 */ /* 0x000fe200078e00ff */
[----:B------:R-:W-:Y:S01]  /*3350*/  LOP3.LUT R11, R11, 0x1c0, RZ, 0xc0, !PT ;  /* 0x000001c00b0b7812 */ /* 0x000fe200078ec0ff */
[----:B------:R-:W-:Y:S01]  /*3360*/  IMAD.WIDE.U32 R96, R28, c[0x0][0x268], R8 ;  /* 0x00009a001c607a25 */ /* 0x000fe200078e0008 */
[CC--:B------:R-:W-:Y:S01]  /*3370*/  LEA.HI R10, R5.reuse, R3.reuse, RZ, 0x6 ;  /* 0x00000003050a7211 */ /* 0x0c0fe200078f30ff */
[----:B------:R-:W-:Y:S01]  /*3380*/  ULDC.64 UR4, c[0x0][0x280] ;  /* 0x0000a00000047ab9 */ /* 0x000fe20000000a00 */
[----:B------:R-:W-:Y:S01]  /*3390*/  LEA.HI R3, R5, R3, RZ, 0x3 ;  /* 0x0000000305037211 */ /* 0x000fe200078f18ff */
[----:B------:R-:W-:Y:S01]  /*33a0*/  IMAD.MOV.U32 R163, RZ, RZ, c[0x0][0x27c] ;  /* 0x00009f00ffa37624 */ /* 0x000fe200078e00ff */
[----:B------:R-:W-:Y:S01]  /*33b0*/  ISETP.NE.AND P1, PT, R164, 0x1, PT ;  /* 0x00000001a400780c */ /* 0x000fe20003f25270 */
[----:B------:R-:W-:Y:S01]  /*33c0*/  IMAD R6, R27, c[0x0][0x268], RZ ;  /* 0x00009a001b067a24 */ /* 0x000fe200078e02ff */
[--C-:B------:R-:W-:Y:S01]  /*33d0*/  LOP3.LUT R5, R22, 0x38, R3.reuse, 0xf8, !PT ;  /* 0x0000003816057812 */ /* 0x100fe200078ef803 */
[C---:B------:R-:W-:Y:S01]  /*33e0*/  IMAD.SHL.U32 R22, R82.reuse, 0x40, RZ ;  /* 0x0000004052167824 */ /* 0x040fe200078e00ff */
[----:B------:R-:W-:Y:S01]  /*33f0*/  LOP3.LUT R8, R11, 0x38, R3, 0xf8, !PT ;  /* 0x000000380b087812 */ /* 0x000fe200078ef803 */
[----:B------:R-:W-:Y:S01]  /*3400*/  IMAD.SHL.U32 R23, R23, 0x40, RZ ;  /* 0x0000004017177824 */ /* 0x000fe200078e00ff */
[----:B------:R-:W-:Y:S01]  /*3410*/  IADD3 R11, R82, 0x20, RZ ;  /* 0x00000020520b7810 */ /* 0x000fe20007ffe0ff */
[----:B------:R-:W-:Y:S01]  /*3420*/  IMAD R15, R28, c[0x0][0x26c], R6 ;  /* 0x00009b001c0f7a24 */ /* 0x000fe200078e0206 */
[----:B------:R-:W-:Y:S01]  /*3430*/  LOP3.LUT R22, R22, 0x1c0, RZ, 0xc0, !PT ;  /* 0x000001c016167812 */ /* 0x000fe200078ec0ff */
[----:B------:R-:W-:Y:S01]  /*3440*/  IMAD.MOV.U32 R147, RZ, RZ, 0x6 ;  /* 0x00000006ff937424 */ /* 0x000fe200078e00ff */
[----:B------:R-:W-:Y:S01]  /*3450*/  SHF.R.S32.HI R4, RZ, 0x6, R10 ;  /* 0x00000006ff047819 */ /* 0x000fe2000001140a */
[----:B------:R-:W-:Y:S01]  /*3460*/  IMAD.SHL.U32 R11, R11, 0x40, RZ ;  /* 0x000000400b0b7824 */ /* 0x000fe200078e00ff */
[----:B------:R-:W-:Y:S01]  /*3470*/  SHF.R.U32.HI R22, RZ, 0x3, R22 ;  /* 0x00000003ff167819 */ /* 0x000fe20000011616 */
[----:B------:R-:W-:Y:S01]  /*3480*/  UIMAD.WIDE.U32 UR10, UR4, 0x60, URZ ;  /* 0x00000060040a78a5 */ /* 0x000fe2000f8e003f */
[----:B------:R-:W-:Y:S01]  /*3490*/  ISETP.GE.AND P0, PT, R163, 0x1, PT ;  /* 0x00000001a300780c */ /* 0x000fe20003f06270 */
[C---:B------:R-:W-:Y:S01]  /*34a0*/  IMAD R10, R4.reuse, 0x1c00, R7 ;  /* 0x00001c00040a7824 */ /* 0x040fe200078e0207 */
[----:B------:R-:W-:Y:S01]  /*34b0*/  LOP3.LUT R11, R11, 0x1c0, RZ, 0xc0, !PT ;  /* 0x000001c00b0b7812 */ /* 0x000fe200078ec0ff */
[----:B------:R-:W-:Y:S01]  /*34c0*/  IMAD R6, R4, 0x1c00, R12 ;  /* 0x00001c0004067824 */ /* 0x000fe200078e020c */
[----:B------:R-:W-:Y:S01]  /*34d0*/  LOP3.LUT R9, R5, R22, RZ, 0x3c, !PT ;  /* 0x0000001605097212 */ /* 0x000fe200078e3cff */
[----:B------:R-:W-:Y:S01]  /*34e0*/  UIMAD UR13, UR12, UR5, URZ ;  /* 0x000000050c0d72a4 */ /* 0x000fe2000f8e023f */
[----:B------:R-:W-:Y:S01]  /*34f0*/  IADD3 R22, R82, 0x60, RZ ;  /* 0x0000006052167810 */ /* 0x000fe20007ffe0ff */
[----:B------:R-:W-:Y:S01]  /*3500*/  IMAD.SHL.U32 R157, R146, 0x40, RZ ;  /* 0x00000040929d7824 */ /* 0x000fe200078e00ff */
[----:B------:R-:W-:Y:S01]  /*3510*/  SHF.R.U32.HI R11, RZ, 0x3, R11 ;  /* 0x00000003ff0b7819 */ /* 0x000fe2000001160b */
[----:B------:R-:W-:Y:S01]  /*3520*/  ULDC.64 UR4, c[0x0][0x290] ;  /* 0x0000a40000047ab9 */ /* 0x000fe20000000a00 */
[----:B------:R-:W-:Y:S01]  /*3530*/  LOP3.LUT R23, R23, 0x1c0, RZ, 0xc0, !PT ;  /* 0x000001c017177812 */ /* 0x000fe200078ec0ff */
        /* <DEDUP_REMOVED lines=9> */
[----:B------:R-:W-:Y:S01]  /*35d0*/  IADD3 R23, R82, 0x40, RZ ;  /* 0x0000004052177810 */ /* 0x000fe20007ffe0ff */
[----:B------:R-:W-:Y:S01]  /*35e0*/  UIMAD UR5, UR12, UR5, URZ ;  /* 0x000000050c0572a4 */ /* 0x000fe2000f8e023f */
[----:B------:R-:W-:Y:S01]  /*35f0*/  @P1 LOP3.LUT R31, R31, 0x8, RZ, 0xfc, !PT ;  /* 0x000000081f1f1812 */ /* 0x000fe200078efcff */
[----:B------:R-:W-:Y:S01]  /*3600*/  ULDC UR4, c[0x0][0x238] ;  /* 0x00008e0000047ab9 */ /* 0x000fe20000000800 */
[----:B------:R-:W-:Y:S01]  /*3610*/  LOP3.LUT R6, R22, 0x38, R3, 0xf8, !PT ;  /* 0x0000003816067812 */ /* 0x000fe200078ef803 */
[----:B------:R-:W-:Y:S01]  /*3620*/  IMAD.SHL.U32 R23, R23, 0x40, RZ ;  /* 0x0000004017177824 */ /* 0x000fe200078e00ff */
[----:B------:R-:W-:Y:S01]  /*3630*/  IADD3 R22, R82, 0x60, RZ ;  /* 0x0000006052167810 */ /* 0x000fe20007ffe0ff */
[----:B------:R-:W-:Y:S01]  /*3640*/  UMOV UR12, 0x6 ;  /* 0x00000006000c7882 */ /* 0x000fe20000000000 */
[----:B------:R-:W-:Y:S01]  /*3650*/  @P0 LOP3.LUT R31, R31, 0x10, RZ, 0xfc, !PT ;  /* 0x000000101f1f0812 */ /* 0x000fe200078efcff */
[----:B------:R-:W-:Y:S01]  /*3660*/  ULDC UR15, c[0x0][0x23c] ;  /* 0x00008f00000f7ab9 */ /* 0x000fe20000000800 */
[----:B------:R-:W-:Y:S01]  /*3670*/  LOP3.LUT R23, R23, 0x1c0, RZ, 0xc0, !PT ;  /* 0x000001c017177812 */ /* 0x000fe200078ec0ff */
[----:B------:R-:W-:Y:S01]  /*3680*/  IMAD.SHL.U32 R22, R22, 0x40, RZ ;  /* 0x0000004016167824 */ /* 0x000fe200078e00ff */
[----:B------:R-:W-:Y:S01]  /*3690*/  LOP3.LUT R93, R3, 0xfffffff8, RZ, 0xc0, !PT ;  /* 0xfffffff8035d7812 */ /* 0x000fe200078ec0ff */
[----:B------:R1:W-:Y:S01]  /*36a0*/  STL [R1+0x8], R31 ;  /* 0x0000081f01007387 */ /* 0x0003e20000100800 */
[----:B------:R-:W-:Y:S01]  /*36b0*/  SHF.R.U32.HI R23, RZ, 0x3, R23 ;  /* 0x00000003ff177819 */ /* 0x000fe20000011617 */
[----:B------:R-:W-:Y:S01]  /*36c0*/  IMAD.SHL.U32 R162, R30, 0x40, RZ ;  /* 0x000000401ea27824 */ /* 0x000fe200078e00ff */
[----:B------:R-:W-:Y:S01]  /*36d0*/  LOP3.LUT R22, R22, 0x1c0, RZ, 0xc0, !PT ;  /* 0x000001c016167812 */ /* 0x000fe200078ec0ff */
[----:B------:R-:W-:Y:S01]  /*36e0*/  IMAD.IADD R106, R97, 0x1, R15 ;  /* 0x00000001616a7824 */ /* 0x000fe200078e020f */
[----:B------:R-:W-:Y:S01]  /*36f0*/  LOP3.LUT R8, R5, R23, RZ, 0x3c, !PT ;  /* 0x0000001705087212 */ /* 0x000fe200078e3cff */
[----:B------:R-:W-:Y:S01]  /*3700*/  IMAD R5, R4, 0x1c00, R14 ;  /* 0x00001c0004057824 */ /* 0x000fe200078e020e */
[----:B------:R-:W-:Y:S01]  /*3710*/  SHF.R.U32.HI R22, RZ, 0x3, R22 ;  /* 0x00000003ff167819 */ /* 0x000fe20000011616 */
[----:B------:R-:W-:Y:S01]  /*3720*/  IMAD.SHL.U32 R130, R11, 0x2, RZ ;  /* 0x000000020b827824 */ /* 0x000fe200078e00ff */
[-C--:B------:R-:W-:Y:S01]  /*3730*/  SHF.L.U64.HI R146, R146, R147.reuse, c[0x0][0x284] ;  /* 0x0000a10092927619 */ /* 0x080fe20000010293 */
[----:B------:R-:W-:Y:S01]  /*3740*/  IMAD.SHL.U32 R129, R10, 0x2, RZ ;  /* 0x000000020a817824 */ /* 0x000fe200078e00ff */
[----:B------:R-:W-:Y:S01]  /*3750*/  LOP3.LUT R4, R6, R22, RZ, 0x3c, !PT ;  /* 0x0000001606047212 */ /* 0x000fe200078e3cff */
[----:B------:R-:W-:Y:S01]  /*3760*/  IMAD.IADD R6, R9, 0x1, R8 ;  /* 0x0000000109067824 */ /* 0x000fe200078e0208 */
[C---:B------:R-:W-:Y:S01]  /*3770*/  SHF.L.U64.HI R147, R158.reuse, R147, c[0x0][0x294] ;  /* 0x0000a5009e937619 */ /* 0x040fe20000010293 */
[----:B------:R-:W-:Y:S01]  /*3780*/  IMAD.SHL.U32 R158, R158, 0x40, RZ ;  /* 0x000000409e9e7824 */ /* 0x000fe200078e00ff */
[----:B------:R-:W-:Y:S01]  /*3790*/  ISETP.GE.AND P6, PT, R76, c[0x0][0x1d4], PT ;  /* 0x000075004c007a0c */ /* 0x000fe20003fc6270 */
[----:B------:R-:W-:Y:S01]  /*37a0*/  IMAD.IADD R4, R5, 0x1, R4 ;  /* 0x0000000105047824 */ /* 0x000fe200078e0204 */
[----:B------:R-:W-:Y:S01]  /*37b0*/  SHF.R.S32.HI R71, RZ, 0x3, R3 ;  /* 0x00000003ff477819 */ /* 0x000fe20000011403 */
[----:B------:R-:W-:Y:S01]  /*37c0*/  IMAD.SHL.U32 R128, R6, 0x2, RZ ;  /* 0x0000000206807824 */ /* 0x000fe200078e00ff */
[----:B------:R-:W-:Y:S01]  /*37d0*/  SHF.R.S32.HI R107, RZ, 0x1f, R93 ;  /* 0x0000001fff6b7819 */ /* 0x000fe2000001145d */
[----:B------:R-:W-:Y:S01]  /*37e0*/  IMAD.SHL.U32 R127, R4, 0x2, RZ ;  /* 0x00000002047f7824 */ /* 0x000fe200078e00ff */
[----:B------:R-:W-:-:S02]  /*37f0*/  USHF.L.U64.HI UR15, UR4, UR12, UR15 ;  /* 0x0000000c040f7299 */ /* 0x000fc4000801020f */
[----:B------:R-:W-:Y:S02]  /*3800*/  UIADD3 UR13, UR11, UR13, URZ ;  /* 0x0000000d0b0d7290 */ /* 0x000fe4000fffe03f */
[----:B------:R-:W-:Y:S02]  /*3810*/  UIADD3 UR14, UR17, UR5, URZ ;  /* 0x00000005110e7290 */ /* 0x000fe4000fffe03f */
[----:B-1----:R-:W-:Y:S02]  /*3820*/  ULDC.U8 UR4, c[0x0][0x298] ;  /* 0x0000a60000047ab9 */ /* 0x002fe40000000000 */
.L_x_1569:
[----:B------:R-:W-:Y:S01]  /*3830*/  IMAD R3, R40, 0x70, R0 ;  /* 0x0000007028037824 */ /* 0x000fe200078e0200 */
[----:B------:R-:W-:Y:S01]  /*3840*/  ISETP.NE.AND P1, PT, R164, 0x1, PT ;  /* 0x00000001a400780c */ /* 0x000fe20003f25270 */
[----:B------:R-:W-:Y:S01]  /*3850*/  IMAD.MOV.U32 R94, RZ, RZ, RZ ;  /* 0x000000ffff5e7224 */ /* 0x000fe200078e00ff */
[----:B-1----:R1:W5:Y:S01]  /*3860*/  LDL R166, [R1+0x4] ;  /* 0x0000040001a67983 */ /* 0x0023620000100800 */
[----:B------:R-:W-:Y:S01]  /*3870*/  IMAD.IADD R4, R134, 0x1, R3 ;  /* 0x0000000186047824 */ /* 0x000fe200078e0203 */
[----:B------:R-:W-:Y:S01]  /*3880*/  ISETP.GE.AND P0, PT, R3, R2, PT ;  /* 0x000000020300720c */ /* 0x000fe20003f06270 */
[----:B------:R-:W-:Y:S04]  /*3890*/  DEPBAR.LE SB0, 0x0 ;  /* 0x000080000000791a */ /* 0x000fe80000000000 */
[--C-:B------:R-:W-:Y:S01]  /*38a0*/  IMAD.MOV.U32 R3, RZ, RZ, R4.reuse ;  /* 0x000000ffff037224 */ /* 0x100fe200078e0004 */
[----:B------:R-:W-:Y:S01]  /*38b0*/  ISETP.GT.OR P0, PT, R0, 0x6f, P0 ;  /* 0x0000006f0000780c */ /* 0x000fe20000704670 */
[----:B------:R1:W5:Y:S01]  /*38c0*/  LDL R165, [R1+0x8] ;  /* 0x0000080001a57983 */ /* 0x0003620000100800 */
[----:B------:R-:W-:Y:S01]  /*38d0*/  WARPSYNC 0xffffffff ;  /* 0xffffffff00007948 */ /* 0x000fe20003800000 */
[----:B----4-:R-:W-:Y:S01]  /*38e0*/  @P1 IMAD.HI.U32 R5, R4, c[0x0][0x2bc], RZ ;  /* 0x0000af0004051a27 */ /* 0x010fe200078e00ff */
[----:B------:R-:W-:Y:S01]  /*38f0*/  ISETP.GE.AND P3, PT, R163, 0x1, PT ;  /* 0x00000001a300780c */ /* 0x000fe20003f66270 */
[----:B------:R-:W-:Y:S03]  /*3900*/  BSSY B2, `(.L_x_1521) ;  /* 0x0000568000027945 */ /* 0x000fe60003800000 */
[----:B------:R-:W-:Y:S05]  /*3910*/  @P1 SHF.R.U32.HI R3, RZ, c[0x0][0x2c0], R5 ;  /* 0x0000b000ff031a19 */ /* 0x000fea0000011605 */
[C---:B------:R-:W-:Y:S04]  /*3920*/  @!P0 IADD3 R5, P1, R3.reuse, R120, RZ ;  /* 0x0000007803058210 */ /* 0x040fe80007f3e0ff */
[----:B------:R-:W-:Y:S01]  /*3930*/  @!P0 LEA.HI.X.SX32 R6, R3, R131, 0x1, P1 ;  /* 0x0000008303068211 */ /* 0x000fe200008f0eff */
[----:B------:R-:W-:Y:S01]  /*3940*/  IMAD.MOV R3, RZ, RZ, -R3 ;  /* 0x000000ffff037224 */ /* 0x000fe200078e0a03 */
[----:B------:R-:W-:Y:S03]  /*3950*/  @!P0 LEA R8, P1, R5, c[0x0][0x2a0], 0x2 ;  /* 0x0000a80005088a11 */ /* 0x000fe600078210ff */
        /* <DEDUP_REMOVED lines=18> */
[-C--:B-1----:R-:W-:Y:S01]  /*3a80*/  IMAD R6, R153, R40.reuse, RZ ;  /* 0x0000002899067224 */ /* 0x082fe200078e02ff */
[----:B------:R-:W-:Y:S01]  /*3a90*/  ISETP.NE.AND P0, PT, RZ, UR4, PT ;  /* 0x00000004ff007c0c */ /* 0x000fe2000bf05270 */
[-C--:B------:R-:W-:Y:S01]  /*3aa0*/  IMAD R5, R154, R40.reuse, RZ ;  /* 0x000000289a057224 */ /* 0x080fe200078e02ff */
[----:B------:R-:W-:Y:S01]  /*3ab0*/  SHF.R.S32.HI R4, RZ, 0x1f, R40 ;  /* 0x0000001fff047819 */ /* 0x000fe20000011428 */
[----:B------:R-:W-:Y:S02]  /*3ac0*/  IMAD R3, R40, -0x70, R2 ;  /* 0xffffff9028037824 */ /* 0x000fe400078e0202 */
[----:B------:R-:W-:Y:S03]  /*3ad0*/  IMAD.WIDE.U32 R44, R142, R40, RZ ;  /* 0x000000288e2c7225 */ /* 0x000fe600078e00ff */
        /* <DEDUP_REMOVED lines=35> */
.L_x_1525:
[----:B------:R-:W-:Y:S05]  /*3d10*/  BSYNC B0 ;  /* 0x0000000000007941 */ /* 0x000fea0003800000 */
.L_x_1524:
        /* <DEDUP_REMOVED lines=21> */
[----:B------:R1:W-:Y:S01]  /*3e70*/  STL [R1+0x8], R165 ;  /* 0x000008a501007387 */ /* 0x0003e20000100800 */
        /* <DEDUP_REMOVED lines=21> */
.L_x_1527:
[----:B------:R-:W-:Y:S05]  /*3fd0*/  BSYNC B0 ;  /* 0x0000000000007941 */ /* 0x000fea0003800000 */
.L_x_1526:
[----:B--2---:R-:W-:Y:S01]  /*3fe0*/  IADD3 R16, R82, 0x40, RZ ;  /* 0x0000004052107810 */ /* 0x004fe20007ffe0ff */
        /* <DEDUP_REMOVED lines=41> */
.L_x_1529:
[----:B------:R-:W-:Y:S05]  /*4280*/  BSYNC B0 ;  /* 0x0000000000007941 */ /* 0x000fea0003800000 */
.L_x_1528:
        /* <DEDUP_REMOVED lines=40> */
.L_x_1531:
[----:B------:R-:W-:Y:S05]  /*4510*/  BSYNC B0 ;  /* 0x0000000000007941 */ /* 0x000fea0003800000 */
.L_x_1530:
[----:B-----5:R-:W-:Y:S01]  /*4520*/  MOV R6, R56 ;  /* 0x0000003800067202 */ /* 0x020fe20000000f00 */
[----:B------:R3:W4:Y:S01]  /*4530*/  SHFL.IDX PT, R72, R91, RZ, 0x181f ;  /* 0x00181fff5b487589 */ /* 0x00072200000e0000 */
[----:B--2---:R-:W-:Y:S01]  /*4540*/  IMAD.MOV.U32 R11, RZ, RZ, R58 ;  /* 0x000000ffff0b7224 */ /* 0x004fe200078e003a */
[----:B------:R-:W-:Y:S01]  /*4550*/  BSSY B1, `(.L_x_1532) ;  /* 0x0000080000017945 */ /* 0x000fe20003800000 */
[----:B------:R-:W-:Y:S01]  /*4560*/  PRMT R65, R65, 0x5410, R6 ;  /* 0x0000541041417816 */ /* 0x000fe20000000006 */
[----:B------:R-:W-:Y:S02]  /*4570*/  IMAD.MOV.U32 R3, RZ, RZ, R57 ;  /* 0x000000ffff037224 */ /* 0x000fe400078e0039 */
[----:B------:R3:W2:Y:S01]  /*4580*/  SHFL.IDX PT, R70, R92, RZ, 0x181f ;  /* 0x00181fff5c467589 */ /* 0x0006a200000e0000 */
        /* <DEDUP_REMOVED lines=24> */
[----:B--2---:R-:W-:Y:S02]  /*4710*/  @!P0 MOV R6, R16 ;  /* 0x0000001000068202 */ /* 0x004fe40000000f00 */
        /* <DEDUP_REMOVED lines=8> */
[-C--:B------:R-:W-:Y:S01]  /*47a0*/  @!P0 FFMA.FTZ R80, R4, R41.reuse, -R43 ;  /* 0x0000002904508223 */ /* 0x080fe2000001082b */
        /* <DEDUP_REMOVED lines=19> */
[----:B------:R-:W-:Y:S02]  /*48e0*/  @!P0 FFMA.FTZ R11, R11, R41, -R6 ;  /* 0x000000290b0b8223 */ /* 0x000fe40000010806 */
        /* <DEDUP_REMOVED lines=12> */
.L_x_1535:
[----:B------:R-:W-:Y:S05]  /*49b0*/  BSYNC B0 ;  /* 0x0000000000007941 */ /* 0x000fea0003800000 */
.L_x_1534:
        /* <DEDUP_REMOVED lines=57> */
.L_x_1533:
[----:B------:R-:W-:Y:S05]  /*4d50*/  BSYNC B1 ;  /* 0x0000000000017941 */ /* 0x000fea0003800000 */
.L_x_1532:
[----:B--2---:R2:W1:Y:S01]  /*4d60*/  SHFL.IDX PT, R44, R91, 0x1, 0x181f ;  /* 0x00381f005b2c7f89 */ /* 0x00446200000e0000 */
[----:B------:R-:W-:Y:S01]  /*4d70*/  LOP3.LUT P0, RZ, R165, 0x1, RZ, 0xc0, !PT ;  /* 0x00000001a5ff7812 */ /* 0x000fe2000780c0ff */
[----:B------:R-:W-:Y:S02]  /*4d80*/  BSSY B1, `(.L_x_1536) ;  /* 0x0000075000017945 */ /* 0x000fe40003800000 */
[----:B------:R2:W3:Y:S10]  /*4d90*/  SHFL.IDX PT, R41, R92, 0x1, 0x181f ;  /* 0x00381f005c297f89 */ /* 0x0004f400000e0000 */
[----:B------:R-:W-:-:S05]  /*4da0*/  @P0 BRA `(.L_x_1537) ;  /* 0x0000072000000947 */ /* 0x000fca0003800000 */
[----:B------:R-:W-:Y:S01]  /*4db0*/  BSSY B0, `(.L_x_1538) ;  /* 0x0000038000007945 */ /* 0x000fe20003800000 */
[----:B------:R-:W-:-:S05]  /*4dc0*/  @P6 BRA `(.L_x_1539) ;  /* 0x0000036000006947 */ /* 0x000fca0003800000 */
[C---:B---3--:R-:W-:Y:S01]  /*4dd0*/  LEA R42, P0, R76.reuse, R41, 0x1 ;  /* 0x000000294c2a7211 */ /* 0x048fe200078008ff */
[----:B------:R-:W3:Y:S03]  /*4de0*/  LDS.128 R8, [R227+0x9100] ;  /* 0x00910000e3087984 */ /* 0x000ee60000000c00 */
[----:B-1----:R-:W-:Y:S02]  /*4df0*/  LEA.HI.X R43, R76, R44, R77, 0x1, P0 ;  /* 0x0000002c4c2b7211 */ /* 0x002fe400000f0c4d */
        /* <DEDUP_REMOVED lines=11> */
[----:B---3--:R-:W-:Y:S02]  /*4eb0*/  @!P0 MOV R4, R8 ;  /* 0x0000000800048202 */ /* 0x008fe40000000f00 */
        /* <DEDUP_REMOVED lines=39> */
.L_x_1539:
[----:B------:R-:W-:Y:S05]  /*5130*/  BSYNC B0 ;  /* 0x0000000000007941 */ /* 0x000fea0003800000 */
.L_x_1538:
[----:B------:R-:W-:Y:S11]  /*5140*/  ISETP.GE.AND P0, PT, R226, c[0x0][0x1d4], PT ;  /* 0x00007500e2007a0c */ /* 0x000ff60003f06270 */
[----:B------:R-:W-:Y:S02]  /*5150*/  @!UPT UIADD3 URZ, URZ, URZ, URZ ;  /* 0x0000003f3f3ff290 */ /* 0x000fe4000fffe03f */
[----:B------:R-:W-:-:S05]  /*5160*/  @P0 BRA `(.L_x_1537) ;  /* 0x0000036000000947 */ /* 0x000fca0003800000 */
[C---:B---3--:R-:W-:Y:S01]  /*5170*/  LEA R32, P0, R226.reuse, R41, 0x1 ;  /* 0x00000029e2207211 */ /* 0x048fe200078008ff */
        /* <DEDUP_REMOVED lines=53> */
.L_x_1537:
[----:B------:R-:W-:Y:S05]  /*54d0*/  BSYNC B1 ;  /* 0x0000000000017941 */ /* 0x000fea0003800000 */
.L_x_1536:
[----:B------:R2:W4:Y:S01]  /*54e0*/  SHFL.IDX PT, R39, R91, 0x2, 0x181f ;  /* 0x00581f005b277f89 */ /* 0x00052200000e0000 */
[----:B------:R-:W-:Y:S03]  /*54f0*/  BSSY B1, `(.L_x_1540) ;  /* 0x0000075000017945 */ /* 0x000fe60003800000 */
[----:B------:R2:W3:Y:S01]  /*5500*/  SHFL.IDX PT, R34, R92, 0x2, 0x181f ;  /* 0x00581f005c227f89 */ /* 0x0004e200000e0000 */
[----:B------:R-:W-:-:S05]  /*5510*/  @P4 BRA `(.L_x_1541) ;  /* 0x0000072000004947 */ /* 0x000fca0003800000 */
[----:B------:R-:W-:Y:S01]  /*5520*/  BSSY B0, `(.L_x_1542) ;  /* 0x0000038000007945 */ /* 0x000fe20003800000 */
[----:B------:R-:W-:-:S05]  /*5530*/  @P6 BRA `(.L_x_1543) ;  /* 0x0000036000006947 */ /* 0x000fca0003800000 */
[C---:B-1-3--:R-:W-:Y:S01]  /*5540*/  LEA R32, P0, R76.reuse, R34, 0x1 ;  /* 0x000000224c207211 */ /* 0x04afe200078008ff */
[----:B------:R-:W1:Y:S03]  /*5550*/  LDS.128 R8, [R227+0xa100] ;  /* 0x00a10000e3087984 */ /* 0x000e660000000c00 */
        /* <DEDUP_REMOVED lines=52> */
.L_x_1543:
[----:B------:R-:W-:Y:S05]  /*58a0*/  BSYNC B0 ;  /* 0x0000000000007941 */ /* 0x000fea0003800000 */
.L_x_1542:
[----:B------:R-:W-:Y:S11]  /*58b0*/  ISETP.GE.AND P0, PT, R226, c[0x0][0x1d4], PT ;  /* 0x00007500e2007a0c */ /* 0x000ff60003f06270 */
[----:B------:R-:W-:Y:S02]  /*58c0*/  @!UPT UIADD3 URZ, URZ, URZ, URZ ;  /* 0x0000003f3f3ff290 */ /* 0x000fe4000fffe03f */
[----:B------:R-:W-:-:S05]  /*58d0*/  @P0 BRA `(.L_x_1541) ;  /* 0x0000036000000947 */ /* 0x000fca0003800000 */
[C---:B---3--:R-:W-:Y:S01]  /*58e0*/  LEA R24, P0, R226.reuse, R34, 0x1 ;  /* 0x00000022e2187211 */ /* 0x048fe200078008ff */
[----:B-1----:R-:W1:Y:S03]  /*58f0*/  LDS.128 R8, [R227+0xd900] ;  /* 0x00d90000e3087984 */ /* 0x002e660000000c00 */
        /* <DEDUP_REMOVED lines=52> */
.L_x_1541:
[----:B------:R-:W-:Y:S05]  /*5c40*/  BSYNC B1 ;  /* 0x0000000000017941 */ /* 0x000fea0003800000 */
.L_x_1540:
[----:B-1----:R1:W2:Y:S04]  /*5c50*/  SHFL.IDX PT, R32, R91, 0x3, 0x181f ;  /* 0x00781f005b207f89 */ /* 0x0022a800000e0000 */
[----:B------:R1:W4:Y:S01]  /*5c60*/  SHFL.IDX PT, R27, R92, 0x3, 0x181f ;  /* 0x00781f005c1b7f89 */ /* 0x00032200000e0000 */
[----:B------:R-:W-:-:S05]  /*5c70*/  @P3 BRA `(.L_x_1544) ;  /* 0x0000330000003947 */ /* 0x000fca0003800000 */
[----:B------:R-:W-:Y:S01]  /*5c80*/  BSSY B0, `(.L_x_1545) ;  /* 0x0000038000007945 */ /* 0x000fe20003800000 */
[----:B------:R-:W-:-:S05]  /*5c90*/  @P6 BRA `(.L_x_1546) ;  /* 0x0000036000006947 */ /* 0x000fca0003800000 */
[C---:B----4-:R-:W-:Y:S01]  /*5ca0*/  LEA R24, P0, R76.reuse, R27, 0x1 ;  /* 0x0000001b4c187211 */ /* 0x050fe200078008ff */
[----:B------:R-:W4:Y:S03]  /*5cb0*/  LDS.128 R8, [R227+0xb100] ;  /* 0x00b10000e3087984 */ /* 0x000f260000000c00 */
[----:B--2---:R-:W-:Y:S02]  /*5cc0*/  LEA.HI.X R25, R76, R32, R77, 0x1, P0 ;  /* 0x000000204c197211 */ /* 0x004fe400000f0c4d */
        /* <DEDUP_REMOVED lines=51> */
.L_x_1546:
[----:B------:R-:W-:Y:S05]  /*6000*/  BSYNC B0 ;  /* 0x0000000000007941 */ /* 0x000fea0003800000 */
.L_x_1545:
[----:B------:R-:W-:Y:S11]  /*6010*/  ISETP.GE.AND P0, PT, R226, c[0x0][0x1d4], PT ;  /* 0x00007500e2007a0c */ /* 0x000ff60003f06270 */
[----:B------:R-:W-:Y:S02]  /*6020*/  @!UPT UIADD3 URZ, URZ, URZ, URZ ;  /* 0x0000003f3f3ff290 */ /* 0x000fe4000fffe03f */
[----:B------:R-:W-:-:S05]  /*6030*/  @P0 BRA `(.L_x_1544) ;  /* 0x00002f4000000947 */ /* 0x000fca0003800000 */
[C---:B----4-:R-:W-:Y:S01]  /*6040*/  LEA R26, P0, R226.reuse, R27, 0x1 ;  /* 0x0000001be21a7211 */ /* 0x050fe200078008ff */
[----:B--2---:R-:W2:Y:S03]  /*6050*/  LDS.128 R8, [R227+0xe900] ;  /* 0x00e90000e3087984 */ /* 0x004ea60000000c00 */
        /* <DEDUP_REMOVED lines=53> */
.L_x_1523:
[C---:B------:R-:W-:Y:S01]  /*63b0*/  IADD3 R169, R82.reuse, 0x20, RZ ;  /* 0x0000002052a97810 */ /* 0x040fe20007ffe0ff */
[----:B------:R-:W-:Y:S01]  /*63c0*/  CS2R R58, SRZ ;  /* 0x00000000003a7805 */ /* 0x000fe2000001ff00 */
[C---:B------:R-:W-:Y:S01]  /*63d0*/  IADD3 R168, R82.reuse, 0x40, RZ ;  /* 0x0000004052a87810 */ /* 0x040fe20007ffe0ff */
        /* <DEDUP_REMOVED lines=17> */
[C---:B------:R-:W-:Y:S01]  /*64f0*/  @!P3 IADD3.X R4, R109.reuse, R37, R148, P1, P0 ;  /* 0x000000256d04b210 */ /* 0x040fe20000fe0494 */
[----:B------:R1:W3:Y:S01]  /*6500*/  SHFL.IDX PT, R84, R92, RZ, 0x181f ;  /* 0x00181fff5c547589 */ /* 0x0002e200000e0000 */
[----:B------:R-:W-:Y:S04]  /*6510*/  @!P3 IADD3 R5, P1, P0, R98, R38, R160 ;  /* 0x000000266205b210 */ /* 0x000fe8000783e0a0 */
[----:B------:R-:W-:Y:S02]  /*6520*/  @!P3 IADD3.X R10, R108, R66, R149, P1, P0 ;  /* 0x000000426c0ab210 */ /* 0x000fe40000fe0495 */
        /* <DEDUP_REMOVED lines=89> */
[C---:B------:R-:W-:Y:S01]  /*6ac0*/  IMAD.SHL.U32 R41, R82.reuse, 0x40, RZ ;  /* 0x0000004052297824 */ /* 0x040fe200078e00ff */
[----:B------:R-:W-:Y:S01]  /*6ad0*/  SEL R3, R73, R72, !P2 ;  /* 0x0000004849037207 */ /* 0x000fe20005000000 */
[----:B-----5:R-:W-:Y:S01]  /*6ae0*/  IMAD.MOV.U32 R5, RZ, RZ, R8 ;  /* 0x000000ffff057224 */ /* 0x020fe200078e0008 */
[----:B------:R-:W-:Y:S01]  /*6af0*/  SHF.L.U32 R42, R82, 0x6, RZ ;  /* 0x00000006522a7819 */ /* 0x000fe200000006ff */
[----:B------:R-:W1:Y:S01]  /*6b00*/  LDS.128 R20, [R130+0x8100] ;  /* 0x0081000082147984 */ /* 0x000e620000000c00 */
[----:B------:R-:W-:Y:S02]  /*6b10*/  SHF.R.S32.HI R4, RZ, 0x1f, R3 ;  /* 0x0000001fff047819 */ /* 0x000fe40000011403 */
[----:B------:R-:W-:Y:S01]  /*6b20*/  LOP3.LUT R42, R42, 0x1c0, RZ, 0xc0, !PT ;  /* 0x000001c02a2a7812 */ /* 0x000fe200078ec0ff */
[----:B------:R-:W-:Y:S01]  /*6b30*/  @!P1 HADD2.F32 R5, -RZ, R5.H0_H0 ;  /* 0x20000005ff059230 */ /* 0x000fe20000004100 */
[----:B------:R-:W-:Y:S02]  /*6b40*/  LEA.HI R3, R4, R3, RZ, 0x4 ;  /* 0x0000000304037211 */ /* 0x000fe400078f20ff */
[----:B------:R-:W-:Y:S02]  /*6b50*/  LOP3.LUT R41, R41, 0x1c0, RZ, 0xc0, !PT ;  /* 0x000001c029297812 */ /* 0x000fe400078ec0ff */
[----:B------:R-:W-:Y:S02]  /*6b60*/  LEA.HI.SX32 R3, R3, R71, 0x1c ;  /* 0x0000004703037211 */ /* 0x000fe400078fe2ff */
[----:B------:R-:W-:Y:S02]  /*6b70*/  SHF.R.U32.HI R41, RZ, 0x3, R41 ;  /* 0x00000003ff297819 */ /* 0x000fe40000011629 */
[----:B------:R-:W-:Y:S02]  /*6b80*/  SHF.R.S32.HI R4, RZ, 0x1f, R3 ;  /* 0x0000001fff047819 */ /* 0x000fe40000011403 */
[----:B------:R-:W-:Y:S02]  /*6b90*/  SHF.L.U32 R87, R3, 0x3, RZ ;  /* 0x0000000303577819 */ /* 0x000fe400000006ff */
[----:B------:R-:W-:Y:S02]  /*6ba0*/  LEA.HI R4, R4, R3, RZ, 0x3 ;  /* 0x0000000304047211 */ /* 0x000fe400078f18ff */
[----:B------:R-:W-:Y:S02]  /*6bb0*/  MOV R15, R9 ;  /* 0x00000009000f7202 */ /* 0x000fe40000000f00 */
[----:B------:R-:W-:Y:S02]  /*6bc0*/  SHF.R.S32.HI R3, RZ, 0x3, R4 ;  /* 0x00000003ff037819 */ /* 0x000fe40000011404 */
[----:B------:R-:W-:Y:S02]  /*6bd0*/  LOP3.LUT R4, R42, 0x38, R87, 0xf8, !PT ;  /* 0x000000382a047812 */ /* 0x000fe400078ef857 */
[----:B------:R-:W-:Y:S01]  /*6be0*/  @!P1 SHF.R.U64 R42, R44, 0x10, R45 ;  /* 0x000000102c2a9819 */ /* 0x000fe2000000122d */
[----:B------:R-:W-:Y:S01]  /*6bf0*/  IMAD R3, R3, 0x1c00, R7 ;  /* 0x00001c0003037824 */ /* 0x000fe200078e0207 */
[----:B------:R-:W-:Y:S02]  /*6c00*/  LOP3.LUT R4, R4, R41, RZ, 0x3c, !PT ;  /* 0x0000002904047212 */ /* 0x000fe400078e3cff */
[----:B------:R-:W-:Y:S01]  /*6c10*/  MOV R43, R45 ;  /* 0x0000002d002b7202 */ /* 0x000fe20000000f00 */
[----:B------:R-:W-:Y:S01]  /*6c20*/  @!P1 HADD2.F32 R42, -RZ, R42.H0_H0 ;  /* 0x2000002aff2a9230 */ /* 0x000fe20000004100 */
[----:B------:R-:W-:Y:S01]  /*6c30*/  @!P1 SHF.R.U32.HI R64, RZ, 0x10, R45 ;  /* 0x00000010ff409819 */ /* 0x000fe2000001162d */
[----:B------:R-:W-:Y:S01]  /*6c40*/  IMAD.IADD R3, R3, 0x1, R4 ;  /* 0x0000000103037824 */ /* 0x000fe200078e0204 */
[--C-:B------:R-:W-:Y:S01]  /*6c50*/  @!P1 SHF.R.U64 R4, R8, 0x10, R9.reuse ;  /* 0x0000001008049819 */ /* 0x100fe20000001209 */
[----:B------:R-:W-:Y:S01]  /*6c60*/  IMAD.MOV.U32 R8, RZ, RZ, R44 ;  /* 0x000000ffff087224 */ /* 0x000fe200078e002c */
[----:B------:R-:W-:Y:S02]  /*6c70*/  @!P1 SHF.R.U32.HI R25, RZ, 0x10, R9 ;  /* 0x00000010ff199819 */ /* 0x000fe40000011609 */
[----:B------:R-:W-:Y:S01]  /*6c80*/  SHF.L.U32 R3, R3, 0x1, RZ ;  /* 0x0000000103037819 */ /* 0x000fe200000006ff */
[----:B------:R-:W-:Y:S02]  /*6c90*/  @!P1 HADD2.F32 R4, -RZ, R4.H0_H0 ;  /* 0x20000004ff049230 */ /* 0x000fe40000004100 */
[----:B------:R-:W-:Y:S02]  /*6ca0*/  @!P1 HADD2.F32 R24, -RZ, R8.H0_H0 ;  /* 0x20000008ff189230 */ /* 0x000fe40000004100 */
[----:B------:R1:W2:Y:S02]  /*6cb0*/  LDS.128 R48, [R3+0x8100] ;  /* 0x0081000003307984 */ /* 0x0002a40000000c00 */
[----:B-1----:R-:W-:Y:S05]  /*6cc0*/  @!P1 IMAD.MOV.U32 R3, RZ, RZ, R20 ;  /* 0x000000ffff039224 */ /* 0x002fea00078e0014 */
[--C-:B------:R-:W-:Y:S01]  /*6cd0*/  @!P1 HADD2.F32 R8, -RZ, R3.reuse.H0_H0 ;  /* 0x20000003ff089230 */ /* 0x100fe20000004100 */
[----:B--2---:R-:W-:Y:S01]  /*6ce0*/  @!P1 IMAD.MOV.U32 R45, RZ, RZ, R49 ;  /* 0x000000ffff2d9224 */ /* 0x004fe200078e0031 */
[----:B------:R-:W-:Y:S05]  /*6cf0*/  @!P1 MOV R6, R48 ;  /* 0x0000003000069202 */ /* 0x000fea0000000f00 */
[--C-:B------:R-:W-:Y:S02]  /*6d00*/  @!P1 HADD2.F32 R9, -RZ, R6.reuse.H0_H0 ;  /* 0x20000006ff099230 */ /* 0x100fe40000004100 */
[----:B------:R-:W-:Y:S02]  /*6d10*/  @!P1 HADD2.F32 R41, -RZ, R6.H1_H1 ;  /* 0x30000006ff299230 */ /* 0x000fe40000004100 */
[----:B------:R-:W-:Y:S01]  /*6d20*/  @!P1 HADD2.F32 R6, -RZ, R3.H1_H1 ;  /* 0x30000003ff069230 */ /* 0x000fe20000004100 */
[CC--:B------:R-:W-:Y:S02]  /*6d30*/  @!P1 FMUL.FTZ R3, R8.reuse, R5.reuse ;  /* 0x0000000508039220 */ /* 0x0c0fe40000410000 */
[C---:B------:R-:W-:Y:S02]  /*6d40*/  @!P1 FMUL.FTZ R44, R9.reuse, R5 ;  /* 0x00000005092c9220 */ /* 0x040fe40000410000 */
[-C--:B------:R-:W-:Y:S01]  /*6d50*/  @!P1 FFMA.FTZ R3, R9, R24.reuse, R3 ;  /* 0x0000001809039223 */ /* 0x080fe20000010003 */
[----:B------:R-:W-:Y:S01]  /*6d60*/  @!P1 HADD2.F32 R9, -RZ, R45.H0_H0 ;  /* 0x2000002dff099230 */ /* 0x000fe20000004100 */
[----:B------:R-:W-:Y:S01]  /*6d70*/  @!P1 FFMA.FTZ R88, R8, R24, -R44 ;  /* 0x0000001808589223 */ /* 0x000fe2000001082c */
[----:B------:R-:W-:Y:S01]  /*6d80*/  @!P1 MOV R24, R21 ;  /* 0x0000001500189202 */ /* 0x000fe20000000f00 */
[C---:B------:R-:W-:Y:S01]  /*6d90*/  @!P1 FMUL.FTZ R5, R41.reuse, R4 ;  /* 0x0000000429059220 */ /* 0x040fe20000410000 */
[----:B------:R-:W-:Y:S01]  /*6da0*/  MOV R44, R46 ;  /* 0x0000002e002c7202 */ /* 0x000fe20000000f00 */
[C---:B------:R-:W-:Y:S02]  /*6db0*/  @!P1 FMUL.FTZ R4, R6.reuse, R4 ;  /* 0x0000000406049220 */ /* 0x040fe40000410000 */
[-C--:B------:R-:W-:Y:S01]  /*6dc0*/  @!P1 FFMA.FTZ R80, R6, R42.reuse, -R5 ;  /* 0x0000002a06509223 */ /* 0x080fe20000010805 */
[----:B------:R-:W-:Y:S01]  /*6dd0*/  @!P1 HADD2.F32 R5, -RZ, R15.H0_H0 ;  /* 0x2000000fff059230 */ /* 0x000fe20000004100 */
[----:B------:R-:W-:Y:S01]  /*6de0*/  @!P1 FFMA.FTZ R4, R41, R42, R4 ;  /* 0x0000002a29049223 */ /* 0x000fe20000010004 */
[----:B------:R-:W-:Y:S01]  /*6df0*/  @!P1 MOV R15, R22 ;  /* 0x00000016000f9202 */ /* 0x000fe20000000f00 */
[----:B------:R-:W-:Y:S01]  /*6e00*/  IMAD.MOV.U32 R6, RZ, RZ, R10 ;  /* 0x000000ffff067224 */ /* 0x000fe200078e000a */
[----:B------:R-:W-:Y:S01]  /*6e10*/  @!P1 HADD2.F32 R8, -RZ, R24.H0_H0 ;  /* 0x20000018ff089230 */ /* 0x000fe20000004100 */
[CC--:B------:R-:W-:Y:S01]  /*6e20*/  @!P1 FMUL.FTZ R74, R9.reuse, R5.reuse ;  /* 0x00000005094a9220 */ /* 0x0c0fe20000410000 */
[----:B------:R-:W-:Y:S01]  /*6e30*/  @!P1 HADD2.F32 R41, -RZ, R43.H0_H0 ;  /* 0x2000002bff299230 */ /* 0x000fe20000004100 */
[----:B------:R-:W-:Y:S01]  /*6e40*/  @!P1 IMAD.MOV.U32 R43, RZ, RZ, R50 ;  /* 0x000000ffff2b9224 */ /* 0x000fe200078e0032 */
[----:B------:R-:W-:Y:S01]  /*6e50*/  @!P1 F2FP.PACK_AB R80, R80, R88 ;  /* 0x000000585050923e */ /* 0x000fe200000000ff */
[C---:B------:R-:W-:Y:S01]  /*6e60*/  @!P1 FMUL.FTZ R5, R8.reuse, R5 ;  /* 0x0000000508059220 */ /* 0x040fe20000410000 */
[----:B------:R-:W-:Y:S01]  /*6e70*/  @!P1 HADD2.F32 R6, -RZ, R6.H0_H0 ;  /* 0x20000006ff069230 */ /* 0x000fe20000004100 */
[-C--:B------:R-:W-:Y:S01]  /*6e80*/  @!P1 FFMA.FTZ R74, R8, R41.reuse, -R74 ;  /* 0x00000029084a9223 */ /* 0x080fe2000001084a */
[----:B------:R-:W-:Y:S01]  /*6e90*/  @!P1 HADD2.F32 R42, -RZ, R43.H0_H0 ;  /* 0x2000002bff2a9230 */ /* 0x000fe20000004100 */
[----:B------:R-:W-:Y:S01]  /*6ea0*/  @!P1 FFMA.FTZ R5, R9, R41, R5 ;  /* 0x0000002909059223 */ /* 0x000fe20000010005 */
[----:B------:R-:W-:Y:S01]  /*6eb0*/  @!P1 HADD2.F32 R9, -RZ, R15.H0_H0 ;  /* 0x2000000fff099230 */ /* 0x000fe20000004100 */
[----:B------:R-:W-:Y:S01]  /*6ec0*/  @!P1 IMAD.MOV.U32 R20, RZ, RZ, R80 ;  /* 0x000000ffff149224 */ /* 0x000fe200078e0050 */
[----:B------:R-:W-:Y:S01]  /*6ed0*/  @!P1 HADD2.F32 R41, -RZ, R44.H0_H0 ;  /* 0x2000002cff299230 */ /* 0x000fe20000004100 */
[-C--:B------:R-:W-:Y:S01]  /*6ee0*/  @!P1 FMUL.FTZ R44, R42, R6.reuse ;  /* 0x000000062a2c9220 */ /* 0x080fe20000410000 */
[----:B------:R-:W-:Y:S01]  /*6ef0*/  @!P1 SHF.R.U64 R10, R10, 0x10, R11 ;  /* 0x000000100a0a9819 */ /* 0x000fe2000000120b */
[C---:B------:R-:W-:Y:S01]  /*6f00*/  @!P1 FMUL.FTZ R8, R9.reuse, R6 ;  /* 0x0000000609089220 */ /* 0x040fe20000410000 */
[----:B------:R-:W-:Y:S01]  /*6f10*/  @!P1 HADD2.F32 R43, -RZ, R43.H1_H1 ;  /* 0x3000002bff2b9230 */ /* 0x000fe20000004100 */
[----:B------:R-:W-:Y:S01]  /*6f20*/  @!P1 FFMA.FTZ R89, R9, R41, -R44 ;  /* 0x0000002909599223 */ /* 0x000fe2000001082c */
[--C-:B------:R-:W-:Y:S01]  /*6f30*/  @!P1 SHF.R.U64 R9, R46, 0x10, R47.reuse ;  /* 0x000000102e099819 */ /* 0x100fe2000000122f */
[----:B------:R-:W-:Y:S02]  /*6f40*/  @!P1 HADD2.F32 R6, -RZ, R10.H0_H0 ;  /* 0x2000000aff069230 */ /* 0x000fe40000004100 */
[----:B------:R-:W-:Y:S02]  /*6f50*/  @!P1 HADD2.F32 R10, -RZ, R25.H0_H0 ;  /* 0x20000019ff0a9230 */ /* 0x000fe40000004100 */
[----:B------:R-:W-:Y:S01]  /*6f60*/  @!P1 HADD2.F32 R44, -RZ, R9.H0_H0 ;  /* 0x20000009ff2c9230 */ /* 0x000fe20000004100 */
[----:B------:R-:W-:Y:S01]  /*6f70*/  @!P1 FMUL.FTZ R46, R43, R6 ;  /* 0x000000062b2e9220 */ /* 0x000fe20000410000 */
[----:B------:R-:W-:Y:S02]  /*6f80*/  @!P1 HADD2.F32 R9, -RZ, R15.H1_H1 ;  /* 0x3000000fff099230 */ /* 0x000fe40000004100 */
[----:B------:R-:W-:Y:S01]  /*6f90*/  @!P1 HADD2.F32 R15, -RZ, R45.H1_H1 ;  /* 0x3000002dff0f9230 */ /* 0x000fe20000004100 */
[--C-:B------:R-:W-:Y:S01]  /*6fa0*/  IMAD.MOV.U32 R45, RZ, RZ, R47.reuse ;  /* 0x000000ffff2d7224 */ /* 0x100fe200078e002f */
[----:B------:R-:W-:Y:S01]  /*6fb0*/  @!P1 HADD2.F32 R25, -RZ, R64.H0_H0 ;  /* 0x20000040ff199230 */ /* 0x000fe20000004100 */
[C---:B------:R-:W-:Y:S01]  /*6fc0*/  @!P1 FFMA.FTZ R75, R9.reuse, R44, -R46 ;  /* 0x0000002c094b9223 */ /* 0x040fe2000001082e */
[----:B------:R-:W-:Y:S01]  /*6fd0*/  @!P1 SHF.R.U32.HI R47, RZ, 0x10, R47 ;  /* 0x00000010ff2f9819 */ /* 0x000fe2000001162f */
[----:B------:R-:W-:Y:S01]  /*6fe0*/  @!P1 FMUL.FTZ R9, R9, R6 ;  /* 0x0000000609099220 */ /* 0x000fe20000410000 */
[----:B------:R-:W-:Y:S01]  /*6ff0*/  @!P1 HADD2.F32 R6, -RZ, R24.H1_H1 ;  /* 0x30000018ff069230 */ /* 0x000fe20000004100 */
[-C--:B------:R-:W-:Y:S01]  /*7000*/  @!P1 FMUL.FTZ R24, R15, R10.reuse ;  /* 0x0000000a0f189220 */ /* 0x080fe20000410000 */
[----:B------:R-:W-:Y:S02]  /*7010*/  @!P1 HADD2.F32 R45, -RZ, R45.H0_H0 ;  /* 0x2000002dff2d9230 */ /* 0x000fe40000004100 */
[----:B------:R-:W-:Y:S01]  /*7020*/  @!P1 HADD2.F32 R47, -RZ, R47.H0_H0 ;  /* 0x2000002fff2f9230 */ /* 0x000fe20000004100 */
[C---:B------:R-:W-:Y:S01]  /*7030*/  @!P1 FFMA.FTZ R46, R6.reuse, R25, -R24 ;  /* 0x00000019062e9223 */ /* 0x040fe20000010818 */
[----:B------:R-:W-:Y:S01]  /*7040*/  @!P1 SHF.R.U32.HI R24, RZ, 0x10, R11 ;  /* 0x00000010ff189819 */ /* 0x000fe2000001160b */
[----:B------:R-:W-:Y:S01]  /*7050*/  @!P1 FMUL.FTZ R6, R6, R10 ;  /* 0x0000000a06069220 */ /* 0x000fe20000410000 */
[----:B------:R-:W-:Y:S02]  /*7060*/  MOV R10, R11 ;  /* 0x0000000b000a7202 */ /* 0x000fe40000000f00 */
[----:B------:R-:W-:Y:S01]  /*7070*/  @!P1 F2FP.PACK_AB R86, R46, R74 ;  /* 0x0000004a2e56923e */ /* 0x000fe200000000ff */
[----:B------:R-:W-:Y:S01]  /*7080*/  @!P1 IMAD.MOV.U32 R46, RZ, RZ, R51 ;  /* 0x000000ffff2e9224 */ /* 0x000fe200078e0033 */
[----:B------:R-:W-:Y:S01]  /*7090*/  LEA R74, P0, R93, R84, 0x1 ;  /* 0x000000545d4a7211 */ /* 0x000fe200078008ff */
[----:B------:R-:W-:Y:S01]  /*70a0*/  @!P1 FFMA.FTZ R6, R15, R25, R6 ;  /* 0x000000190f069223 */ /* 0x000fe20000010006 */
[----:B------:R-:W-:Y:S01]  /*70b0*/  @!P1 MOV R15, R23 ;  /* 0x00000017000f9202 */ /* 0x000fe20000000f00 */
[----:B------:R-:W-:Y:S01]  /*70c0*/  @!P1 FFMA.FTZ R8, R42, R41, R8 ;  /* 0x000000292a089223 */ /* 0x000fe20000010008 */
[----:B------:R-:W-:Y:S01]  /*70d0*/  @!P1 MOV R21, R86 ;  /* 0x0000005600159202 */ /* 0x000fe20000000f00 */
[----:B------:R-:W-:Y:S01]  /*70e0*/  @!P1 FFMA.FTZ R9, R43, R44, R9 ;  /* 0x0000002c2b099223 */ /* 0x000fe20000010009 */
[----:B------:R-:W-:Y:S01]  /*70f0*/  @!P1 F2FP.PACK_AB R5, R6, R5 ;  /* 0x000000050605923e */ /* 0x000fe200000000ff */
[----:B------:R-:W-:Y:S02]  /*7100*/  @!P1 HADD2.F32 R10, -RZ, R10.H0_H0 ;  /* 0x2000000aff0a9230 */ /* 0x000fe40000004100 */
[----:B------:R-:W-:Y:S02]  /*7110*/  @!P1 HADD2.F32 R25, -RZ, R46.H0_H0 ;  /* 0x2000002eff199230 */ /* 0x000fe40000004100 */
[----:B------:R-:W-:Y:S01]  /*7120*/  @!P1 IMAD.MOV.U32 R49, RZ, RZ, R5 ;  /* 0x000000ffff319224 */ /* 0x000fe200078e0005 */
[--C-:B------:R-:W-:Y:S02]  /*7130*/  @!P1 HADD2.F32 R11, -RZ, R15.reuse.H0_H0 ;  /* 0x2000000fff0b9230 */ /* 0x100fe40000004100 */
[-C--:B------:R-:W-:Y:S01]  /*7140*/  @!P1 FMUL.FTZ R64, R25, R10.reuse ;  /* 0x0000000a19409220 */ /* 0x080fe20000410000 */
[----:B------:R-:W-:Y:S02]  /*7150*/  @!P1 HADD2.F32 R24, -RZ, R24.H0_H0 ;  /* 0x20000018ff189230 */ /* 0x000fe40000004100 */
[----:B------:R-:W-:Y:S01]  /*7160*/  @!P1 HADD2.F32 R46, -RZ, R46.H1_H1 ;  /* 0x3000002eff2e9230 */ /* 0x000fe20000004100 */
[----:B------:R-:W-:Y:S01]  /*7170*/  @!P1 FFMA.FTZ R88, R11, R45, -R64 ;  /* 0x0000002d0b589223 */ /* 0x000fe20000010840 */
[----:B------:R-:W-:Y:S01]  /*7180*/  @!P1 F2FP.PACK_AB R64, R75, R89 ;  /* 0x000000594b40923e */ /* 0x000fe200000000ff */
[----:B------:R-:W-:Y:S01]  /*7190*/  @!P1 FMUL.FTZ R10, R11, R10 ;  /* 0x0000000a0b0a9220 */ /* 0x000fe20000410000 */
[----:B------:R-:W-:Y:S01]  /*71a0*/  LEA.HI.X R75, R93, R85, R107, 0x1, P0 ;  /* 0x000000555d4b7211 */ /* 0x000fe200000f0c6b */
[----:B------:R-:W-:Y:S01]  /*71b0*/  @!P1 HADD2.F32 R11, -RZ, R15.H1_H1 ;  /* 0x3000000fff0b9230 */ /* 0x000fe20000004100 */
[----:B------:R-:W-:Y:S01]  /*71c0*/  ISETP.GE.AND P0, PT, R87, c[0x0][0x1d4], PT ;  /* 0x0000750057007a0c */ /* 0x000fe20003f06270 */
[CC--:B------:R-:W-:Y:S02]  /*71d0*/  @!P1 FMUL.FTZ R15, R46.reuse, R24.reuse ;  /* 0x000000182e0f9220 */ /* 0x0c0fe40000410000 */
[----:B------:R-:W-:Y:S02]  /*71e0*/  @!P1 FFMA.FTZ R10, R25, R45, R10 ;  /* 0x0000002d190a9223 */ /* 0x000fe4000001000a */
[CC--:B------:R-:W-:Y:S02]  /*71f0*/  @!P1 FFMA.FTZ R15, R11.reuse, R47.reuse, -R15 ;  /* 0x0000002f0b0f9223 */ /* 0x0c0fe4000001080f */
[----:B------:R-:W-:Y:S02]  /*7200*/  @!P1 FMUL.FTZ R11, R11, R24 ;  /* 0x000000180b0b9220 */ /* 0x000fe40000410000 */
[----:B------:R-:W-:Y:S01]  /*7210*/  @!P1 IMAD.MOV.U32 R22, RZ, RZ, R64 ;  /* 0x000000ffff169224 */ /* 0x000fe200078e0040 */
[----:B------:R-:W-:Y:S01]  /*7220*/  @!P1 F2FP.PACK_AB R24, R15, R88 ;  /* 0x000000580f18923e */ /* 0x000fe200000000ff */
[----:B------:R-:W-:Y:S01]  /*7230*/  @!P1 FFMA.FTZ R11, R46, R47, R11 ;  /* 0x0000002f2e0b9223 */ /* 0x000fe2000001000b */
[----:B------:R-:W-:Y:S01]  /*7240*/  @!P1 F2FP.PACK_AB R15, R4, R3 ;  /* 0x00000003040f923e */ /* 0x000fe200000000ff */
[----:B------:R-:W-:Y:S01]  /*7250*/  @!P0 IMAD.WIDE R84, R87, 0x2, R84 ;  /* 0x0000000257548825 */ /* 0x000fe200078e0254 */
        /* <DEDUP_REMOVED lines=8> */
.L_x_1548:
[----:B------:R-:W-:Y:S05]  /*72e0*/  BSYNC B0 ;  /* 0x0000000000007941 */ /* 0x000fea0003800000 */
.L_x_1547:
        /* <DEDUP_REMOVED lines=23> */
[C---:B----4-:R-:W-:Y:S02]  /*7460*/  LEA R74, P0, R93.reuse, R44, 0x1 ;  /* 0x0000002c5d4a7211 */ /* 0x050fe400078008ff */
        /* <DEDUP_REMOVED lines=11> */
[----:B------:R-:W-:Y:S02]  /*7520*/  @!P1 SHF.R.U32.HI R25, RZ, 0x10, R53 ;  /* 0x00000010ff199819 */ /* 0x000fe40000011635 */
[----:B------:R-:W-:Y:S01]  /*7530*/  @!P1 SHF.R.U32.HI R41, RZ, 0x10, R55 ;  /* 0x00000010ff299819 */ /* 0x000fe20000011637 */
[----:B------:R-:W-:Y:S01]  /*7540*/  @!P0 IMAD.WIDE R86, R5, 0x2, R44 ;  /* 0x0000000205568825 */ /* 0x000fe200078e022c */
        /* <DEDUP_REMOVED lines=41> */
[--C-:B------:R-:W-:Y:S01]  /*77e0*/  @!P1 HADD2.F32 R10, -RZ, R27.reuse.H0_H0 ;  /* 0x2000001bff0a9230 */ /* 0x100fe20000004100 */
        /* <DEDUP_REMOVED lines=22> */
[----:B------:R-:W-:Y:S01]  /*7950*/  @!P1 HADD2.F32 R27, -RZ, R66.H1_H1 ;  /* 0x30000042ff1b9230 */ /* 0x000fe20000004100 */
        /* <DEDUP_REMOVED lines=26> */
.L_x_1550:
[----:B------:R-:W-:Y:S05]  /*7b00*/  BSYNC B0 ;  /* 0x0000000000007941 */ /* 0x000fea0003800000 */
.L_x_1549:
        /* <DEDUP_REMOVED lines=26> */
[----:B--2---:R-:W-:Y:S02]  /*7cb0*/  LEA.HI.X R51, R93, R17, R107, 0x1, P0 ;  /* 0x000000115d337211 */ /* 0x004fe400000f0c6b */
[----:B------:R-:W-:Y:S02]  /*7cc0*/  IADD3 R3, R3, R4, RZ ;  /* 0x0000000403037210 */ /* 0x000fe40007ffe0ff */
[----:B------:R-:W-:Y:S02]  /*7cd0*/  ISETP.GE.AND P0, PT, R5, c[0x0][0x1d4], PT ;  /* 0x0000750005007a0c */ /* 0x000fe40003f06270 */
[----:B------:R-:W-:Y:S01]  /*7ce0*/  @!P1 SHF.R.U64 R18, R56, 0x10, R57 ;  /* 0x0000001038129819 */ /* 0x000fe20000001239 */
[----:B------:R-:W-:Y:S01]  /*7cf0*/  IMAD.SHL.U32 R3, R3, 0x2, RZ ;  /* 0x0000000203037824 */ /* 0x000fe200078e00ff */
[----:B------:R-:W-:Y:S02]  /*7d00*/  @!P1 SHF.R.U64 R4, R28, 0x10, R29 ;  /* 0x000000101c049819 */ /* 0x000fe4000000121d */
[----:B------:R-:W-:Y:S01]  /*7d10*/  @!P1 SHF.R.U32.HI R25, RZ, 0x10, R57 ;  /* 0x00000010ff199819 */ /* 0x000fe20000011639 */
[----:B------:R-:W-:Y:S01]  /*7d20*/  @!P1 HADD2.F32 R18, -RZ, R18.H0_H0 ;  /* 0x20000012ff129230 */ /* 0x000fe20000004100 */
        /* <DEDUP_REMOVED lines=95> */
.L_x_1552:
[----:B------:R-:W-:Y:S05]  /*8320*/  BSYNC B0 ;  /* 0x0000000000007941 */ /* 0x000fea0003800000 */
.L_x_1551:
[----:B------:R1:W4:Y:S01]  /*8330*/  SHFL.IDX PT, R37, R91, 0x3, 0x181f ;  /* 0x00781f005b257f89 */ /* 0x00032200000e0000 */
[----:B------:R-:W-:Y:S03]  /*8340*/  ISETP.GE.OR P0, PT, R167, R90, P6 ;  /* 0x0000005aa700720c */ /* 0x000fe60003706670 */
[----:B------:R1:W3:Y:S10]  /*8350*/  SHFL.IDX PT, R36, R92, 0x3, 0x181f ;  /* 0x00781f005c247f89 */ /* 0x0002f400000e0000 */
[----:B------:R-:W-:-:S05]  /*8360*/  @P0 BRA `(.L_x_1544) ;  /* 0x00000c1000000947 */ /* 0x000fca0003800000 */
[----:B------:R-:W-:Y:S01]  /*8370*/  SEL R3, R73, R72, !P2 ;  /* 0x0000004849037207 */ /* 0x000fe20005000000 */
[----:B-1----:R-:W-:Y:S01]  /*8380*/  LDS.128 R20, [R127+0x8100] ;  /* 0x008100007f147984 */ /* 0x002fe20000000c00 */
[C---:B------:R-:W-:Y:S01]  /*8390*/  IADD3 R6, R82.reuse, 0x60, RZ ;  /* 0x0000006052067810 */ /* 0x040fe20007ffe0ff */
[----:B----4-:R-:W-:Y:S01]  /*83a0*/  @!P1 HADD2.F32 R16, -RZ, R69.H0_H0 ;  /* 0x20000045ff109230 */ /* 0x010fe20000004100 */
[----:B------:R-:W-:Y:S01]  /*83b0*/  SHF.R.S32.HI R4, RZ, 0x1f, R3 ;  /* 0x0000001fff047819 */ /* 0x000fe20000011403 */
[--C-:B------:R-:W-:Y:S01]  /*83c0*/  @!P1 HADD2.F32 R31, -RZ, R70.reuse.H0_H0 ;  /* 0x20000046ff1f9230 */ /* 0x100fe20000004100 */
[----:B------:R-:W-:Y:S01]  /*83d0*/  IADD3 R5, R82, 0x60, RZ ;  /* 0x0000006052057810 */ /* 0x000fe20007ffe0ff */
[----:B------:R-:W-:Y:S01]  /*83e0*/  IMAD.SHL.U32 R6, R6, 0x40, RZ ;  /* 0x0000004006067824 */ /* 0x000fe200078e00ff */
[----:B------:R-:W-:Y:S01]  /*83f0*/  LEA.HI R3, R4, R3, RZ, 0x4 ;  /* 0x0000000304037211 */ /* 0x000fe200078f20ff */
[----:B------:R-:W-:Y:S01]  /*8400*/  @!P1 HADD2.F32 R27, -RZ, R70.H1_H1 ;  /* 0x30000046ff1b9230 */ /* 0x000fe20000004100 */
        /* <DEDUP_REMOVED lines=11> */
[C---:B---3--:R-:W-:Y:S02]  /*84c0*/  LEA R50, P0, R93.reuse, R36, 0x1 ;  /* 0x000000245d327211 */ /* 0x048fe400078008ff */
[----:B------:R-:W-:Y:S01]  /*84d0*/  LOP3.LUT R4, R4, R5, RZ, 0x3c, !PT ;  /* 0x0000000504047212 */ /* 0x000fe200078e3cff */
[----:B------:R-:W-:Y:S01]  /*84e0*/  @!P1 HADD2.F32 R5, -RZ, R38.H0_H0 ;  /* 0x20000026ff059230 */ /* 0x000fe20000004100 */
[----:B------:R-:W-:Y:S02]  /*84f0*/  LEA.HI.X R51, R93, R37, R107, 0x1, P0 ;  /* 0x000000255d337211 */ /* 0x000fe400000f0c6b */
[----:B------:R-:W-:Y:S02]  /*8500*/  IADD3 R3, R3, R4, RZ ;  /* 0x0000000403037210 */ /* 0x000fe40007ffe0ff */
[----:B------:R-:W-:Y:S02]  /*8510*/  @!P1 SHF.R.U32.HI R9, RZ, 0x10, R33 ;  /* 0x00000010ff099819 */ /* 0x000fe40000011621 */
[----:B------:R-:W-:Y:S01]  /*8520*/  @!P1 SHF.R.U32.HI R11, RZ, 0x10, R35 ;  /* 0x00000010ff0b9819 */ /* 0x000fe20000011623 */
[----:B------:R-:W-:Y:S01]  /*8530*/  IMAD.SHL.U32 R3, R3, 0x2, RZ ;  /* 0x0000000203037824 */ /* 0x000fe200078e00ff */
[----:B------:R-:W-:Y:S02]  /*8540*/  @!P1 SHF.R.U64 R4, R32, 0x10, R33 ;  /* 0x0000001020049819 */ /* 0x000fe40000001221 */
[----:B------:R-:W-:Y:S01]  /*8550*/  @!P1 SHF.R.U64 R18, R60, 0x10, R61 ;  /* 0x000000103c129819 */ /* 0x000fe2000000123d */
[----:B------:R-:W-:Y:S01]  /*8560*/  @!P1 HADD2.F32 R11, -RZ, R11.H0_H0 ;  /* 0x2000000bff0b9230 */ /* 0x000fe20000004100 */
[----:B------:R-:W1:Y:S01]  /*8570*/  LDS.128 R44, [R3+0x8100] ;  /* 0x00810000032c7984 */ /* 0x000e620000000c00 */
[----:B------:R-:W-:Y:S01]  /*8580*/  @!P1 HADD2.F32 R4, -RZ, R4.H0_H0 ;  /* 0x20000004ff049230 */ /* 0x000fe20000004100 */
[----:B------:R-:W-:Y:S01]  /*8590*/  @!P1 SHF.R.U64 R15, R34, 0x10, R35 ;  /* 0x00000010220f9819 */ /* 0x000fe20000001223 */
[----:B------:R-:W-:Y:S01]  /*85a0*/  @!P1 HADD2.F32 R18, -RZ, R18.H0_H0 ;  /* 0x20000012ff129230 */ /* 0x000fe20000004100 */
[----:B------:R-:W-:Y:S02]  /*85b0*/  @!P1 SHF.R.U32.HI R25, RZ, 0x10, R61 ;  /* 0x00000010ff199819 */ /* 0x000fe4000001163d */
[--C-:B------:R-:W-:Y:S01]  /*85c0*/  @!P1 SHF.R.U32.HI R26, RZ, 0x10, R63.reuse ;  /* 0x00000010ff1a9819 */ /* 0x100fe2000001163f */
[----:B------:R-:W-:Y:S01]  /*85d0*/  @!P1 HADD2.F32 R15, -RZ, R15.H0_H0 ;  /* 0x2000000fff0f9230 */ /* 0x000fe20000004100 */
[----:B------:R-:W-:Y:S01]  /*85e0*/  @!P1 SHF.R.U64 R29, R62, 0x10, R63 ;  /* 0x000000103e1d9819 */ /* 0x000fe2000000123f */
        /* <DEDUP_REMOVED lines=8> */
[----:B--2---:R-:W-:Y:S01]  /*8670*/  @!P1 HADD2.F32 R17, -RZ, R6.H1_H1 ;  /* 0x30000006ff119230 */ /* 0x004fe20000004100 */
        /* <DEDUP_REMOVED lines=14> */
[----:B------:R-:W-:Y:S02]  /*8760*/  @!P1 HADD2.F32 R18, -RZ, R16.H0_H0 ;  /* 0x20000010ff129230 */ /* 0x000fe40000004100 */
[----:B------:R-:W-:Y:S02]  /*8770*/  @!P1 HADD2.F32 R10, -RZ, R6.H0_H0 ;  /* 0x20000006ff0a9230 */ /* 0x000fe40000004100 */
[----:B------:R-:W-:Y:S01]  /*8780*/  @!P1 HADD2.F32 R24, -RZ, R16.H1_H1 ;  /* 0x30000010ff189230 */ /* 0x000fe20000004100 */
[----:B------:R-:W-:Y:S01]  /*8790*/  @!P1 MOV R16, R47 ;  /* 0x0000002f00109202 */ /* 0x000fe20000000f00 */
[----:B------:R-:W-:Y:S01]  /*87a0*/  @!P1 HADD2.F32 R9, -RZ, R6.H1_H1 ;  /* 0x30000006ff099230 */ /* 0x000fe20000004100 */
[----:B------:R-:W-:Y:S02]  /*87b0*/  @!P1 FMUL.FTZ R6, R18, R5 ;  /* 0x0000000512069220 */ /* 0x000fe40000410000 */
[-C--:B------:R-:W-:Y:S01]  /*87c0*/  @!P1 FMUL.FTZ R17, R24, R8.reuse ;  /* 0x0000000818119220 */ /* 0x080fe20000410000 */
[--C-:B------:R-:W-:Y:S01]  /*87d0*/  @!P1 HADD2.F32 R30, -RZ, R16.reuse.H0_H0 ;  /* 0x20000010ff1e9230 */ /* 0x100fe20000004100 */
[C---:B------:R-:W-:Y:S01]  /*87e0*/  @!P1 FFMA.FTZ R48, R10.reuse, R19, -R6 ;  /* 0x000000130a309223 */ /* 0x040fe20000010806 */
[----:B------:R-:W-:Y:S01]  /*87f0*/  @!P1 HADD2.F32 R32, -RZ, R16.H1_H1 ;  /* 0x30000010ff209230 */ /* 0x000fe20000004100 */
[C---:B------:R-:W-:Y:S02]  /*8800*/  @!P1 FMUL.FTZ R6, R9.reuse, R8 ;  /* 0x0000000809069220 */ /* 0x040fe40000410000 */
[----:B------:R-:W-:Y:S02]  /*8810*/  @!P1 IMAD.MOV.U32 R8, RZ, RZ, R23 ;  /* 0x000000ffff089224 */ /* 0x000fe400078e0017 */
[----:B------:R-:W-:Y:S01]  /*8820*/  @!P1 FMUL.FTZ R5, R10, R5 ;  /* 0x000000050a059220 */ /* 0x000fe20000410000 */
[--C-:B------:R-:W-:Y:S01]  /*8830*/  @!P1 HADD2.F32 R10, -RZ, R39.reuse.H0_H0 ;  /* 0x20000027ff0a9230 */ /* 0x100fe20000004100 */
[----:B------:R-:W-:Y:S01]  /*8840*/  @!P1 FFMA.FTZ R43, R9, R25, -R17 ;  /* 0x00000019092b9223 */ /* 0x000fe20000010811 */
[--C-:B------:R-:W-:Y:S01]  /*8850*/  @!P1 HADD2.F32 R9, -RZ, R8.reuse.H0_H0 ;  /* 0x20000008ff099230 */ /* 0x100fe20000004100 */
[----:B------:R-:W-:Y:S01]  /*8860*/  @!P1 FMUL.FTZ R17, R32, R11 ;  /* 0x0000000b20119220 */ /* 0x000fe20000410000 */
        /* <DEDUP_REMOVED lines=47> */
.L_x_1522:
[----:B-1----:R1:W2:Y:S01]  /*8b60*/  SHFL.IDX PT, R5, R91, RZ, 0x181f ;  /* 0x00181fff5b057589 */ /* 0x0022a200000e0000 */
        /* <DEDUP_REMOVED lines=14> */
[----:B-----5:R-:W-:Y:S01]  /*8c50*/  @!P0 LEA.HI.X R5, R226, R5, R166, 0x1, P1 ;  /* 0x00000005e2058211 */ /* 0x020fe200008f0ca6 */
[----:B-1----:R-:W-:Y:S04]  /*8c60*/  @!P6 ST.E.128 [R8.64], R16 ;  /* 0x000000100800e985 */ /* 0x002fe8000c101d08 */
[----:B------:R-:W1:Y:S04]  /*8c70*/  @!P0 LDS.128 R8, [R227+0xb900] ;  /* 0x00b90000e3088984 */ /* 0x000e680000000c00 */
[----:B-1----:R1:W-:Y:S02]  /*8c80*/  @!P0 ST.E.128 [R4.64], R8 ;  /* 0x0000000804008985 */ /* 0x0023e4000c101d08 */
.L_x_1554:
[----:B-12---:R-:W-:Y:S05]  /*8c90*/  BSYNC B0 ;  /* 0x0000000000007941 */ /* 0x006fea0003800000 */
.L_x_1553:
        /* <DEDUP_REMOVED lines=11> */
[----:B-----5:R-:W-:Y:S01]  /*8d50*/  @!P0 LEA.HI.X R5, R226, R5, R166, 0x1, P1 ;  /* 0x00000005e2058211 */ /* 0x020fe200008f0ca6 */
[----:B----4-:R-:W-:Y:S04]  /*8d60*/  @!P6 ST.E.128 [R8.64], R16 ;  /* 0x000000100800e985 */ /* 0x010fe8000c101d08 */
[----:B------:R-:W2:Y:S04]  /*8d70*/  @!P0 LDS.128 R8, [R227+0xc900] ;  /* 0x00c90000e3088984 */ /* 0x000ea80000000c00 */
[----:B--2---:R2:W-:Y:S02]  /*8d80*/  @!P0 ST.E.128 [R4.64], R8 ;  /* 0x0000000804008985 */ /* 0x0045e4000c101d08 */
.L_x_1556:
[----:B------:R-:W-:Y:S05]  /*8d90*/  BSYNC B0 ;  /* 0x0000000000007941 */ /* 0x000fea0003800000 */
.L_x_1555:
[----:B--2---:R2:W4:Y:S01]  /*8da0*/  SHFL.IDX PT, R5, R91, 0x2, 0x181f ;  /* 0x00581f005b057f89 */ /* 0x00452200000e0000 */
[----:B------:R-:W-:Y:S01]  /*8db0*/  ISETP.GE.AND P0, PT, R3, 0x41, PT ;  /* 0x000000410300780c */ /* 0x000fe20003f06270 */
[----:B------:R-:W-:Y:S02]  /*8dc0*/  BSSY B0, `(.L_x_1557) ;  /* 0x000000d000007945 */ /* 0x000fe40003800000 */
[----:B---3--:R2:W3:Y:S10]  /*8dd0*/  SHFL.IDX PT, R4, R92, 0x2, 0x181f ;  /* 0x00581f005c047f89 */ /* 0x0084f400000e0000 */
[----:B------:R-:W-:-:S05]  /*8de0*/  @!P0 BRA `(.L_x_1558) ;  /* 0x000000a000008947 */ /* 0x000fca0003800000 */
[----:B------:R-:W1:Y:S01]  /*8df0*/  @!P6 LDS.128 R16, [R227+0xa100] ;  /* 0x00a10000e310e984 */ /* 0x000e620000000c00 */
[CC--:B---3--:R-:W-:Y:S04]  /*8e00*/  @!P6 LEA R8, P0, R76.reuse, R4.reuse, 0x1 ;  /* 0x000000044c08e211 */ /* 0x0c8fe800078008ff */
[-C--:B----4-:R-:W-:Y:S02]  /*8e10*/  @!P6 LEA.HI.X R9, R76, R5.reuse, R77, 0x1, P0 ;  /* 0x000000054c09e211 */ /* 0x090fe400000f0c4d */
[C---:B------:R-:W-:Y:S11]  /*8e20*/  ISETP.GE.AND P0, PT, R226.reuse, c[0x0][0x1d4], PT ;  /* 0x00007500e2007a0c */ /* 0x040ff60003f06270 */
[----:B------:R-:W-:Y:S02]  /*8e30*/  @!UPT UIADD3 URZ, URZ, URZ, URZ ;  /* 0x0000003f3f3ff290 */ /* 0x000fe4000fffe03f */
[C---:B------:R-:W-:Y:S04]  /*8e40*/  @!P0 LEA R4, P1, R226.reuse, R4, 0x1 ;  /* 0x00000004e2048211 */ /* 0x040fe800078208ff */
[----:B-----5:R-:W-:Y:S01]  /*8e50*/  @!P0 LEA.HI.X R5, R226, R5, R166, 0x1, P1 ;  /* 0x00000005e2058211 */ /* 0x020fe200008f0ca6 */
[----:B-1----:R-:W-:Y:S04]  /*8e60*/  @!P6 ST.E.128 [R8.64], R16 ;  /* 0x000000100800e985 */ /* 0x002fe8000c101d08 */
[----:B------:R-:W1:Y:S04]  /*8e70*/  @!P0 LDS.128 R8, [R227+0xd900] ;  /* 0x00d90000e3088984 */ /* 0x000e680000000c00 */
[----:B-1----:R1:W-:Y:S02]  /*8e80*/  @!P0 ST.E.128 [R4.64], R8 ;  /* 0x0000000804008985 */ /* 0x0023e4000c101d08 */
.L_x_1558:
[----:B------:R-:W-:Y:S05]  /*8e90*/  BSYNC B0 ;  /* 0x0000000000007941 */ /* 0x000fea0003800000 */
.L_x_1557:
[----:B-1--4-:R1:W4:Y:S01]  /*8ea0*/  SHFL.IDX PT, R5, R91, 0x3, 0x181f ;  /* 0x00781f005b057f89 */ /* 0x01232200000e0000 */
[----:B------:R-:W-:Y:S03]  /*8eb0*/  ISETP.GE.AND P0, PT, R3, 0x61, PT ;  /* 0x000000610300780c */ /* 0x000fe60003f06270 */
        /* <DEDUP_REMOVED lines=12> */
.L_x_1544:
[----:B------:R-:W-:Y:S05]  /*8f80*/  BSYNC B2 ;  /* 0x0000000000027941 */ /* 0x000fea0003800000 */
.L_x_1521:
[----:B------:R-:W-:Y:S01]  /*8f90*/  IMAD.IADD R3, R90, 0x1, -R82 ;  /* 0x000000015a037824 */ /* 0x000fe200078e0a52 */
[----:B--2---:R-:W-:Y:S01]  /*8fa0*/  P2R R24, PR, RZ, 0x4 ;  /* 0x00000004ff187803 */ /* 0x004fe20000000000 */
[----:B-1----:R-:W-:Y:S01]  /*8fb0*/  IMAD.WIDE R8, R40, 0x70, R114 ;  /* 0x0000007028087825 */ /* 0x002fe200078e0272 */
[----:B-----5:R-:W-:Y:S01]  /*8fc0*/  LOP3.LUT P2, RZ, R165, 0x4, RZ, 0xc0, !PT ;  /* 0x00000004a5ff7812 */ /* 0x020fe2000784c0ff */
        /* <DEDUP_REMOVED lines=13> */
[----:B---3--:R-:W-:Y:S01]  /*90a0*/  @P0 MOV R4, R96 ;  /* 0x0000006000040202 */ /* 0x008fe20000000f00 */
        /* <DEDUP_REMOVED lines=18> */
[----:B------:R-:W-:Y:S02]  /*91d0*/  @P1 MOV R4, R96 ;  /* 0x0000006000041202 */ /* 0x000fe40000000f00 */
        /* <DEDUP_REMOVED lines=28> */
[----:B------:R1:W3:Y:S10]  /*93a0*/  SHFL.IDX PT, R5, R6, RZ, 0x181f ;  /* 0x00181fff06057589 */ /* 0x0002f400000e0000 */
        /* <DEDUP_REMOVED lines=12> */
[----:B-123--:R-:W1:Y:S01]  /*9470*/  @!P6 LDS.128 R16, [R227+0x100] ;  /* 0x00010000e310e984 */ /* 0x00ee620000000c00 */
        /* <DEDUP_REMOVED lines=9> */
.L_x_1560:
[----:B-123--:R-:W-:Y:S05]  /*9510*/  BSYNC B0 ;  /* 0x0000000000007941 */ /* 0x00efea0003800000 */
.L_x_1559:
[----:B------:R1:W2:Y:S01]  /*9520*/  SHFL.IDX PT, R5, R6, 0x1, 0x181f ;  /* 0x00381f0006057f89 */ /* 0x0002a200000e0000 */
[----:B------:R-:W-:Y:S03]  /*9530*/  BSSY B0, `(.L_x_1561) ;  /* 0x000000d000007945 */ /* 0x000fe60003800000 */
[----:B------:R1:W3:Y:S01]  /*9540*/  SHFL.IDX PT, R3, R15, 0x1, 0x181f ;  /* 0x00381f000f037f89 */ /* 0x0002e200000e0000 */
[----:B------:R-:W-:-:S05]  /*9550*/  @!P1 BRA `(.L_x_1562) ;  /* 0x000000a000009947 */ /* 0x000fca0003800000 */
[----:B------:R-:W4:Y:S01]  /*9560*/  @!P6 LDS.128 R16, [R227+0x1100] ;  /* 0x00110000e310e984 */ /* 0x000f220000000c00 */
[C---:B---3--:R-:W-:Y:S04]  /*9570*/  @!P6 LEA R8, P0, R76.reuse, R3, 0x1 ;  /* 0x000000034c08e211 */ /* 0x048fe800078008ff */
[----:B--2---:R-:W-:Y:S02]  /*9580*/  @!P6 LEA.HI.X R9, R76, R5, R77, 0x1, P0 ;  /* 0x000000054c09e211 */ /* 0x004fe400000f0c4d */
[C---:B------:R-:W-:Y:S11]  /*9590*/  ISETP.GE.AND P0, PT, R226.reuse, c[0x0][0x1d4], PT ;  /* 0x00007500e2007a0c */ /* 0x040ff60003f06270 */
[----:B------:R-:W-:Y:S02]  /*95a0*/  @!UPT UIADD3 URZ, URZ, URZ, URZ ;  /* 0x0000003f3f3ff290 */ /* 0x000fe4000fffe03f */
[C---:B------:R-:W-:Y:S04]  /*95b0*/  @!P0 LEA R4, P1, R226.reuse, R3, 0x1 ;  /* 0x00000003e2048211 */ /* 0x040fe800078208ff */
[----:B------:R-:W-:Y:S01]  /*95c0*/  @!P0 LEA.HI.X R5, R226, R5, R166, 0x1, P1 ;  /* 0x00000005e2058211 */ /* 0x000fe200008f0ca6 */
[----:B----4-:R-:W-:Y:S04]  /*95d0*/  @!P6 ST.E.128 [R8.64], R16 ;  /* 0x000000100800e985 */ /* 0x010fe8000c101d08 */
[----:B------:R-:W2:Y:S04]  /*95e0*/  @!P0 LDS.128 R8, [R227+0x4900] ;  /* 0x00490000e3088984 */ /* 0x000ea80000000c00 */
[----:B--2---:R2:W-:Y:S02]  /*95f0*/  @!P0 ST.E.128 [R4.64], R8 ;  /* 0x0000000804008985 */ /* 0x0045e4000c101d08 */
.L_x_1562:
[----:B------:R-:W-:Y:S05]  /*9600*/  BSYNC B0 ;  /* 0x0000000000007941 */ /* 0x000fea0003800000 */
.L_x_1561:
[----:B--2---:R2:W4:Y:S01]  /*9610*/  SHFL.IDX PT, R5, R6, 0x2, 0x181f ;  /* 0x00581f0006057f89 */ /* 0x00452200000e0000 */
[----:B------:R-:W-:Y:S03]  /*9620*/  BSSY B0, `(.L_x_1563) ;  /* 0x000000d000007945 */ /* 0x000fe60003800000 */
[----:B---3--:R2:W3:Y:S01]  /*9630*/  SHFL.IDX PT, R3, R15, 0x2, 0x181f ;  /* 0x00581f000f037f89 */ /* 0x0084e200000e0000 */
[----:B------:R-:W-:-:S05]  /*9640*/  @!P3 BRA `(.L_x_1564) ;  /* 0x000000a00000b947 */ /* 0x000fca0003800000 */
[----:B------:R-:W5:Y:S01]  /*9650*/  @!P6 LDS.128 R16, [R227+0x2100] ;  /* 0x00210000e310e984 */ /* 0x000f620000000c00 */
[C---:B---3--:R-:W-:Y:S04]  /*9660*/  @!P6 LEA R8, P0, R76.reuse, R3, 0x1 ;  /* 0x000000034c08e211 */ /* 0x048fe800078008ff */
[----:B----4-:R-:W-:Y:S02]  /*9670*/  @!P6 LEA.HI.X R9, R76, R5, R77, 0x1, P0 ;  /* 0x000000054c09e211 */ /* 0x010fe400000f0c4d */
[C---:B------:R-:W-:Y:S11]  /*9680*/  ISETP.GE.AND P0, PT, R226.reuse, c[0x0][0x1d4], PT ;  /* 0x00007500e2007a0c */ /* 0x040ff60003f06270 */
[----:B------:R-:W-:Y:S02]  /*9690*/  @!UPT UIADD3 URZ, URZ, URZ, URZ ;  /* 0x0000003f3f3ff290 */ /* 0x000fe4000fffe03f */
[C---:B------:R-:W-:Y:S04]  /*96a0*/  @!P0 LEA R4, P1, R226.reuse, R3, 0x1 ;  /* 0x00000003e2048211 */ /* 0x040fe800078208ff */
[----:B------:R-:W-:Y:S01]  /*96b0*/  @!P0 LEA.HI.X R5, R226, R5, R166, 0x1, P1 ;  /* 0x00000005e2058211 */ /* 0x000fe200008f0ca6 */
[----:B-----5:R-:W-:Y:S04]  /*96c0*/  @!P6 ST.E.128 [R8.64], R16 ;  /* 0x000000100800e985 */ /* 0x020fe8000c101d08 */
[----:B------:R-:W3:Y:S04]  /*96d0*/  @!P0 LDS.128 R8, [R227+0x5900] ;  /* 0x00590000e3088984 */ /* 0x000ee80000000c00 */
[----:B---3--:R3:W-:Y:S02]  /*96e0*/  @!P0 ST.E.128 [R4.64], R8 ;  /* 0x0000000804008985 */ /* 0x0087e4000c101d08 */
.L_x_1564:
[----:B------:R-:W-:Y:S05]  /*96f0*/  BSYNC B0 ;  /* 0x0000000000007941 */ /* 0x000fea0003800000 */
.L_x_1563:
[----:B---34-:R3:W4:Y:S01]  /*9700*/  SHFL.IDX PT, R5, R6, 0x3, 0x181f ;  /* 0x00781f0006057f89 */ /* 0x01872200000e0000 */
[----:B------:R-:W-:Y:S03]  /*9710*/  BSSY B0, `(.L_x_1565) ;  /* 0x000000d000007945 */ /* 0x000fe60003800000 */
[----:B------:R3:W1:Y:S01]  /*9720*/  SHFL.IDX PT, R3, R15, 0x3, 0x181f ;  /* 0x00781f000f037f89 */ /* 0x00066200000e0000 */
[----:B------:R-:W-:-:S05]  /*9730*/  @!P4 BRA `(.L_x_1566) ;  /* 0x000000a00000c947 */ /* 0x000fca0003800000 */
[----:B------:R-:W5:Y:S01]  /*9740*/  @!P6 LDS.128 R16, [R227+0x3100] ;  /* 0x00310000e310e984 */ /* 0x000f620000000c00 */
[C---:B-1----:R-:W-:Y:S04]  /*9750*/  @!P6 LEA R8, P0, R76.reuse, R3, 0x1 ;  /* 0x000000034c08e211 */ /* 0x042fe800078008ff */
[----:B----4-:R-:W-:Y:S02]  /*9760*/  @!P6 LEA.HI.X R9, R76, R5, R77, 0x1, P0 ;  /* 0x000000054c09e211 */ /* 0x010fe400000f0c4d */
[C---:B------:R-:W-:Y:S11]  /*9770*/  ISETP.GE.AND P0, PT, R226.reuse, c[0x0][0x1d4], PT ;  /* 0x00007500e2007a0c */ /* 0x040ff60003f06270 */
[----:B------:R-:W-:Y:S02]  /*9780*/  @!UPT UIADD3 URZ, URZ, URZ, URZ ;  /* 0x0000003f3f3ff290 */ /* 0x000fe4000fffe03f */
[C---:B------:R-:W-:Y:S04]  /*9790*/  @!P0 LEA R4, P1, R226.reuse, R3, 0x1 ;  /* 0x00000003e2048211 */ /* 0x040fe800078208ff */
[----:B------:R-:W-:Y:S01]  /*97a0*/  @!P0 LEA.HI.X R5, R226, R5, R166, 0x1, P1 ;  /* 0x00000005e2058211 */ /* 0x000fe200008f0ca6 */
[----:B-----5:R-:W-:Y:S04]  /*97b0*/  @!P6 ST.E.128 [R8.64], R16 ;  /* 0x000000100800e985 */ /* 0x020fe8000c101d08 */
[----:B------:R-:W1:Y:S04]  /*97c0*/  @!P0 LDS.128 R8, [R227+0x6900] ;  /* 0x00690000e3088984 */ /* 0x000e680000000c00 */
[----:B-1----:R1:W-:Y:S02]  /*97d0*/  @!P0 ST.E.128 [R4.64], R8 ;  /* 0x0000000804008985 */ /* 0x0023e4000c101d08 */
.L_x_1566:
[----:B------:R-:W-:Y:S05]  /*97e0*/  BSYNC B0 ;  /* 0x0000000000007941 */ /* 0x000fea0003800000 */
.L_x_1565:
[----:B------:R-:W-:Y:S01]  /*97f0*/  ISETP.GT.AND P0, PT, R40, R126, PT ;  /* 0x0000007e2800720c */ /* 0x000fe20003f04270 */
[----:B------:R-:W-:Y:S03]  /*9800*/  BSSY B0, `(.L_x_1567) ;  /* 0x0000030000007945 */ /* 0x000fe60003800000 */
[----:B-123--:R-:W-:Y:S09]  /*9810*/  P2R R15, PR, RZ, 0x1 ;  /* 0x00000001ff0f7803 */ /* 0x00eff20000000000 */
[----:B------:R-:W-:-:S05]  /*9820*/  @!P0 BRA `(.L_x_1568) ;  /* 0x000002d000008947 */ /* 0x000fca0003800000 */
[----:B------:R-:W-:Y:S01]  /*9830*/  IADD3 R3, R40, -0x1, RZ ;  /* 0xffffffff28037810 */ /* 0x000fe20007ffe0ff */
[----:B------:R-:W-:Y:S01]  /*9840*/  IMAD.MOV.U32 R4, RZ, RZ, R118 ;  /* 0x000000ffff047224 */ /* 0x000fe200078e0076 */
[C---:B------:R-:W-:Y:S01]  /*9850*/  ISETP.GE.AND P3, PT, R237.reuse, 0x21, PT ;  /* 0x00000021ed00780c */ /* 0x040fe20003f66270 */
[----:B----4-:R-:W-:Y:S01]  /*9860*/  IMAD.MOV.U32 R5, RZ, RZ, R117 ;  /* 0x000000ffff057224 */ /* 0x010fe200078e0075 */
[----:B------:R-:W-:Y:S01]  /*9870*/  SHF.R.S32.HI R8, RZ, 0x1f, R3 ;  /* 0x0000001fff087819 */ /* 0x000fe20000011403 */
[----:B------:R-:W-:Y:S01]  /*9880*/  IMAD R6, R152, R3, RZ ;  /* 0x0000000398067224 */ /* 0x000fe200078e02ff */
[----:B------:R-:W-:Y:S01]  /*9890*/  ISETP.GE.AND P1, PT, R237, 0x41, PT ;  /* 0x00000041ed00780c */ /* 0x000fe20003f26270 */
        /* <DEDUP_REMOVED lines=38> */
.L_x_1568:
[----:B------:R-:W-:Y:S05]  /*9b00*/  BSYNC B0 ;  /* 0x0000000000007941 */ /* 0x000fea0003800000 */
.L_x_1567:
[----:B------:R-:W0:Y:S01]  /*9b10*/  LDGDEPBAR ;  /* 0x00000000000079af */ /* 0x000e220000000000 */
[----:B------:R-:W-:Y:S02]  /*9b20*/  ISETP.NE.AND P0, PT, R15, RZ, PT ;  /* 0x000000ff0f00720c */ /* 0x000fe40003f05270 */
[----:B------:R-:W-:Y:S11]  /*9b30*/  IADD3 R40, R40, -0x1, RZ ;  /* 0xffffffff28287810 */ /* 0x000ff60007ffe0ff */
[----:B------:R-:W-:-:S05]  /*9b40*/  @P0 BRA `(.L_x_1569) ;  /* 0xffff9ce000000947 */ /* 0x000fca000383ffff */
[----:B------:R-:W-:Y:S01]  /*9b50*/  WARPSYNC 0xffffffff ;  /* 0xffffffff00007948 */ /* 0x000fe20003800000 */
[----:B------:R-:W-:Y:S06]  /*9b60*/  BAR.SYNC.DEFER_BLOCKING 0x0 ;  /* 0x0000000000007b1d */ /* 0x000fec0000010000 */
.L_x_1520:
[----:B------:R-:W2:Y:S01]  /*9b70*/  LDL R99, [R1+0x40] ;  /* 0x0000400001637983 */ /* 0x000ea20000100800 */
[----:B------:R-:W-:-:S05]  /*9b80*/  IMAD.MOV.U32 R74, RZ, RZ, c[0x0][0x2c4] ;  /* 0x0000b100ff4a7624 */ /* 0x000fca00078e00ff */
[----:B------:R-:W-:Y:S01]  /*9b90*/  ISETP.NE.AND P3, PT, R74, 0x1, PT ;  /* 0x000000014a00780c */ /* 0x000fe20003f65270 */
[----:B------:R-:W-:Y:S01]  /*9ba0*/  BSSY B0, `(.L_x_1570) ;  /* 0x0000029000007945 */ /* 0x000fe20003800000 */
[----:B--2---:R-:W-:-:S11]  /*9bb0*/  IADD3 R2, R99, 0x7f, RZ ;  /* 0x0000007f63027810 */ /* 0x004fd60007ffe0ff */
[----:B------:R-:W-:-:S05]  /*9bc0*/  @P3 IMAD.HI.U32 R3, R2, c[0x0][0x2c8], RZ ;  /* 0x0000b20002033a27 */ /* 0x000fca00078e00ff */
[----:B------:R-:W-:-:S05]  /*9bd0*/  @P3 SHF.R.U32.HI R2, RZ, c[0x0][0x2cc], R3 ;  /* 0x0000b300ff023a19 */ /* 0x000fca0000011603 */
[----:B------:R-:W-:Y:S02]  /*9be0*/  IMAD.IADD R3, R151, 0x1, R2 ;  /* 0x0000000197037824 */ /* 0x000fe400078e0202 */
[----:B------:R-:W-:-:S04]  /*9bf0*/  IMAD.MOV.U32 R2, RZ, RZ, RZ ;  /* 0x000000ffff027224 */ /* 0x000fc800078e00ff */
[----:B------:R-:W-:-:S05]  /*9c00*/  IMAD.HI R2, R3, -0x6db6db6d, R2 ;  /* 0x9249249303027827 */ /* 0x000fca00078e0202 */
[----:B------:R-:W-:-:S04]  /*9c10*/  SHF.R.U32.HI R3, RZ, 0x1f, R2 ;  /* 0x0000001fff037819 */ /* 0x000fc80000011602 */
[----:B------:R-:W-:-:S04]  /*9c20*/  LEA.HI.SX32 R2, R2, R3, 0x1a ;  /* 0x0000000302027211 */ /* 0x000fc800078fd2ff */
[----:B------:R-:W-:-:S04]  /*9c30*/  IMNMX R6, R150, R2, PT ;  /* 0x0000000296067217 */ /* 0x000fc80003800200 */
[----:B------:R-:W-:Y:S01]  /*9c40*/  ISETP.GE.AND P0, PT, R6, 0x1, PT ;  /* 0x000000010600780c */ /* 0x000fe20003f06270 */
[----:B------:R-:W-:-:S12]  /*9c50*/  IMAD.MOV.U32 R2, RZ, RZ, RZ ;  /* 0x000000ffff027224 */ /* 0x000fd800078e00ff */
[----:B------:R-:W-:Y:S05]  /*9c60*/  @!P0 BRA `(.L_x_1571) ;  /* 0x000001c000008947 */ /* 0x000fea0003800000 */
[----:B------:R-:W-:Y:S02]  /*9c70*/  IABS R3, R135 ;  /* 0x0000008700037213 */ /* 0x000fe40000000000 */
[----:B-1----:R-:W-:Y:S02]  /*9c80*/  IADD3 R8, R135, -0x1, R6 ;  /* 0xffffffff87087810 */ /* 0x002fe40007ffe006 */
[----:B------:R-:W1:Y:S02]  /*9c90*/  I2F.RP R2, R3 ;  /* 0x0000000300027306 */ /* 0x000e640000209400 */
[----:B------:R-:W-:-:S06]  /*9ca0*/  IABS R11, R8 ;  /* 0x00000008000b7213 */ /* 0x000fcc0000000000 */
[----:B-1----:R-:W1:Y:S02]  /*9cb0*/  MUFU.RCP R2, R2 ;  /* 0x0000000200027308 */ /* 0x002e640000001000 */
[----:B-1----:R-:W-:-:S06]  /*9cc0*/  IADD3 R2, R2, 0xffffffe, RZ ;  /* 0x0ffffffe02027810 */ /* 0x002fcc0007ffe0ff */
[----:B----4-:R-:W1:Y:S02]  /*9cd0*/  F2I.FTZ.U32.TRUNC.NTZ R5, R2 ;  /* 0x0000000200057305 */ /* 0x010e64000021f000 */
        /* <DEDUP_REMOVED lines=21> */
.L_x_1571:
[----:B------:R-:W-:Y:S05]  /*9e30*/  BSYNC B0 ;  /* 0x0000000000007941 */ /* 0x000fea0003800000 */
.L_x_1570:
[----:B------:R-:W2:Y:S01]  /*9e40*/  LDL R3, [R1+0x78] ;  /* 0x0000780001037983 */ /* 0x000ea20000100800 */
        /* <DEDUP_REMOVED lines=33> */
[----:B-12---:R-:W-:-:S04]  /*a060*/  IMAD R4, R3, R2, RZ ;  /* 0x0000000203047224 */ /* 0x006fc800078e02ff */
[--C-:B------:R-:W-:Y:S01]  /*a070*/  IMAD.IADD R3, R4, 0x1, R2.reuse ;  /* 0x0000000104037824 */ /* 0x100fe200078e0202 */
[----:B------:R1:W-:Y:S01]  /*a080*/  STL [R1+0xc], R4 ;  /* 0x00000c0401007387 */ /* 0x0003e20000100800 */
[----:B------:R-:W-:-:S03]  /*a090*/  PRMT R2, RZ, 0x7610, R2 ;  /* 0x00007610ff027816 */ /* 0x000fc60000000002 */
[----:B------:R-:W-:-:S04]  /*a0a0*/  IMNMX R234, R6, R3, PT ;  /* 0x0000000306ea7217 */ /* 0x000fc80003800200 */
[----:B------:R-:W-:-:S13]  /*a0b0*/  ISETP.GT.AND P0, PT, R234, R4, PT ;  /* 0x00000004ea00720c */ /* 0x000fda0003f04270 */
[----:B------:R-:W-:Y:S05]  /*a0c0*/  @!P0 BRA `(.L_x_1572) ;  /* 0x0001276000008947 */ /* 0x000fea0003800000 */
[----:B----4-:R-:W2:Y:S04]  /*a0d0*/  LDL R5, [R1+0x68] ;  /* 0x0000680001057983 */ /* 0x010ea80000100800 */
[----:B-1----:R-:W3:Y:S01]  /*a0e0*/  LDL R4, [R1+0x6c] ;  /* 0x00006c0001047983 */ /* 0x002ee20000100800 */
[----:B------:R-:W-:-:S03]  /*a0f0*/  ISETP.NE.U32.AND P0, PT, RZ, c[0x0][0x340], PT ;  /* 0x0000d000ff007a0c */ /* 0x000fc60003f05070 */
[----:B------:R-:W4:Y:S01]  /*a100*/  LDL R8, [R1+0x58] ;  /* 0x0000580001087983 */ /* 0x000f220000100800 */
[----:B------:R-:W-:-:S03]  /*a110*/  ISETP.NE.AND.EX P1, PT, RZ, c[0x0][0x344], PT, P0 ;  /* 0x0000d100ff007a0c */ /* 0x000fc60003f25300 */
[----:B------:R-:W4:Y:S04]  /*a120*/  LDL R10, [R1+0x74] ;  /* 0x00007400010a7983 */ /* 0x000f280000100800 */
[----:B------:R-:W4:Y:S06]  /*a130*/  LDL R9, [R1+0x70] ;  /* 0x0000700001097983 */ /* 0x000f2c0000100800 */
[----:B--2---:R-:W-:-:S04]  /*a140*/  @P1 IADD3 R2, P0, R5, c[0x0][0x340], RZ ;  /* 0x0000d00005021a10 */ /* 0x004fc80007f1e0ff */
[----:B---3--:R-:W-:-:S05]  /*a150*/  @P1 IADD3.X R3, R4, c[0x0][0x344], RZ, P0, !PT ;  /* 0x0000d10004031a10 */ /* 0x008fca00007fe4ff */
[----:B------:R1:W5:Y:S01]  /*a160*/  @P1 LDG.E R2, [R2.64] ;  /* 0x0000000802021981 */ /* 0x000362000c1e1900 */
[----:B------:R-:W-:Y:S01]  /*a170*/  ISETP.NE.U32.AND P0, PT, RZ, c[0x0][0x348], PT ;  /* 0x0000d200ff007a0c */ /* 0x000fe20003f05070 */
[----:B------:R-:W-:Y:S01]  /*a180*/  IMAD.WIDE.U32 R4, R137, c[0x0][0x178], RZ ;  /* 0x00005e0089047a25 */ /* 0x000fe200078e00ff */
[----:B------:R-:W-:Y:S01]  /*a190*/  WARPSYNC 0xffffffff ;  /* 0xffffffff00007948 */ /* 0x000fe20003800000 */
[----:B----4-:R-:W-:Y:S02]  /*a1a0*/  LOP3.LUT R86, R8, 0xffff, RZ, 0xc0, !PT ;  /* 0x0000ffff08567812 */ /* 0x010fe400078ec0ff */
[----:B------:R-:W-:Y:S02]  /*a1b0*/  ISETP.NE.AND.EX P0, PT, RZ, c[0x0][0x34c], PT, P0 ;  /* 0x0000d300ff007a0c */ /* 0x000fe40003f05300 */
[----:B------:R-:W-:Y:S02]  /*a1c0*/  IADD3 R126, R234, -0x1, RZ ;  /* 0xffffffffea7e7810 */ /* 0x000fe40007ffe0ff */
[----:B------:R-:W-:-:S02]  /*a1d0*/  SEL R11, R10, RZ, !P0 ;  /* 0x000000ff0a0b7207 */ /* 0x000fc40004000000 */
[----:B------:R-:W-:Y:S02]  /*a1e0*/  SEL R8, R9, RZ, !P0 ;  /* 0x000000ff09087207 */ /* 0x000fe40004000000 */
[----:B-1----:R-:W-:-:S05]  /*a1f0*/  SHF.R.S32.HI R3, RZ, 0x1f, R137 ;  /* 0x0000001fff037819 */ /* 0x002fca0000011489 */
[----:B------:R-:W-:-:S04]  /*a200*/  IMAD R3, R3, c[0x0][0x178], RZ ;  /* 0x00005e0003037a24 */ /* 0x000fc800078e02ff */
[----:B------:R-:W-:-:S04]  /*a210*/  IMAD R3, R137, c[0x0][0x17c], R3 ;  /* 0x00005f0089037a24 */ /* 0x000fc800078e0203 */
[----:B------:R-:W-:Y:S02]  /*a220*/  IMAD.IADD R10, R5, 0x1, R3 ;  /* 0x00000001050a7824 */ /* 0x000fe400078e0203 */
[----:B------:R-:W-:Y:S02]  /*a230*/  @!P1 IMAD.MOV.U32 R2, RZ, RZ, R9 ;  /* 0x000000ffff029224 */ /* 0x000fe400078e0009 */
[----:B------:R-:W2:Y:S04]  /*a240*/  LDL R15, [R1+0x4] ;  /* 0x00000400010f7983 */ /* 0x000ea80000100800 */
[----:B------:R-:W3:Y:S04]  /*a250*/  LDL.LU R9, [R1+0x8] ;  /* 0x0000080001097983 */ /* 0x000ee80000300800 */
[----:B------:R-:W4:Y:S04]  /*a260*/  LDL R52, [R1+0x48] ;  /* 0x0000480001347983 */ /* 0x000f280000100800 */
[----:B------:R-:W2:Y:S01]  /*a270*/  LDL R6, [R1+0x3c] ;  /* 0x00003c0001067983 */ /* 0x000ea20000100800 */
[----:B------:R-:W-:-:S02]  /*a280*/  IMAD.MOV.U32 R3, RZ, RZ, c[0x0][0x2b8] ;  /* 0x0000ae00ff037624 */ /* 0x000fc400078e00ff */
[----:B------:R-:W-:-:S03]  /*a290*/  IMAD.MOV.U32 R125, RZ, RZ, 0x70 ;  /* 0x00000070ff7d7424 */ /* 0x000fc600078e00ff */
[----:B------:R-:W-:Y:S01]  /*a2a0*/  ISETP.NE.AND P1, PT, R3, 0x1, PT ;  /* 0x000000010300780c */ /* 0x000fe20003f25270 */
[----:B------:R-:W-:-:S04]  /*a2b0*/  IMAD R125, R234, R125, -0x70 ;  /* 0xffffff90ea7d7424 */ /* 0x000fc800078e027d */
[----:B------:R-:W-:Y:S01]  /*a2c0*/  IMAD.IADD R3, R0, 0x1, R125 ;  /* 0x0000000100037824 */ /* 0x000fe200078e027d */
[----:B-----5:R-:W-:Y:S01]  /*a2d0*/  SHF.R.S32.HI R5, RZ, 0x1f, R2 ;  /* 0x0000001fff057819 */ /* 0x020fe20000011402 */
[----:B------:R-:W-:-:S04]  /*a2e0*/  IMAD.WIDE.U32 R18, R2, c[0x0][0x2b0], RZ ;  /* 0x0000ac0002127a25 */ /* 0x000fc800078e00ff */
[----:B------:R-:W-:Y:S01]  /*a2f0*/  IMAD.MOV.U32 R236, RZ, RZ, RZ ;  /* 0x000000ffffec7224 */ /* 0x000fe200078e00ff */
[----:B------:R-:W-:Y:S01]  /*a300*/  BAR.SYNC.DEFER_BLOCKING 0x0 ;  /* 0x0000000000007b1d */ /* 0x000fe20000010000 */
[----:B---3--:R-:W-:-:S04]  /*a310*/  LOP3.LUT R9, R9, 0xfffffffd, RZ, 0xc0, !PT ;  /* 0xfffffffd09097812 */ /* 0x008fc800078ec0ff */
[----:B------:R-:W-:Y:S02]  /*a320*/  @P1 LOP3.LUT R9, R9, 0x2, RZ, 0xfc, !PT ;  /* 0x0000000209091812 */ /* 0x000fe400078efcff */
[----:B----4-:R-:W-:-:S03]  /*a330*/  ISETP.GE.AND P0, PT, R3, R52, PT ;  /* 0x000000340300720c */ /* 0x010fc60003f06270 */
[----:B------:R2:W-:Y:S01]  /*a340*/  STL [R1+0x8], R9 ;  /* 0x0000080901007387 */ /* 0x0005e20000100800 */
[----:B------:R-:W-:-:S03]  /*a350*/  ISETP.GT.OR P0, PT, R0, 0x6f, P0 ;  /* 0x0000006f0000780c */ /* 0x000fc60000704670 */
[----:B------:R-:W-:Y:S01]  /*a360*/  STL.64 [R1+0x30], R18 ;  /* 0x0000301201007387 */ /* 0x000fe20000100a00 */
        /* <DEDUP_REMOVED lines=8> */
[----:B------:R1:W-:Y:S01]  /*a3f0*/  STL [R1+0x38], R16 ;  /* 0x0000381001007387 */ /* 0x0003e20000100800 */
[----:B------:R-:W-:Y:S02]  /*a400*/  @!P0 LEA.HI.X.SX32 R5, R6, R16, 0x1, P1 ;  /* 0x0000001006058211 */ /* 0x000fe400008f0eff */
[----:B------:R-:W-:-:S04]  /*a410*/  @!P0 LEA R2, P1, R3, c[0x0][0x2a0], 0x2 ;  /* 0x0000a80003028a11 */ /* 0x000fc800078210ff */
[----:B------:R-:W-:-:S05]  /*a420*/  @!P0 LEA.HI.X R3, R3, c[0x0][0x2a4], R5, 0x2, P1 ;  /* 0x0000a90003038a11 */ /* 0x000fca00008f1405 */
[----:B------:R2:W3:Y:S04]  /*a430*/  @!P0 LDG.E R236, [R2.64] ;  /* 0x0000000802ec8981 */ /* 0x0004e8000c1e1900 */
[----:B-1----:R-:W4:Y:S01]  /*a440*/  LDL R16, [R1+0x44] ;  /* 0x0000440001107983 */ /* 0x002f220000100800 */
[----:B------:R-:W-:-:S04]  /*a450*/  IMAD.MOV.U32 R5, RZ, RZ, R10 ;  /* 0x000000ffff057224 */ /* 0x000fc800078e000a */
[----:B------:R-:W-:-:S04]  /*a460*/  IMAD.WIDE.U32 R4, R86, c[0x0][0x1b8], R4 ;  /* 0x00006e0056047a25 */ /* 0x000fc800078e0004 */
[----:B--2---:R-:W-:-:S04]  /*a470*/  IMAD.IADD R3, R0, 0x1, R99 ;  /* 0x0000000100037824 */ /* 0x004fc800078e0263 */
[----:B------:R-:W-:-:S04]  /*a480*/  @P3 IMAD.HI.U32 R10, R3, c[0x0][0x2c8], RZ ;  /* 0x0000b200030a3a27 */ /* 0x000fc800078e00ff */
        /* <DEDUP_REMOVED lines=8> */
[----:B------:R-:W-:Y:S02]  /*a510*/  IMAD R10, R10, c[0x0][0x1b0], RZ ;  /* 0x00006c000a0a7a24 */ /* 0x000fe400078e02ff */
[----:B------:R-:W-:Y:S02]  /*a520*/  IMAD.IADD R5, R5, 0x1, R11 ;  /* 0x0000000105057824 */ /* 0x000fe400078e020b */
[----:B------:R-:W-:Y:S02]  /*a530*/  IMAD R8, R8, c[0x0][0x2c4], R3 ;  /* 0x0000b10008087a24 */ /* 0x000fe400078e0203 */
[----:B------:R-:W-:-:S02]  /*a540*/  IMAD R10, R2, c[0x0][0x1b4], R10 ;  /* 0x00006d00020a7a24 */ /* 0x000fc400078e020a */
[----:B------:R-:W-:Y:S01]  /*a550*/  IMAD.WIDE.U32 R2, R2, c[0x0][0x1b0], R4 ;  /* 0x00006c0002027a25 */ /* 0x000fe200078e0004 */
[----:B------:R-:W-:-:S03]  /*a560*/  SHF.R.S32.HI R4, RZ, 0x1f, R8 ;  /* 0x0000001fff047819 */ /* 0x000fc60000011408 */
[----:B------:R-:W-:Y:S02]  /*a570*/  IMAD.IADD R3, R3, 0x1, R10 ;  /* 0x0000000103037824 */ /* 0x000fe400078e020a */
[----:B------:R-:W-:Y:S02]  /*a580*/  IMAD R5, R4, c[0x0][0x1a8], RZ ;  /* 0x00006a0004057a24 */ /* 0x000fe400078e02ff */
[----:B------:R-:W-:Y:S02]  /*a590*/  IMAD.MOV R4, RZ, RZ, -R6 ;  /* 0x000000ffff047224 */ /* 0x000fe400078e0a06 */
[C---:B------:R-:W-:Y:S02]  /*a5a0*/  IMAD R5, R8.reuse, c[0x0][0x1ac], R5 ;  /* 0x00006b0008057a24 */ /* 0x040fe400078e0205 */
[----:B------:R-:W-:-:S04]  /*a5b0*/  IMAD.WIDE.U32 R2, R8, c[0x0][0x1a8], R2 ;  /* 0x00006a0008027a25 */ /* 0x000fc800078e0002 */
[----:B------:R-:W-:Y:S02]  /*a5c0*/  IMAD R239, R4, c[0x0][0x2b8], R9 ;  /* 0x0000ae0004ef7a24 */ /* 0x000fe400078e0209 */
[----:B------:R-:W-:Y:S01]  /*a5d0*/  IMAD.IADD R4, R3, 0x1, R5 ;  /* 0x0000000103047824 */ /* 0x000fe200078e0205 */
[C---:B------:R-:W-:Y:S02]  /*a5e0*/  LEA R3, P0, R2.reuse, c[0x0][0x160], 0x1 ;  /* 0x0000580002037a11 */ /* 0x040fe400078008ff */
[----:B------:R-:W-:Y:S02]  /*a5f0*/  SHF.R.S32.HI R94, RZ, 0x1f, R239 ;  /* 0x0000001fff5e7819 */ /* 0x000fe400000114ef */
[----:B------:R-:W-:Y:S01]  /*a600*/  LEA.HI.X R2, R2, c[0x0][0x164], R4, 0x1, P0 ;  /* 0x0000590002027a11 */ /* 0x000fe200000f0c04 */
[----:B------:R-:W1:Y:S02]  /*a610*/  SHFL.IDX PT, R8, R3, RZ, 0x181f ;  /* 0x00181fff03087589 */ /* 0x000e6400000e0000 */
[----:B------:R-:W-:-:S02]  /*a620*/  IMAD R10, R94, c[0x0][0x1e0], RZ ;  /* 0x000078005e0a7a24 */ /* 0x000fc400078e02ff */
[----:B------:R-:W2:Y:S01]  /*a630*/  SHFL.IDX PT, R9, R2, RZ, 0x181f ;  /* 0x00181fff02097589 */ /* 0x000ea200000e0000 */
[----:B------:R-:W-:Y:S02]  /*a640*/  IMAD.MOV.U32 R98, RZ, RZ, R15 ;  /* 0x000000ffff627224 */ /* 0x000fe400078e000f */
[----:B------:R-:W-:Y:S01]  /*a650*/  IMAD.IADD R15, R82, 0x1, R99 ;  /* 0x00000001520f7824 */ /* 0x000fe200078e0263 */
[----:B------:R-:W1:Y:S04]  /*a660*/  SHFL.IDX PT, R6, R3, 0x1, 0x181f ;  /* 0x00381f0003067f89 */ /* 0x000e6800000e0000 */
[----:B------:R-:W1:Y:S01]  /*a670*/  SHFL.IDX PT, R11, R2, 0x1, 0x181f ;  /* 0x00381f00020b7f89 */ /* 0x000e6200000e0000 */
[----:B------:R-:W-:-:S03]  /*a680*/  IADD3 R19, R15, 0x20, RZ ;  /* 0x000000200f137810 */ /* 0x000fc60007ffe0ff */
[----:B------:R-:W-:Y:S01]  /*a690*/  SHFL.IDX PT, R17, R2, 0x2, 0x181f ;  /* 0x00581f0002117f89 */ /* 0x000fe200000e0000 */
[----:B------:R-:W-:Y:S01]  /*a6a0*/  IADD3 R18, R15, 0x40, RZ ;  /* 0x000000400f127810 */ /* 0x000fe20007ffe0ff */
[----:B------:R-:W-:Y:S02]  /*a6b0*/  IMAD.WIDE.U32 R4, R239, c[0x0][0x1e0], RZ ;  /* 0x00007800ef047a25 */ /* 0x000fe400078e00ff */
[----:B------:R-:W-:Y:S02]  /*a6c0*/  SHFL.IDX PT, R29, R3, 0x3, 0x181f ;  /* 0x00781f00031d7f89 */ /* 0x000fe400000e0000 */
[----:B------:R-:W-:-:S04]  /*a6d0*/  IMAD.WIDE.U32 R32, R86, c[0x0][0x1e8], RZ ;  /* 0x00007a0056207a25 */ /* 0x000fc800078e00ff */
[----:B------:R-:W-:Y:S01]  /*a6e0*/  IMAD R31, R86, c[0x0][0x1ec], R33 ;  /* 0x00007b00561f7a24 */ /* 0x000fe200078e0221 */
[----:B------:R-:W-:Y:S01]  /*a6f0*/  IADD3 R30, R15, 0x60, RZ ;  /* 0x000000600f1e7810 */ /* 0x000fe20007ffe0ff */
[----:B------:R-:W-:Y:S02]  /*a700*/  IMAD R124, R126, -0x70, R52 ;  /* 0xffffff907e7c7824 */ /* 0x000fe400078e0234 */
[----:B----4-:R-:W-:Y:S02]  /*a710*/  IMAD R56, R16, c[0x0][0x2c4], RZ ;  /* 0x0000b10010387a24 */ /* 0x010fe400078e02ff */
[----:B------:R-:W-:Y:S02]  /*a720*/  IMAD R16, R239, c[0x0][0x1e4], R10 ;  /* 0x00007900ef107a24 */ /* 0x000fe400078e020a */
[----:B------:R-:W4:Y:S01]  /*a730*/  SHFL.IDX PT, R10, R3, 0x2, 0x181f ;  /* 0x00581f00030a7f89 */ /* 0x000f2200000e0000 */
[-C--:B------:R-:W-:Y:S02]  /*a740*/  ISETP.GE.AND P3, PT, R15, R56.reuse, PT ;  /* 0x000000380f00720c */ /* 0x080fe40003f66270 */
[----:B------:R-:W-:-:S02]  /*a750*/  ISETP.GE.AND P4, PT, R19, R56, PT ;  /* 0x000000381300720c */ /* 0x000fc40003f86270 */
[----:B------:R-:W-:Y:S01]  /*a760*/  ISETP.GE.AND P6, PT, R18, R56, PT ;  /* 0x000000381200720c */ /* 0x000fe20003fc6270 */
[----:B------:R-:W-:Y:S01]  /*a770*/  IMAD.IADD R5, R5, 0x1, R16 ;  /* 0x0000000105057824 */ /* 0x000fe200078e0210 */
[----:B---3--:R-:W-:-:S07]  /*a780*/  SHF.R.S32.HI R93, RZ, 0x1f, R236 ;  /* 0x0000001fff5d7819 */ /* 0x008fce00000114ec */
[-C--:B-1----:R-:W-:Y:S02]  /*a790*/  @!P3 LEA R26, P0, R76, R8.reuse, 0x1 ;  /* 0x000000084c1ab211 */ /* 0x082fe400078008ff */
[----:B------:R-:W-:Y:S02]  /*a7a0*/  @!P3 LEA R24, P1, R226, R8, 0x1 ;  /* 0x00000008e218b211 */ /* 0x000fe400078208ff */
[CCC-:B--2---:R-:W-:Y:S02]  /*a7b0*/  @!P3 LEA.HI.X R27, R76.reuse, R9.reuse, R77.reuse, 0x1, P0 ;  /* 0x000000094c1bb211 */ /* 0x1c4fe400000f0c4d */
[----:B------:R-:W-:Y:S01]  /*a7c0*/  @!P4 LEA R22, P0, R76, R6, 0x1 ;  /* 0x000000064c16c211 */ /* 0x000fe200078008ff */
[----:B------:R1:W2:Y:S01]  /*a7d0*/  SHFL.IDX PT, R8, R2, 0x3, 0x181f ;  /* 0x00781f0002087f89 */ /* 0x0002a200000e0000 */
[----:B------:R-:W-:Y:S01]  /*a7e0*/  @!P3 LEA.HI.X R25, R226, R9, R98, 0x1, P1 ;  /* 0x00000009e219b211 */ /* 0x000fe200008f0c62 */
[----:B------:R-:W-:Y:S01]  /*a7f0*/  IMAD R28, R93, c[0x0][0x1f0], RZ ;  /* 0x00007c005d1c7a24 */ /* 0x000fe200078e02ff */
[----:B------:R-:W-:-:S02]  /*a800*/  @!P4 LEA.HI.X R23, R76, R11, R77, 0x1, P0 ;  /* 0x0000000b4c17c211 */ /* 0x000fc400000f0c4d */
[-C--:B----4-:R-:W-:Y:S02]  /*a810*/  @!P6 LEA R18, P1, R76, R10.reuse, 0x1 ;  /* 0x0000000a4c12e211 */ /* 0x090fe400078208ff */
[----:B------:R-:W-:Y:S02]  /*a820*/  @!P6 LEA R16, P0, R226, R10, 0x1 ;  /* 0x0000000ae210e211 */ /* 0x000fe400078008ff */
[-C--:B------:R-:W-:Y:S02]  /*a830*/  @!P6 LEA.HI.X R19, R76, R17.reuse, R77, 0x1, P1 ;  /* 0x000000114c13e211 */ /* 0x080fe400008f0c4d */
[----:B------:R-:W-:Y:S01]  /*a840*/  @!P6 LEA.HI.X R17, R226, R17, R98, 0x1, P0 ;  /* 0x00000011e211e211 */ /* 0x000fe200000f0c62 */
[----:B-1----:R-:W-:-:S04]  /*a850*/  IMAD.WIDE.U32 R2, R236, c[0x0][0x1f0], R4 ;  /* 0x00007c00ec027a25 */ /* 0x002fc800078e0004 */
[----:B------:R-:W-:Y:S01]  /*a860*/  IMAD R4, R236, c[0x0][0x1f4], R28 ;  /* 0x00007d00ec047a24 */ /* 0x000fe200078e021c */
[----:B------:R-:W-:-:S04]  /*a870*/  IADD3 R2, P0, R2, R32, RZ ;  /* 0x0000002002027210 */ /* 0x000fc80007f1e0ff */
[----:B------:R-:W-:Y:S02]  /*a880*/  IADD3.X R4, R31, R3, R4, P0, !PT ;  /* 0x000000031f047210 */ /* 0x000fe400007fe404 */
[----:B------:R-:W-:Y:S02]  /*a890*/  LEA R3, P0, R2, c[0x0][0x1c8], 0x1 ;  /* 0x0000720002037a11 */ /* 0x000fe400078008ff */
[----:B------:R-:W-:Y:S02]  /*a8a0*/  ISETP.GE.AND P5, PT, R30, R56, PT ;  /* 0x000000381e00720c */ /* 0x000fe40003fa6270 */
[----:B------:R-:W-:Y:S02]  /*a8b0*/  @!P4 LEA R20, P2, R226, R6, 0x1 ;  /* 0x00000006e214c211 */ /* 0x000fe400078408ff */
[----:B------:R-:W-:Y:S01]  /*a8c0*/  LEA.HI.X R30, R2, c[0x0][0x1cc], R4, 0x1, P0 ;  /* 0x00007300021e7a11 */ /* 0x000fe200000f0c04 */
[----:B------:R-:W1:Y:S01]  /*a8d0*/  SHFL.IDX PT, R6, R3, RZ, 0x181f ;  /* 0x00181fff03067589 */ /* 0x000e6200000e0000 */
[----:B------:R-:W-:-:S03]  /*a8e0*/  IMNMX R2, R124, 0x70, PT ;  /* 0x000000707c027817 */ /* 0x000fc60003800200 */
[----:B------:R-:W3:Y:S02]  /*a8f0*/  SHFL.IDX PT, R28, R30, RZ, 0x181f ;  /* 0x00181fff1e1c7589 */ /* 0x000ee400000e0000 */
[----:B------:R-:W-:Y:S01]  /*a900*/  IMAD.IADD R2, R2, 0x1, -R82 ;  /* 0x0000000102027824 */ /* 0x000fe200078e0a52 */
[----:B------:R-:W-:-:S04]  /*a910*/  @!P4 LEA.HI.X R21, R226, R11, R98, 0x1, P2 ;  /* 0x0000000be215c211 */ /* 0x000fc800010f0c62 */
[----:B------:R-:W-:Y:S02]  /*a920*/  ISETP.GE.AND P2, PT, R2, 0x1, PT ;  /* 0x000000010200780c */ /* 0x000fe40003f46270 */
[----:B------:R-:W-:-:S04]  /*a930*/  @!P5 LEA R4, P0, R76, R29, 0x1 ;  /* 0x0000001d4c04d211 */ /* 0x000fc800078008ff */
[----:B--2---:R-:W-:Y:S02]  /*a940*/  @!P5 LEA.HI.X R5, R76, R8, R77, 0x1, P0 ;  /* 0x000000084c05d211 */ /* 0x004fe400000f0c4d */
[----:B------:R-:W-:-:S04]  /*a950*/  @!P5 LEA R10, P0, R226, R29, 0x1 ;  /* 0x0000001de20ad211 */ /* 0x000fc800078008ff */
[----:B------:R-:W-:Y:S02]  /*a960*/  @!P5 LEA.HI.X R11, R226, R8, R98, 0x1, P0 ;  /* 0x00000008e20bd211 */ /* 0x000fe400000f0c62 */
[C---:B-1----:R-:W-:Y:S02]  /*a970*/  @P2 LEA R8, P0, R76.reuse, R6, 0x1 ;  /* 0x000000064c082211 */ /* 0x042fe400078008ff */
[C---:B------:R-:W-:Y:S02]  /*a980*/  ISETP.GE.AND P1, PT, R76.reuse, c[0x0][0x198], PT ;  /* 0x000066004c007a0c */ /* 0x040fe40003f26270 */
[----:B---3--:R-:W-:Y:S02]  /*a990*/  @P2 LEA.HI.X R9, R76, R28, R77, 0x1, P0 ;  /* 0x0000001c4c092211 */ /* 0x008fe400000f0c4d */
[----:B------:R-:W-:-:S09]  /*a9a0*/  ISETP.GE.AND P0, PT, R226, c[0x0][0x198], PT ;  /* 0x00006600e2007a0c */ /* 0x000fd20003f06270 */
[----:B------:R1:W-:Y:S04]  /*a9b0*/  @!P3 LDGSTS.E.BYPASS.LTC128B.128 [R227+0x100], [R26.64], !P1 ;  /* 0x001000001ae3bfae */ /* 0x0003e8000c901d48 */
        /* <DEDUP_REMOVED lines=12> */
[----:B------:R-:W-:-:S07]  /*aa80*/  @P2 LEA.HI.X R5, R226, R28, R98, 0x1, P1 ;  /* 0x0000001ce2052211 */ /* 0x000fce00008f0c62 */
[----:B------:R2:W-:Y:S01]  /*aa90*/  @P2 LDGSTS.E.BYPASS.LTC128B.128 [R227+0xb900], [R4.64], !P0 ;  /* 0x0b90000004e32fae */ /* 0x0005e2000c101d48 */
[----:B------:R-:W-:-:S03]  /*aaa0*/  ISETP.GE.AND P0, PT, R2, 0x21, PT ;  /* 0x000000210200780c */ /* 0x000fc60003f06270 */
[----:B--2---:R-:W3:Y:S04]  /*aab0*/  SHFL.IDX PT, R4, R3, 0x1, 0x181f ;  /* 0x00381f0003047f89 */ /* 0x004ee800000e0000 */
[----:B------:R-:W2:Y:S06]  /*aac0*/  SHFL.IDX PT, R5, R30, 0x1, 0x181f ;  /* 0x00381f001e057f89 */ /* 0x000eac00000e0000 */
        /* <DEDUP_REMOVED lines=15> */
[----:B------:R-:W-:Y:S01]  /*abc0*/  @P0 ISETP.GE.AND P1, PT, R76, c[0x0][0x1d4], PT ;  /* 0x000075004c000a0c */ /* 0x000fe20003f26270 */
[----:B------:R-:W2:Y:S04]  /*abd0*/  SHFL.IDX PT, R3, R3, 0x3, 0x181f ;  /* 0x00781f0003037f89 */ /* 0x000ea800000e0000 */
[----:B------:R-:W3:Y:S08]  /*abe0*/  SHFL.IDX PT, R6, R30, 0x3, 0x181f ;  /* 0x00781f001e067f89 */ /* 0x000ef000000e0000 */
[----:B------:R1:W-:Y:S01]  /*abf0*/  @P0 LDGSTS.E.BYPASS.LTC128B.128 [R229+0xa100], [R8.64], !P1 ;  /* 0x0a10000008e50fae */ /* 0x0003e2000c901d48 */
[----:B------:R-:W-:-:S13]  /*ac00*/  @P0 ISETP.GE.AND P1, PT, R226, c[0x0][0x1d4], PT ;  /* 0x00007500e2000a0c */ /* 0x000fda0003f26270 */
[----:B------:R2:W-:Y:S01]  /*ac10*/  @P0 LDGSTS.E.BYPASS.LTC128B.128 [R229+0xd900], [R4.64], !P1 ;  /* 0x0d90000004e50fae */ /* 0x0005e2000c901d48 */
[----:B------:R-:W-:-:S13]  /*ac20*/  ISETP.GE.AND P0, PT, R2, 0x61, PT ;  /* 0x000000610200780c */ /* 0x000fda0003f06270 */
[----:B--2---:R-:W-:-:S04]  /*ac30*/  @P0 LEA R4, P1, R76, R3, 0x1 ;  /* 0x000000034c040211 */ /* 0x004fc800078208ff */
[----:B---3--:R-:W-:Y:S02]  /*ac40*/  @P0 LEA.HI.X R5, R76, R6, R77, 0x1, P1 ;  /* 0x000000064c050211 */ /* 0x008fe400008f0c4d */
[----:B------:R-:W-:-:S04]  /*ac50*/  @P0 LEA R2, P1, R226, R3, 0x1 ;  /* 0x00000003e2020211 */ /* 0x000fc800078208ff */
[----:B------:R-:W-:Y:S02]  /*ac60*/  @P0 LEA.HI.X R3, R226, R6, R98, 0x1, P1 ;  /* 0x00000006e2030211 */ /* 0x000fe400008f0c62 */
[----:B------:R-:W-:Y:S01]  /*ac70*/  @P0 ISETP.GE.AND P1, PT, R76, c[0x0][0x1d4], PT ;  /* 0x000075004c000a0c */ /* 0x000fe20003f26270 */
[----:B------:R1:W-:-:S12]  /*ac80*/  STL.64 [R1+0x28], R32 ;  /* 0x0000282001007387 */ /* 0x0003d80000100a00 */
[----:B------:R1:W-:Y:S01]  /*ac90*/  @P0 LDGSTS.E.BYPASS.LTC128B.128 [R229+0xb100], [R4.64], !P1 ;  /* 0x0b10000004e50fae */ /* 0x0003e2000c901d48 */
[----:B------:R-:W-:-:S03]  /*aca0*/  @P0 ISETP.GE.AND P1, PT, R226, c[0x0][0x1d4], PT ;  /* 0x00007500e2000a0c */ /* 0x000fc60003f26270 */
[----:B------:R1:W-:Y:S10]  /*acb0*/  STL [R1+0x24], R31 ;  /* 0x0000241f01007387 */ /* 0x0003f40000100800 */
[----:B------:R1:W-:Y:S01]  /*acc0*/  @P0 LDGSTS.E.BYPASS.LTC128B.128 [R229+0xe900], [R2.64], !P1 ;  /* 0x0e90000002e50fae */ /* 0x0003e2000c901d48 */
[----:B------:R-:W-:-:S03]  /*acd0*/  ISETP.LT.AND P0, PT, RZ, c[0x0][0x27c], PT ;  /* 0x00009f00ff007a0c */ /* 0x000fc60003f01270 */
[----:B------:R-:W0:Y:S01]  /*ace0*/  LDGDEPBAR ;  /* 0x00000000000079af */ /* 0x000e220000000000 */
[----:B------:R-:W-:Y:S02]  /*acf0*/  P2R R46, PR, RZ, 0x20 ;  /* 0x00000020ff2e7803 */ /* 0x000fe40000000000 */
[----:B------:R-:W-:-:S07]  /*ad00*/  ISETP.GT.AND P5, PT, R0, 0x6f, PT ;  /* 0x0000006f0000780c */ /* 0x000fce0003fa4270 */
[----:B------:R-:W-:Y:S05]  /*ad10*/  @P0 BRA `(.L_x_1573) ;  /* 0x0000002000000947 */ /* 0x000fea0003800000 */
[----:B------:R-:W-:-:S04]  /*ad20*/  DEPBAR.LE SB0, 0x1 ;  /* 0x000080400000791a */ /* 0x000fc80000000000 */
[----:B------:R-:W-:Y:S05]  /*ad30*/  BRA `(.L_x_1574) ;  /* 0x00004a7000007947 */ /* 0x000fea0003800000 */
.L_x_1573:
        /* <DEDUP_REMOVED lines=8> */
[C---:B------:R-:W-:Y:S01]  /*adc0*/  IMAD R6, R136.reuse, c[0x0][0x294], R2 ;  /* 0x0000a50088067a24 */ /* 0x040fe200078e0202 */
        /* <DEDUP_REMOVED lines=57> */
.L_x_1577:
[----:B--2---:R-:W-:Y:S05]  /*b160*/  BSYNC B0 ;  /* 0x0000000000007941 */ /* 0x004fea0003800000 */
.L_x_1576:
        /* <DEDUP_REMOVED lines=17> */
[----:B---3--:R2:W3:Y:S01]  /*b280*/  SHFL.IDX PT, R21, R28, 0x1, 0x181f ;  /* 0x00381f001c157f89 */ /* 0x0084e200000e0000 */
        /* <DEDUP_REMOVED lines=11> */
[----:B-1----:R-:W-:-:S05]  /*b340*/  @!P1 IADD3 R24, P0, R6, R2, RZ ;  /* 0x0000000206189210 */ /* 0x002fca0007f1e0ff */
[----:B------:R-:W-:Y:S01]  /*b350*/  @!P1 IMAD.X R25, R20, 0x1, R3, P0 ;  /* 0x0000000114199824 */ /* 0x000fe200000e0603 */
[----:B------:R-:W-:-:S05]  /*b360*/  @!P1 IADD3 R22, P0, R15, R2, RZ ;  /* 0x000000020f169210 */ /* 0x000fca0007f1e0ff */
[----:B---3--:R-:W-:Y:S01]  /*b370*/  @!P1 IMAD.X R23, R21, 0x1, R3, P0 ;  /* 0x0000000115179824 */ /* 0x008fe200000e0603 */
[----:B------:R-:W-:-:S13]  /*b380*/  ISETP.GE.AND P0, PT, R81, c[0x0][0x27c], PT ;  /* 0x00009f0051007a0c */ /* 0x000fda0003f06270 */
[C---:B------:R-:W-:Y:S01]  /*b390*/  @!P0 IMAD.SHL.U32 R4, R81.reuse, 0x2, RZ ;  /* 0x0000000251048824 */ /* 0x040fe200078e00ff */
[----:B------:R-:W-:-:S04]  /*b3a0*/  @!P0 SHF.L.U64.HI R5, R81, 0x1, R65 ;  /* 0x0000000151058819 */ /* 0x000fc80000010241 */
[----:B------:R-:W-:-:S05]  /*b3b0*/  @!P0 IADD3 R2, P2, R6, R4, RZ ;  /* 0x0000000406028210 */ /* 0x000fca0007f5e0ff */
[----:B------:R-:W-:Y:S01]  /*b3c0*/  @!P0 IMAD.X R3, R20, 0x1, R5, P2 ;  /* 0x0000000114038824 */ /* 0x000fe200010e0605 */
[----:B------:R-:W-:Y:S01]  /*b3d0*/  @!P0 IADD3 R20, P2, R15, R4, RZ ;  /* 0x000000040f148210 */ /* 0x000fe20007f5e0ff */
[----:B------:R-:W-:-:S03]  /*b3e0*/  CS2R R34, SRZ ;  /* 0x0000000000227805 */ /* 0x000fc6000001ff00 */
[----:B------:R1:W5:Y:S01]  /*b3f0*/  @!P0 LD.E.64 R38, [R2.64] ;  /* 0x0000000802268980 */ /* 0x000362000c101b00 */
[----:B------:R-:W-:Y:S02]  /*b400*/  @!P0 IMAD.X R21, R21, 0x1, R5, P2 ;  /* 0x0000000115158824 */ /* 0x000fe400010e0605 */
[----:B------:R-:W-:-:S03]  /*b410*/  CS2R R4, SRZ ;  /* 0x0000000000047805 */ /* 0x000fc6000001ff00 */
[----:B------:R3:W5:Y:S04]  /*b420*/  @!P0 LD.E.64 R34, [R20.64] ;  /* 0x0000000814228980 */ /* 0x000768000c101b00 */
[----:B------:R3:W5:Y:S01]  /*b430*/  @!P1 LD.E.64 R4, [R24.64] ;  /* 0x0000000818049980 */ /* 0x000762000c101b00 */
[----:B-1----:R-:W-:-:S06]  /*b440*/  CS2R R2, SRZ ;  /* 0x0000000000027805 */ /* 0x002fcc000001ff00 */
[----:B------:R3:W5:Y:S02]  /*b450*/  @!P1 LD.E.64 R2, [R22.64] ;  /* 0x0000000816029980 */ /* 0x000764000c101b00 */
.L_x_1579:
[----:B----4-:R-:W-:Y:S05]  /*b460*/  BSYNC B0 ;  /* 0x0000000000007941 */ /* 0x010fea0003800000 */
.L_x_1578:
[----:B-1-3-5:R-:W-:Y:S01]  /*b470*/  IMAD.MOV.U32 R24, RZ, RZ, R38 ;  /* 0x000000ffff187224 */ /* 0x02afe200078e0026 */
[----:B------:R1:W3:Y:S01]  /*b480*/  SHFL.IDX PT, R21, R32, 0x2, 0x181f ;  /* 0x00581f0020157f89 */ /* 0x0002e200000e0000 */
        /* <DEDUP_REMOVED lines=27> */
[----:B------:R-:W-:Y:S01]  /*b640*/  ISETP.GE.AND P0, PT, R81, c[0x0][0x27c], PT ;  /* 0x00009f0051007a0c */ /* 0x000fe20003f06270 */
[----:B------:R-:W-:-:S10]  /*b650*/  CS2R R36, SRZ ;  /* 0x0000000000247805 */ /* 0x000fd4000001ff00 */
[C---:B------:R-:W-:Y:S01]  /*b660*/  @!P1 IMAD.SHL.U32 R6, R78.reuse, 0x2, RZ ;  /* 0x000000024e069824 */ /* 0x040fe200078e00ff */
[----:B------:R-:W-:Y:S02]  /*b670*/  @!P1 SHF.L.U64.HI R15, R78, 0x1, R79 ;  /* 0x000000014e0f9819 */ /* 0x000fe4000001024f */
[----:B------:R-:W-:Y:S02]  /*b680*/  @!P0 SHF.L.U64.HI R29, R81, 0x1, R65 ;  /* 0x00000001511d8819 */ /* 0x000fe40000010241 */
[----:B----4-:R-:W-:-:S05]  /*b690*/  @!P1 IADD3 R26, P2, R22, R6, RZ ;  /* 0x00000006161a9210 */ /* 0x010fca0007f5e0ff */
[--C-:B------:R-:W-:Y:S01]  /*b6a0*/  @!P1 IMAD.X R27, R21, 0x1, R15.reuse, P2 ;  /* 0x00000001151b9824 */ /* 0x100fe200010e060f */
[----:B-1----:R-:W-:Y:S01]  /*b6b0*/  @!P1 IADD3 R24, P2, R20, R6, RZ ;  /* 0x0000000614189210 */ /* 0x002fe20007f5e0ff */
[----:B------:R-:W-:Y:S01]  /*b6c0*/  @!P0 IMAD.SHL.U32 R6, R81, 0x2, RZ ;  /* 0x0000000251068824 */ /* 0x000fe200078e00ff */
[----:B------:R-:W-:Y:S01]  /*b6d0*/  CS2R R40, SRZ ;  /* 0x0000000000287805 */ /* 0x000fe2000001ff00 */
[----:B------:R-:W-:Y:S01]  /*b6e0*/  CS2R R42, SRZ ;  /* 0x00000000002a7805 */ /* 0x000fe2000001ff00 */
[----:B------:R1:W5:Y:S01]  /*b6f0*/  @!P1 LD.E.64 R36, [R26.64] ;  /* 0x000000081a249980 */ /* 0x000362000c101b00 */
[----:B--2---:R-:W-:Y:S01]  /*b700*/  @!P1 IMAD.X R25, R30, 0x1, R15, P2 ;  /* 0x000000011e199824 */ /* 0x004fe200010e060f */
[----:B------:R-:W-:-:S04]  /*b710*/  @!P0 IADD3 R22, P2, R22, R6, RZ ;  /* 0x0000000616168210 */ /* 0x000fc80007f5e0ff */
[----:B------:R1:W5:Y:S01]  /*b720*/  @!P1 LD.E.64 R40, [R24.64] ;  /* 0x0000000818289980 */ /* 0x000362000c101b00 */
[----:B------:R-:W-:Y:S01]  /*b730*/  @!P0 IMAD.X R23, R21, 0x1, R29, P2 ;  /* 0x0000000115178824 */ /* 0x000fe200010e061d */
[----:B------:R-:W-:-:S04]  /*b740*/  @!P0 IADD3 R20, P2, R20, R6, RZ ;  /* 0x0000000614148210 */ /* 0x000fc80007f5e0ff */
[----:B------:R1:W5:Y:S01]  /*b750*/  @!P0 LD.E.64 R44, [R22.64] ;  /* 0x00000008162c8980 */ /* 0x000362000c101b00 */
[----:B------:R-:W-:-:S05]  /*b760*/  @!P0 IMAD.X R21, R30, 0x1, R29, P2 ;  /* 0x000000011e158824 */ /* 0x000fca00010e061d */
[----:B------:R1:W5:Y:S03]  /*b770*/  @!P0 LD.E.64 R42, [R20.64] ;  /* 0x00000008142a8980 */ /* 0x000366000c101b00 */
.L_x_1581:
[----:B---3--:R-:W-:Y:S05]  /*b780*/  BSYNC B0 ;  /* 0x0000000000007941 */ /* 0x008fea0003800000 */
.L_x_1580:
[----:B------:R-:W-:Y:S01]  /*b790*/  ISETP.NE.AND P0, PT, R46, RZ, PT ;  /* 0x000000ff2e00720c */ /* 0x000fe20003f05270 */
[----:B-1--45:R-:W-:Y:S01]  /*b7a0*/  IMAD.MOV.U32 R22, RZ, RZ, R44 ;  /* 0x000000ffff167224 */ /* 0x032fe200078e002c */
[----:B--2---:R-:W1:Y:S01]  /*b7b0*/  SHFL.IDX PT, R30, R32, 0x3, 0x181f ;  /* 0x00781f00201e7f89 */ /* 0x004e6200000e0000 */
        /* <DEDUP_REMOVED lines=16> */
[----:B------:R-:W-:Y:S01]  /*b8c0*/  PRMT R64, R21, 0x7610, R64 ;  /* 0x0000761015407816 */ /* 0x000fe20000000040 */
[----:B------:R-:W-:Y:S01]  /*b8d0*/  CS2R R46, SRZ ;  /* 0x00000000002e7805 */ /* 0x000fe2000001ff00 */
[----:B------:R-:W-:Y:S01]  /*b8e0*/  PRMT R60, R60, 0x5410, R20 ;  /* 0x000054103c3c7816 */ /* 0x000fe20000000014 */
[----:B------:R4:W1:Y:S01]  /*b8f0*/  SHFL.IDX PT, R23, R31, 0x3, 0x181f ;  /* 0x00781f001f177f89 */ /* 0x00086200000e0000 */
[----:B------:R-:W-:Y:S01]  /*b900*/  PRMT R62, R6, 0x7610, R62 ;  /* 0x00007610063e7816 */ /* 0x000fe2000000003e */
[----:B--2---:R-:W-:Y:S01]  /*b910*/  CS2R R32, SRZ ;  /* 0x0000000000207805 */ /* 0x004fe2000001ff00 */
[----:B------:R-:W-:Y:S05]  /*b920*/  @P0 BRA `(.L_x_1583) ;  /* 0x0000016000000947 */ /* 0x000fea0003800000 */
[----:B---3--:R-:W-:Y:S01]  /*b930*/  ISETP.GE.AND P1, PT, R78, c[0x0][0x27c], PT ;  /* 0x00009f004e007a0c */ /* 0x008fe20003f26270 */
[----:B------:R-:W-:Y:S01]  /*b940*/  CS2R R50, SRZ ;  /* 0x0000000000327805 */ /* 0x000fe2000001ff00 */
[----:B------:R-:W-:Y:S01]  /*b950*/  ISETP.GE.AND P0, PT, R81, c[0x0][0x27c], PT ;  /* 0x00009f0051007a0c */ /* 0x000fe20003f06270 */
[----:B------:R-:W-:-:S10]  /*b960*/  CS2R R32, SRZ ;  /* 0x0000000000207805 */ /* 0x000fd4000001ff00 */
[C---:B------:R-:W-:Y:S01]  /*b970*/  @!P1 IMAD.SHL.U32 R6, R78.reuse, 0x2, RZ ;  /* 0x000000024e069824 */ /* 0x040fe200078e00ff */
[----:B------:R-:W-:Y:S01]  /*b980*/  @!P1 SHF.L.U64.HI R21, R78, 0x1, R79 ;  /* 0x000000014e159819 */ /* 0x000fe2000001024f */
[C---:B------:R-:W-:Y:S01]  /*b990*/  @!P0 IMAD.SHL.U32 R20, R81.reuse, 0x2, RZ ;  /* 0x0000000251148824 */ /* 0x040fe200078e00ff */
[----:B----4-:R-:W-:Y:S02]  /*b9a0*/  @!P0 SHF.L.U64.HI R28, R81, 0x1, R65 ;  /* 0x00000001511c8819 */ /* 0x010fe40000010241 */
[-C--:B------:R-:W-:Y:S02]  /*b9b0*/  @!P1 IADD3 R26, P2, R15, R6.reuse, RZ ;  /* 0x000000060f1a9210 */ /* 0x080fe40007f5e0ff */
[----:B-1----:R-:W-:Y:S02]  /*b9c0*/  @!P1 IADD3 R24, P4, R23, R6, RZ ;  /* 0x0000000617189210 */ /* 0x002fe40007f9e0ff */
[-C--:B------:R-:W-:Y:S01]  /*b9d0*/  @!P0 IADD3 R22, P3, R15, R20.reuse, RZ ;  /* 0x000000140f168210 */ /* 0x080fe20007f7e0ff */
[C-C-:B------:R-:W-:Y:S01]  /*b9e0*/  @!P1 IMAD.X R27, R30.reuse, 0x1, R21.reuse, P2 ;  /* 0x000000011e1b9824 */ /* 0x140fe200010e0615 */
[----:B------:R-:W-:Y:S01]  /*b9f0*/  @!P0 IADD3 R20, P2, R23, R20, RZ ;  /* 0x0000001417148210 */ /* 0x000fe20007f5e0ff */
[C---:B------:R-:W-:Y:S01]  /*ba00*/  @!P1 IMAD.X R25, R29.reuse, 0x1, R21, P4 ;  /* 0x000000011d199824 */ /* 0x040fe200020e0615 */
[----:B------:R-:W-:Y:S01]  /*ba10*/  CS2R R46, SRZ ;  /* 0x00000000002e7805 */ /* 0x000fe2000001ff00 */
[----:B------:R-:W-:Y:S01]  /*ba20*/  CS2R R48, SRZ ;  /* 0x0000000000307805 */ /* 0x000fe2000001ff00 */
[--C-:B------:R-:W-:Y:S01]  /*ba30*/  @!P0 IMAD.X R23, R30, 0x1, R28.reuse, P3 ;  /* 0x000000011e178824 */ /* 0x100fe200018e061c */
[----:B------:R1:W5:Y:S01]  /*ba40*/  @!P1 LD.E.64 R32, [R26.64] ;  /* 0x000000081a209980 */ /* 0x000362000c101b00 */
[----:B------:R-:W-:-:S03]  /*ba50*/  @!P0 IMAD.X R21, R29, 0x1, R28, P2 ;  /* 0x000000011d158824 */ /* 0x000fc600010e061c */
[----:B------:R1:W5:Y:S04]  /*ba60*/  @!P0 LD.E.64 R50, [R22.64] ;  /* 0x0000000816328980 */ /* 0x000368000c101b00 */
[----:B------:R1:W5:Y:S04]  /*ba70*/  @!P1 LD.E.64 R46, [R24.64] ;  /* 0x00000008182e9980 */ /* 0x000368000c101b00 */
[----:B------:R1:W5:Y:S02]  /*ba80*/  @!P0 LD.E.64 R48, [R20.64] ;  /* 0x0000000814308980 */ /* 0x000364000c101b00 */
.L_x_1583:
[----:B---3--:R-:W-:Y:S05]  /*ba90*/  BSYNC B0 ;  /* 0x0000000000007941 */ /* 0x008fea0003800000 */
.L_x_1582:
[----:B-1----:R-:W-:Y:S01]  /*baa0*/  IMAD.IADD R20, R56, 0x1, -R99 ;  /* 0x0000000138147824 */ /* 0x002fe200078e0a63 */
[----:B------:R-:W-:-:S04]  /*bab0*/  DEPBAR.LE SB0, 0x1 ;  /* 0x000080400000791a */ /* 0x000fc80000000000 */
[----:B----4-:R-:W-:Y:S01]  /*bac0*/  IMNMX R31, R20, 0x80, PT ;  /* 0x00000080141f7817 */ /* 0x010fe20003800200 */
        /* <DEDUP_REMOVED lines=22> */
[----:B------:R-:W-:Y:S02]  /*bc30*/  SHF.R.U32.HI R6, RZ, 0x10, R9 ;  /* 0x00000010ff067819 */ /* 0x000fe40000011609 */
[----:B------:R-:W-:Y:S02]  /*bc40*/  SHF.R.U32.HI R26, RZ, 0x10, R17 ;  /* 0x00000010ff1a7819 */ /* 0x000fe40000011611 */
[----:B------:R-:W-:Y:S01]  /*bc50*/  SHF.R.U64 R29, R8, 0x10, R9 ;  /* 0x00000010081d7819 */ /* 0x000fe20000001209 */
[----:B------:R-:W-:Y:S01]  /*bc60*/  HADD2.F32 R9, -RZ, R52.H1_H1 ;  /* 0x30000034ff097230 */ /* 0x000fe20000004100 */
[----:B------:R-:W-:Y:S01]  /*bc70*/  SHF.R.U64 R30, R16, 0x10, R17 ;  /* 0x00000010101e7819 */ /* 0x000fe20000001211 */
[----:B------:R-:W-:Y:S02]  /*bc80*/  HADD2.F32 R27, -RZ, R26.H0_H0 ;  /* 0x2000001aff1b7230 */ /* 0x000fe40000004100 */
[----:B-1----:R-:W-:-:S02]  /*bc90*/  HADD2.F32 R25, -RZ, R22.H0_H0 ;  /* 0x20000016ff197230 */ /* 0x002fc40000004100 */
[----:B------:R-:W-:Y:S02]  /*bca0*/  HADD2.F32 R15, -RZ, R22.H1_H1 ;  /* 0x30000016ff0f7230 */ /* 0x000fe40000004100 */
[--C-:B------:R-:W-:Y:S02]  /*bcb0*/  HADD2.F32 R8, -RZ, R23.reuse.H1_H1 ;  /* 0x30000017ff087230 */ /* 0x100fe40000004100 */
[----:B------:R-:W-:Y:S02]  /*bcc0*/  HADD2.F32 R22, -RZ, R6.H0_H0 ;  /* 0x20000006ff167230 */ /* 0x000fe40000004100 */
[----:B------:R-:W-:Y:S02]  /*bcd0*/  HADD2.F32 R24, -RZ, R23.H0_H0 ;  /* 0x20000017ff187230 */ /* 0x000fe40000004100 */
[--C-:B------:R-:W-:Y:S02]  /*bce0*/  HADD2.F32 R17, -RZ, R21.reuse.H0_H0 ;  /* 0x20000015ff117230 */ /* 0x100fe40000004100 */
[----:B------:R-:W-:Y:S01]  /*bcf0*/  HADD2.F32 R16, -RZ, R21.H1_H1 ;  /* 0x30000015ff107230 */ /* 0x000fe20000004100 */
[-C--:B------:R-:W-:Y:S01]  /*bd00*/  FMUL.FTZ R21, R8, R22.reuse ;  /* 0x0000001608157220 */ /* 0x080fe20000410000 */
[----:B------:R-:W-:Y:S01]  /*bd10*/  HADD2.F32 R23, -RZ, R20.H0_H0 ;  /* 0x20000014ff177230 */ /* 0x000fe20000004100 */
[C---:B------:R-:W-:Y:S01]  /*bd20*/  FMUL.FTZ R22, R24.reuse, R22 ;  /* 0x0000001618167220 */ /* 0x040fe20000410000 */
[----:B------:R-:W-:Y:S01]  /*bd30*/  HADD2.F32 R6, -RZ, R52.H0_H0 ;  /* 0x20000034ff067230 */ /* 0x000fe20000004100 */
[-C--:B------:R-:W-:Y:S01]  /*bd40*/  FFMA.FTZ R28, R24, R27.reuse, -R21 ;  /* 0x0000001b181c7223 */ /* 0x080fe20000010815 */
[----:B------:R-:W-:Y:S01]  /*bd50*/  HADD2.F32 R20, -RZ, R20.H1_H1 ;  /* 0x30000014ff147230 */ /* 0x000fe20000004100 */
[----:B------:R-:W-:Y:S01]  /*bd60*/  FFMA.FTZ R27, R8, R27, R22 ;  /* 0x0000001b081b7223 */ /* 0x000fe20000010016 */
[----:B------:R-:W-:Y:S01]  /*bd70*/  HADD2.F32 R8, -RZ, R53.H1_H1 ;  /* 0x30000035ff087230 */ /* 0x000fe20000004100 */
[----:B------:R-:W-:-:S02]  /*bd80*/  FMUL.FTZ R21, R23, R6 ;  /* 0x0000000617157220 */ /* 0x000fc40000410000 */
[C---:B------:R-:W-:Y:S01]  /*bd90*/  FMUL.FTZ R26, R20.reuse, R6 ;  /* 0x00000006141a7220 */ /* 0x040fe20000410000 */
[----:B------:R-:W-:Y:S01]  /*bda0*/  HADD2.F32 R6, -RZ, R53.H0_H0 ;  /* 0x20000035ff067230 */ /* 0x000fe20000004100 */
[-C--:B------:R-:W-:Y:S01]  /*bdb0*/  FFMA.FTZ R24, R20, R9.reuse, R21 ;  /* 0x0000000914187223 */ /* 0x080fe20000010015 */
[----:B------:R-:W-:Y:S01]  /*bdc0*/  HADD2.F32 R21, -RZ, R29.H0_H0 ;  /* 0x2000001dff157230 */ /* 0x000fe20000004100 */
[----:B------:R-:W-:Y:S01]  /*bdd0*/  FFMA.FTZ R26, R23, R9, -R26 ;  /* 0x00000009171a7223 */ /* 0x000fe2000001081a */
[----:B------:R-:W-:Y:S01]  /*bde0*/  HADD2.F32 R23, -RZ, R30.H0_H0 ;  /* 0x2000001eff177230 */ /* 0x000fe20000004100 */
[-C--:B------:R-:W-:Y:S02]  /*bdf0*/  FMUL.FTZ R9, R15, R6.reuse ;  /* 0x000000060f097220 */ /* 0x080fe40000410000 */
[----:B------:R-:W-:Y:S02]  /*be00*/  FMUL.FTZ R6, R25, R6 ;  /* 0x0000000619067220 */ /* 0x000fe40000410000 */
[----:B------:R-:W-:-:S02]  /*be10*/  FMUL.FTZ R20, R16, R21 ;  /* 0x0000001510147220 */ /* 0x000fc40000410000 */
[----:B------:R-:W-:Y:S02]  /*be20*/  FMUL.FTZ R21, R17, R21 ;  /* 0x0000001511157220 */ /* 0x000fe40000410000 */
[-C--:B------:R-:W-:Y:S02]  /*be30*/  FFMA.FTZ R22, R25, R8.reuse, -R9 ;  /* 0x0000000819167223 */ /* 0x080fe40000010809 */
[----:B------:R-:W-:Y:S02]  /*be40*/  FFMA.FTZ R6, R15, R8, R6 ;  /* 0x000000080f067223 */ /* 0x000fe40000010006 */
[-C--:B------:R-:W-:Y:S01]  /*be50*/  FFMA.FTZ R9, R17, R23.reuse, -R20 ;  /* 0x0000001711097223 */ /* 0x080fe20000010814 */
[----:B------:R-:W-:Y:S01]  /*be60*/  F2FP.PACK_AB R20, R24, R26 ;  /* 0x0000001a1814723e */ /* 0x000fe200000000ff */
[----:B------:R-:W-:Y:S01]  /*be70*/  FFMA.FTZ R8, R16, R23, R21 ;  /* 0x0000001710087223 */ /* 0x000fe20000010015 */
[----:B------:R-:W-:Y:S02]  /*be80*/  F2FP.PACK_AB R23, R27, R28 ;  /* 0x0000001c1b17723e */ /* 0x000fe400000000ff */
[----:B------:R-:W-:-:S02]  /*be90*/  F2FP.PACK_AB R22, R6, R22 ;  /* 0x000000160616723e */ /* 0x000fc400000000ff */
[----:B------:R-:W-:-:S05]  /*bea0*/  F2FP.PACK_AB R21, R8, R9 ;  /* 0x000000090815723e */ /* 0x000fca00000000ff */
[----:B------:R1:W-:Y:S02]  /*beb0*/  STS.128 [R227+0x100], R20 ;  /* 0x00010014e3007388 */ /* 0x0003e40000000c00 */
.L_x_1587:
[----:B------:R-:W-:Y:S05]  /*bec0*/  BSYNC B0 ;  /* 0x0000000000007941 */ /* 0x000fea0003800000 */
.L_x_1586:
        /* <DEDUP_REMOVED lines=9> */
[--C-:B------:R-:W-:Y:S02]  /*bf60*/  HADD2.F32 R18, -RZ, R23.reuse.H0_H0 ;  /* 0x20000017ff127230 */ /* 0x100fe40000004100 */
[----:B------:R-:W-:Y:S02]  /*bf70*/  HADD2.F32 R8, -RZ, R23.H1_H1 ;  /* 0x30000017ff087230 */ /* 0x000fe40000004100 */
[----:B------:R-:W-:Y:S02]  /*bf80*/  HADD2.F32 R22, -RZ, R6.H0_H0 ;  /* 0x20000006ff167230 */ /* 0x000fe40000004100 */
[----:B------:R-:W-:Y:S02]  /*bf90*/  HADD2.F32 R16, -RZ, R20.H1_H1 ;  /* 0x30000014ff107230 */ /* 0x000fe40000004100 */
[----:B------:R-:W-:Y:S02]  /*bfa0*/  HADD2.F32 R6, -RZ, R54.H0_H0 ;  /* 0x20000036ff067230 */ /* 0x000fe40000004100 */
[----:B------:R-:W-:Y:S01]  /*bfb0*/  HADD2.F32 R17, -RZ, R20.H0_H0 ;  /* 0x20000014ff117230 */ /* 0x000fe20000004100 */
[----:B------:R-:W-:Y:S01]  /*bfc0*/  FMUL.FTZ R20, R8, R22 ;  /* 0x0000001608147220 */ /* 0x000fe20000410000 */
[----:B------:R-:W-:-:S02]  /*bfd0*/  HADD2.F32 R15, -RZ, R21.H0_H0 ;  /* 0x20000015ff0f7230 */ /* 0x000fc40000004100 */
[----:B------:R-:W-:Y:S01]  /*bfe0*/  HADD2.F32 R11, -RZ, R21.H1_H1 ;  /* 0x30000015ff0b7230 */ /* 0x000fe20000004100 */
[----:B------:R-:W-:Y:S01]  /*bff0*/  FMUL.FTZ R21, R18, R22 ;  /* 0x0000001612157220 */ /* 0x000fe20000410000 */
[----:B------:R-:W-:Y:S01]  /*c000*/  HADD2.F32 R23, -RZ, R9.H0_H0 ;  /* 0x20000009ff177230 */ /* 0x000fe20000004100 */
[----:B------:R-:W-:Y:S01]  /*c010*/  FMUL.FTZ R22, R16, R6 ;  /* 0x0000000610167220 */ /* 0x000fe20000410000 */
[----:B------:R-:W-:-:S03]  /*c020*/  HADD2.F32 R9, -RZ, R54.H1_H1 ;  /* 0x30000036ff097230 */ /* 0x000fc60000004100 */
[----:B------:R-:W-:Y:S02]  /*c030*/  FFMA.FTZ R20, R18, R23, -R20 ;  /* 0x0000001712147223 */ /* 0x000fe40000010814 */
[C---:B------:R-:W-:Y:S01]  /*c040*/  FMUL.FTZ R18, R17.reuse, R6 ;  /* 0x0000000611127220 */ /* 0x040fe20000410000 */
[--C-:B------:R-:W-:Y:S01]  /*c050*/  HADD2.F32 R6, -RZ, R55.reuse.H0_H0 ;  /* 0x20000037ff067230 */ /* 0x100fe20000004100 */
[----:B------:R-:W-:Y:S01]  /*c060*/  FFMA.FTZ R22, R17, R9, -R22 ;  /* 0x0000000911167223 */ /* 0x000fe20000010816 */
[----:B------:R-:W-:Y:S01]  /*c070*/  HADD2.F32 R17, -RZ, R24.H0_H0 ;  /* 0x20000018ff117230 */ /* 0x000fe20000004100 */
[----:B------:R-:W-:Y:S01]  /*c080*/  FFMA.FTZ R21, R8, R23, R21 ;  /* 0x0000001708157223 */ /* 0x000fe20000010015 */
[----:B------:R-:W-:Y:S01]  /*c090*/  HADD2.F32 R8, -RZ, R55.H1_H1 ;  /* 0x30000037ff087230 */ /* 0x000fe20000004100 */
[----:B------:R-:W-:Y:S01]  /*c0a0*/  FFMA.FTZ R18, R16, R9, R18 ;  /* 0x0000000910127223 */ /* 0x000fe20000010012 */
[----:B------:R-:W-:Y:S01]  /*c0b0*/  HADD2.F32 R23, -RZ, R25.H0_H0 ;  /* 0x20000019ff177230 */ /* 0x000fe20000004100 */
[----:B------:R-:W-:-:S02]  /*c0c0*/  FMUL.FTZ R9, R10, R6 ;  /* 0x000000060a097220 */ /* 0x000fc40000410000 */
[-C--:B------:R-:W-:Y:S02]  /*c0d0*/  FMUL.FTZ R16, R11, R17.reuse ;  /* 0x000000110b107220 */ /* 0x080fe40000410000 */
        /* <DEDUP_REMOVED lines=11> */
.L_x_1585:
[----:B------:R-:W-:Y:S05]  /*c190*/  BSYNC B1 ;  /* 0x0000000000017941 */ /* 0x000fea0003800000 */
.L_x_1584:
        /* <DEDUP_REMOVED lines=11> */
[----:B------:R-:W-:-:S03]  /*c250*/  SHF.R.U32.HI R4, RZ, 0x10, R5 ;  /* 0x00000010ff047819 */ /* 0x000fc60000011605 */
[----:B------:R-:W-:Y:S02]  /*c260*/  HADD2.F32 R21, -RZ, R21.H0_H0 ;  /* 0x20000015ff157230 */ /* 0x000fe40000004100 */
[----:B------:R-:W-:Y:S02]  /*c270*/  HADD2.F32 R22, -RZ, R4.H0_H0 ;  /* 0x20000004ff167230 */ /* 0x000fe40000004100 */
[----:B------:R-:W-:Y:S02]  /*c280*/  HADD2.F32 R4, -RZ, R57.H1_H1 ;  /* 0x30000039ff047230 */ /* 0x000fe40000004100 */
[--C-:B-1----:R-:W-:Y:S02]  /*c290*/  HADD2.F32 R17, -RZ, R10.reuse.H0_H0 ;  /* 0x2000000aff117230 */ /* 0x102fe40000004100 */
[----:B------:R-:W-:Y:S02]  /*c2a0*/  HADD2.F32 R5, -RZ, R10.H1_H1 ;  /* 0x3000000aff057230 */ /* 0x000fe40000004100 */
[----:B------:R-:W-:-:S02]  /*c2b0*/  HADD2.F32 R3, -RZ, R11.H1_H1 ;  /* 0x3000000bff037230 */ /* 0x000fc40000004100 */
[----:B------:R-:W-:Y:S02]  /*c2c0*/  HADD2.F32 R10, -RZ, R2.H0_H0 ;  /* 0x20000002ff0a7230 */ /* 0x000fe40000004100 */
        /* <DEDUP_REMOVED lines=8> */
[----:B------:R-:W-:Y:S02]  /*c350*/  FFMA.FTZ R19, R16, R22, -R9 ;  /* 0x0000001610137223 */ /* 0x000fe40000010809 */
[-C--:B------:R-:W-:Y:S02]  /*c360*/  FMUL.FTZ R18, R11, R2.reuse ;  /* 0x000000020b127220 */ /* 0x080fe40000410000 */
        /* <DEDUP_REMOVED lines=8> */
[C---:B------:R-:W-:Y:S02]  /*c3f0*/  FMUL.FTZ R2, R17.reuse, R2 ;  /* 0x0000000211027220 */ /* 0x040fe40000410000 */
[-C--:B------:R-:W-:Y:S02]  /*c400*/  FMUL.FTZ R9, R6, R11.reuse ;  /* 0x0000000b06097220 */ /* 0x080fe40000410000 */
[C---:B------:R-:W-:Y:S02]  /*c410*/  FMUL.FTZ R11, R8.reuse, R11 ;  /* 0x0000000b080b7220 */ /* 0x040fe40000410000 */
[-C--:B------:R-:W-:Y:S02]  /*c420*/  FFMA.FTZ R10, R17, R3.reuse, -R4 ;  /* 0x00000003110a7223 */ /* 0x080fe40000010804 */
[----:B------:R-:W-:Y:S02]  /*c430*/  FFMA.FTZ R3, R5, R3, R2 ;  /* 0x0000000305037223 */ /* 0x000fe40000010002 */
[-C--:B------:R-:W-:Y:S01]  /*c440*/  FFMA.FTZ R4, R8, R21.reuse, -R9 ;  /* 0x0000001508047223 */ /* 0x080fe20000010809 */
[----:B------:R-:W-:Y:S01]  /*c450*/  F2FP.PACK_AB R8, R15, R18 ;  /* 0x000000120f08723e */ /* 0x000fe200000000ff */
[----:B------:R-:W-:Y:S01]  /*c460*/  FFMA.FTZ R2, R6, R21, R11 ;  /* 0x0000001506027223 */ /* 0x000fe2000001000b */
[----:B------:R-:W-:-:S02]  /*c470*/  F2FP.PACK_AB R11, R16, R19 ;  /* 0x00000013100b723e */ /* 0x000fc400000000ff */
[----:B------:R-:W-:Y:S02]  /*c480*/  F2FP.PACK_AB R10, R3, R10 ;  /* 0x0000000a030a723e */ /* 0x000fe400000000ff */
[----:B------:R-:W-:-:S05]  /*c490*/  F2FP.PACK_AB R9, R2, R4 ;  /* 0x000000040209723e */ /* 0x000fca00000000ff */
[----:B------:R1:W-:Y:S02]  /*c4a0*/  STS.128 [R227+0x1100], R8 ;  /* 0x00110008e3007388 */ /* 0x0003e40000000c00 */
.L_x_1591:
[----:B------:R-:W-:Y:S05]  /*c4b0*/  BSYNC B0 ;  /* 0x0000000000007941 */ /* 0x000fea0003800000 */
.L_x_1590:
        /* <DEDUP_REMOVED lines=9> */
[--C-:B-1----:R-:W-:Y:S02]  /*c550*/  HADD2.F32 R17, -RZ, R10.reuse.H0_H0 ;  /* 0x2000000aff117230 */ /* 0x102fe40000004100 */
[----:B------:R-:W-:Y:S02]  /*c560*/  HADD2.F32 R6, -RZ, R10.H1_H1 ;  /* 0x3000000aff067230 */ /* 0x000fe40000004100 */
[--C-:B------:R-:W-:Y:S02]  /*c570*/  HADD2.F32 R5, -RZ, R11.reuse.H1_H1 ;  /* 0x3000000bff057230 */ /* 0x100fe40000004100 */
[----:B------:R-:W-:Y:S02]  /*c580*/  HADD2.F32 R10, -RZ, R2.H0_H0 ;  /* 0x20000002ff0a7230 */ /* 0x000fe40000004100 */
[----:B------:R-:W-:Y:S02]  /*c590*/  HADD2.F32 R16, -RZ, R11.H0_H0 ;  /* 0x2000000bff107230 */ /* 0x000fe40000004100 */
[----:B------:R-:W-:-:S02]  /*c5a0*/  HADD2.F32 R15, -RZ, R8.H0_H0 ;  /* 0x20000008ff0f7230 */ /* 0x000fc40000004100 */
[----:B------:R-:W-:Y:S02]  /*c5b0*/  HADD2.F32 R11, -RZ, R8.H1_H1 ;  /* 0x30000008ff0b7230 */ /* 0x000fe40000004100 */
[--C-:B------:R-:W-:Y:S02]  /*c5c0*/  HADD2.F32 R8, -RZ, R9.reuse.H0_H0 ;  /* 0x20000009ff087230 */ /* 0x100fe40000004100 */
[----:B------:R-:W-:Y:S01]  /*c5d0*/  HADD2.F32 R4, -RZ, R9.H1_H1 ;  /* 0x30000009ff047230 */ /* 0x000fe20000004100 */
[-C--:B------:R-:W-:Y:S01]  /*c5e0*/  FMUL.FTZ R9, R5, R10.reuse ;  /* 0x0000000a05097220 */ /* 0x080fe20000410000 */
[----:B------:R-:W-:Y:S01]  /*c5f0*/  HADD2.F32 R2, -RZ, R59.H0_H0 ;  /* 0x2000003bff027230 */ /* 0x000fe20000004100 */
[C---:B------:R-:W-:Y:S02]  /*c600*/  FMUL.FTZ R10, R16.reuse, R10 ;  /* 0x0000000a100a7220 */ /* 0x040fe40000410000 */
[----:B------:R-:W-:Y:S02]  /*c610*/  FFMA.FTZ R21, R16, R22, -R9 ;  /* 0x0000001610157223 */ /* 0x000fe40000010809 */
[----:B------:R-:W-:-:S02]  /*c620*/  FMUL.FTZ R18, R11, R2 ;  /* 0x000000020b127220 */ /* 0x000fc40000410000 */
[C---:B------:R-:W-:Y:S01]  /*c630*/  FMUL.FTZ R9, R15.reuse, R2 ;  /* 0x000000020f097220 */ /* 0x040fe20000410000 */
[----:B------:R-:W-:Y:S01]  /*c640*/  HADD2.F32 R2, -RZ, R60.H0_H0 ;  /* 0x2000003cff027230 */ /* 0x000fe20000004100 */
[-C--:B------:R-:W-:Y:S02]  /*c650*/  FFMA.FTZ R18, R15, R3.reuse, -R18 ;  /* 0x000000030f127223 */ /* 0x080fe40000010812 */
[----:B------:R-:W-:Y:S01]  /*c660*/  FFMA.FTZ R15, R11, R3, R9 ;  /* 0x000000030b0f7223 */ /* 0x000fe20000010009 */
[----:B------:R-:W-:Y:S01]  /*c670*/  HADD2.F32 R11, -RZ, R19.H0_H0 ;  /* 0x20000013ff0b7230 */ /* 0x000fe20000004100 */
[----:B------:R-:W-:Y:S01]  /*c680*/  FFMA.FTZ R16, R5, R22, R10 ;  /* 0x0000001605107223 */ /* 0x000fe2000001000a */
[----:B------:R-:W-:Y:S01]  /*c690*/  HADD2.F32 R3, -RZ, R61.H0_H0 ;  /* 0x2000003dff037230 */ /* 0x000fe20000004100 */
[-C--:B------:R-:W-:Y:S01]  /*c6a0*/  FMUL.FTZ R5, R6, R2.reuse ;  /* 0x0000000206057220 */ /* 0x080fe20000410000 */
[----:B------:R-:W-:Y:S01]  /*c6b0*/  HADD2.F32 R19, -RZ, R20.H0_H0 ;  /* 0x20000014ff137230 */ /* 0x000fe20000004100 */
[----:B------:R-:W-:-:S02]  /*c6c0*/  FMUL.FTZ R2, R17, R2 ;  /* 0x0000000211027220 */ /* 0x000fc40000410000 */
[-C--:B------:R-:W-:Y:S02]  /*c6d0*/  FMUL.FTZ R9, R4, R11.reuse ;  /* 0x0000000b04097220 */ /* 0x080fe40000410000 */
[----:B------:R-:W-:Y:S02]  /*c6e0*/  FMUL.FTZ R11, R8, R11 ;  /* 0x0000000b080b7220 */ /* 0x000fe40000410000 */
        /* <DEDUP_REMOVED lines=9> */
.L_x_1589:
[----:B------:R-:W-:Y:S05]  /*c780*/  BSYNC B1 ;  /* 0x0000000000017941 */ /* 0x000fea0003800000 */
.L_x_1588:
        /* <DEDUP_REMOVED lines=24> */
[----:B------:R-:W-:Y:S01]  /*c910*/  HADD2.F32 R2, -RZ, R60.H1_H1 ;  /* 0x3000003cff027230 */ /* 0x000fe20000004100 */
[C---:B------:R-:W-:Y:S02]  /*c920*/  FMUL.FTZ R10, R16.reuse, R10 ;  /* 0x0000000a100a7220 */ /* 0x040fe40000410000 */
[----:B------:R-:W-:Y:S02]  /*c930*/  FFMA.FTZ R21, R16, R22, -R9 ;  /* 0x0000001610157223 */ /* 0x000fe40000010809 */
[----:B------:R-:W-:-:S02]  /*c940*/  FMUL.FTZ R18, R11, R2 ;  /* 0x000000020b127220 */ /* 0x000fc40000410000 */
        /* <DEDUP_REMOVED lines=21> */
.L_x_1595:
[----:B------:R-:W-:Y:S05]  /*caa0*/  BSYNC B0 ;  /* 0x0000000000007941 */ /* 0x000fea0003800000 */
.L_x_1594:
        /* <DEDUP_REMOVED lines=44> */
.L_x_1593:
[----:B------:R-:W-:Y:S05]  /*cd70*/  BSYNC B1 ;  /* 0x0000000000017941 */ /* 0x000fea0003800000 */
.L_x_1592:
        /* <DEDUP_REMOVED lines=48> */
.L_x_1598:
[----:B------:R-:W-:Y:S05]  /*d080*/  BSYNC B0 ;  /* 0x0000000000007941 */ /* 0x000fea0003800000 */
.L_x_1597:
        /* <DEDUP_REMOVED lines=24> */
[----:B------:R-:W-:Y:S01]  /*d210*/  HADD2.F32 R2, -RZ, R66.H1_H1 ;  /* 0x30000042ff027230 */ /* 0x000fe20000004100 */
        /* <DEDUP_REMOVED lines=18> */
[----:B------:R1:W-:Y:S01]  /*d340*/  STS.128 [R227+0x7100], R8 ;  /* 0x00710008e3007388 */ /* 0x0003e20000000c00 */
[----:B------:R-:W-:Y:S05]  /*d350*/  BRA `(.L_x_1596) ;  /* 0x0000244000007947 */ /* 0x000fea0003800000 */
.L_x_1575:
        /* <DEDUP_REMOVED lines=34> */
[----:B------:R1:W2:Y:S01]  /*d580*/  @!P0 LD.E.128 R20, [R4.64] ;  /* 0x0000000804148980 */ /* 0x0002a2000c101d00 */
[----:B------:R-:W-:Y:S03]  /*d590*/  BSSY B0, `(.L_x_1599) ;  /* 0x0000025000007945 */ /* 0x000fe60003800000 */
[----:B------:R4:W1:Y:S01]  /*d5a0*/  SHFL.IDX PT, R30, R29, 0x1, 0x181f ;  /* 0x00381f001d1e7f89 */ /* 0x00086200000e0000 */
[----:B------:R-:W-:-:S03]  /*d5b0*/  ISETP.GE.AND P2, PT, R76, c[0x0][0x27c], PT ;  /* 0x00009f004c007a0c */ /* 0x000fc60003f46270 */
[----:B------:R4:W1:Y:S01]  /*d5c0*/  SHFL.IDX PT, R31, R15, 0x1, 0x181f ;  /* 0x00381f000f1f7f89 */ /* 0x00086200000e0000 */
[----:B------:R-:W-:-:S03]  /*d5d0*/  CS2R R18, SRZ ;  /* 0x0000000000127805 */ /* 0x000fc6000001ff00 */
[----:B------:R4:W1:Y:S01]  /*d5e0*/  SHFL.IDX PT, R32, R28, 0x1, 0x181f ;  /* 0x00381f001c207f89 */ /* 0x00086200000e0000 */
[----:B------:R-:W-:-:S03]  /*d5f0*/  CS2R R16, SRZ ;  /* 0x0000000000107805 */ /* 0x000fc6000001ff00 */
[----:B------:R4:W1:Y:S01]  /*d600*/  SHFL.IDX PT, R33, R6, 0x1, 0x181f ;  /* 0x00381f0006217f89 */ /* 0x00086200000e0000 */
[----:B------:R-:W-:Y:S01]  /*d610*/  CS2R R10, SRZ ;  /* 0x00000000000a7805 */ /* 0x000fe2000001ff00 */
[----:B---3--:R-:W-:Y:S01]  /*d620*/  IMAD.MOV.U32 R8, RZ, RZ, R26 ;  /* 0x000000ffff087224 */ /* 0x008fe200078e001a */
[----:B-1----:R-:W-:Y:S01]  /*d630*/  MOV R4, R24 ;  /* 0x0000001800047202 */ /* 0x002fe20000000f00 */
[----:B------:R-:W-:-:S03]  /*d640*/  IMAD.MOV.U32 R3, RZ, RZ, R25 ;  /* 0x000000ffff037224 */ /* 0x000fc600078e0019 */
[----:B------:R-:W-:Y:S01]  /*d650*/  PRMT R71, R8, 0x7610, R71 ;  /* 0x0000761008477816 */ /* 0x000fe20000000047 */
[----:B--2---:R-:W-:Y:S02]  /*d660*/  IMAD.MOV.U32 R2, RZ, RZ, R22 ;  /* 0x000000ffff027224 */ /* 0x004fe400078e0016 */
[----:B------:R-:W-:Y:S01]  /*d670*/  IMAD.MOV.U32 R8, RZ, RZ, R27 ;  /* 0x000000ffff087224 */ /* 0x000fe200078e001b */
[----:B------:R-:W-:Y:S01]  /*d680*/  PRMT R43, R3, 0x5410, R4 ;  /* 0x00005410032b7816 */ /* 0x000fe20000000004 */
[----:B------:R-:W-:Y:S01]  /*d690*/  IMAD.MOV.U32 R4, RZ, RZ, R23 ;  /* 0x000000ffff047224 */ /* 0x000fe200078e0017 */
[----:B------:R-:W-:Y:S01]  /*d6a0*/  PRMT R57, R2, 0x7610, R57 ;  /* 0x0000761002397816 */ /* 0x000fe20000000039 */
[----:B------:R-:W-:Y:S01]  /*d6b0*/  IMAD.MOV.U32 R2, RZ, RZ, R21 ;  /* 0x000000ffff027224 */ /* 0x000fe200078e0015 */
[----:B------:R-:W-:Y:S02]  /*d6c0*/  PRMT R59, R59, 0x5410, R8 ;  /* 0x000054103b3b7816 */ /* 0x000fe40000000008 */
[----:B------:R-:W-:Y:S01]  /*d6d0*/  MOV R3, R20 ;  /* 0x0000001400037202 */ /* 0x000fe20000000f00 */
[----:B------:R-:W-:Y:S01]  /*d6e0*/  CS2R R8, SRZ ;  /* 0x0000000000087805 */ /* 0x000fe2000001ff00 */
[----:B------:R-:W-:-:S02]  /*d6f0*/  PRMT R59, R4, 0x7610, R59 ;  /* 0x00007610043b7816 */ /* 0x000fc4000000003b */
[----:B------:R-:W-:Y:S01]  /*d700*/  PRMT R41, R2, 0x5410, R3 ;  /* 0x0000541002297816 */ /* 0x000fe20000000003 */
[----:B------:R-:W-:Y:S05]  /*d710*/  @P4 BRA `(.L_x_1600) ;  /* 0x000000c000004947 */ /* 0x000fea0003800000 */
[----:B----4-:R-:W-:Y:S01]  /*d720*/  CS2R R16, SRZ ;  /* 0x0000000000107805 */ /* 0x010fe2000001ff00 */
        /* <DEDUP_REMOVED lines=11> */
.L_x_1600:
[----:B----4-:R-:W-:Y:S05]  /*d7e0*/  BSYNC B0 ;  /* 0x0000000000007941 */ /* 0x010fea0003800000 */
.L_x_1599:
[----:B-1----:R-:W1:Y:S01]  /*d7f0*/  SHFL.IDX PT, R4, R29, 0x2, 0x181f ;  /* 0x00581f001d047f89 */ /* 0x002e6200000e0000 */
[----:B------:R-:W-:Y:S01]  /*d800*/  ISETP.GE.OR P0, PT, R76, c[0x0][0x27c], P6 ;  /* 0x00009f004c007a0c */ /* 0x000fe20003706670 */
[----:B------:R-:W-:Y:S01]  /*d810*/  CS2R R50, SRZ ;  /* 0x0000000000327805 */ /* 0x000fe2000001ff00 */
[----:B------:R-:W-:Y:S01]  /*d820*/  CS2R R48, SRZ ;  /* 0x0000000000307805 */ /* 0x000fe2000001ff00 */
[----:B------:R-:W2:Y:S01]  /*d830*/  SHFL.IDX PT, R5, R28, 0x2, 0x181f ;  /* 0x00581f001c057f89 */ /* 0x000ea200000e0000 */
[----:B------:R-:W-:-:S03]  /*d840*/  ISETP.NE.AND P3, PT, R46, RZ, PT ;  /* 0x000000ff2e00720c */ /* 0x000fc60003f65270 */
        /* <DEDUP_REMOVED lines=12> */
[----:B------:R-:W-:Y:S01]  /*d910*/  BSSY B0, `(.L_x_1601) ;  /* 0x000002e000007945 */ /* 0x000fe20003800000 */
[----:B------:R-:W-:Y:S01]  /*d920*/  CS2R R62, SRZ ;  /* 0x00000000003e7805 */ /* 0x000fe2000001ff00 */
[----:B------:R-:W-:Y:S01]  /*d930*/  CS2R R60, SRZ ;  /* 0x00000000003c7805 */ /* 0x000fe2000001ff00 */
[----:B------:R-:W2:Y:S01]  /*d940*/  SHFL.IDX PT, R28, R28, 0x3, 0x181f ;  /* 0x00781f001c1c7f89 */ /* 0x000ea200000e0000 */
[----:B------:R-:W-:Y:S01]  /*d950*/  CS2R R54, SRZ ;  /* 0x0000000000367805 */ /* 0x000fe2000001ff00 */
[----:B------:R-:W-:Y:S02]  /*d960*/  CS2R R52, SRZ ;  /* 0x0000000000347805 */ /* 0x000fe4000001ff00 */
[----:B------:R-:W2:Y:S04]  /*d970*/  SHFL.IDX PT, R29, R29, 0x3, 0x181f ;  /* 0x00781f001d1d7f89 */ /* 0x000ea800000e0000 */
[----:B------:R-:W2:Y:S04]  /*d980*/  SHFL.IDX PT, R15, R15, 0x3, 0x181f ;  /* 0x00781f000f0f7f89 */ /* 0x000ea800000e0000 */
[----:B------:R-:W2:Y:S01]  /*d990*/  SHFL.IDX PT, R6, R6, 0x3, 0x181f ;  /* 0x00781f0006067f89 */ /* 0x000ea200000e0000 */
[----:B-1---5:R-:W-:Y:S01]  /*d9a0*/  IMAD.MOV.U32 R5, RZ, RZ, R18 ;  /* 0x000000ffff057224 */ /* 0x022fe200078e0012 */
[----:B------:R-:W-:-:S04]  /*d9b0*/  MOV R4, R19 ;  /* 0x0000001300047202 */ /* 0x000fc80000000f00 */
[----:B------:R-:W-:Y:S01]  /*d9c0*/  PRMT R80, R4, 0x5410, R5 ;  /* 0x0000541004507816 */ /* 0x000fe20000000005 */
[----:B------:R-:W-:Y:S01]  /*d9d0*/  IMAD.MOV.U32 R5, RZ, RZ, R10 ;  /* 0x000000ffff057224 */ /* 0x000fe200078e000a */
[----:B------:R-:W-:Y:S01]  /*d9e0*/  MOV R4, R11 ;  /* 0x0000000b00047202 */ /* 0x000fe20000000f00 */
[----:B---3--:R-:W-:Y:S02]  /*d9f0*/  IMAD.MOV.U32 R3, RZ, RZ, R16 ;  /* 0x000000ffff037224 */ /* 0x008fe400078e0010 */
[----:B------:R-:W-:Y:S01]  /*da00*/  IMAD.MOV.U32 R2, RZ, RZ, R17 ;  /* 0x000000ffff027224 */ /* 0x000fe200078e0011 */
[----:B------:R-:W-:-:S04]  /*da10*/  PRMT R75, R5, 0x5410, R4 ;  /* 0x00005410054b7816 */ /* 0x000fc80000000004 */
[----:B------:R-:W-:Y:S01]  /*da20*/  PRMT R74, R2, 0x5410, R3 ;  /* 0x00005410024a7816 */ /* 0x000fe20000000003 */
[----:B------:R-:W-:Y:S02]  /*da30*/  IMAD.MOV.U32 R3, RZ, RZ, R8 ;  /* 0x000000ffff037224 */ /* 0x000fe400078e0008 */
[----:B------:R-:W-:-:S05]  /*da40*/  IMAD.MOV.U32 R2, RZ, RZ, R9 ;  /* 0x000000ffff027224 */ /* 0x000fca00078e0009 */
[----:B------:R-:W-:Y:S01]  /*da50*/  PRMT R73, R2, 0x5410, R3 ;  /* 0x0000541002497816 */ /* 0x000fe20000000003 */
[----:B--2---:R-:W-:Y:S01]  /*da60*/  IMAD.MOV.U32 R5, RZ, RZ, R50 ;  /* 0x000000ffff057224 */ /* 0x004fe200078e0032 */
[----:B------:R-:W-:Y:S01]  /*da70*/  MOV R4, R51 ;  /* 0x0000003300047202 */ /* 0x000fe20000000f00 */
[----:B------:R-:W-:Y:S02]  /*da80*/  IMAD.MOV.U32 R3, RZ, RZ, R48 ;  /* 0x000000ffff037224 */ /* 0x000fe400078e0030 */
[----:B------:R-:W-:Y:S01]  /*da90*/  IMAD.MOV.U32 R2, RZ, RZ, R49 ;  /* 0x000000ffff027224 */ /* 0x000fe200078e0031 */
[----:B------:R-:W-:Y:S01]  /*daa0*/  PRMT R88, R4, 0x5410, R5 ;  /* 0x0000541004587816 */ /* 0x000fe20000000005 */
[----:B----4-:R-:W-:-:S03]  /*dab0*/  IMAD.MOV.U32 R5, RZ, RZ, R46 ;  /* 0x000000ffff057224 */ /* 0x010fc600078e002e */
[----:B------:R-:W-:Y:S01]  /*dac0*/  PRMT R85, R2, 0x5410, R3 ;  /* 0x0000541002557816 */ /* 0x000fe20000000003 */
[----:B------:R-:W-:Y:S01]  /*dad0*/  IMAD.MOV.U32 R3, RZ, RZ, R44 ;  /* 0x000000ffff037224 */ /* 0x000fe200078e002c */
[----:B------:R-:W-:Y:S01]  /*dae0*/  MOV R4, R47 ;  /* 0x0000002f00047202 */ /* 0x000fe20000000f00 */
[----:B------:R-:W-:-:S03]  /*daf0*/  IMAD.MOV.U32 R2, RZ, RZ, R45 ;  /* 0x000000ffff027224 */ /* 0x000fc600078e002d */
[----:B------:R-:W-:Y:S02]  /*db00*/  PRMT R87, R5, 0x5410, R4 ;  /* 0x0000541005577816 */ /* 0x000fe40000000004 */
[----:B------:R-:W-:Y:S01]  /*db10*/  PRMT R84, R2, 0x5410, R3 ;  /* 0x0000541002547816 */ /* 0x000fe20000000003 */
[----:B------:R-:W-:Y:S05]  /*db20*/  @P3 BRA `(.L_x_1602) ;  /* 0x000000c000003947 */ /* 0x000fea0003800000 */
[----:B------:R-:W-:Y:S01]  /*db30*/  CS2R R60, SRZ ;  /* 0x00000000003c7805 */ /* 0x000fe2000001ff00 */
        /* <DEDUP_REMOVED lines=11> */
.L_x_1602:
[----:B------:R-:W-:Y:S05]  /*dbf0*/  BSYNC B0 ;  /* 0x0000000000007941 */ /* 0x000fea0003800000 */
.L_x_1601:
[----:B-1----:R-:W-:Y:S01]  /*dc00*/  IADD3 R4, -R99, R56, RZ ;  /* 0x0000003863047210 */ /* 0x002fe20007ffe1ff */
        /* <DEDUP_REMOVED lines=20> */
[----:B------:R-:W-:Y:S02]  /*dd50*/  SHF.L.U32 R6, R82, 0x6, RZ ;  /* 0x0000000652067819 */ /* 0x000fe400000006ff */
        /* <DEDUP_REMOVED lines=18> */
[----:B------:R-:W-:Y:S01]  /*de80*/  SHF.R.U32.HI R39, RZ, 0x10, R25 ;  /* 0x00000010ff277819 */ /* 0x000fe20000011619 */
[----:B------:R-:W2:Y:S01]  /*de90*/  LDS.128 R32, [R42+0x100] ;  /* 0x000100002a207984 */ /* 0x000ea20000000c00 */
[----:B------:R-:W-:Y:S01]  /*dea0*/  SHF.R.U64 R67, R20, 0x10, R21 ;  /* 0x0000001014437819 */ /* 0x000fe20000001215 */
[----:B-1----:R-:W-:Y:S01]  /*deb0*/  HADD2.F32 R37, -RZ, R29.H0_H0 ;  /* 0x2000001dff257230 */ /* 0x002fe20000004100 */
[--C-:B------:R-:W-:Y:S01]  /*dec0*/  SHF.R.U32.HI R40, RZ, 0x10, R23.reuse ;  /* 0x00000010ff287819 */ /* 0x100fe20000011617 */
[--C-:B------:R-:W-:Y:S01]  /*ded0*/  HADD2.F32 R27, -RZ, R31.reuse.H0_H0 ;  /* 0x2000001fff1b7230 */ /* 0x100fe20000004100 */
[----:B------:R-:W-:Y:S01]  /*dee0*/  SHF.R.U64 R64, R22, 0x10, R23 ;  /* 0x0000001016407819 */ /* 0x000fe20000001217 */
[----:B------:R-:W-:Y:S01]  /*def0*/  HADD2.F32 R26, -RZ, R31.H1_H1 ;  /* 0x3000001fff1a7230 */ /* 0x000fe20000004100 */
[----:B------:R-:W-:Y:S01]  /*df00*/  FMUL.FTZ R15, R37, R2 ;  /* 0x00000002250f7220 */ /* 0x000fe20000410000 */
[----:B------:R-:W-:Y:S01]  /*df10*/  HADD2.F32 R29, -RZ, R29.H1_H1 ;  /* 0x3000001dff1d7230 */ /* 0x000fe20000004100 */
[----:B------:R-:W-:Y:S01]  /*df20*/  SHF.R.U64 R69, R24, 0x10, R25 ;  /* 0x0000001018457819 */ /* 0x000fe20000001219 */
[----:B------:R-:W-:-:S02]  /*df30*/  HADD2.F32 R31, -RZ, R5.H0_H0 ;  /* 0x20000005ff1f7230 */ /* 0x000fc40000004100 */
[----:B------:R-:W-:Y:S02]  /*df40*/  HADD2.F32 R20, -RZ, R43.H0_H0 ;  /* 0x2000002bff147230 */ /* 0x000fe40000004100 */
[--C-:B------:R-:W-:Y:S02]  /*df50*/  HADD2.F32 R36, -RZ, R28.reuse.H0_H0 ;  /* 0x2000001cff247230 */ /* 0x100fe40000004100 */
[----:B------:R-:W-:Y:S02]  /*df60*/  HADD2.F32 R5, -RZ, R41.H1_H1 ;  /* 0x30000029ff057230 */ /* 0x000fe40000004100 */
[----:B------:R-:W-:Y:S02]  /*df70*/  HADD2.F32 R72, -RZ, R39.H0_H0 ;  /* 0x20000027ff487230 */ /* 0x000fe40000004100 */
[----:B------:R-:W-:Y:S02]  /*df80*/  HADD2.F32 R38, -RZ, R28.H1_H1 ;  /* 0x3000001cff267230 */ /* 0x000fe40000004100 */
[----:B------:R-:W-:-:S02]  /*df90*/  HADD2.F32 R28, -RZ, R30.H0_H0 ;  /* 0x2000001eff1c7230 */ /* 0x000fc40000004100 */
[----:B------:R-:W-:Y:S02]  /*dfa0*/  HADD2.F32 R30, -RZ, R30.H1_H1 ;  /* 0x3000001eff1e7230 */ /* 0x000fe40000004100 */
        /* <DEDUP_REMOVED lines=8> */
[----:B------:R-:W-:Y:S01]  /*e030*/  HADD2.F32 R15, -RZ, R43.H1_H1 ;  /* 0x3000002bff0f7230 */ /* 0x000fe20000004100 */
[----:B------:R-:W-:Y:S01]  /*e040*/  FMUL.FTZ R4, R36, R5 ;  /* 0x0000000524047220 */ /* 0x000fe20000410000 */
[----:B------:R-:W-:Y:S01]  /*e050*/  HADD2.F32 R32, -RZ, R40.H0_H0 ;  /* 0x20000028ff207230 */ /* 0x000fe20000004100 */
[C---:B------:R-:W-:Y:S01]  /*e060*/  FFMA.FTZ R65, R3.reuse, R72, R2 ;  /* 0x0000004803417223 */ /* 0x040fe20000010002 */
[----:B------:R-:W-:Y:S01]  /*e070*/  HADD2.F32 R2, -RZ, R59.H0_H0 ;  /* 0x2000003bff027230 */ /* 0x000fe20000004100 */
[----:B------:R-:W-:Y:S01]  /*e080*/  FMUL.FTZ R43, R3, R31 ;  /* 0x0000001f032b7220 */ /* 0x000fe20000410000 */
[----:B------:R-:W-:Y:S01]  /*e090*/  HADD2.F32 R3, -RZ, R57.H0_H0 ;  /* 0x20000039ff037230 */ /* 0x000fe20000004100 */
[C---:B------:R-:W-:Y:S01]  /*e0a0*/  FFMA.FTZ R57, R6.reuse, R15, R4 ;  /* 0x0000000f06397223 */ /* 0x040fe20000010004 */
[----:B------:R-:W-:Y:S01]  /*e0b0*/  HADD2.F32 R4, -RZ, R59.H1_H1 ;  /* 0x3000003bff047230 */ /* 0x000fe20000004100 */
[----:B------:R-:W-:Y:S01]  /*e0c0*/  FMUL.FTZ R41, R6, R5 ;  /* 0x0000000506297220 */ /* 0x000fe20000410000 */
[----:B------:R-:W-:Y:S01]  /*e0d0*/  HADD2.F32 R24, -RZ, R34.H0_H0 ;  /* 0x20000022ff187230 */ /* 0x000fe20000004100 */
[----:B------:R-:W-:Y:S01]  /*e0e0*/  FMUL.FTZ R6, R27, R2 ;  /* 0x000000021b067220 */ /* 0x000fe20000410000 */
[----:B------:R-:W-:Y:S01]  /*e0f0*/  HADD2.F32 R21, -RZ, R35.H1_H1 ;  /* 0x30000023ff157230 */ /* 0x000fe20000004100 */
[----:B------:R-:W-:Y:S01]  /*e100*/  FMUL.FTZ R31, R28, R3 ;  /* 0x000000031c1f7220 */ /* 0x000fe20000410000 */
[----:B------:R-:W-:Y:S01]  /*e110*/  HADD2.F32 R5, -RZ, R71.H0_H0 ;  /* 0x20000047ff057230 */ /* 0x000fe20000004100 */
[C---:B------:R-:W-:Y:S01]  /*e120*/  FFMA.FTZ R35, R22.reuse, R4, R6 ;  /* 0x0000000416237223 */ /* 0x040fe20000010006 */
[----:B------:R-:W-:Y:S01]  /*e130*/  HADD2.F32 R71, -RZ, R58.H0_H0 ;  /* 0x2000003aff477230 */ /* 0x000fe20000004100 */
[----:B------:R-:W-:Y:S01]  /*e140*/  FMUL.FTZ R33, R22, R2 ;  /* 0x0000000216217220 */ /* 0x000fe20000410000 */
[----:B------:R-:W-:Y:S01]  /*e150*/  HADD2.F32 R6, -RZ, R67.H0_H0 ;  /* 0x20000043ff067230 */ /* 0x000fe20000004100 */
[-C--:B------:R-:W-:Y:S01]  /*e160*/  FMUL.FTZ R2, R26, R32.reuse ;  /* 0x000000201a027220 */ /* 0x080fe20000410000 */
[----:B------:R-:W-:Y:S01]  /*e170*/  HADD2.F32 R22, -RZ, R64.H0_H0 ;  /* 0x20000040ff167230 */ /* 0x000fe20000004100 */
[C---:B------:R-:W-:Y:S01]  /*e180*/  FFMA.FTZ R59, R24.reuse, R5, R31 ;  /* 0x00000005183b7223 */ /* 0x040fe2000001001f */
[----:B------:R-:W-:Y:S01]  /*e190*/  HADD2.F32 R23, -RZ, R34.H1_H1 ;  /* 0x30000022ff177230 */ /* 0x000fe20000004100 */
[----:B------:R-:W-:Y:S01]  /*e1a0*/  FMUL.FTZ R39, R24, R3 ;  /* 0x0000000318277220 */ /* 0x000fe20000410000 */
[----:B------:R-:W-:Y:S01]  /*e1b0*/  HADD2.F32 R64, -RZ, R69.H0_H0 ;  /* 0x20000045ff407230 */ /* 0x000fe20000004100 */
[C---:B------:R-:W-:Y:S01]  /*e1c0*/  FMUL.FTZ R31, R21.reuse, R32 ;  /* 0x00000020151f7220 */ /* 0x040fe20000410000 */
[----:B------:R-:W-:Y:S01]  /*e1d0*/  HADD2.F32 R58, -RZ, R68.H0_H0 ;  /* 0x20000044ff3a7230 */ /* 0x000fe20000004100 */
[----:B------:R-:W-:-:S02]  /*e1e0*/  FFMA.FTZ R32, R21, R71, R2 ;  /* 0x0000004715207223 */ /* 0x000fc40000010002 */
[----:B------:R-:W-:Y:S02]  /*e1f0*/  FMUL.FTZ R3, R38, R6 ;  /* 0x0000000626037220 */ /* 0x000fe40000410000 */
[----:B------:R-:W-:Y:S02]  /*e200*/  FMUL.FTZ R2, R30, R22 ;  /* 0x000000161e027220 */ /* 0x000fe40000410000 */
[----:B------:R-:W-:Y:S02]  /*e210*/  FMUL.FTZ R24, R25, R6 ;  /* 0x0000000619187220 */ /* 0x000fe40000410000 */
[----:B------:R-:W-:Y:S02]  /*e220*/  FMUL.FTZ R21, R23, R22 ;  /* 0x0000001617157220 */ /* 0x000fe40000410000 */
[----:B------:R-:W-:Y:S02]  /*e230*/  FFMA.FTZ R34, R25, R64, R3 ;  /* 0x0000004019227223 */ /* 0x000fe40000010003 */
[----:B------:R-:W-:Y:S01]  /*e240*/  FFMA.FTZ R40, R23, R58, R2 ;  /* 0x0000003a17287223 */ /* 0x000fe20000010002 */
[----:B------:R-:W-:Y:S01]  /*e250*/  F2FP.PACK_AB R23, R32, R35 ;  /* 0x000000232017723e */ /* 0x000fe200000000ff */
[----:B------:R-:W-:-:S02]  /*e260*/  FFMA.FTZ R6, R28, R5, -R39 ;  /* 0x000000051c067223 */ /* 0x000fc40000010827 */
[----:B------:R-:W-:Y:S02]  /*e270*/  FFMA.FTZ R3, R27, R4, -R33 ;  /* 0x000000041b037223 */ /* 0x000fe40000010821 */
[----:B------:R-:W-:Y:S01]  /*e280*/  FFMA.FTZ R25, R37, R20, -R56 ;  /* 0x0000001425197223 */ /* 0x000fe20000010838 */
[----:B------:R-:W-:Y:S01]  /*e290*/  F2FP.PACK_AB R20, R34, R57 ;  /* 0x000000392214723e */ /* 0x000fe200000000ff */
        /* <DEDUP_REMOVED lines=10> */
[----:B------:R-:W-:-:S03]  /*e340*/  F2FP.PACK_AB R21, R65, R66 ;  /* 0x000000424115723e */ /* 0x000fc600000000ff */
[----:B------:R1:W-:Y:S04]  /*e350*/  STS.128 [R227+0x100], R24 ;  /* 0x00010018e3007388 */ /* 0x0003e80000000c00 */
[----:B------:R1:W-:Y:S02]  /*e360*/  STS.128 [R42+0x100], R20 ;  /* 0x000100142a007388 */ /* 0x0003e40000000c00 */
.L_x_1604:
[----:B------:R-:W-:Y:S05]  /*e370*/  BSYNC B0 ;  /* 0x0000000000007941 */ /* 0x000fea0003800000 */
.L_x_1603:
[----:B------:R-:W-:Y:S01]  /*e380*/  IADD3 R2, R82, 0x20, RZ ;  /* 0x0000002052027810 */ /* 0x000fe20007ffe0ff */
[----:B------:R-:W-:Y:S03]  /*e390*/  BSSY B0, `(.L_x_1605) ;  /* 0x000006a000007945 */ /* 0x000fe60003800000 */
[----:B------:R-:W-:-:S13]  /*e3a0*/  ISETP.GE.OR P0, PT, R2, R70, P2 ;  /* 0x000000460200720c */ /* 0x000fda0001706670 */
[----:B------:R-:W-:Y:S05]  /*e3b0*/  @P0 BRA `(.L_x_1606) ;  /* 0x0000067000000947 */ /* 0x000fea0003800000 */
[----:B------:R-:W2:Y:S01]  /*e3c0*/  LDL R64, [R1+0x120] ;  /* 0x0001200001407983 */ /* 0x000ea20000100800 */
[----:B------:R-:W-:Y:S02]  /*e3d0*/  MOV R2, c[0x0][0x27c] ;  /* 0x00009f0000027a02 */ /* 0x000fe40000000f00 */
[----:B------:R-:W-:Y:S02]  /*e3e0*/  IADD3 R5, R82, 0x20, RZ ;  /* 0x0000002052057810 */ /* 0x000fe40007ffe0ff */
        /* <DEDUP_REMOVED lines=16> */
[--C-:B------:R-:W-:Y:S02]  /*e4f0*/  SHF.R.U64 R56, R18, 0x10, R19.reuse ;  /* 0x0000001012387819 */ /* 0x100fe40000001213 */
[----:B------:R-:W-:Y:S01]  /*e500*/  SHF.L.U32 R35, R2, 0x1, RZ ;  /* 0x0000000102237819 */ /* 0x000fe200000006ff */
[----:B------:R-:W-:Y:S01]  /*e510*/  HADD2.F32 R2, -RZ, R73.H0_H0 ;  /* 0x20000049ff027230 */ /* 0x000fe20000004100 */
[----:B------:R-:W-:Y:S02]  /*e520*/  SHF.R.U32.HI R38, RZ, 0x10, R19 ;  /* 0x00000010ff267819 */ /* 0x000fe40000011613 */
[----:B------:R-:W-:Y:S01]  /*e530*/  SHF.R.U32.HI R31, RZ, 0x10, R17 ;  /* 0x00000010ff1f7819 */ /* 0x000fe20000011611 */
[----:B-1----:R-:W1:Y:S01]  /*e540*/  LDS.128 R24, [R35+0x100] ;  /* 0x0001000023187984 */ /* 0x002e620000000c00 */
[----:B------:R-:W-:Y:S01]  /*e550*/  SHF.R.U64 R43, R8, 0x10, R9 ;  /* 0x00000010082b7819 */ /* 0x000fe20000001209 */
[----:B------:R-:W-:Y:S01]  /*e560*/  HADD2.F32 R9, -RZ, R74.H0_H0 ;  /* 0x2000004aff097230 */ /* 0x000fe20000004100 */
[--C-:B------:R-:W-:Y:S01]  /*e570*/  SHF.R.U32.HI R32, RZ, 0x10, R11.reuse ;  /* 0x00000010ff207819 */ /* 0x100fe2000001160b */
[----:B------:R-:W-:Y:S01]  /*e580*/  HADD2.F32 R59, -RZ, R31.H0_H0 ;  /* 0x2000001fff3b7230 */ /* 0x000fe20000004100 */
[----:B------:R-:W-:Y:S01]  /*e590*/  SHF.R.U64 R40, R10, 0x10, R11 ;  /* 0x000000100a287819 */ /* 0x000fe2000000120b */
[----:B------:R-:W-:Y:S01]  /*e5a0*/  HADD2.F32 R58, -RZ, R38.H0_H0 ;  /* 0x20000026ff3a7230 */ /* 0x000fe20000004100 */
[----:B------:R-:W-:Y:S01]  /*e5b0*/  SHF.R.U64 R57, R16, 0x10, R17 ;  /* 0x0000001010397819 */ /* 0x000fe20000001211 */
[----:B------:R-:W-:-:S02]  /*e5c0*/  HADD2.F32 R38, -RZ, R56.H0_H0 ;  /* 0x20000038ff267230 */ /* 0x000fc40000004100 */
[--C-:B-1----:R-:W-:Y:S02]  /*e5d0*/  HADD2.F32 R4, -RZ, R25.reuse.H0_H0 ;  /* 0x20000019ff047230 */ /* 0x102fe40000004100 */
[----:B------:R-:W-:Y:S02]  /*e5e0*/  HADD2.F32 R3, -RZ, R25.H1_H1 ;  /* 0x30000019ff037230 */ /* 0x000fe40000004100 */
[--C-:B------:R-:W-:Y:S01]  /*e5f0*/  HADD2.F32 R6, -RZ, R24.reuse.H0_H0 ;  /* 0x20000018ff067230 */ /* 0x100fe20000004100 */
[----:B------:R-:W-:Y:S01]  /*e600*/  FMUL.FTZ R36, R4, R2 ;  /* 0x0000000204247220 */ /* 0x000fe20000410000 */
[----:B------:R-:W-:Y:S02]  /*e610*/  HADD2.F32 R11, -RZ, R27.H0_H0 ;  /* 0x2000001bff0b7230 */ /* 0x000fe40000004100 */
[----:B------:R-:W-:Y:S02]  /*e620*/  HADD2.F32 R17, -RZ, R24.H1_H1 ;  /* 0x30000018ff117230 */ /* 0x000fe40000004100 */
[----:B------:R-:W-:-:S02]  /*e630*/  HADD2.F32 R24, -RZ, R32.H0_H0 ;  /* 0x20000020ff187230 */ /* 0x000fc40000004100 */
[--C-:B------:R-:W-:Y:S02]  /*e640*/  HADD2.F32 R16, -RZ, R26.reuse.H0_H0 ;  /* 0x2000001aff107230 */ /* 0x100fe40000004100 */
[----:B------:R-:W-:Y:S02]  /*e650*/  HADD2.F32 R10, -RZ, R27.H1_H1 ;  /* 0x3000001bff0a7230 */ /* 0x000fe40000004100 */
[----:B------:R-:W-:Y:S01]  /*e660*/  HADD2.F32 R15, -RZ, R26.H1_H1 ;  /* 0x3000001aff0f7230 */ /* 0x000fe20000004100 */
[----:B--2---:R-:W1:Y:S02]  /*e670*/  LDS.128 R20, [R64] ;  /* 0x0000000040147984 */ /* 0x004e640000000c00 */
[----:B-1----:R-:W-:Y:S02]  /*e680*/  HADD2.F32 R29, -RZ, R21.H0_H0 ;  /* 0x20000015ff1d7230 */ /* 0x002fe40000004100 */
[--C-:B------:R-:W-:Y:S02]  /*e690*/  HADD2.F32 R19, -RZ, R23.reuse.H0_H0 ;  /* 0x20000017ff137230 */ /* 0x100fe40000004100 */
[----:B------:R-:W-:Y:S01]  /*e6a0*/  HADD2.F32 R18, -RZ, R23.H1_H1 ;  /* 0x30000017ff127230 */ /* 0x000fe20000004100 */
[----:B------:R-:W-:Y:S01]  /*e6b0*/  FMUL.FTZ R8, R29, R2 ;  /* 0x000000021d087220 */ /* 0x000fe20000410000 */
[----:B------:R-:W-:-:S02]  /*e6c0*/  HADD2.F32 R21, -RZ, R21.H1_H1 ;  /* 0x30000015ff157230 */ /* 0x000fc40000004100 */
[----:B------:R-:W-:Y:S01]  /*e6d0*/  HADD2.F32 R23, -RZ, R5.H0_H0 ;  /* 0x20000005ff177230 */ /* 0x000fe20000004100 */
[----:B------:R-:W-:Y:S01]  /*e6e0*/  FFMA.FTZ R42, R4, R9, R8 ;  /* 0x00000009042a7223 */ /* 0x000fe20000010008 */
[----:B------:R-:W-:Y:S02]  /*e6f0*/  HADD2.F32 R28, -RZ, R20.H0_H0 ;  /* 0x20000014ff1c7230 */ /* 0x000fe40000004100 */
[----:B------:R-:W-:Y:S01]  /*e700*/  HADD2.F32 R5, -RZ, R73.H1_H1 ;  /* 0x30000049ff057230 */ /* 0x000fe20000004100 */
[-C--:B------:R-:W-:Y:S01]  /*e710*/  FMUL.FTZ R2, R21, R23.reuse ;  /* 0x0000001715027220 */ /* 0x080fe20000410000 */
[----:B------:R-:W-:Y:S01]  /*e720*/  HADD2.F32 R8, -RZ, R74.H1_H1 ;  /* 0x3000004aff087230 */ /* 0x000fe20000004100 */
[C---:B------:R-:W-:Y:S01]  /*e730*/  FMUL.FTZ R34, R3.reuse, R23 ;  /* 0x0000001703227220 */ /* 0x040fe20000410000 */
[----:B------:R-:W-:Y:S01]  /*e740*/  HADD2.F32 R30, -RZ, R20.H1_H1 ;  /* 0x30000014ff1e7230 */ /* 0x000fe20000004100 */
[----:B------:R-:W-:Y:S01]  /*e750*/  FMUL.FTZ R4, R28, R5 ;  /* 0x000000051c047220 */ /* 0x000fe20000410000 */
[----:B------:R-:W-:Y:S01]  /*e760*/  HADD2.F32 R20, -RZ, R22.H0_H0 ;  /* 0x20000016ff147230 */ /* 0x000fe20000004100 */
[----:B------:R-:W-:Y:S01]  /*e770*/  FFMA.FTZ R41, R3, R59, R2 ;  /* 0x0000003b03297223 */ /* 0x000fe20000010002 */
[--C-:B------:R-:W-:Y:S01]  /*e780*/  HADD2.F32 R2, -RZ, R75.reuse.H1_H1 ;  /* 0x3000004bff027230 */ /* 0x100fe20000004100 */
[C---:B------:R-:W-:Y:S01]  /*e790*/  FFMA.FTZ R37, R6.reuse, R8, R4 ;  /* 0x0000000806257223 */ /* 0x040fe20000010004 */
[----:B------:R-:W-:Y:S01]  /*e7a0*/  HADD2.F32 R3, -RZ, R75.H0_H0 ;  /* 0x2000004bff037230 */ /* 0x000fe20000004100 */
[----:B------:R-:W-:Y:S01]  /*e7b0*/  FMUL.FTZ R33, R6, R5 ;  /* 0x0000000506217220 */ /* 0x000fe20000410000 */
[--C-:B------:R-:W-:Y:S01]  /*e7c0*/  HADD2.F32 R4, -RZ, R80.reuse.H0_H0 ;  /* 0x20000050ff047230 */ /* 0x100fe20000004100 */
[----:B------:R-:W-:Y:S01]  /*e7d0*/  FMUL.FTZ R6, R19, R2 ;  /* 0x0000000213067220 */ /* 0x000fe20000410000 */
[----:B------:R-:W-:Y:S01]  /*e7e0*/  HADD2.F32 R5, -RZ, R80.H1_H1 ;  /* 0x30000050ff057230 */ /* 0x000fe20000004100 */
[----:B------:R-:W-:Y:S01]  /*e7f0*/  FMUL.FTZ R23, R20, R3 ;  /* 0x0000000314177220 */ /* 0x000fe20000410000 */
[----:B------:R-:W-:Y:S01]  /*e800*/  HADD2.F32 R22, -RZ, R22.H1_H1 ;  /* 0x30000016ff167230 */ /* 0x000fe20000004100 */
[C---:B------:R-:W-:Y:S01]  /*e810*/  FFMA.FTZ R27, R11.reuse, R4, R6 ;  /* 0x000000040b1b7223 */ /* 0x040fe20000010006 */
[----:B------:R-:W-:Y:S01]  /*e820*/  HADD2.F32 R6, -RZ, R43.H0_H0 ;  /* 0x2000002bff067230 */ /* 0x000fe20000004100 */
[----:B------:R-:W-:Y:S01]  /*e830*/  FMUL.FTZ R25, R11, R2 ;  /* 0x000000020b197220 */ /* 0x000fe20000410000 */
[----:B------:R-:W-:Y:S01]  /*e840*/  HADD2.F32 R11, -RZ, R40.H0_H0 ;  /* 0x20000028ff0b7230 */ /* 0x000fe20000004100 */
[----:B------:R-:W-:Y:S01]  /*e850*/  FMUL.FTZ R2, R18, R24 ;  /* 0x0000001812027220 */ /* 0x000fe20000410000 */
[----:B------:R-:W-:Y:S01]  /*e860*/  HADD2.F32 R40, -RZ, R57.H0_H0 ;  /* 0x20000039ff287230 */ /* 0x000fe20000004100 */
[----:B------:R-:W-:-:S02]  /*e870*/  FFMA.FTZ R39, R16, R5, R23 ;  /* 0x0000000510277223 */ /* 0x000fc40000010017 */
[----:B------:R-:W-:Y:S02]  /*e880*/  FMUL.FTZ R31, R16, R3 ;  /* 0x00000003101f7220 */ /* 0x000fe40000410000 */
[C---:B------:R-:W-:Y:S02]  /*e890*/  FMUL.FTZ R23, R10.reuse, R24 ;  /* 0x000000180a177220 */ /* 0x040fe40000410000 */
[----:B------:R-:W-:Y:S02]  /*e8a0*/  FFMA.FTZ R24, R10, R58, R2 ;  /* 0x0000003a0a187223 */ /* 0x000fe40000010002 */
[-C--:B------:R-:W-:Y:S02]  /*e8b0*/  FMUL.FTZ R3, R30, R6.reuse ;  /* 0x000000061e037220 */ /* 0x080fe40000410000 */
[----:B------:R-:W-:Y:S02]  /*e8c0*/  FMUL.FTZ R2, R22, R11 ;  /* 0x0000000b16027220 */ /* 0x000fe40000410000 */
[----:B------:R-:W-:-:S02]  /*e8d0*/  FMUL.FTZ R16, R17, R6 ;  /* 0x0000000611107220 */ /* 0x000fc40000410000 */
[----:B------:R-:W-:Y:S02]  /*e8e0*/  FMUL.FTZ R11, R15, R11 ;  /* 0x0000000b0f0b7220 */ /* 0x000fe40000410000 */
        /* <DEDUP_REMOVED lines=20> */
.L_x_1606:
[----:B------:R-:W-:Y:S05]  /*ea30*/  BSYNC B0 ;  /* 0x0000000000007941 */ /* 0x000fea0003800000 */
.L_x_1605:
        /* <DEDUP_REMOVED lines=28> */
[----:B------:R-:W-:Y:S01]  /*ec00*/  SHF.R.U32.HI R29, RZ, 0x10, R47 ;  /* 0x00000010ff1d7819 */ /* 0x000fe2000001162f */
[----:B-1----:R-:W1:Y:S01]  /*ec10*/  LDS.128 R16, [R31+0x100] ;  /* 0x000100001f107984 */ /* 0x002e620000000c00 */
[----:B------:R-:W-:Y:S02]  /*ec20*/  SHF.R.U32.HI R32, RZ, 0x10, R51 ;  /* 0x00000010ff207819 */ /* 0x000fe40000011633 */
[----:B------:R-:W-:Y:S01]  /*ec30*/  SHF.R.U64 R38, R46, 0x10, R47 ;  /* 0x000000102e267819 */ /* 0x000fe2000000122f */
[----:B------:R-:W-:Y:S01]  /*ec40*/  HADD2.F32 R28, -RZ, R29.H0_H0 ;  /* 0x2000001dff1c7230 */ /* 0x000fe20000004100 */
[----:B------:R-:W-:Y:S01]  /*ec50*/  SHF.R.U64 R43, R48, 0x10, R49 ;  /* 0x00000010302b7819 */ /* 0x000fe20000001231 */
[----:B------:R-:W-:Y:S01]  /*ec60*/  HADD2.F32 R44, -RZ, R32.H0_H0 ;  /* 0x20000020ff2c7230 */ /* 0x000fe20000004100 */
[----:B------:R-:W-:-:S03]  /*ec70*/  SHF.R.U64 R42, R50, 0x10, R51 ;  /* 0x00000010322a7819 */ /* 0x000fc60000001233 */
[----:B------:R-:W-:Y:S02]  /*ec80*/  HADD2.F32 R43, -RZ, R43.H0_H0 ;  /* 0x2000002bff2b7230 */ /* 0x000fe40000004100 */
[--C-:B-1----:R-:W-:Y:S02]  /*ec90*/  HADD2.F32 R4, -RZ, R17.reuse.H0_H0 ;  /* 0x20000011ff047230 */ /* 0x102fe40000004100 */
[----:B------:R-:W-:Y:S02]  /*eca0*/  HADD2.F32 R3, -RZ, R17.H1_H1 ;  /* 0x30000011ff037230 */ /* 0x000fe40000004100 */
[----:B------:R-:W-:Y:S01]  /*ecb0*/  HADD2.F32 R17, -RZ, R16.H1_H1 ;  /* 0x30000010ff117230 */ /* 0x000fe20000004100 */
[----:B------:R-:W-:Y:S01]  /*ecc0*/  FMUL.FTZ R35, R4, R2 ;  /* 0x0000000204237220 */ /* 0x000fe20000410000 */
[----:B------:R-:W-:Y:S01]  /*ecd0*/  HADD2.F32 R15, -RZ, R18.H1_H1 ;  /* 0x30000012ff0f7230 */ /* 0x000fe20000004100 */
[----:B--2---:R-:W1:Y:S02]  /*ece0*/  LDS.128 R8, [R56] ;  /* 0x0000000038087984 */ /* 0x004e640000000c00 */
[----:B-1----:R-:W-:-:S02]  /*ecf0*/  HADD2.F32 R22, -RZ, R10.H0_H0 ;  /* 0x2000000aff167230 */ /* 0x002fc40000004100 */
[----:B------:R-:W-:Y:S02]  /*ed00*/  HADD2.F32 R25, -RZ, R10.H1_H1 ;  /* 0x3000000aff197230 */ /* 0x000fe40000004100 */
[--C-:B------:R-:W-:Y:S02]  /*ed10*/  HADD2.F32 R26, -RZ, R9.reuse.H0_H0 ;  /* 0x20000009ff1a7230 */ /* 0x100fe40000004100 */
[----:B------:R-:W-:Y:S02]  /*ed20*/  HADD2.F32 R10, -RZ, R16.H0_H0 ;  /* 0x20000010ff0a7230 */ /* 0x000fe40000004100 */
[----:B------:R-:W-:Y:S01]  /*ed30*/  HADD2.F32 R16, -RZ, R18.H0_H0 ;  /* 0x20000012ff107230 */ /* 0x000fe20000004100 */
[----:B------:R-:W-:Y:S01]  /*ed40*/  FMUL.FTZ R6, R26, R2 ;  /* 0x000000021a067220 */ /* 0x000fe20000410000 */
[----:B------:R-:W-:Y:S02]  /*ed50*/  HADD2.F32 R23, -RZ, R9.H1_H1 ;  /* 0x30000009ff177230 */ /* 0x000fe40000004100 */
[----:B------:R-:W-:-:S02]  /*ed60*/  HADD2.F32 R18, -RZ, R5.H0_H0 ;  /* 0x20000005ff127230 */ /* 0x000fc40000004100 */
[--C-:B------:R-:W-:Y:S02]  /*ed70*/  HADD2.F32 R24, -RZ, R8.reuse.H0_H0 ;  /* 0x20000008ff187230 */ /* 0x100fe40000004100 */
[----:B------:R-:W-:Y:S01]  /*ed80*/  HADD2.F32 R27, -RZ, R8.H1_H1 ;  /* 0x30000008ff1b7230 */ /* 0x000fe20000004100 */
[-C--:B------:R-:W-:Y:S01]  /*ed90*/  FMUL.FTZ R2, R23, R18.reuse ;  /* 0x0000001217027220 */ /* 0x080fe20000410000 */
[----:B------:R-:W-:Y:S01]  /*eda0*/  HADD2.F32 R8, -RZ, R85.H0_H0 ;  /* 0x20000055ff087230 */ /* 0x000fe20000004100 */
[C---:B------:R-:W-:Y:S01]  /*edb0*/  FMUL.FTZ R34, R3.reuse, R18 ;  /* 0x0000001203227220 */ /* 0x040fe20000410000 */
[----:B------:R-:W-:Y:S01]  /*edc0*/  HADD2.F32 R5, -RZ, R84.H1_H1 ;  /* 0x30000054ff057230 */ /* 0x000fe20000004100 */
[----:B------:R-:W-:Y:S01]  /*edd0*/  FFMA.FTZ R39, R3, R45, R2 ;  /* 0x0000002d03277223 */ /* 0x000fe20000010002 */
[----:B------:R-:W-:Y:S01]  /*ede0*/  HADD2.F32 R21, -RZ, R11.H0_H0 ;  /* 0x2000000bff157230 */ /* 0x000fe20000004100 */
[----:B------:R-:W-:Y:S01]  /*edf0*/  FFMA.FTZ R40, R4, R8, R6 ;  /* 0x0000000804287223 */ /* 0x000fe20000010006 */
[----:B------:R-:W-:Y:S01]  /*ee00*/  HADD2.F32 R6, -RZ, R85.H1_H1 ;  /* 0x30000055ff067230 */ /* 0x000fe20000004100 */
[-C--:B------:R-:W-:Y:S01]  /*ee10*/  FMUL.FTZ R4, R24, R5.reuse ;  /* 0x0000000518047220 */ /* 0x080fe20000410000 */
[----:B------:R-:W-:Y:S01]  /*ee20*/  HADD2.F32 R2, -RZ, R87.H1_H1 ;  /* 0x30000057ff027230 */ /* 0x000fe20000004100 */
[C---:B------:R-:W-:Y:S01]  /*ee30*/  FMUL.FTZ R33, R10.reuse, R5 ;  /* 0x000000050a217220 */ /* 0x040fe20000410000 */
[----:B------:R-:W-:Y:S01]  /*ee40*/  HADD2.F32 R20, -RZ, R11.H1_H1 ;  /* 0x3000000bff147230 */ /* 0x000fe20000004100 */
[----:B------:R-:W-:Y:S01]  /*ee50*/  FFMA.FTZ R36, R10, R6, R4 ;  /* 0x000000060a247223 */ /* 0x000fe20000010004 */
[----:B------:R-:W-:Y:S01]  /*ee60*/  HADD2.F32 R11, -RZ, R19.H0_H0 ;  /* 0x20000013ff0b7230 */ /* 0x000fe20000004100 */
[----:B------:R-:W-:Y:S01]  /*ee70*/  FMUL.FTZ R10, R21, R2 ;  /* 0x00000002150a7220 */ /* 0x000fe20000410000 */
[----:B------:R-:W-:-:S02]  /*ee80*/  HADD2.F32 R4, -RZ, R88.H0_H0 ;  /* 0x20000058ff047230 */ /* 0x000fc40000004100 */
[----:B------:R-:W-:Y:S02]  /*ee90*/  HADD2.F32 R3, -RZ, R87.H0_H0 ;  /* 0x20000057ff037230 */ /* 0x000fe40000004100 */
[----:B------:R-:W-:Y:S01]  /*eea0*/  HADD2.F32 R9, -RZ, R19.H1_H1 ;  /* 0x30000013ff097230 */ /* 0x000fe20000004100 */
[C---:B------:R-:W-:Y:S01]  /*eeb0*/  FMUL.FTZ R19, R11.reuse, R2 ;  /* 0x000000020b137220 */ /* 0x040fe20000410000 */
[----:B------:R-:W-:Y:S01]  /*eec0*/  HADD2.F32 R5, -RZ, R88.H1_H1 ;  /* 0x30000058ff057230 */ /* 0x000fe20000004100 */
[----:B------:R-:W-:Y:S01]  /*eed0*/  FFMA.FTZ R29, R11, R4, R10 ;  /* 0x000000040b1d7223 */ /* 0x000fe2000001000a */
[----:B------:R-:W-:Y:S01]  /*eee0*/  HADD2.F32 R11, -RZ, R41.H0_H0 ;  /* 0x20000029ff0b7230 */ /* 0x000fe20000004100 */
[-C--:B------:R-:W-:Y:S01]  /*eef0*/  FMUL.FTZ R18, R22, R3.reuse ;  /* 0x0000000316127220 */ /* 0x080fe20000410000 */
[----:B------:R-:W-:Y:S01]  /*ef00*/  HADD2.F32 R10, -RZ, R38.H0_H0 ;  /* 0x20000026ff0a7230 */ /* 0x000fe20000004100 */
[----:B------:R-:W-:Y:S01]  /*ef10*/  FMUL.FTZ R2, R20, R28 ;  /* 0x0000001c14027220 */ /* 0x000fe20000410000 */
[----:B------:R-:W-:Y:S01]  /*ef20*/  HADD2.F32 R38, -RZ, R42.H0_H0 ;  /* 0x2000002aff267230 */ /* 0x000fe20000004100 */
[----:B------:R-:W-:-:S02]  /*ef30*/  FMUL.FTZ R30, R16, R3 ;  /* 0x00000003101e7220 */ /* 0x000fc40000410000 */
[----:B------:R-:W-:Y:S02]  /*ef40*/  FFMA.FTZ R37, R16, R5, R18 ;  /* 0x0000000510257223 */ /* 0x000fe40000010012 */
[----:B------:R-:W-:Y:S02]  /*ef50*/  FFMA.FTZ R18, R9, R44, R2 ;  /* 0x0000002c09127223 */ /* 0x000fe40000010002 */
[-C--:B------:R-:W-:Y:S02]  /*ef60*/  FMUL.FTZ R3, R27, R11.reuse ;  /* 0x0000000b1b037220 */ /* 0x080fe40000410000 */
[----:B------:R-:W-:Y:S02]  /*ef70*/  FMUL.FTZ R16, R9, R28 ;  /* 0x0000001c09107220 */ /* 0x000fe40000410000 */
        /* <DEDUP_REMOVED lines=23> */
.L_x_1608:
[----:B------:R-:W-:Y:S05]  /*f0f0*/  BSYNC B0 ;  /* 0x0000000000007941 */ /* 0x000fea0003800000 */
.L_x_1607:
[----:B------:R-:W-:-:S04]  /*f100*/  IADD3 R2, R82, 0x60, RZ ;  /* 0x0000006052027810 */ /* 0x000fc80007ffe0ff */
        /* <DEDUP_REMOVED lines=22> */
[----:B-1----:R-:W-:Y:S01]  /*f270*/  SHF.L.U32 R31, R2, 0x1, RZ ;  /* 0x00000001021f7819 */ /* 0x002fe200000006ff */
[----:B------:R-:W-:Y:S01]  /*f280*/  HADD2.F32 R2, -RZ, R89.H0_H0 ;  /* 0x20000059ff027230 */ /* 0x000fe20000004100 */
[----:B------:R-:W-:Y:S01]  /*f290*/  SHF.R.U32.HI R29, RZ, 0x10, R55 ;  /* 0x00000010ff1d7819 */ /* 0x000fe20000011637 */
[----:B------:R-:W-:Y:S01]  /*f2a0*/  HADD2.F32 R45, -RZ, R28.H0_H0 ;  /* 0x2000001cff2d7230 */ /* 0x000fe20000004100 */
[----:B------:R-:W-:Y:S01]  /*f2b0*/  SHF.R.U64 R36, R52, 0x10, R53 ;  /* 0x0000001034247819 */ /* 0x000fe20000001235 */
[----:B------:R-:W1:Y:S01]  /*f2c0*/  LDS.128 R16, [R31+0x100] ;  /* 0x000100001f107984 */ /* 0x000e620000000c00 */
[----:B------:R-:W-:Y:S01]  /*f2d0*/  SHF.R.U32.HI R32, RZ, 0x10, R63 ;  /* 0x00000010ff207819 */ /* 0x000fe2000001163f */
[----:B------:R-:W-:Y:S01]  /*f2e0*/  HADD2.F32 R28, -RZ, R29.H0_H0 ;  /* 0x2000001dff1c7230 */ /* 0x000fe20000004100 */
[----:B------:R-:W-:-:S02]  /*f2f0*/  SHF.R.U64 R37, R54, 0x10, R55 ;  /* 0x0000001036257819 */ /* 0x000fc40000001237 */
[----:B------:R-:W-:Y:S01]  /*f300*/  SHF.R.U64 R43, R60, 0x10, R61 ;  /* 0x000000103c2b7819 */ /* 0x000fe2000000123d */
[----:B------:R-:W-:Y:S01]  /*f310*/  HADD2.F32 R44, -RZ, R32.H0_H0 ;  /* 0x20000020ff2c7230 */ /* 0x000fe20000004100 */
[----:B------:R-:W-:Y:S01]  /*f320*/  SHF.R.U64 R41, R62, 0x10, R63 ;  /* 0x000000103e297819 */ /* 0x000fe2000000123f */
        /* <DEDUP_REMOVED lines=17> */
[--C-:B------:R-:W-:Y:S01]  /*f440*/  HADD2.F32 R8, -RZ, R90.reuse.H0_H0 ;  /* 0x2000005aff087230 */ /* 0x100fe20000004100 */
        /* <DEDUP_REMOVED lines=24> */
[C---:B------:R-:W-:Y:S01]  /*f5d0*/  FMUL.FTZ R30, R16.reuse, R3 ;  /* 0x00000003101e7220 */ /* 0x040fe20000410000 */
[----:B------:R-:W-:Y:S01]  /*f5e0*/  HADD2.F32 R36, -RZ, R41.H0_H0 ;  /* 0x20000029ff247230 */ /* 0x000fe20000004100 */
[----:B------:R-:W-:-:S02]  /*f5f0*/  FFMA.FTZ R39, R16, R5, R18 ;  /* 0x0000000510277223 */ /* 0x000fc40000010012 */
[----:B------:R-:W-:Y:S02]  /*f600*/  FFMA.FTZ R18, R9, R44, R2 ;  /* 0x0000002c09127223 */ /* 0x000fe40000010002 */
[-C--:B------:R-:W-:Y:S02]  /*f610*/  FMUL.FTZ R3, R27, R11.reuse ;  /* 0x0000000b1b037220 */ /* 0x080fe40000410000 */
[----:B------:R-:W-:Y:S02]  /*f620*/  FMUL.FTZ R16, R9, R28 ;  /* 0x0000001c09107220 */ /* 0x000fe40000410000 */
[-C--:B------:R-:W-:Y:S02]  /*f630*/  FMUL.FTZ R2, R25, R10.reuse ;  /* 0x0000000a19027220 */ /* 0x080fe40000410000 */
[----:B------:R-:W-:Y:S02]  /*f640*/  FMUL.FTZ R11, R17, R11 ;  /* 0x0000000b110b7220 */ /* 0x000fe40000410000 */
[----:B------:R-:W-:-:S02]  /*f650*/  FMUL.FTZ R9, R15, R10 ;  /* 0x0000000a0f097220 */ /* 0x000fc40000410000 */
[----:B------:R-:W-:Y:S02]  /*f660*/  FFMA.FTZ R28, R17, R37, R3 ;  /* 0x00000025111c7223 */ /* 0x000fe40000010003 */
        /* <DEDUP_REMOVED lines=19> */
.L_x_1596:
[----:B------:R-:W-:Y:S05]  /*f7a0*/  BSYNC B2 ;  /* 0x0000000000027941 */ /* 0x000fea0003800000 */
.L_x_1574:
[----:B------:R-:W-:Y:S01]  /*f7b0*/  BAR.SYNC.DEFER_BLOCKING 0x0 ;  /* 0x0000000000007b1d */ /* 0x000fe20000010000 */
[----:B-1----:R-:W-:Y:S01]  /*f7c0*/  IMAD R4, R94, c[0x0][0x208], RZ ;  /* 0x000082005e047a24 */ /* 0x002fe200078e02ff */
[----:B------:R-:W-:Y:S01]  /*f7d0*/  ISETP.GE.AND P1, PT, R76, c[0x0][0x1d4], PT ;  /* 0x000075004c007a0c */ /* 0x000fe20003f26270 */
[----:B------:R-:W-:Y:S01]  /*f7e0*/  IMAD.WIDE.U32 R2, R239, c[0x0][0x208], RZ ;  /* 0x00008200ef027a25 */ /* 0x000fe200078e00ff */
[----:B------:R-:W-:-:S02]  /*f7f0*/  IADD3 R207, R202, 0x20, RZ ;  /* 0x00000020cacf7810 */ /* 0x000fc40007ffe0ff */
[----:B------:R-:W-:Y:S01]  /*f800*/  SHF.L.U64.HI R231, R76, 0x1, R77 ;  /* 0x000000014ce77819 */ /* 0x000fe2000001024d */
[----:B------:R-:W-:Y:S01]  /*f810*/  IMAD R4, R239, c[0x0][0x20c], R4 ;  /* 0x00008300ef047a24 */ /* 0x000fe200078e0204 */
[----:B------:R-:W-:Y:S01]  /*f820*/  ISETP.GE.AND P2, PT, R226, c[0x0][0x1d4], PT ;  /* 0x00007500e2007a0c */ /* 0x000fe20003f46270 */
[----:B------:R-:W-:Y:S01]  /*f830*/  IMAD.WIDE.U32 R8, R86, c[0x0][0x210], RZ ;  /* 0x0000840056087a25 */ /* 0x000fe200078e00ff */
[----:B------:R-:W-:Y:S01]  /*f840*/  SHF.L.U64.HI R232, R226, 0x1, R98 ;  /* 0x00000001e2e87819 */ /* 0x000fe20000010262 */
[----:B------:R-:W1:Y:S01]  /*f850*/  S2R R15, SR_TID.X ;  /* 0x00000000000f7919 */ /* 0x000e620000002100 */
[----:B------:R-:W-:Y:S01]  /*f860*/  BSSY B0, `(.L_x_1609) ;  /* 0x0000061000007945 */ /* 0x000fe20003800000 */
[----:B------:R-:W-:Y:S02]  /*f870*/  IMAD.IADD R3, R3, 0x1, R4 ;  /* 0x0000000103037824 */ /* 0x000fe400078e0204 */
[----:B------:R-:W-:Y:S01]  /*f880*/  IMAD R4, R93, c[0x0][0x218], RZ ;  /* 0x000086005d047a24 */ /* 0x000fe200078e02ff */
[----:B------:R-:W-:Y:S01]  /*f890*/  STL.64 [R1+0x18], R8 ;  /* 0x0000180801007387 */ /* 0x000fe20000100a00 */
        /* <DEDUP_REMOVED lines=9> */
[----:B------:R-:W-:Y:S02]  /*f930*/  IMAD.IADD R4, R124, 0x1, -R82 ;  /* 0x000000017c047824 */ /* 0x000fe400078e0a52 */
[----:B------:R-:W-:Y:S03]  /*f940*/  LDSM.16.M88.4 R176, [R224] ;  /* 0x00000000e0b0783b */ /* 0x000fe60000000200 */
[----:B------:R-:W-:Y:S01]  /*f950*/  ISETP.LT.OR P4, PT, R4, 0x1, P2 ;  /* 0x000000010400780c */ /* 0x000fe20001781670 */
[----:B------:R-:W-:Y:S04]  /*f960*/  LDSM.16.M88.4 R180, [R223] ;  /* 0x00000000dfb4783b */ /* 0x000fe80000000200 */
[----:B------:R-:W-:Y:S04]  /*f970*/  LDSM.16.M88.4 R184, [R221+0x4000] ;  /* 0x00400000ddb8783b */ /* 0x000fe80000000200 */
[----:B------:R-:W-:Y:S04]  /*f980*/  LDSM.16.M88.4 R188, [R222+0x4000] ;  /* 0x00400000debc783b */ /* 0x000fe80000000200 */
[----:B------:R-:W-:Y:S04]  /*f990*/  LDSM.16.M88.4 R192, [R224+0x4000] ;  /* 0x00400000e0c0783b */ /* 0x000fe80000000200 */
[----:B------:R-:W-:Y:S04]  /*f9a0*/  LDSM.16.M88.4 R196, [R223+0x4000] ;  /* 0x00400000dfc4783b */ /* 0x000fe80000000200 */
[----:B------:R-:W-:Y:S06]  /*f9b0*/  BAR.SYNC.DEFER_BLOCKING 0x0 ;  /* 0x0000000000007b1d */ /* 0x000fec0000010000 */
[----:B------:R2:W-:Y:S01]  /*f9c0*/  STL [R1+0x20], R5 ;  /* 0x0000200501007387 */ /* 0x0005e20000100800 */
[----:B------:R-:W-:-:S04]  /*f9d0*/  DEPBAR.LE SB0, 0x0 ;  /* 0x000080000000791a */ /* 0x000fc80000000000 */
[----:B------:R-:W-:Y:S01]  /*f9e0*/  BAR.SYNC.DEFER_BLOCKING 0x0 ;  /* 0x0000000000007b1d */ /* 0x000fe20000010000 */
[----:B--2---:R-:W-:-:S04]  /*f9f0*/  LEA R5, P0, R2, c[0x0][0x1f8], 0x1 ;  /* 0x00007e0002057a11 */ /* 0x004fc800078008ff */
[----:B------:R-:W-:Y:S01]  /*fa00*/  LEA.HI.X R2, R2, c[0x0][0x1fc], R3, 0x1, P0 ;  /* 0x00007f0002027a11 */ /* 0x000fe200000f0c03 */
[----:B------:R-:W-:Y:S01]  /*fa10*/  SHFL.IDX PT, R10, R5, 0x1, 0x181f ;  /* 0x00381f00050a7f89 */ /* 0x000fe200000e0000 */
[----:B------:R-:W-:-:S03]  /*fa20*/  LOP3.LUT P0, RZ, R83, 0x2, RZ, 0xc0, !PT ;  /* 0x0000000253ff7812 */ /* 0x000fc6000780c0ff */
[----:B------:R-:W2:Y:S04]  /*fa30*/  SHFL.IDX PT, R3, R5, RZ, 0x181f ;  /* 0x00181fff05037589 */ /* 0x000ea800000e0000 */
[----:B------:R-:W3:Y:S04]  /*fa40*/  SHFL.IDX PT, R6, R2, RZ, 0x181f ;  /* 0x00181fff02067589 */ /* 0x000ee800000e0000 */
[----:B------:R-:W4:Y:S02]  /*fa50*/  SHFL.IDX PT, R11, R2, 0x1, 0x181f ;  /* 0x00381f00020b7f89 */ /* 0x000f2400000e0000 */
[----:B------:R-:W-:-:S02]  /*fa60*/  @P0 IADD3 R207, R202, -0x20, RZ ;  /* 0xffffffe0cacf0810 */ /* 0x000fc40007ffe0ff */
[----:B------:R-:W-:Y:S01]  /*fa70*/  ISETP.LT.OR P0, PT, R4, 0x1, P1 ;  /* 0x000000010400780c */ /* 0x000fe20000f01670 */
[----:B------:R-:W-:Y:S01]  /*fa80*/  LDSM.16.M88.4 R24, [R202] ;  /* 0x00000000ca18783b */ /* 0x000fe20000000200 */
[C---:B------:R-:W-:Y:S02]  /*fa90*/  IADD3 R220, R207.reuse, 0x3000, RZ ;  /* 0x00003000cfdc7810 */ /* 0x040fe40007ffe0ff */
[C---:B------:R-:W-:Y:S01]  /*faa0*/  IADD3 R219, R207.reuse, 0x2800, RZ ;  /* 0x00002800cfdb7810 */ /* 0x040fe20007ffe0ff */
[----:B------:R-:W-:Y:S01]  /*fab0*/  LDSM.16.M88.4 R16, [R202+0x800] ;  /* 0x00080000ca10783b */ /* 0x000fe20000000200 */
[C---:B------:R-:W-:Y:S02]  /*fac0*/  IADD3 R218, R207.reuse, 0x2000, RZ ;  /* 0x00002000cfda7810 */ /* 0x040fe40007ffe0ff */
[C---:B------:R-:W-:Y:S01]  /*fad0*/  IADD3 R217, R207.reuse, 0x1800, RZ ;  /* 0x00001800cfd97810 */ /* 0x040fe20007ffe0ff */
[----:B------:R-:W-:Y:S01]  /*fae0*/  LDSM.16.M88.4 R56, [R202+0x1000] ;  /* 0x00100000ca38783b */ /* 0x000fe20000000200 */
[----:B------:R-:W-:-:S02]  /*faf0*/  IADD3 R216, R207, 0x1000, RZ ;  /* 0x00001000cfd87810 */ /* 0x000fc40007ffe0ff */
[----:B--2---:R-:W-:Y:S01]  /*fb00*/  IADD3 R8, P3, R3, R230, RZ ;  /* 0x000000e603087210 */ /* 0x004fe20007f7e0ff */
[----:B------:R-:W-:Y:S01]  /*fb10*/  LDSM.16.M88.4 R60, [R202+0x1800] ;  /* 0x00180000ca3c783b */ /* 0x000fe20000000200 */
[----:B------:R-:W-:-:S03]  /*fb20*/  IADD3 R215, R207, 0x800, RZ ;  /* 0x00000800cfd77810 */ /* 0x000fc60007ffe0ff */
[----:B---3--:R-:W-:Y:S01]  /*fb30*/  IMAD.X R9, R6, 0x1, R231, P3 ;  /* 0x0000000106097824 */ /* 0x008fe200018e06e7 */
[----:B------:R-:W-:Y:S01]  /*fb40*/  LDSM.16.M88.4 R84, [R202+0x2000] ;  /* 0x00200000ca54783b */ /* 0x000fe20000000200 */
[----:B------:R-:W-:-:S03]  /*fb50*/  ISETP.LT.OR P3, PT, R4, 0x21, P1 ;  /* 0x000000210400780c */ /* 0x000fc60000f61670 */
[----:B------:R-:W-:Y:S04]  /*fb60*/  LDSM.16.M88.4 R88, [R202+0x2800] ;  /* 0x00280000ca58783b */ /* 0x000fe80000000200 */
[----:B------:R-:W-:Y:S04]  /*fb70*/  LDSM.16.M88.4 R112, [R202+0x3000] ;  /* 0x00300000ca70783b */ /* 0x000fe80000000200 */
[----:B------:R-:W-:Y:S04]  /*fb80*/  LDSM.16.M88.4 R36, [R207] ;  /* 0x00000000cf24783b */ /* 0x000fe80000000200 */
[----:B------:R-:W-:Y:S04]  /*fb90*/  LDSM.16.M88.4 R28, [R207+0x800] ;  /* 0x00080000cf1c783b */ /* 0x000fe80000000200 */
[----:B------:R-:W-:Y:S04]  /*fba0*/  LDSM.16.M88.4 R68, [R207+0x1000] ;  /* 0x00100000cf44783b */ /* 0x000fe80000000200 */
[----:B------:R-:W-:Y:S04]  /*fbb0*/  LDSM.16.M88.4 R72, [R207+0x1800] ;  /* 0x00180000cf48783b */ /* 0x000fe80000000200 */
[----:B------:R-:W-:Y:S04]  /*fbc0*/  LDSM.16.M88.4 R100, [R207+0x2000] ;  /* 0x00200000cf64783b */ /* 0x000fe80000000200 */
[----:B------:R-:W-:Y:S04]  /*fbd0*/  LDSM.16.M88.4 R108, [R207+0x2800] ;  /* 0x00280000cf6c783b */ /* 0x000fe80000000200 */
[----:B------:R-:W-:Y:S04]  /*fbe0*/  LDSM.16.M88.4 R116, [R207+0x3000] ;  /* 0x00300000cf74783b */ /* 0x000fe80000000200 */
[----:B------:R-:W-:Y:S01]  /*fbf0*/  @!PT LDS RZ, [RZ] ;  /* 0x00000000fffff984 */ /* 0x000fe20000000800 */
[----:B------:R-:W-:Y:S01]  /*fc00*/  @!PT LDS RZ, [RZ] ;  /* 0x00000000fffff984 */ /* 0x000fe20000000800 */
[----:B------:R-:W-:Y:S01]  /*fc10*/  @!PT LDS RZ, [RZ] ;  /* 0x00000000fffff984 */ /* 0x000fe20000000800 */
[----:B------:R2:W-:Y:S02]  /*fc20*/  LDGSTS.E.BYPASS.LTC128B.128 [R227+0x100], [R8.64], !P0 ;  /* 0x0010000008e37fae */ /* 0x0005e4000c101d48 */
[----:B--2---:R-:W-:-:S02]  /*fc30*/  IADD3 R8, P0, R3, R233, RZ ;  /* 0x000000e903087210 */ /* 0x004fc40007f1e0ff */
[----:B------:R-:W2:Y:S03]  /*fc40*/  SHFL.IDX PT, R3, R5, 0x2, 0x181f ;  /* 0x00581f0005037f89 */ /* 0x000ea600000e0000 */
[----:B------:R-:W-:Y:S02]  /*fc50*/  IMAD.X R9, R6, 0x1, R232, P0 ;  /* 0x0000000106097824 */ /* 0x000fe400000e06e8 */
[----:B------:R-:W3:Y:S04]  /*fc60*/  SHFL.IDX PT, R6, R2, 0x2, 0x181f ;  /* 0x00581f0002067f89 */ /* 0x000ee800000e0000 */
[----:B------:R5:W-:Y:S01]  /*fc70*/  LDGSTS.E.BYPASS.LTC128B.128 [R227+0x3900], [R8.64], !P4 ;  /* 0x0390000008e37fae */ /* 0x000be2000e101d48 */
[----:B------:R-:W-:-:S02]  /*fc80*/  ISETP.LT.OR P4, PT, R4, 0x21, P2 ;  /* 0x000000210400780c */ /* 0x000fc40001781670 */
[----:B-----5:R-:W-:-:S05]  /*fc90*/  IADD3 R8, P0, R10, R230, RZ ;  /* 0x000000e60a087210 */ /* 0x020fca0007f1e0ff */
[----:B----4-:R-:W-:-:S05]  /*fca0*/  IMAD.X R9, R11, 0x1, R231, P0 ;  /* 0x000000010b097824 */ /* 0x010fca00000e06e7 */
[----:B------:R4:W-:Y:S02]  /*fcb0*/  LDGSTS.E.BYPASS.LTC128B.128 [R227+0x1100], [R8.64], !P3 ;  /* 0x0110000008e37fae */ /* 0x0009e4000d901d48 */
[----:B----4-:R-:W-:Y:S02]  /*fcc0*/  IADD3 R8, P0, R10, R233, RZ ;  /* 0x000000e90a087210 */ /* 0x010fe40007f1e0ff */
[----:B--2---:R-:W-:-:S03]  /*fcd0*/  IADD3 R10, P3, R3, R230, RZ ;  /* 0x000000e6030a7210 */ /* 0x004fc60007f7e0ff */
[----:B------:R-:W-:Y:S02]  /*fce0*/  IMAD.X R9, R11, 0x1, R232, P0 ;  /* 0x000000010b097824 */ /* 0x000fe400000e06e8 */
[----:B---3--:R-:W-:Y:S01]  /*fcf0*/  IMAD.X R11, R6, 0x1, R231, P3 ;  /* 0x00000001060b7824 */ /* 0x008fe200018e06e7 */
[----:B------:R-:W-:Y:S02]  /*fd00*/  ISETP.LT.OR P3, PT, R4, 0x41, P1 ;  /* 0x000000410400780c */ /* 0x000fe40000f61670 */
[----:B------:R2:W-:Y:S11]  /*fd10*/  LDGSTS.E.BYPASS.LTC128B.128 [R227+0x4900], [R8.64], !P4 ;  /* 0x0490000008e37fae */ /* 0x0005f6000e101d48 */
[----:B------:R3:W-:Y:S01]  /*fd20*/  LDGSTS.E.BYPASS.LTC128B.128 [R227+0x2100], [R10.64], !P3 ;  /* 0x021000000ae37fae */ /* 0x0007e2000d901d48 */
[----:B--2---:R-:W-:-:S05]  /*fd30*/  IADD3 R8, P0, R3, R233, RZ ;  /* 0x000000e903087210 */ /* 0x004fca0007f1e0ff */
[----:B------:R-:W-:Y:S01]  /*fd40*/  IMAD.X R9, R6, 0x1, R232, P0 ;  /* 0x0000000106097824 */ /* 0x000fe200000e06e8 */
[----:B------:R-:W-:-:S13]  /*fd50*/  ISETP.LT.OR P0, PT, R4, 0x41, P2 ;  /* 0x000000410400780c */ /* 0x000fda0001701670 */
[----:B------:R3:W-:Y:S01]  /*fd60*/  LDGSTS.E.BYPASS.LTC128B.128 [R227+0x5900], [R8.64], !P0 ;  /* 0x0590000008e37fae */ /* 0x0007e2000c101d48 */
[----:B-1----:R-:W-:-:S13]  /*fd70*/  ISETP.GT.AND P0, PT, R15, 0x7f, PT ;  /* 0x0000007f0f00780c */ /* 0x002fda0003f04270 */
[----:B------:R-:W-:Y:S05]  /*fd80*/  @P0 BRA `(.L_x_1610) ;  /* 0x000000e000000947 */ /* 0x000fea0003800000 */
[----:B------:R-:W-:Y:S05]  /*fd90*/  BRA.DIV ~URZ, `(.L_x_1611) ;  /* 0x00010d427f007947 */ /* 0x000fea000b800000 */
[----:B------:R1:W2:Y:S04]  /*fda0*/  SHFL.IDX PT, R6, R2, 0x3, 0x181f ;  /* 0x00781f0002067f89 */ /* 0x0002a800000e0000 */
[----:B------:R1:W4:Y:S02]  /*fdb0*/  SHFL.IDX PT, R2, R5, 0x3, 0x181f ;  /* 0x00781f0005027f89 */ /* 0x00032400000e0000 */
.L_x_1728:
[C---:B------:R-:W-:Y:S02]  /*fdc0*/  ISETP.LT.OR P3, PT, R4.reuse, 0x61, P1 ;  /* 0x000000610400780c */ /* 0x040fe40000f61670 */
[----:B------:R-:W-:Y:S02]  /*fdd0*/  ISETP.LT.OR P2, PT, R4, 0x61, P2 ;  /* 0x000000610400780c */ /* 0x000fe40001741670 */
[C---:B----4-:R-:W-:Y:S02]  /*fde0*/  IADD3 R4, P1, R2.reuse, R230, RZ ;  /* 0x000000e602047210 */ /* 0x050fe40007f3e0ff */
[----:B-1----:R-:W-:-:S03]  /*fdf0*/  IADD3 R2, P0, R2, R233, RZ ;  /* 0x000000e902027210 */ /* 0x002fc60007f1e0ff */
[C---:B--2---:R-:W-:Y:S02]  /*fe00*/  IMAD.X R5, R6.reuse, 0x1, R231, P1 ;  /* 0x0000000106057824 */ /* 0x044fe400008e06e7 */
[----:B------:R-:W-:-:S03]  /*fe10*/  IMAD.X R3, R6, 0x1, R232, P0 ;  /* 0x0000000106037824 */ /* 0x000fc600000e06e8 */
[----:B------:R-:W-:Y:S01]  /*fe20*/  @!PT LDS RZ, [RZ] ;  /* 0x00000000fffff984 */ /* 0x000fe20000000800 */
[----:B------:R-:W-:Y:S01]  /*fe30*/  @!PT LDS RZ, [RZ] ;  /* 0x00000000fffff984 */ /* 0x000fe20000000800 */
[----:B------:R-:W-:Y:S01]  /*fe40*/  @!PT LDS RZ, [RZ] ;  /* 0x00000000fffff984 */ /* 0x000fe20000000800 */
[----:B------:R1:W-:Y:S04]  /*fe50*/  LDGSTS.E.BYPASS.LTC128B.128 [R229+0x3100], [R4.64], !P3 ;  /* 0x0310000004e57fae */ /* 0x0003e8000d901d48 */
[----:B------:R1:W-:Y:S02]  /*fe60*/  LDGSTS.E.BYPASS.LTC128B.128 [R229+0x6900], [R2.64], !P2 ;  /* 0x0690000002e57fae */ /* 0x0003e4000d101d48 */
.L_x_1610:
[----:B------:R-:W-:Y:S05]  /*fe70*/  BSYNC B0 ;  /* 0x0000000000007941 */ /* 0x000fea0003800000 */
.L_x_1609:
[----:B------:R-:W0:Y:S01]  /*fe80*/  LDGDEPBAR ;  /* 0x00000000000079af */ /* 0x000e220000000000 */
[----:B------:R-:W-:Y:S01]  /*fe90*/  WARPSYNC 0xffffffff ;  /* 0xffffffff00007948 */ /* 0x000fe20003800000 */
[----:B---3--:R-:W-:Y:S01]  /*fea0*/  HMMA.16816.F32 R8, R140, R24, RZ ;  /* 0x000000188c08723c */ /* 0x008fe200000018ff */
[----:B------:R-:W-:Y:S01]  /*feb0*/  LOP3.LUT P0, RZ, R83, 0x4, RZ, 0xc0, !PT ;  /* 0x0000000453ff7812 */ /* 0x000fe2000780c0ff */
[----:B-1----:R-:W2:Y:S01]  /*fec0*/  LDL R3, [R1+0xc] ;  /* 0x00000c0001037983 */ /* 0x002ea20000100800 */
[----:B------:R-:W-:Y:S01]  /*fed0*/  MOV R2, 0x40 ;  /* 0x0000004000027802 */ /* 0x000fe20000000f00 */
[----:B------:R-:W-:Y:S01]  /*fee0*/  BSSY B1, `(.L_x_1612) ;  /* 0x0000184000017945 */ /* 0x000fe20003800000 */
[----:B------:R-:W-:-:S02]  /*fef0*/  IADD3 R214, R207, 0x3800, RZ ;  /* 0x00003800cfd67810 */ /* 0x000fc40007ffe0ff */
[----:B------:R-:W-:Y:S01]  /*ff00*/  SEL R2, R2, 0xffffffc0, !P0 ;  /* 0xffffffc002027807 */ /* 0x000fe20004000000 */
[C---:B------:R-:W-:Y:S01]  /*ff10*/  HMMA.16816.F32 R24, R140.reuse, R26, RZ ;  /* 0x0000001a8c18723c */ /* 0x040fe200000018ff */
[C---:B------:R-:W-:Y:S02]  /*ff20*/  IADD3 R213, R207.reuse, 0x6800, RZ ;  /* 0x00006800cfd57810 */ /* 0x040fe40007ffe0ff */
[-C--:B------:R-:W-:Y:S02]  /*ff30*/  IADD3 R201, R202, R2.reuse, RZ ;  /* 0x00000002cac97210 */ /* 0x080fe40007ffe0ff */
[C---:B------:R-:W-:Y:S02]  /*ff40*/  IADD3 R200, R207.reuse, R2, RZ ;  /* 0x00000002cfc87210 */ /* 0x040fe40007ffe0ff */
[C---:B------:R-:W-:Y:S01]  /*ff50*/  IADD3 R212, R207.reuse, 0x6000, RZ ;  /* 0x00006000cfd47810 */ /* 0x040fe20007ffe0ff */
[----:B------:R-:W-:Y:S01]  /*ff60*/  HMMA.16816.F32 R20, R140, R16, RZ ;  /* 0x000000108c14723c */ /* 0x000fe200000018ff */
[----:B------:R-:W1:Y:S01]  /*ff70*/  LDSM.16.M88.4 R40, [R201+0x800] ;  /* 0x00080000c928783b */ /* 0x000e620000000200 */
[----:B------:R-:W-:-:S02]  /*ff80*/  IADD3 R211, R207, 0x5800, RZ ;  /* 0x00005800cfd37810 */ /* 0x000fc40007ffe0ff */
[C---:B------:R-:W-:Y:S01]  /*ff90*/  IADD3 R210, R207.reuse, 0x5000, RZ ;  /* 0x00005000cfd27810 */ /* 0x040fe20007ffe0ff */
[----:B------:R-:W3:Y:S01]  /*ffa0*/  LDSM.16.M88.4 R48, [R201] ;  /* 0x00000000c930783b */ /* 0x000ee20000000200 */
[C---:B------:R-:W-:Y:S02]  /*ffb0*/  IADD3 R209, R207.reuse, 0x4800, RZ ;  /* 0x00004800cfd17810 */ /* 0x040fe40007ffe0ff */
[----:B------:R-:W-:Y:S01]  /*ffc0*/  HMMA.16816.F32 R16, R140, R18, RZ ;  /* 0x000000128c10723c */ /* 0x000fe200000018ff */
[----:B------:R-:W-:-:S07]  /*ffd0*/  IADD3 R208, R207, 0x4000, RZ ;  /* 0x00004000cfd07810 */ /* 0x000fce0007ffe0ff */
[C---:B------:R-:W-:Y:S08]  /*ffe0*/  HMMA.16816.F32 R44, R144.reuse, R36, R8 ;  /* 0x00000024902c723c */ /* 0x040ff00000001808 */
[----:B------:R-:W-:Y:S08]  /*fff0*/  HMMA.16816.F32 R36, R144, R38, R24 ;  /* 0x000000269024723c */ /* 0x000ff00000001818 */
[----:B------:R-:W-:Y:S08]  /*10000*/  HMMA.16816.F32 R24, R140, R58, RZ ;  /* 0x0000003a8c18723c */ /* 0x000ff000000018ff */
[C---:B------:R-:W-:Y:S08]  /*10010*/  HMMA.16816.F32 R8, R144.reuse, R30, R16 ;  /* 0x0000001e9008723c */ /* 0x040ff00000001810 */
[----:B------:R-:W-:Y:S08]  /*10020*/  HMMA.16816.F32 R32, R144, R28, R20 ;  /* 0x0000001c9020723c */ /* 0x000ff00000001814 */
[C---:B------:R-:W-:Y:S08]  /*10030*/  HMMA.16816.F32 R20, R140.reuse, R60, RZ ;  /* 0x0000003c8c14723c */ /* 0x040ff000000018ff */
[C---:B------:R-:W-:Y:S08]  /*10040*/  HMMA.16816.F32 R28, R140.reuse, R56, RZ ;  /* 0x000000388c1c723c */ /* 0x040ff000000018ff */
[----:B------:R-:W-:Y:S08]  /*10050*/  HMMA.16816.F32 R16, R140, R62, RZ ;  /* 0x0000003e8c10723c */ /* 0x000ff000000018ff */
[----:B------:R-:W-:Y:S08]  /*10060*/  HMMA.16816.F32 R60, R144, R70, R24 ;  /* 0x00000046903c723c */ /* 0x000ff00000001818 */
[----:B------:R-:W-:Y:S08]  /*10070*/  HMMA.16816.F32 R24, R140, R90, RZ ;  /* 0x0000005a8c18723c */ /* 0x000ff000000018ff */
[----:B-1----:R-:W-:Y:S08]  /*10080*/  HMMA.16816.F32 R104, R176, R42, R8 ;  /* 0x0000002ab068723c */ /* 0x002ff00000001808 */
[----:B------:R-:W-:Y:S08]  /*10090*/  HMMA.16816.F32 R8, R140, R84, RZ ;  /* 0x000000548c08723c */ /* 0x000ff000000018ff */
[C---:B---3--:R-:W-:Y:S08]  /*100a0*/  HMMA.16816.F32 R92, R176.reuse, R48, R44 ;  /* 0x00000030b05c723c */ /* 0x048ff0000000182c */
[C---:B------:R-:W-:Y:S01]  /*100b0*/  HMMA.16816.F32 R48, R176.reuse, R50, R36 ;  /* 0x00000032b030723c */ /* 0x040fe20000001824 */
[----:B------:R-:W1:Y:S07]  /*100c0*/  LDSM.16.M88.4 R36, [R201+0x2000] ;  /* 0x00200000c924783b */ /* 0x000e6e0000000200 */
[----:B------:R-:W-:Y:S08]  /*100d0*/  HMMA.16816.F32 R96, R176, R40, R32 ;  /* 0x00000028b060723c */ /* 0x000ff00000001820 */
[----:B------:R-:W-:Y:S01]  /*100e0*/  HMMA.16816.F32 R56, R144, R72, R20 ;  /* 0x000000489038723c */ /* 0x000fe20000001814 */
[----:B------:R-:W3:Y:S07]  /*100f0*/  LDSM.16.M88.4 R20, [R201+0x1000] ;  /* 0x00100000c914783b */ /* 0x000eee0000000200 */
[----:B------:R-:W-:Y:S08]  /*10100*/  HMMA.16816.F32 R32, R140, R86, RZ ;  /* 0x000000568c20723c */ /* 0x000ff000000018ff */
[----:B------:R-:W-:Y:S08]  /*10110*/  HMMA.16816.F32 R64, R144, R68, R28 ;  /* 0x000000449040723c */ /* 0x000ff0000000181c */
[----:B------:R-:W-:Y:S08]  /*10120*/  HMMA.16816.F32 R28, R140, R88, RZ ;  /* 0x000000588c1c723c */ /* 0x000ff000000018ff */
[C---:B------:R-:W-:Y:S01]  /*10130*/  HMMA.16816.F32 R52, R144.reuse, R74, R16 ;  /* 0x0000004a9034723c */ /* 0x040fe20000001810 */
[----:B------:R-:W4:Y:S07]  /*10140*/  LDSM.16.M88.4 R16, [R201+0x1800] ;  /* 0x00180000c910783b */ /* 0x000f2e0000000200 */
[C---:B------:R-:W-:Y:S01]  /*10150*/  HMMA.16816.F32 R40, R144.reuse, R110, R24 ;  /* 0x0000006e9028723c */ /* 0x040fe20000001818 */
[----:B------:R-:W5:Y:S07]  /*10160*/  LDSM.16.M88.4 R24, [R201+0x2800] ;  /* 0x00280000c918783b */ /* 0x000f6e0000000200 */
[C---:B------:R-:W-:Y:S08]  /*10170*/  HMMA.16816.F32 R8, R144.reuse, R100, R8 ;  /* 0x000000649008723c */ /* 0x040ff00000001808 */
[C---:B------:R-:W-:Y:S08]  /*10180*/  HMMA.16816.F32 R32, R144.reuse, R102, R32 ;  /* 0x000000669020723c */ /* 0x040ff00000001820 */
[----:B------:R-:W-:Y:S01]  /*10190*/  HMMA.16816.F32 R44, R144, R108, R28 ;  /* 0x0000006c902c723c */ /* 0x000fe2000000181c */
[----:B------:R-:W2:Y:S07]  /*101a0*/  LDSM.16.M88.4 R28, [R200] ;  /* 0x00000000c81c783b */ /* 0x000eae0000000200 */
[C---:B-1----:R-:W-:Y:S08]  /*101b0*/  HMMA.16816.F32 R72, R176.reuse, R36, R8 ;  /* 0x00000024b048723c */ /* 0x042ff00000001808 */
[C---:B---3--:R-:W-:Y:S08]  /*101c0*/  HMMA.16816.F32 R88, R176.reuse, R20, R64 ;  /* 0x00000014b058723c */ /* 0x048ff00000001840 */
[----:B------:R-:W-:Y:S08]  /*101d0*/  HMMA.16816.F32 R84, R176, R22, R60 ;  /* 0x00000016b054723c */ /* 0x000ff0000000183c */
[C---:B------:R-:W-:Y:S08]  /*101e0*/  HMMA.16816.F32 R8, R140.reuse, R112, RZ ;  /* 0x000000708c08723c */ /* 0x040ff000000018ff */
[----:B------:R-:W-:Y:S08]  /*101f0*/  HMMA.16816.F32 R20, R140, R114, RZ ;  /* 0x000000728c14723c */ /* 0x000ff000000018ff */
[C---:B------:R-:W-:Y:S01]  /*10200*/  HMMA.16816.F32 R68, R176.reuse, R38, R32 ;  /* 0x00000026b044723c */ /* 0x040fe20000001820 */
[----:B------:R-:W1:Y:S04]  /*10210*/  LDSM.16.M88.4 R32, [R201+0x3000] ;  /* 0x00300000c920783b */ /* 0x000e680000000200 */
[----:B------:R-:W-:Y:S03]  /*10220*/  LDSM.16.M88.4 R36, [R202+0x4000] ;  /* 0x00400000ca24783b */ /* 0x000fe60000000200 */
[C---:B----4-:R-:W-:Y:S08]  /*10230*/  HMMA.16816.F32 R100, R176.reuse, R16, R56 ;  /* 0x00000010b064723c */ /* 0x050ff00000001838 */
[C---:B-----5:R-:W-:Y:S08]  /*10240*/  HMMA.16816.F32 R64, R176.reuse, R24, R44 ;  /* 0x00000018b040723c */ /* 0x060ff0000000182c */
[C---:B------:R-:W-:Y:S01]  /*10250*/  HMMA.16816.F32 R56, R176.reuse, R26, R40 ;  /* 0x0000001ab038723c */ /* 0x040fe20000001828 */
[----:B------:R-:W3:Y:S07]  /*10260*/  LDSM.16.M88.4 R24, [R200+0x800] ;  /* 0x00080000c818783b */ /* 0x000eee0000000200 */
[----:B------:R-:W-:Y:S01]  /*10270*/  HMMA.16816.F32 R60, R176, R18, R52 ;  /* 0x00000012b03c723c */ /* 0x000fe20000001834 */
[----:B--2---:R-:W-:-:S07]  /*10280*/  ISETP.GT.AND P0, PT, R126, R3, PT ;  /* 0x000000037e00720c */ /* 0x004fce0003f04270 */
[C---:B------:R-:W-:Y:S08]  /*10290*/  HMMA.16816.F32 R16, R144.reuse, R116, R8 ;  /* 0x000000749010723c */ /* 0x040ff00000001808 */
[----:B------:R-:W-:Y:S01]  /*102a0*/  HMMA.16816.F32 R8, R144, R118, R20 ;  /* 0x000000769008723c */ /* 0x000fe20000001814 */
[----:B------:R-:W2:Y:S07]  /*102b0*/  LDSM.16.M88.4 R20, [R200+0x1000] ;  /* 0x00100000c814783b */ /* 0x000eae0000000200 */
[----:B------:R-:W-:Y:S08]  /*102c0*/  HMMA.16816.F32 R40, R180, R28, R92 ;  /* 0x0000001cb428723c */ /* 0x000ff0000000185c */
[C---:B-1----:R-:W-:Y:S01]  /*102d0*/  HMMA.16816.F32 R44, R176.reuse, R32, R16 ;  /* 0x00000020b02c723c */ /* 0x042fe20000001810 */
[----:B------:R-:W1:Y:S07]  /*102e0*/  LDSM.16.M88.4 R16, [R200+0x1800] ;  /* 0x00180000c810783b */ /* 0x000e6e0000000200 */
[----:B------:R-:W-:Y:S01]  /*102f0*/  HMMA.16816.F32 R32, R176, R34, R8 ;  /* 0x00000022b020723c */ /* 0x000fe20000001808 */
[----:B------:R-:W4:Y:S07]  /*10300*/  LDSM.16.M88.4 R8, [R200+0x2000] ;  /* 0x00200000c808783b */ /* 0x000f2e0000000200 */
[C---:B---3--:R-:W-:Y:S08]  /*10310*/  HMMA.16816.F32 R52, R180.reuse, R24, R96 ;  /* 0x00000018b434723c */ /* 0x048ff00000001860 */
[C---:B------:R-:W-:Y:S01]  /*10320*/  HMMA.16816.F32 R104, R180.reuse, R26, R104 ;  /* 0x0000001ab468723c */ /* 0x040fe20000001868 */
[----:B------:R-:W3:Y:S07]  /*10330*/  LDSM.16.M88.4 R24, [R200+0x3000] ;  /* 0x00300000c818783b */ /* 0x000eee0000000200 */
[C---:B--2---:R-:W-:Y:S08]  /*10340*/  HMMA.16816.F32 R96, R180.reuse, R20, R88 ;  /* 0x00000014b460723c */ /* 0x044ff00000001858 */
[C---:B------:R-:W-:Y:S01]  /*10350*/  HMMA.16816.F32 R92, R180.reuse, R22, R84 ;  /* 0x00000016b45c723c */ /* 0x040fe20000001854 */
[----:B------:R-:W2:Y:S07]  /*10360*/  LDSM.16.M88.4 R20, [R202+0x3800] ;  /* 0x00380000ca14783b */ /* 0x000eae0000000200 */
[C---:B------:R-:W-:Y:S01]  /*10370*/  HMMA.16816.F32 R48, R180.reuse, R30, R48 ;  /* 0x0000001eb430723c */ /* 0x040fe20000001830 */
[----:B------:R-:W5:Y:S07]  /*10380*/  LDSM.16.M88.4 R28, [R200+0x2800] ;  /* 0x00280000c81c783b */ /* 0x000f6e0000000200 */
[C---:B-1----:R-:W-:Y:S08]  /*10390*/  HMMA.16816.F32 R88, R180.reuse, R16, R100 ;  /* 0x00000010b458723c */ /* 0x042ff00000001864 */
[C---:B------:R-:W-:Y:S01]  /*103a0*/  HMMA.16816.F32 R60, R180.reuse, R18, R60 ;  /* 0x00000012b43c723c */ /* 0x040fe2000000183c */
[----:B------:R-:W1:Y:S07]  /*103b0*/  LDSM.16.M88.4 R16, [R202+0x4800] ;  /* 0x00480000ca10783b */ /* 0x000e6e0000000200 */
[C---:B----4-:R-:W-:Y:S08]  /*103c0*/  HMMA.16816.F32 R72, R180.reuse, R8, R72 ;  /* 0x00000008b448723c */ /* 0x050ff00000001848 */
[C---:B------:R-:W-:Y:S01]  /*103d0*/  HMMA.16816.F32 R68, R180.reuse, R10, R68 ;  /* 0x0000000ab444723c */ /* 0x040fe20000001844 */
[----:B------:R-:W4:Y:S07]  /*103e0*/  LDSM.16.M88.4 R8, [R202+0x5000] ;  /* 0x00500000ca08783b */ /* 0x000f2e0000000200 */
[C---:B---3--:R-:W-:Y:S01]  /*103f0*/  HMMA.16816.F32 R112, R180.reuse, R26, R32 ;  /* 0x0000001ab470723c */ /* 0x048fe20000001820 */
[----:B------:R-:W3:Y:S07]  /*10400*/  LDSM.16.M88.4 R32, [R207+0x3800] ;  /* 0x00380000cf20783b */ /* 0x000eee0000000200 */
[----:B------:R-:W-:Y:S01]  /*10410*/  HMMA.16816.F32 R108, R180, R24, R44 ;  /* 0x00000018b46c723c */ /* 0x000fe2000000182c */
[----:B------:R-:W-:Y:S07]  /*10420*/  LDSM.16.M88.4 R24, [R202+0x6000] ;  /* 0x00600000ca18783b */ /* 0x000fee0000000200 */
[C---:B--2---:R-:W-:Y:S08]  /*10430*/  HMMA.16816.F32 R40, R184.reuse, R20, R40 ;  /* 0x00000014b828723c */ /* 0x044ff00000001828 */
[----:B------:R-:W-:Y:S01]  /*10440*/  HMMA.16816.F32 R44, R184, R22, R48 ;  /* 0x00000016b82c723c */ /* 0x000fe20000001830 */
[----:B------:R-:W-:Y:S07]  /*10450*/  LDSM.16.M88.4 R20, [R201+0x3800] ;  /* 0x00380000c914783b */ /* 0x000fee0000000200 */
[C---:B-----5:R-:W-:Y:S08]  /*10460*/  HMMA.16816.F32 R84, R180.reuse, R28, R64 ;  /* 0x0000001cb454723c */ /* 0x060ff00000001840 */
[----:B------:R-:W-:Y:S01]  /*10470*/  HMMA.16816.F32 R56, R180, R30, R56 ;  /* 0x0000001eb438723c */ /* 0x000fe20000001838 */
[----:B------:R-:W2:Y:S07]  /*10480*/  LDSM.16.M88.4 R28, [R202+0x5800] ;  /* 0x00580000ca1c783b */ /* 0x000eae0000000200 */
[C---:B-1----:R-:W-:Y:S08]  /*10490*/  HMMA.16816.F32 R64, R184.reuse, R16, R96 ;  /* 0x00000010b840723c */ /* 0x042ff00000001860 */
[C---:B------:R-:W-:Y:S08]  /*104a0*/  HMMA.16816.F32 R92, R184.reuse, R18, R92 ;  /* 0x00000012b85c723c */ /* 0x040ff0000000185c */
[C---:B----4-:R-:W-:Y:S08]  /*104b0*/  HMMA.16816.F32 R88, R184.reuse, R8, R88 ;  /* 0x00000008b858723c */ /* 0x050ff00000001858 */
[----:B------:R-:W-:Y:S01]  /*104c0*/  HMMA.16816.F32 R96, R184, R10, R60 ;  /* 0x0000000ab860723c */ /* 0x000fe2000000183c */
[----:B------:R-:W-:Y:S07]  /*104d0*/  LDSM.16.M88.4 R60, [R207+0x5000] ;  /* 0x00500000cf3c783b */ /* 0x000fee0000000200 */
[C---:B---3--:R-:W-:Y:S01]  /*104e0*/  HMMA.16816.F32 R16, R188.reuse, R32, R40 ;  /* 0x00000020bc10723c */ /* 0x048fe20000001828 */
[----:B------:R-:W-:Y:S07]  /*104f0*/  LDSM.16.M88.4 R40, [R207+0x4800] ;  /* 0x00480000cf28783b */ /* 0x000fee0000000200 */
[----:B------:R-:W-:Y:S01]  /*10500*/  HMMA.16816.F32 R8, R188, R34, R44 ;  /* 0x00000022bc08723c */ /* 0x000fe2000000182c */
[----:B------:R-:W1:Y:S07]  /*10510*/  LDSM.16.M88.4 R32, [R207+0x4000] ;  /* 0x00400000cf20783b */ /* 0x000e6e0000000200 */
[C---:B------:R-:W-:Y:S08]  /*10520*/  HMMA.16816.F32 R52, R184.reuse, R36, R52 ;  /* 0x00000024b834723c */ /* 0x040ff00000001834 */
[C---:B------:R-:W-:Y:S01]  /*10530*/  HMMA.16816.F32 R48, R184.reuse, R38, R104 ;  /* 0x00000026b830723c */ /* 0x040fe20000001868 */
[----:B------:R-:W3:Y:S07]  /*10540*/  LDSM.16.M88.4 R36, [R200+0x3800] ;  /* 0x00380000c824783b */ /* 0x000eee0000000200 */
[C---:B--2---:R-:W-:Y:S08]  /*10550*/  HMMA.16816.F32 R72, R184.reuse, R28, R72 ;  /* 0x0000001cb848723c */ /* 0x044ff00000001848 */
[----:B------:R-:W-:Y:S08]  /*10560*/  HMMA.16816.F32 R68, R184, R30, R68 ;  /* 0x0000001eb844723c */ /* 0x000ff00000001844 */
[C---:B------:R-:W-:Y:S08]  /*10570*/  HMMA.16816.F32 R28, R192.reuse, R20, R16 ;  /* 0x00000014c01c723c */ /* 0x040ff00000001810 */
[----:B------:R-:W-:Y:S01]  /*10580*/  HMMA.16816.F32 R8, R192, R22, R8 ;  /* 0x00000016c008723c */ /* 0x000fe20000001808 */
[----:B------:R-:W2:Y:S07]  /*10590*/  LDSM.16.M88.4 R20, [R201+0x4000] ;  /* 0x00400000c914783b */ /* 0x000eae0000000200 */
[C---:B------:R-:W-:Y:S08]  /*105a0*/  HMMA.16816.F32 R100, R184.reuse, R24, R84 ;  /* 0x00000018b864723c */ /* 0x040ff00000001854 */
[----:B------:R-:W-:Y:S08]  /*105b0*/  HMMA.16816.F32 R84, R184, R26, R56 ;  /* 0x0000001ab854723c */ /* 0x000ff00000001838 */
[C---:B-1----:R-:W-:Y:S01]  /*105c0*/  HMMA.16816.F32 R24, R188.reuse, R34, R48 ;  /* 0x00000022bc18723c */ /* 0x042fe20000001830 */
[----:B------:R-:W-:Y:S07]  /*105d0*/  LDSM.16.M88.4 R48, [R201+0x5000] ;  /* 0x00500000c930783b */ /* 0x000fee0000000200 */
[----:B------:R-:W-:Y:S08]  /*105e0*/  HMMA.16816.F32 R16, R188, R32, R52 ;  /* 0x00000020bc10723c */ /* 0x000ff00000001834 */
[C---:B---3--:R-:W-:Y:S08]  /*105f0*/  HMMA.16816.F32 R28, R196.reuse, R36, R28 ;  /* 0x00000024c41c723c */ /* 0x048ff0000000181c */
[----:B------:R-:W-:Y:S01]  /*10600*/  HMMA.16816.F32 R52, R196, R38, R8 ;  /* 0x00000026c434723c */ /* 0x000fe20000001808 */
[----:B------:R-:W1:Y:S07]  /*10610*/  LDSM.16.M88.4 R36, [R200+0x4000] ;  /* 0x00400000c824783b */ /* 0x000e6e0000000200 */
[C---:B--2---:R-:W-:Y:S01]  /*10620*/  HMMA.16816.F32 R8, R192.reuse, R22, R24 ;  /* 0x00000016c008723c */ /* 0x044fe20000001818 */
[----:B------:R-:W2:Y:S07]  /*10630*/  LDSM.16.M88.4 R24, [R201+0x4800] ;  /* 0x00480000c918783b */ /* 0x000eae0000000200 */
[----:B------:R-:W-:Y:S01]  /*10640*/  HMMA.16816.F32 R16, R192, R20, R16 ;  /* 0x00000014c010723c */ /* 0x000fe20000001810 */
[----:B------:R-:W-:Y:S01]  /*10650*/  FMUL.FTZ R2, R28, c[0x0][0x320] ;  /* 0x0000c8001c027a20 */ /* 0x000fe20000410000 */
[----:B------:R-:W3:Y:S03]  /*10660*/  LDSM.16.M88.4 R20, [R200+0x4800] ;  /* 0x00480000c814783b */ /* 0x000ee60000000200 */
[----:B------:R4:W1:Y:S03]  /*10670*/  MUFU.TANH R121, R2 ;  /* 0x0000000200797308 */ /* 0x0008660000002400 */
[C---:B------:R-:W-:Y:S08]  /*10680*/  HMMA.16816.F32 R56, R188.reuse, R40, R64 ;  /* 0x00000028bc38723c */ /* 0x040ff00000001840 */
[----:B------:R-:W-:Y:S01]  /*10690*/  HMMA.16816.F32 R32, R188, R42, R92 ;  /* 0x0000002abc20723c */ /* 0x000fe2000000185c */
[----:B----4-:R-:W-:-:S07]  /*106a0*/  FMUL.FTZ R2, R29, c[0x0][0x320] ;  /* 0x0000c8001d027a20 */ /* 0x010fce0000410000 */
[----:B------:R-:W-:Y:S01]  /*106b0*/  HMMA.16816.F32 R44, R188, R60, R88 ;  /* 0x0000003cbc2c723c */ /* 0x000fe20000001858 */
[----:B------:R4:W3:Y:S07]  /*106c0*/  MUFU.TANH R118, R2 ;  /* 0x0000000200767308 */ /* 0x0008ee0000002400 */
[----:B-1----:R-:W-:Y:S08]  /*106d0*/  HMMA.16816.F32 R40, R196, R38, R8 ;  /* 0x00000026c428723c */ /* 0x002ff00000001808 */
[----:B--2---:R-:W-:Y:S01]  /*106e0*/  HMMA.16816.F32 R8, R192, R26, R32 ;  /* 0x0000001ac008723c */ /* 0x004fe20000001820 */
[----:B----4-:R-:W-:-:S04]  /*106f0*/  FMUL.FTZ R2, R30, c[0x0][0x320] ;  /* 0x0000c8001e027a20 */ /* 0x010fc80000410000 */
[----:B------:R1:W2:Y:S03]  /*10700*/  MUFU.TANH R123, R2 ;  /* 0x00000002007b7308 */ /* 0x0002a60000002400 */
[----:B------:R-:W-:Y:S08]  /*10710*/  HMMA.16816.F32 R32, R188, R62, R96 ;  /* 0x0000003ebc20723c */ /* 0x000ff00000001860 */
[----:B------:R-:W-:Y:S01]  /*10720*/  HMMA.16816.F32 R44, R192, R48, R44 ;  /* 0x00000030c02c723c */ /* 0x000fe2000000182c */
[----:B-1----:R-:W-:-:S07]  /*10730*/  FMUL.FTZ R2, R31, c[0x0][0x320] ;  /* 0x0000c8001f027a20 */ /* 0x002fce0000410000 */
[----:B------:R-:W-:Y:S01]  /*10740*/  HMMA.16816.F32 R28, R196, R36, R16 ;  /* 0x00000024c41c723c */ /* 0x000fe20000001810 */
[----:B------:R1:W4:Y:S01]  /*10750*/  MUFU.TANH R122, R2 ;  /* 0x00000002007a7308 */ /* 0x0003220000002400 */
[----:B------:R-:W5:Y:S06]  /*10760*/  LDSM.16.M88.4 R36, [R207+0x5800] ;  /* 0x00580000cf24783b */ /* 0x000f6c0000000200 */
[----:B------:R-:W-:Y:S01]  /*10770*/  HMMA.16816.F32 R16, R192, R24, R56 ;  /* 0x00000018c010723c */ /* 0x000fe20000001838 */
[----:B------:R-:W2:Y:S07]  /*10780*/  LDSM.16.M88.4 R56, [R202+0x6800] ;  /* 0x00680000ca38783b */ /* 0x000eae0000000200 */
[----:B---3--:R-:W-:Y:S01]  /*10790*/  HMMA.16816.F32 R8, R196, R22, R8 ;  /* 0x00000016c408723c */ /* 0x008fe20000001808 */
[----:B-1----:R-:W-:-:S04]  /*107a0*/  FMUL.FTZ R2, R52, c[0x0][0x320] ;  /* 0x0000c80034027a20 */ /* 0x002fc80000410000 */
[----:B------:R1:W3:Y:S11]  /*107b0*/  MUFU.TANH R116, R2 ;  /* 0x0000000200747308 */ /* 0x0002f60000002400 */
[----:B------:R-:W-:Y:S01]  /*107c0*/  HMMA.16816.F32 R24, R196, R20, R16 ;  /* 0x00000014c418723c */ /* 0x000fe20000001810 */
[----:B-1----:R-:W-:-:S07]  /*107d0*/  FMUL.FTZ R2, R53, c[0x0][0x320] ;  /* 0x0000c80035027a20 */ /* 0x002fce0000410000 */
[----:B------:R-:W-:Y:S01]  /*107e0*/  HMMA.16816.F32 R16, R192, R50, R32 ;  /* 0x00000032c010723c */ /* 0x000fe20000001820 */
[----:B------:R1:W1:Y:S01]  /*107f0*/  MUFU.TANH R106, R2 ;  /* 0x00000002006a7308 */ /* 0x0002620000002400 */
[----:B------:R-:W-:Y:S06]  /*10800*/  LDSM.16.M88.4 R48, [R207+0x6800] ;  /* 0x00680000cf30783b */ /* 0x000fec0000000200 */
[----:B-----5:R-:W-:Y:S08]  /*10810*/  HMMA.16816.F32 R20, R188, R36, R72 ;  /* 0x00000024bc14723c */ /* 0x020ff00000001848 */
[----:B--2---:R-:W-:Y:S01]  /*10820*/  HMMA.16816.F32 R64, R184, R56, R108 ;  /* 0x00000038b840723c */ /* 0x004fe2000000186c */
[----:B-1----:R-:W-:-:S04]  /*10830*/  FMUL.FTZ R2, R54, c[0x0][0x320] ;  /* 0x0000c80036027a20 */ /* 0x002fc80000410000 */
[----:B------:R1:W2:Y:S03]  /*10840*/  MUFU.TANH R119, R2 ;  /* 0x0000000200777308 */ /* 0x0002a60000002400 */
[----:B------:R-:W-:Y:S01]  /*10850*/  HMMA.16816.F32 R60, R184, R58, R112 ;  /* 0x0000003ab83c723c */ /* 0x000fe20000001870 */
[----:B------:R-:W-:Y:S01]  /*10860*/  LDSM.16.M88.4 R56, [R200+0x6000] ;  /* 0x00600000c838783b */ /* 0x000fe20000000200 */
[----:B-1----:R-:W-:-:S03]  /*10870*/  FMUL.FTZ R2, R55, c[0x0][0x320] ;  /* 0x0000c80037027a20 */ /* 0x002fc60000410000 */
[----:B------:R-:W-:Y:S01]  /*10880*/  LDSM.16.M88.4 R52, [R200+0x5800] ;  /* 0x00580000c834783b */ /* 0x000fe20000000200 */
        /* <DEDUP_REMOVED lines=8> */
[----:B------:R-:W1:Y:S04]  /*10910*/  LDSM.16.M88.4 R28, [R200+0x5000] ;  /* 0x00500000c81c783b */ /* 0x000e680000000200 */
[----:B------:R5:W1:Y:S02]  /*10920*/  MUFU.TANH R107, R2 ;  /* 0x00000002006b7308 */ /* 0x000a640000002400 */
[----:B-----5:R-:W-:-:S06]  /*10930*/  FMUL.FTZ R2, R40, c[0x0][0x320] ;  /* 0x0000c80028027a20 */ /* 0x020fcc0000410000 */
[----:B------:R5:W1:Y:S02]  /*10940*/  MUFU.TANH R95, R2 ;  /* 0x00000002005f7308 */ /* 0x000a640000002400 */
[----:B-----5:R-:W-:Y:S01]  /*10950*/  FMUL.FTZ R2, R41, c[0x0][0x320] ;  /* 0x0000c80029027a20 */ /* 0x020fe20000410000 */
[C---:B-1----:R-:W-:Y:S05]  /*10960*/  HMMA.16816.F32 R32, R196.reuse, R28, R44 ;  /* 0x0000001cc420723c */ /* 0x042fea000000182c */
[----:B------:R1:W1:Y:S03]  /*10970*/  MUFU.TANH R94, R2 ;  /* 0x00000002005e7308 */ /* 0x0002660000002400 */
[----:B------:R-:W-:Y:S01]  /*10980*/  HMMA.16816.F32 R44, R196, R30, R16 ;  /* 0x0000001ec42c723c */ /* 0x000fe20000001810 */
[----:B------:R-:W-:Y:S01]  /*10990*/  LDSM.16.M88.4 R28, [R207+0x6000] ;  /* 0x00600000cf1c783b */ /* 0x000fe20000000200 */
[----:B-1----:R-:W-:-:S04]  /*109a0*/  FMUL.FTZ R2, R42, c[0x0][0x320] ;  /* 0x0000c8002a027a20 */ /* 0x002fc80000410000 */
[----:B------:R1:W1:Y:S02]  /*109b0*/  MUFU.TANH R98, R2 ;  /* 0x0000000200627308 */ /* 0x0002640000002400 */
[----:B-1----:R-:W-:Y:S02]  /*109c0*/  FMUL.FTZ R2, R43, c[0x0][0x320] ;  /* 0x0000c8002b027a20 */ /* 0x002fe40000410000 */
[----:B------:R-:W1:Y:S04]  /*109d0*/  LDSM.16.M88.4 R40, [R201+0x5800] ;  /* 0x00580000c928783b */ /* 0x000e680000000200 */
[----:B------:R5:W1:Y:S02]  /*109e0*/  MUFU.TANH R99, R2 ;  /* 0x0000000200637308 */ /* 0x000a640000002400 */
[----:B-----5:R-:W-:-:S06]  /*109f0*/  FMUL.FTZ R2, R24, c[0x0][0x320] ;  /* 0x0000c80018027a20 */ /* 0x020fcc0000410000 */
[----:B------:R5:W1:Y:S02]  /*10a00*/  MUFU.TANH R91, R2 ;  /* 0x00000002005b7308 */ /* 0x000a640000002400 */
[----:B-----5:R-:W-:-:S06]  /*10a10*/  FMUL.FTZ R2, R25, c[0x0][0x320] ;  /* 0x0000c80019027a20 */ /* 0x020fcc0000410000 */
[----:B------:R5:W1:Y:S02]  /*10a20*/  MUFU.TANH R90, R2 ;  /* 0x00000002005a7308 */ /* 0x000a640000002400 */
[----:B-----5:R-:W-:-:S06]  /*10a30*/  FMUL.FTZ R2, R26, c[0x0][0x320] ;  /* 0x0000c8001a027a20 */ /* 0x020fcc0000410000 */
[----:B------:R5:W1:Y:S02]  /*10a40*/  MUFU.TANH R97, R2 ;  /* 0x0000000200617308 */ /* 0x000a640000002400 */
[----:B-----5:R-:W-:Y:S02]  /*10a50*/  FMUL.FTZ R2, R27, c[0x0][0x320] ;  /* 0x0000c8001b027a20 */ /* 0x020fe40000410000 */
[----:B------:R-:W-:Y:S01]  /*10a60*/  HMMA.16816.F32 R24, R188, R38, R68 ;  /* 0x00000026bc18723c */ /* 0x000fe20000001844 */
[----:B------:R-:W5:Y:S03]  /*10a70*/  LDSM.16.M88.4 R36, [R201+0x6000] ;  /* 0x00600000c924783b */ /* 0x000f660000000200 */
        /* <DEDUP_REMOVED lines=8> */
[C---:B------:R-:W-:Y:S04]  /*10b00*/  HMMA.16816.F32 R8, R192.reuse, R40, R20 ;  /* 0x00000028c008723c */ /* 0x040fe80000001814 */
[----:B------:R1:W1:Y:S04]  /*10b10*/  MUFU.TANH R93, R2 ;  /* 0x00000002005d7308 */ /* 0x0002680000002400 */
[----:B------:R-:W-:Y:S08]  /*10b20*/  HMMA.16816.F32 R20, R192, R42, R24 ;  /* 0x0000002ac014723c */ /* 0x000ff00000001818 */
[----:B------:R-:W-:Y:S01]  /*10b30*/  HMMA.16816.F32 R24, R188, R30, R84 ;  /* 0x0000001ebc18723c */ /* 0x000fe20000001854 */
[----:B-1----:R-:W-:-:S04]  /*10b40*/  FMUL.FTZ R2, R32, c[0x0][0x320] ;  /* 0x0000c80020027a20 */ /* 0x002fc80000410000 */
[----:B------:R1:W1:Y:S03]  /*10b50*/  MUFU.TANH R71, R2 ;  /* 0x0000000200477308 */ /* 0x0002660000002400 */
[----:B------:R-:W-:Y:S08]  /*10b60*/  HMMA.16816.F32 R16, R196, R52, R8 ;  /* 0x00000034c410723c */ /* 0x000ff00000001808 */
[----:B------:R-:W-:Y:S01]  /*10b70*/  HMMA.16816.F32 R8, R188, R28, R100 ;  /* 0x0000001cbc08723c */ /* 0x000fe20000001864 */
[----:B-1----:R-:W-:-:S07]  /*10b80*/  FMUL.FTZ R2, R33, c[0x0][0x320] ;  /* 0x0000c80021027a20 */ /* 0x002fce0000410000 */
[----:B------:R-:W-:Y:S01]  /*10b90*/  HMMA.16816.F32 R40, R196, R54, R20 ;  /* 0x00000036c428723c */ /* 0x000fe20000001814 */
[----:B------:R1:W1:Y:S07]  /*10ba0*/  MUFU.TANH R70, R2 ;  /* 0x0000000200467308 */ /* 0x00026e0000002400 */
[----:B------:R-:W-:Y:S08]  /*10bb0*/  HMMA.16816.F32 R28, R188, R48, R64 ;  /* 0x00000030bc1c723c */ /* 0x000ff00000001840 */
[----:B-----5:R-:W-:Y:S01]  /*10bc0*/  HMMA.16816.F32 R8, R192, R36, R8 ;  /* 0x00000024c008723c */ /* 0x020fe20000001808 */
[----:B-1----:R-:W-:-:S04]  /*10bd0*/  FMUL.FTZ R2, R34, c[0x0][0x320] ;  /* 0x0000c80022027a20 */ /* 0x002fc80000410000 */
[----:B------:R1:W1:Y:S03]  /*10be0*/  MUFU.TANH R88, R2 ;  /* 0x0000000200587308 */ /* 0x0002660000002400 */
[----:B------:R-:W-:Y:S01]  /*10bf0*/  HMMA.16816.F32 R20, R192, R38, R24 ;  /* 0x00000026c014723c */ /* 0x000fe20000001818 */
[----:B-1----:R-:W-:Y:S02]  /*10c00*/  FMUL.FTZ R2, R35, c[0x0][0x320] ;  /* 0x0000c80023027a20 */ /* 0x002fe40000410000 */
[----:B------:R-:W-:Y:S02]  /*10c10*/  LDSM.16.M88.4 R32, [R200+0x6800] ;  /* 0x00680000c820783b */ /* 0x000fe40000000200 */
[----:B------:R1:W1:Y:S11]  /*10c20*/  MUFU.TANH R89, R2 ;  /* 0x0000000200597308 */ /* 0x0002760000002400 */
[----:B------:R-:W-:Y:S08]  /*10c30*/  @!UPT UIADD3 URZ, URZ, URZ, URZ ;  /* 0x0000003f3f3ff290 */ /* 0x000ff0000fffe03f */
        /* <DEDUP_REMOVED lines=8> */
[----:B------:R-:W1:Y:S01]  /*10cc0*/  LDSM.16.M88.4 R44, [R201+0x6800] ;  /* 0x00680000c92c783b */ /* 0x000e620000000200 */
[----:B------:R-:W-:-:S04]  /*10cd0*/  DEPBAR.LE SB0, 0x0 ;  /* 0x000080000000791a */ /* 0x000fc80000000000 */
[----:B------:R5:W1:Y:S02]  /*10ce0*/  MUFU.TANH R85, R2 ;  /* 0x0000000200557308 */ /* 0x000a640000002400 */
[----:B-----5:R-:W-:-:S06]  /*10cf0*/  FMUL.FTZ R2, R16, c[0x0][0x320] ;  /* 0x0000c80010027a20 */ /* 0x020fcc0000410000 */
[----:B------:R5:W2:Y:S01]  /*10d00*/  MUFU.TANH R55, R2 ;  /* 0x0000000200377308 */ /* 0x000aa20000002400 */
[----:B-1----:R-:W-:Y:S01]  /*10d10*/  HMMA.16816.F32 R24, R192, R44, R28 ;  /* 0x0000002cc018723c */ /* 0x002fe2000000181c */
[----:B-----5:R-:W-:-:S06]  /*10d20*/  FMUL.FTZ R2, R17, c[0x0][0x320] ;  /* 0x0000c80011027a20 */ /* 0x020fcc0000410000 */
[----:B------:R1:W1:Y:S02]  /*10d30*/  MUFU.TANH R54, R2 ;  /* 0x0000000200367308 */ /* 0x0002640000002400 */
        /* <DEDUP_REMOVED lines=54> */
[----:B------:R-:W3:Y:S01]  /*110a0*/  LDL.64 R128, [R1+0x30] ;  /* 0x0000300001807983 */ /* 0x000ee20000100a00 */
[----:B------:R-:W-:-:S03]  /*110b0*/  IMAD.MOV.U32 R4, RZ, RZ, c[0x0][0x2b8] ;  /* 0x0000ae00ff047624 */ /* 0x000fc600078e00ff */
[----:B------:R-:W4:Y:S02]  /*110c0*/  LDL R6, [R1+0x38] ;  /* 0x0000380001067983 */ /* 0x000f240000100800 */
[----:B------:R-:W-:Y:S01]  /*110d0*/  ISETP.NE.AND P1, PT, R4, 0x1, PT ;  /* 0x000000010400780c */ /* 0x000fe20003f25270 */
[----:B------:R-:W-:Y:S01]  /*110e0*/  IMAD.MOV.U32 R236, RZ, RZ, RZ ;  /* 0x000000ffffec7224 */ /* 0x000fe200078e00ff */
[----:B------:R-:W5:Y:S04]  /*110f0*/  LDL.64 R10, [R1+0x28] ;  /* 0x00002800010a7983 */ /* 0x000f680000100a00 */
[----:B------:R-:W3:Y:S01]  /*11100*/  LDL R8, [R1+0x24] ;  /* 0x0000240001087983 */ /* 0x000ee20000100800 */
[----:B--2---:R-:W-:-:S04]  /*11110*/  IADD3 R3, R0, R125, R3 ;  /* 0x0000007d00037210 */ /* 0x004fc80007ffe003 */
[----:B------:R-:W-:-:S05]  /*11120*/  IADD3 R3, R3, -0x70, RZ ;  /* 0xffffff9003037810 */ /* 0x000fca0007ffe0ff */
[----:B------:R-:W-:-:S04]  /*11130*/  @P1 IMAD.HI.U32 R4, R3, c[0x0][0x2bc], RZ ;  /* 0x0000af0003041a27 */ /* 0x000fc800078e00ff */
[----:B-1----:R-:W-:Y:S01]  /*11140*/  IMAD.MOV.U32 R2, RZ, RZ, R3 ;  /* 0x000000ffff027224 */ /* 0x002fe200078e0003 */
        /* <DEDUP_REMOVED lines=23> */
.L_x_1729:
[----:B------:R-:W-:Y:S05]  /*112c0*/  BRA.DIV ~URZ, `(.L_x_1615) ;  /* 0x0000f9527f007947 */ /* 0x000fea000b800000 */
[----:B------:R3:W4:Y:S02]  /*112d0*/  SHFL.IDX PT, R2, R5, RZ, 0x181f ;  /* 0x00181fff05027589 */ /* 0x00072400000e0000 */
.L_x_1730:
[----:B------:R-:W-:Y:S01]  /*112e0*/  ISETP.GE.AND P0, PT, R237, 0x1, PT ;  /* 0x00000001ed00780c */ /* 0x000fe20003f06270 */
[----:B------:R-:W-:-:S12]  /*112f0*/  BSSY B0, `(.L_x_1616) ;  /* 0x000000d000007945 */ /* 0x000fd80003800000 */
[----:B------:R-:W-:Y:S05]  /*11300*/  @!P0 BRA `(.L_x_1617) ;  /* 0x000000b000008947 */ /* 0x000fea0003800000 */
[----:B------:R-:W-:Y:S02]  /*11310*/  ISETP.GE.AND P1, PT, R76, c[0x0][0x1d4], PT ;  /* 0x000075004c007a0c */ /* 0x000fe40003f26270 */
        /* <DEDUP_REMOVED lines=10> */
.L_x_1617:
[----:B------:R-:W-:Y:S05]  /*113c0*/  BSYNC B0 ;  /* 0x0000000000007941 */ /* 0x000fea0003800000 */
.L_x_1616:
[----:B------:R-:W-:Y:S05]  /*113d0*/  BRA.DIV ~URZ, `(.L_x_1618) ;  /* 0x0000f8b27f007947 */ /* 0x000fea000b800000 */
[----:B--2---:R2:W1:Y:S04]  /*113e0*/  SHFL.IDX PT, R6, R4, 0x1, 0x181f ;  /* 0x00381f0004067f89 */ /* 0x00446800000e0000 */
[----:B----4-:R2:W4:Y:S02]  /*113f0*/  SHFL.IDX PT, R2, R5, 0x1, 0x181f ;  /* 0x00381f0005027f89 */ /* 0x01052400000e0000 */
.L_x_1731:
[----:B------:R-:W-:Y:S01]  /*11400*/  ISETP.GE.AND P0, PT, R237, 0x21, PT ;  /* 0x00000021ed00780c */ /* 0x000fe20003f06270 */
[----:B------:R-:W-:-:S12]  /*11410*/  BSSY B0, `(.L_x_1619) ;  /* 0x000000d000007945 */ /* 0x000fd80003800000 */
[----:B------:R-:W-:Y:S05]  /*11420*/  @!P0 BRA `(.L_x_1620) ;  /* 0x000000b000008947 */ /* 0x000fea0003800000 */
[----:B------:R-:W-:Y:S02]  /*11430*/  ISETP.GE.AND P1, PT, R76, c[0x0][0x1d4], PT ;  /* 0x000075004c007a0c */ /* 0x000fe40003f26270 */
        /* <DEDUP_REMOVED lines=10> */
.L_x_1620:
[----:B------:R-:W-:Y:S05]  /*114e0*/  BSYNC B0 ;  /* 0x0000000000007941 */ /* 0x000fea0003800000 */
.L_x_1619:
[----:B------:R-:W-:Y:S05]  /*114f0*/  BRA.DIV ~URZ, `(.L_x_1621) ;  /* 0x0000f8627f007947 */ /* 0x000fea000b800000 */
[----:B-1----:R1:W2:Y:S02]  /*11500*/  SHFL.IDX PT, R6, R4, 0x2, 0x181f ;  /* 0x00581f0004067f89 */ /* 0x0022a400000e0000 */
.L_x_1732:
[----:B------:R-:W-:Y:S05]  /*11510*/  BRA.DIV ~URZ, `(.L_x_1622) ;  /* 0x0000f8b27f007947 */ /* 0x000fea000b800000 */
[----:B----4-:R4:W1:Y:S02]  /*11520*/  SHFL.IDX PT, R2, R5, 0x2, 0x181f ;  /* 0x00581f0005027f89 */ /* 0x01086400000e0000 */
.L_x_1733:
[----:B------:R-:W-:Y:S01]  /*11530*/  ISETP.GE.AND P0, PT, R237, 0x41, PT ;  /* 0x00000041ed00780c */ /* 0x000fe20003f06270 */
[----:B------:R-:W-:-:S12]  /*11540*/  BSSY B0, `(.L_x_1623) ;  /* 0x000000d000007945 */ /* 0x000fd80003800000 */
[----:B------:R-:W-:Y:S05]  /*11550*/  @!P0 BRA `(.L_x_1624) ;  /* 0x000000b000008947 */ /* 0x000fea0003800000 */
[----:B------:R-:W-:Y:S02]  /*11560*/  ISETP.GE.AND P1, PT, R76, c[0x0][0x1d4], PT ;  /* 0x000075004c007a0c */ /* 0x000fe40003f26270 */
        /* <DEDUP_REMOVED lines=10> */
.L_x_1624:
[----:B------:R-:W-:Y:S05]  /*11610*/  BSYNC B0 ;  /* 0x0000000000007941 */ /* 0x000fea0003800000 */
.L_x_1623:
[----:B------:R-:W-:Y:S05]  /*11620*/  BRA.DIV ~URZ, `(.L_x_1625) ;  /* 0x0000f8127f007947 */ /* 0x000fea000b800000 */
[----:B--2---:R2:W3:Y:S04]  /*11630*/  SHFL.IDX PT, R6, R4, 0x3, 0x181f ;  /* 0x00781f0004067f89 */ /* 0x0044e800000e0000 */
[----:B-1----:R2:W1:Y:S02]  /*11640*/  SHFL.IDX PT, R2, R5, 0x3, 0x181f ;  /* 0x00781f0005027f89 */ /* 0x00246400000e0000 */
.L_x_1734:
[----:B------:R-:W-:-:S13]  /*11650*/  ISETP.GE.AND P0, PT, R237, 0x61, PT ;  /* 0x00000061ed00780c */ /* 0x000fda0003f06270 */
[----:B------:R-:W-:Y:S05]  /*11660*/  @!P0 BRA `(.L_x_1613) ;  /* 0x000000b000008947 */ /* 0x000fea0003800000 */
[----:B------:R-:W-:Y:S02]  /*11670*/  ISETP.GE.AND P1, PT, R76, c[0x0][0x1d4], PT ;  /* 0x000075004c007a0c */ /* 0x000fe40003f26270 */
[----:B------:R-:W-:Y:S02]  /*11680*/  ISETP.GE.AND P0, PT, R226, c[0x0][0x1d4], PT ;  /* 0x00007500e2007a0c */ /* 0x000fe40003f06270 */
[C---:B-12---:R-:W-:Y:S02]  /*11690*/  IADD3 R4, P3, R2.reuse, R230, RZ ;  /* 0x000000e602047210 */ /* 0x046fe40007f7e0ff */
[----:B------:R-:W-:-:S03]  /*116a0*/  IADD3 R2, P2, R2, R233, RZ ;  /* 0x000000e902027210 */ /* 0x000fc60007f5e0ff */
[C---:B---34-:R-:W-:Y:S02]  /*116b0*/  IMAD.X R5, R6.reuse, 0x1, R231, P3 ;  /* 0x0000000106057824 */ /* 0x058fe400018e06e7 */
[----:B------:R-:W-:-:S03]  /*116c0*/  IMAD.X R3, R6, 0x1, R232, P2 ;  /* 0x0000000106037824 */ /* 0x000fc600010e06e8 */
[----:B------:R-:W-:Y:S01]  /*116d0*/  @!PT LDS RZ, [RZ] ;  /* 0x00000000fffff984 */ /* 0x000fe20000000800 */
[----:B------:R-:W-:Y:S01]  /*116e0*/  @!PT LDS RZ, [RZ] ;  /* 0x00000000fffff984 */ /* 0x000fe20000000800 */
[----:B------:R-:W-:Y:S01]  /*116f0*/  @!PT LDS RZ, [RZ] ;  /* 0x00000000fffff984 */ /* 0x000fe20000000800 */
[----:B------:R1:W-:Y:S04]  /*11700*/  LDGSTS.E.BYPASS.LTC128B.128 [R229+0xb100], [R4.64], !P1 ;  /* 0x0b10000004e57fae */ /* 0x0003e8000c901d48 */
[----:B------:R1:W-:Y:S02]  /*11710*/  LDGSTS.E.BYPASS.LTC128B.128 [R229+0xe900], [R2.64], !P0 ;  /* 0x0e90000002e57fae */ /* 0x0003e4000c101d48 */
.L_x_1613:
[----:B--234-:R-:W-:Y:S05]  /*11720*/  BSYNC B1 ;  /* 0x0000000000017941 */ /* 0x01cfea0003800000 */
.L_x_1612:
[----:B-1----:R-:W2:Y:S01]  /*11730*/  LDL R3, [R1+0x40] ;  /* 0x0000400001037983 */ /* 0x002ea20000100800 */
[----:B------:R-:W-:-:S03]  /*11740*/  IMAD.MOV.U32 R4, RZ, RZ, c[0x0][0x2c4] ;  /* 0x0000b100ff047624 */ /* 0x000fc600078e00ff */
[----:B------:R-:W2:Y:S04]  /*11750*/  LDL R2, [R1+0x64] ;  /* 0x0000640001027983 */ /* 0x000ea80000100800 */
[----:B------:R-:W3:Y:S04]  /*11760*/  LDL R6, [R1+0x60] ;  /* 0x0000600001067983 */ /* 0x000ee80000100800 */
[----:B------:R-:W4:Y:S01]  /*11770*/  LDL R5, [R1+0x44] ;  /* 0x0000440001057983 */ /* 0x000f220000100800 */
[----:B------:R-:W-:-:S03]  /*11780*/  ISETP.NE.AND P0, PT, R4, 0x1, PT ;  /* 0x000000010400780c */ /* 0x000fc60003f05270 */
[----:B------:R-:W0:Y:S01]  /*11790*/  LDGDEPBAR ;  /* 0x00000000000079af */ /* 0x000e220000000000 */
[----:B--2---:R-:W-:-:S09]  /*117a0*/  IADD3 R2, R2, R3, RZ ;  /* 0x0000000302027210 */ /* 0x004fd20007ffe0ff */
[----:B------:R-:W-:-:S04]  /*117b0*/  @P0 IMAD.HI.U32 R3, R2, c[0x0][0x2c8], RZ ;  /* 0x0000b20002030a27 */ /* 0x000fc800078e00ff */
[----:B------:R-:W-:Y:S01]  /*117c0*/  IMAD.MOV.U32 R4, RZ, RZ, R2 ;  /* 0x000000ffff047224 */ /* 0x000fe200078e0002 */
[C---:B---3--:R-:W-:Y:S02]  /*117d0*/  IADD3 R2, -R6.reuse, 0x1, R124 ;  /* 0x0000000106027810 */ /* 0x048fe40007ffe17c */
[----:B------:R-:W-:Y:S02]  /*117e0*/  @P0 SHF.R.U32.HI R4, RZ, c[0x0][0x2cc], R3 ;  /* 0x0000b300ff040a19 */ /* 0x000fe40000011603 */
[----:B------:R-:W-:Y:S01]  /*117f0*/  IADD3 R6, -R6, R124, RZ ;  /* 0x0000007c06067210 */ /* 0x000fe20007ffe1ff */
[----:B----4-:R-:W-:Y:S01]  /*11800*/  IMAD.IADD R5, R2, 0x1, -R5 ;  /* 0x0000000102057824 */ /* 0x010fe200078e0a05 */
[----:B------:R-:W-:Y:S05]  /*11810*/  BRA.DIV ~URZ, `(.L_x_1626) ;  /* 0x0000f6f27f007947 */ /* 0x000fea000b800000 */
[----:B------:R1:W2:Y:S02]  /*11820*/  SHFL.IDX PT, R2, R4, RZ, 0x1c1f ;  /* 0x001c1fff04027589 */ /* 0x0002a400000e0000 */
.L_x_1735:
[----:B--2---:R-:W-:-:S05]  /*11830*/  IMAD.IADD R2, R5, 0x1, R2 ;  /* 0x0000000105027824 */ /* 0x004fca00078e0202 */
[----:B------:R-:W-:-:S04]  /*11840*/  IMNMX R2, R6, R2, PT ;  /* 0x0000000206027217 */ /* 0x000fc80003800200 */
[C---:B------:R-:W-:Y:S02]  /*11850*/  ISETP.GT.AND P0, PT, R2.reuse, RZ, PT ;  /* 0x000000ff0200720c */ /* 0x040fe40003f04270 */
[C---:B------:R-:W-:Y:S02]  /*11860*/  ISETP.GT.AND P1, PT, R2.reuse, 0x1, PT ;  /* 0x000000010200780c */ /* 0x040fe40003f24270 */
[----:B------:R-:W-:Y:S02]  /*11870*/  FSEL R9, R121, -INF , P0 ;  /* 0xff80000079097808 */ /* 0x000fe40000000000 */
[----:B------:R-:W-:Y:S02]  /*11880*/  ISETP.GT.AND P0, PT, R2, 0x10, PT ;  /* 0x000000100200780c */ /* 0x000fe40003f04270 */
[----:B------:R-:W-:Y:S02]  /*11890*/  FSEL R10, R118, -INF , P1 ;  /* 0xff800000760a7808 */ /* 0x000fe40000800000 */
[----:B------:R-:W-:-:S02]  /*118a0*/  FSEL R21, R105, -INF , P0 ;  /* 0xff80000069157808 */ /* 0x000fc40000000000 */
[C---:B------:R-:W-:Y:S02]  /*118b0*/  ISETP.GT.AND P2, PT, R2.reuse, 0x8, PT ;  /* 0x000000080200780c */ /* 0x040fe40003f44270 */
        /* <DEDUP_REMOVED lines=8> */
[----:B------:R-:W-:Y:S02]  /*11940*/  FSEL R39, R91, -INF , P0 ;  /* 0xff8000005b277808 */ /* 0x000fe40000000000 */
[C---:B------:R-:W-:Y:S02]  /*11950*/  ISETP.GT.AND P2, PT, R2.reuse, 0x18, PT ;  /* 0x000000180200780c */ /* 0x040fe40003f44270 */
[----:B------:R-:W-:-:S02]  /*11960*/  ISETP.GT.AND P1, PT, R2, 0x21, PT ;  /* 0x000000210200780c */ /* 0x000fc40003f24270 */
[C---:B------:R-:W-:Y:S02]  /*11970*/  ISETP.GT.AND P3, PT, R2.reuse, 0x28, PT ;  /* 0x000000280200780c */ /* 0x040fe40003f64270 */
[C---:B------:R-:W-:Y:S02]  /*11980*/  ISETP.GT.AND P4, PT, R2.reuse, 0x29, PT ;  /* 0x000000290200780c */ /* 0x040fe40003f84270 */
[----:B------:R-:W-:Y:S02]  /*11990*/  ISETP.GT.AND P0, PT, R2, 0x30, PT ;  /* 0x000000300200780c */ /* 0x000fe40003f04270 */
[----:B------:R-:W-:Y:S02]  /*119a0*/  FSEL R23, R95, -INF , P2 ;  /* 0xff8000005f177808 */ /* 0x000fe40001000000 */
        /* <DEDUP_REMOVED lines=53> */
[----:B-1----:R-:W-:Y:S02]  /*11d00*/  FMNMX.FTZ R4, R8, R15, !PT ;  /* 0x0000000f08047209 */ /* 0x002fe40007810000 */
        /* <DEDUP_REMOVED lines=93> */
[----:B------:R-:W1:Y:S02]  /*122e0*/  SHFL.BFLY PT, R4, R2, 0x2, 0x1f ;  /* 0x0c401f0002047f89 */ /* 0x000e6400000e0000 */
[----:B------:R-:W-:-:S05]  /*122f0*/  FMNMX.FTZ R3, R45, R3, !PT ;  /* 0x000000032d037209 */ /* 0x000fca0007810000 */
[----:B------:R-:W2:Y:S01]  /*12300*/  SHFL.BFLY PT, R5, R3, 0x2, 0x1f ;  /* 0x0c401f0003057f89 */ /* 0x000ea200000e0000 */
[----:B-1----:R-:W-:-:S05]  /*12310*/  FMNMX.FTZ R2, R4, R2, !PT ;  /* 0x0000000204027209 */ /* 0x002fca0007810000 */
[----:B------:R-:W1:Y:S01]  /*12320*/  SHFL.BFLY PT, R6, R2, 0x1, 0x1f ;  /* 0x0c201f0002067f89 */ /* 0x000e6200000e0000 */
[----:B--2---:R-:W-:-:S05]  /*12330*/  FMNMX.FTZ R5, R3, R5, !PT ;  /* 0x0000000503057209 */ /* 0x004fca0007810000 */
[----:B------:R2:W3:Y:S01]  /*12340*/  SHFL.BFLY PT, R4, R5, 0x1, 0x1f ;  /* 0x0c201f0005047f89 */ /* 0x0004e200000e0000 */
[----:B-1----:R-:W-:-:S05]  /*12350*/  FMNMX.FTZ R6, R2, R6, !PT ;  /* 0x0000000602067209 */ /* 0x002fca0007810000 */
.L_x_1736:
[C---:B------:R-:W-:Y:S01]  /*12360*/  FMUL.FTZ R3, R6.reuse, c[0x0][0x2d0] ;  /* 0x0000b40006037a20 */ /* 0x040fe20000410000 */
[----:B------:R-:W-:Y:S01]  /*12370*/  FSETP.NEU.FTZ.AND P0, PT, R6, -INF , PT ;  /* 0xff8000000600780b */ /* 0x000fe20003f1d000 */
[----:B------:R-:W-:Y:S01]  /*12380*/  WARPSYNC 0xffffffff ;  /* 0xffffffff00007948 */ /* 0x000fe20003800000 */
[----:B--23--:R-:W-:Y:S01]  /*12390*/  FMNMX.FTZ R5, R4, R5, !PT ;  /* 0x0000000504057209 */ /* 0x00cfe20007810000 */
[----:B------:R-:W2:Y:S01]  /*123a0*/  LDL R149, [R1+0x40] ;  /* 0x0000400001957983 */ /* 0x000ea20000100800 */
[----:B------:R-:W-:Y:S02]  /*123b0*/  FSEL R3, R3, RZ, P0 ;  /* 0x000000ff03037208 */ /* 0x000fe40000000000 */
[----:B------:R-:W-:Y:S01]  /*123c0*/  FSETP.NEU.FTZ.AND P0, PT, R5, -INF , PT ;  /* 0xff8000000500780b */ /* 0x000fe20003f1d000 */
[----:B------:R-:W3:Y:S02]  /*123d0*/  LDL R148, [R1+0x44] ;  /* 0x0000440001947983 */ /* 0x000ee40000100800 */
        /* <DEDUP_REMOVED lines=10> */
[--C-:B------:R-:W-:Y:S02]  /*12480*/  FFMA.FTZ R70, R70, c[0x0][0x2d0], -R3.reuse ;  /* 0x0000b40046467a23 */ /* 0x100fe40000010803 */
[--C-:B------:R-:W-:Y:S02]  /*12490*/  FFMA.FTZ R68, R68, c[0x0][0x2d0], -R3.reuse ;  /* 0x0000b40044447a23 */ /* 0x100fe40000010803 */
[----:B-1----:R-:W-:-:S04]  /*124a0*/  FFMA.FTZ R2, R10, c[0x0][0x2d0], -R3 ;  /* 0x0000b4000a027a23 */ /* 0x002fc80000010803 */
[----:B------:R1:W5:Y:S01]  /*124b0*/  MUFU.EX2 R86, R2 ;  /* 0x0000000200567308 */ /* 0x0003620000000800 */
[----:B----4-:R-:W-:-:S07]  /*124c0*/  FFMA.FTZ R4, R26, c[0x0][0x2d0], -R3 ;  /* 0x0000b4001a047a23 */ /* 0x010fce0000010803 */
[----:B------:R-:W4:Y:S01]  /*124d0*/  MUFU.EX2 R96, R4 ;  /* 0x0000000400607308 */ /* 0x000f220000000800 */
[----:B-1----:R-:W-:Y:S01]  /*124e0*/  FFMA.FTZ R2, R11, c[0x0][0x2d0], -R3 ;  /* 0x0000b4000b027a23 */ /* 0x002fe20000010803 */
[----:B-----5:R-:W-:-:S06]  /*124f0*/  F2FP.PACK_AB R32, R86, R87 ;  /* 0x000000575620723e */ /* 0x020fcc00000000ff */
[----:B------:R1:W-:Y:S01]  /*12500*/  MUFU.EX2 R89, R2 ;  /* 0x0000000200597308 */ /* 0x0003e20000000800 */
[----:B----4-:R-:W-:Y:S01]  /*12510*/  F2FP.PACK_AB R30, R96, R94 ;  /* 0x0000005e601e723e */ /* 0x010fe200000000ff */
[----:B-1----:R-:W-:-:S06]  /*12520*/  FFMA.FTZ R2, R20, c[0x0][0x2d0], -R3 ;  /* 0x0000b40014027a23 */ /* 0x002fcc0000010803 */
[----:B------:R1:W4:Y:S02]  /*12530*/  MUFU.EX2 R88, R2 ;  /* 0x0000000200587308 */ /* 0x0003240000000800 */
[----:B-1----:R-:W-:Y:S01]  /*12540*/  FFMA.FTZ R2, R21, c[0x0][0x2d0], -R3 ;  /* 0x0000b40015027a23 */ /* 0x002fe20000010803 */
[----:B----4-:R-:W-:-:S05]  /*12550*/  F2FP.PACK_AB R34, R88, R89 ;  /* 0x000000595822723e */ /* 0x010fca00000000ff */
[----:B------:R1:W-:Y:S02]  /*12560*/  MUFU.EX2 R91, R2 ;  /* 0x00000002005b7308 */ /* 0x0003e40000000800 */
[----:B-1----:R-:W-:Y:S02]  /*12570*/  FFMA.FTZ R2, R22, c[0x0][0x2d0], -R3 ;  /* 0x0000b40016027a23 */ /* 0x002fe40000010803 */
[----:B------:R-:W-:Y:S04]  /*12580*/  LDSM.16.MT88.4 R20, [R203+0x800] ;  /* 0x00080000cb14783b */ /* 0x000fe80000004200 */
[----:B------:R1:W4:Y:S02]  /*12590*/  MUFU.EX2 R92, R2 ;  /* 0x00000002005c7308 */ /* 0x0003240000000800 */
[----:B-1----:R-:W-:Y:S01]  /*125a0*/  FMUL.FTZ R2, R5, c[0x0][0x2d0] ;  /* 0x0000b40005027a20 */ /* 0x002fe20000410000 */
[----:B----4-:R-:W-:-:S04]  /*125b0*/  F2FP.PACK_AB R28, R92, R91 ;  /* 0x0000005b5c1c723e */ /* 0x010fc800000000ff */
[----:B------:R-:W-:-:S05]  /*125c0*/  FSEL R2, R2, RZ, P0 ;  /* 0x000000ff02027208 */ /* 0x000fca0000000000 */
[--C-:B------:R-:W-:Y:S02]  /*125d0*/  FFMA.FTZ R4, R8, c[0x0][0x2d0], -R2.reuse ;  /* 0x0000b40008047a23 */ /* 0x100fe40000010802 */
[----:B------:R-:W1:Y:S01]  /*125e0*/  LDSM.16.MT88.4 R8, [R203] ;  /* 0x00000000cb08783b */ /* 0x000e620000004200 */
[--C-:B------:R-:W-:Y:S01]  /*125f0*/  FFMA.FTZ R64, R64, c[0x0][0x2d0], -R2.reuse ;  /* 0x0000b40040407a23 */ /* 0x100fe20000010802 */
[----:B------:R4:W-:Y:S01]  /*12600*/  MUFU.EX2 R84, R4 ;  /* 0x0000000400547308 */ /* 0x0009e20000000800 */
[--C-:B------:R-:W-:Y:S02]  /*12610*/  FFMA.FTZ R63, R63, c[0x0][0x2d0], -R2.reuse ;  /* 0x0000b4003f3f7a23 */ /* 0x100fe40000010802 */
[--C-:B------:R-:W-:Y:S02]  /*12620*/  FFMA.FTZ R62, R62, c[0x0][0x2d0], -R2.reuse ;  /* 0x0000b4003e3e7a23 */ /* 0x100fe40000010802 */
[--C-:B------:R-:W-:Y:S02]  /*12630*/  FFMA.FTZ R61, R61, c[0x0][0x2d0], -R2.reuse ;  /* 0x0000b4003d3d7a23 */ /* 0x100fe40000010802 */
[----:B------:R-:W-:-:S02]  /*12640*/  FFMA.FTZ R60, R60, c[0x0][0x2d0], -R2 ;  /* 0x0000b4003c3c7a23 */ /* 0x000fc40000010802 */
[--C-:B------:R-:W-:Y:S02]  /*12650*/  FFMA.FTZ R58, R58, c[0x0][0x2d0], -R2.reuse ;  /* 0x0000b4003a3a7a23 */ /* 0x100fe40000010802 */
[--C-:B------:R-:W-:Y:S02]  /*12660*/  FFMA.FTZ R59, R59, c[0x0][0x2d0], -R2.reuse ;  /* 0x0000b4003b3b7a23 */ /* 0x100fe40000010802 */
[--C-:B------:R-:W-:Y:S02]  /*12670*/  FFMA.FTZ R57, R57, c[0x0][0x2d0], -R2.reuse ;  /* 0x0000b40039397a23 */ /* 0x100fe40000010802 */
[--C-:B------:R-:W-:Y:S02]  /*12680*/  FFMA.FTZ R56, R56, c[0x0][0x2d0], -R2.reuse ;  /* 0x0000b40038387a23 */ /* 0x100fe40000010802 */
[--C-:B----4-:R-:W-:Y:S02]  /*12690*/  FFMA.FTZ R4, R15, c[0x0][0x2d0], -R2.reuse ;  /* 0x0000b4000f047a23 */ /* 0x110fe40000010802 */
[----:B------:R-:W-:-:S02]  /*126a0*/  FFMA.FTZ R55, R55, c[0x0][0x2d0], -R2 ;  /* 0x0000b40037377a23 */ /* 0x000fc40000010802 */
[----:B------:R4:W5:Y:S01]  /*126b0*/  MUFU.EX2 R80, R4 ;  /* 0x0000000400507308 */ /* 0x0009620000000800 */
[--C-:B------:R-:W-:Y:S02]  /*126c0*/  FFMA.FTZ R54, R54, c[0x0][0x2d0], -R2.reuse ;  /* 0x0000b40036367a23 */ /* 0x100fe40000010802 */
[--C-:B------:R-:W-:Y:S02]  /*126d0*/  FFMA.FTZ R53, R53, c[0x0][0x2d0], -R2.reuse ;  /* 0x0000b40035357a23 */ /* 0x100fe40000010802 */
[--C-:B------:R-:W-:Y:S02]  /*126e0*/  FFMA.FTZ R52, R52, c[0x0][0x2d0], -R2.reuse ;  /* 0x0000b40034347a23 */ /* 0x100fe40000010802 */
[--C-:B------:R-:W-:Y:S02]  /*126f0*/  FFMA.FTZ R51, R51, c[0x0][0x2d0], -R2.reuse ;  /* 0x0000b40033337a23 */ /* 0x100fe40000010802 */
[--C-:B------:R-:W-:Y:S02]  /*12700*/  FFMA.FTZ R50, R50, c[0x0][0x2d0], -R2.reuse ;  /* 0x0000b40032327a23 */ /* 0x100fe40000010802 */
[----:B------:R-:W-:-:S02]  /*12710*/  FFMA.FTZ R49, R49, c[0x0][0x2d0], -R2 ;  /* 0x0000b40031317a23 */ /* 0x000fc40000010802 */
[--C-:B------:R-:W-:Y:S02]  /*12720*/  FFMA.FTZ R48, R48, c[0x0][0x2d0], -R2.reuse ;  /* 0x0000b40030307a23 */ /* 0x100fe40000010802 */
[----:B----4-:R-:W-:Y:S01]  /*12730*/  FFMA.FTZ R4, R19, c[0x0][0x2d0], -R2 ;  /* 0x0000b40013047a23 */ /* 0x010fe20000010802 */
[----:B-----5:R-:W-:-:S03]  /*12740*/  F2FP.PACK_AB R33, R80, R84 ;  /* 0x000000545021723e */ /* 0x020fc600000000ff */
[----:B------:R4:W-:Y:S02]  /*12750*/  MUFU.EX2 R15, R4 ;  /* 0x00000004000f7308 */ /* 0x0009e40000000800 */
[----:B----4-:R-:W-:-:S06]  /*12760*/  FFMA.FTZ R4, R18, c[0x0][0x2d0], -R2 ;  /* 0x0000b40012047a23 */ /* 0x010fcc0000010802 */
[----:B------:R4:W5:Y:S02]  /*12770*/  MUFU.EX2 R85, R4 ;  /* 0x0000000400557308 */ /* 0x0009640000000800 */
[----:B----4-:R-:W-:Y:S01]  /*12780*/  FFMA.FTZ R4, R17, c[0x0][0x2d0], -R2 ;  /* 0x0000b40011047a23 */ /* 0x010fe20000010802 */
[----:B-----5:R-:W-:-:S05]  /*12790*/  F2FP.PACK_AB R35, R85, R15 ;  /* 0x0000000f5523723e */ /* 0x020fca00000000ff */
[----:B------:R4:W-:Y:S02]  /*127a0*/  MUFU.EX2 R90, R4 ;  /* 0x00000004005a7308 */ /* 0x0009e40000000800 */
[--C-:B----4-:R-:W-:Y:S02]  /*127b0*/  FFMA.FTZ R4, R16, c[0x0][0x2d0], -R2.reuse ;  /* 0x0000b40010047a23 */ /* 0x110fe40000010802 */
[C---:B-1----:R-:W-:Y:S04]  /*127c0*/  HMMA.16816.F32 R16, R32.reuse, R8, RZ ;  /* 0x000000082010723c */ /* 0x042fe800000018ff */
[----:B------:R1:W4:Y:S04]  /*127d0*/  MUFU.EX2 R93, R4 ;  /* 0x00000004005d7308 */ /* 0x0003280000000800 */
[----:B------:R-:W-:Y:S01]  /*127e0*/  HMMA.16816.F32 R8, R32, R10, RZ ;  /* 0x0000000a2008723c */ /* 0x000fe200000018ff */
[----:B-1----:R-:W-:Y:S01]  /*127f0*/  FFMA.FTZ R4, R24, c[0x0][0x2d0], -R2 ;  /* 0x0000b40018047a23 */ /* 0x002fe20000010802 */
[----:B----4-:R-:W-:-:S03]  /*12800*/  F2FP.PACK_AB R29, R93, R90 ;  /* 0x0000005a5d1d723e */ /* 0x010fc600000000ff */
[----:B------:R1:W-:Y:S02]  /*12810*/  MUFU.EX2 R95, R4 ;  /* 0x00000004005f7308 */ /* 0x0003e40000000800 */
[----:B-1----:R-:W-:Y:S02]  /*12820*/  FFMA.FTZ R4, R25, c[0x0][0x2d0], -R2 ;  /* 0x0000b40019047a23 */ /* 0x002fe40000010802 */
[----:B------:R-:W1:Y:S04]  /*12830*/  LDSM.16.MT88.4 R24, [R204] ;  /* 0x00000000cc18783b */ /* 0x000e680000004200 */
[----:B------:R-:W4:Y:S02]  /*12840*/  MUFU.EX2 R97, R4 ;  /* 0x0000000400617308 */ /* 0x000f240000000800 */
[----:B----4-:R-:W-:Y:S01]  /*12850*/  F2FP.PACK_AB R31, R97, R95 ;  /* 0x0000005f611f723e */ /* 0x010fe200000000ff */
[----:B------:R-:W-:-:S04]  /*12860*/  FADD.FTZ R4, R87, R86 ;  /* 0x0000005657047221 */ /* 0x000fc80000010000 */
[----:B------:R-:W-:Y:S02]  /*12870*/  FADD.FTZ R4, R89, R4 ;  /* 0x0000000459047221 */ /* 0x000fe40000010000 */
[----:B------:R-:W-:Y:S02]  /*12880*/  HMMA.16816.F32 R136, R28, R20, R16 ;  /* 0x000000141c88723c */ /* 0x000fe40000001810 */
[----:B------:R-:W-:-:S04]  /*12890*/  FADD.FTZ R4, R88, R4 ;  /* 0x0000000458047221 */ /* 0x000fc80000010000 */
[----:B------:R-:W-:Y:S02]  /*128a0*/  FADD.FTZ R4, R91, R4 ;  /* 0x000000045b047221 */ /* 0x000fe40000010000 */
[----:B------:R-:W-:Y:S01]  /*128b0*/  HMMA.16816.F32 R132, R28, R22, R8 ;  /* 0x000000161c84723c */ /* 0x000fe20000001808 */
[----:B------:R-:W4:Y:S01]  /*128c0*/  LDSM.16.MT88.4 R20, [R204+0x800] ;  /* 0x00080000cc14783b */ /* 0x000f220000004200 */
[----:B------:R-:W-:-:S06]  /*128d0*/  FADD.FTZ R4, R92, R4 ;  /* 0x000000045c047221 */ /* 0x000fcc0000010000 */
[C---:B-1----:R-:W-:Y:S08]  /*128e0*/  HMMA.16816.F32 R16, R32.reuse, R24, RZ ;  /* 0x000000182010723c */ /* 0x042ff000000018ff */
[----:B------:R-:W-:Y:S01]  /*128f0*/  HMMA.16816.F32 R8, R32, R26, RZ ;  /* 0x0000001a2008723c */ /* 0x000fe200000018ff */
[----:B------:R-:W1:Y:S11]  /*12900*/  LDSM.16.MT88.4 R24, [R206] ;  /* 0x00000000ce18783b */ /* 0x000e760000004200 */
[----:B------:R-:W-:Y:S04]  /*12910*/  @!UPT UIADD3 URZ, URZ, URZ, URZ ;  /* 0x0000003f3f3ff290 */ /* 0x000fe8000fffe03f */
[C---:B----4-:R-:W-:Y:S01]  /*12920*/  HMMA.16816.F32 R128, R28.reuse, R20, R16 ;  /* 0x000000141c80723c */ /* 0x050fe20000001810 */
[----:B------:R-:W4:Y:S07]  /*12930*/  LDSM.16.MT88.4 R16, [R206+0x800] ;  /* 0x00080000ce10783b */ /* 0x000f2e0000004200 */
[----:B------:R-:W-:Y:S01]  /*12940*/  HMMA.16816.F32 R124, R28, R22, R8 ;  /* 0x000000161c7c723c */ /* 0x000fe20000001808 */
[----:B------:R-:W5:Y:S07]  /*12950*/  LDSM.16.MT88.4 R20, [R205] ;  /* 0x00000000cd14783b */ /* 0x000f6e0000004200 */
[----:B-1----:R-:W-:Y:S07]  /*12960*/  HMMA.16816.F32 R8, R32, R24, RZ ;  /* 0x000000182008723c */ /* 0x002fee00000018ff */
[----:B------:R-:W-:-:S02]  /*12970*/  FFMA.FTZ R25, R42, c[0x0][0x2d0], -R3 ;  /* 0x0000b4002a197a23 */ /* 0x000fc40000010803 */
[--C-:B------:R-:W-:Y:S02]  /*12980*/  FFMA.FTZ R24, R43, c[0x0][0x2d0], -R3.reuse ;  /* 0x0000b4002b187a23 */ /* 0x100fe40000010803 */
[--C-:B------:R-:W-:Y:S02]  /*12990*/  FFMA.FTZ R42, R75, c[0x0][0x2d0], -R3.reuse ;  /* 0x0000b4004b2a7a23 */ /* 0x100fe40000010803 */
[----:B------:R-:W-:Y:S01]  /*129a0*/  FFMA.FTZ R43, R74, c[0x0][0x2d0], -R3 ;  /* 0x0000b4004a2b7a23 */ /* 0x000fe20000010803 */
[----:B------:R-:W-:Y:S01]  /*129b0*/  MUFU.EX2 R25, R25 ;  /* 0x0000001900197308 */ /* 0x000fe20000000800 */
[----:B------:R-:W-:-:S09]  /*129c0*/  FFMA.FTZ R75, R45, c[0x0][0x2d0], -R2 ;  /* 0x0000b4002d4b7a23 */ /* 0x000fd20000010802 */
[----:B----4-:R-:W-:Y:S07]  /*129d0*/  HMMA.16816.F32 R120, R28, R16, R8 ;  /* 0x000000101c78723c */ /* 0x010fee0000001808 */
[----:B------:R-:W-:Y:S02]  /*129e0*/  FADD.FTZ R8, R84, R80 ;  /* 0x0000005054087221 */ /* 0x000fe40000010000 */
[----:B------:R-:W-:Y:S02]  /*129f0*/  FFMA.FTZ R80, R46, c[0x0][0x2d0], -R2 ;  /* 0x0000b4002e507a23 */ /* 0x000fe40000010802 */
[----:B------:R-:W-:-:S02]  /*12a00*/  FADD.FTZ R15, R15, R8 ;  /* 0x000000080f0f7221 */ /* 0x000fc40000010000 */
[----:B------:R-:W-:Y:S02]  /*12a10*/  HMMA.16816.F32 R8, R32, R26, RZ ;  /* 0x0000001a2008723c */ /* 0x000fe400000018ff */
[----:B------:R-:W-:-:S05]  /*12a20*/  FADD.FTZ R15, R85, R15 ;  /* 0x0000000f550f7221 */ /* 0x000fca0000010000 */
[--C-:B------:R-:W-:Y:S02]  /*12a30*/  FFMA.FTZ R27, R40, c[0x0][0x2d0], -R3.reuse ;  /* 0x0000b400281b7a23 */ /* 0x100fe40000010803 */
[--C-:B------:R-:W-:Y:S02]  /*12a40*/  FFMA.FTZ R26, R41, c[0x0][0x2d0], -R3.reuse ;  /* 0x0000b400291a7a23 */ /* 0x100fe40000010803 */
[--C-:B------:R-:W-:Y:S02]  /*12a50*/  FFMA.FTZ R40, R65, c[0x0][0x2d0], -R3.reuse ;  /* 0x0000b40041287a23 */ /* 0x100fe40000010803 */
[--C-:B------:R-:W-:Y:S02]  /*12a60*/  FFMA.FTZ R41, R66, c[0x0][0x2d0], -R3.reuse ;  /* 0x0000b40042297a23 */ /* 0x100fe40000010803 */
[--C-:B------:R-:W-:Y:S02]  /*12a70*/  FFMA.FTZ R65, R72, c[0x0][0x2d0], -R3.reuse ;  /* 0x0000b40048417a23 */ /* 0x100fe40000010803 */
[----:B------:R-:W-:-:S02]  /*12a80*/  FFMA.FTZ R66, R71, c[0x0][0x2d0], -R3 ;  /* 0x0000b40047427a23 */ /* 0x000fc40000010803 */
[----:B------:R-:W-:-:S05]  /*12a90*/  FFMA.FTZ R71, R47, c[0x0][0x2d0], -R2 ;  /* 0x0000b4002f477a23 */ /* 0x000fca0000010802 */
[----:B------:R-:W-:Y:S01]  /*12aa0*/  HMMA.16816.F32 R116, R28, R18, R8 ;  /* 0x000000121c74723c */ /* 0x000fe20000001808 */
[----:B------:R-:W1:Y:S07]  /*12ab0*/  LDSM.16.MT88.4 R16, [R205+0x800] ;  /* 0x00080000cd10783b */ /* 0x000e6e0000004200 */
[----:B-----5:R-:W-:Y:S11]  /*12ac0*/  HMMA.16816.F32 R8, R32, R20, RZ ;  /* 0x000000142008723c */ /* 0x020ff600000018ff */
[----:B------:R-:W-:Y:S11]  /*12ad0*/  @!UPT UIADD3 URZ, URZ, URZ, URZ ;  /* 0x0000003f3f3ff290 */ /* 0x000ff6000fffe03f */
[----:B------:R-:W-:Y:S02]  /*12ae0*/  @!UPT UIADD3 URZ, URZ, URZ, URZ ;  /* 0x0000003f3f3ff290 */ /* 0x000fe4000fffe03f */
[----:B-1----:R-:W-:Y:S08]  /*12af0*/  HMMA.16816.F32 R112, R28, R16, R8 ;  /* 0x000000101c70723c */ /* 0x002ff00000001808 */
[----:B------:R-:W-:Y:S01]  /*12b00*/  HMMA.16816.F32 R8, R32, R22, RZ ;  /* 0x000000162008723c */ /* 0x000fe200000018ff */
[----:B------:R-:W-:Y:S11]  /*12b10*/  LDSM.16.MT88.4 R20, [R203+0x4000] ;  /* 0x00400000cb14783b */ /* 0x000ff60000004200 */
[----:B------:R-:W-:Y:S11]  /*12b20*/  @!UPT UIADD3 URZ, URZ, URZ, URZ ;  /* 0x0000003f3f3ff290 */ /* 0x000ff6000fffe03f */
[----:B------:R-:W-:Y:S01]  /*12b30*/  @!UPT UIADD3 URZ, URZ, URZ, URZ ;  /* 0x0000003f3f3ff290 */ /* 0x000fe2000fffe03f */
[----:B------:R-:W-:Y:S01]  /*12b40*/  HMMA.16816.F32 R108, R28, R18, R8 ;  /* 0x000000121c6c723c */ /* 0x000fe20000001808 */
[----:B------:R-:W1:Y:S06]  /*12b50*/  LDSM.16.MT88.4 R16, [R203+0x3800] ;  /* 0x00380000cb10783b */ /* 0x000e6c0000004200 */
[----:B------:R-:W-:Y:S02]  /*12b60*/  FADD.FTZ R8, R90, R15 ;  /* 0x0000000f5a087221 */ /* 0x000fe40000010000 */
[--C-:B------:R-:W-:Y:S02]  /*12b70*/  FFMA.FTZ R15, R44, c[0x0][0x2d0], -R3.reuse ;  /* 0x0000b4002c0f7a23 */ /* 0x100fe40000010803 */
[----:B------:R-:W-:-:S02]  /*12b80*/  FFMA.FTZ R44, R73, c[0x0][0x2d0], -R3 ;  /* 0x0000b400492c7a23 */ /* 0x000fc40000010803 */
[----:B------:R-:W-:Y:S02]  /*12b90*/  FADD.FTZ R3, R94, R4 ;  /* 0x000000045e037221 */ /* 0x000fe40000010000 */
[----:B------:R-:W-:Y:S01]  /*12ba0*/  FADD.FTZ R4, R93, R8 ;  /* 0x000000085d047221 */ /* 0x000fe20000010000 */
[----:B------:R-:W-:Y:S01]  /*12bb0*/  MUFU.EX2 R15, R15 ;  /* 0x0000000f000f7308 */ /* 0x000fe20000000800 */
[----:B------:R-:W-:Y:S02]  /*12bc0*/  FADD.FTZ R2, R96, R3 ;  /* 0x0000000360027221 */ /* 0x000fe40000010000 */
[----:B------:R-:W-:-:S04]  /*12bd0*/  FADD.FTZ R3, R95, R4 ;  /* 0x000000045f037221 */ /* 0x000fc80000010000 */
[----:B------:R-:W-:Y:S01]  /*12be0*/  FADD.FTZ R3, R97, R3 ;  /* 0x0000000361037221 */ /* 0x000fe20000010000 */
[----:B------:R-:W-:Y:S01]  /*12bf0*/  MUFU.EX2 R4, R38 ;  /* 0x0000002600047308 */ /* 0x000fe20000000800 */
[----:B-1----:R-:W-:Y:S07]  /*12c00*/  HMMA.16816.F32 R8, R32, R16, RZ ;  /* 0x000000102008723c */ /* 0x002fee00000018ff */
[----:B------:R-:W1:Y:S08]  /*12c10*/  MUFU.EX2 R16, R39 ;  /* 0x0000002700107308 */ /* 0x000e700000000800 */
[----:B------:R-:W-:Y:S01]  /*12c20*/  MUFU.EX2 R17, R36 ;  /* 0x0000002400117308 */ /* 0x000fe20000000800 */
[----:B-1----:R-:W-:-:S04]  /*12c30*/  FADD.FTZ R2, R16, R2 ;  /* 0x0000000210027221 */ /* 0x002fc80000010000 */
[----:B------:R-:W-:-:S04]  /*12c40*/  FADD.FTZ R2, R4, R2 ;  /* 0x0000000204027221 */ /* 0x000fc80000010000 */
[----:B------:R-:W-:Y:S01]  /*12c50*/  HMMA.16816.F32 R88, R28, R20, R8 ;  /* 0x000000141c58723c */ /* 0x000fe20000001808 */
[----:B------:R-:W-:Y:S07]  /*12c60*/  MUFU.EX2 R20, R27 ;  /* 0x0000001b00147308 */ /* 0x000fee0000000800 */
[----:B------:R-:W-:Y:S01]  /*12c70*/  HMMA.16816.F32 R8, R32, R18, RZ ;  /* 0x000000122008723c */ /* 0x000fe200000018ff */
[----:B------:R-:W1:Y:S08]  /*12c80*/  MUFU.EX2 R18, R37 ;  /* 0x0000002500127308 */ /* 0x000e700000000800 */
[----:B------:R4:W5:Y:S08]  /*12c90*/  MUFU.EX2 R21, R24 ;  /* 0x0000001800157308 */ /* 0x0009700000000800 */
[----:B------:R-:W2:Y:S01]  /*12ca0*/  MUFU.EX2 R19, R26 ;  /* 0x0000001a00137308 */ /* 0x000ea20000000800 */
[----:B-1----:R-:W-:-:S04]  /*12cb0*/  FADD.FTZ R2, R18, R2 ;  /* 0x0000000212027221 */ /* 0x002fc80000010000 */
[----:B------:R-:W-:Y:S02]  /*12cc0*/  FADD.FTZ R2, R17, R2 ;  /* 0x0000000211027221 */ /* 0x000fe40000010000 */
[----:B------:R-:W-:Y:S01]  /*12cd0*/  HMMA.16816.F32 R92, R28, R22, R8 ;  /* 0x000000161c5c723c */ /* 0x000fe20000001808 */
[----:B----4-:R-:W-:Y:S01]  /*12ce0*/  F2FP.PACK_AB R24, R4, R16 ;  /* 0x000000100418723e */ /* 0x010fe200000000ff */
[----:B------:R-:W-:Y:S01]  /*12cf0*/  FADD.FTZ R2, R20, R2 ;  /* 0x0000000214027221 */ /* 0x000fe20000010000 */
[----:B------:R1:W-:Y:S04]  /*12d00*/  MUFU.EX2 R4, R44 ;  /* 0x0000002c00047308 */ /* 0x0003e80000000800 */
[----:B-----5:R-:W-:Y:S01]  /*12d10*/  F2FP.PACK_AB R22, R21, R25 ;  /* 0x000000191516723e */ /* 0x020fe200000000ff */
[----:B--2---:R-:W-:Y:S01]  /*12d20*/  FADD.FTZ R2, R19, R2 ;  /* 0x0000000213027221 */ /* 0x004fe20000010000 */
[----:B------:R-:W-:-:S02]  /*12d30*/  F2FP.PACK_AB R26, R17, R18 ;  /* 0x00000012111a723e */ /* 0x000fc400000000ff */
[----:B------:R-:W2:Y:S01]  /*12d40*/  MUFU.EX2 R11, R40 ;  /* 0x00000028000b7308 */ /* 0x000ea20000000800 */
[----:B------:R-:W-:Y:S01]  /*12d50*/  F2FP.PACK_AB R20, R19, R20 ;  /* 0x000000141314723e */ /* 0x000fe200000000ff */
[----:B------:R-:W-:-:S04]  /*12d60*/  FADD.FTZ R2, R25, R2 ;  /* 0x0000000219027221 */ /* 0x000fc80000010000 */
[----:B------:R-:W-:Y:S01]  /*12d70*/  FADD.FTZ R2, R21, R2 ;  /* 0x0000000215027221 */ /* 0x000fe20000010000 */
[----:B-1----:R-:W1:Y:S01]  /*12d80*/  LDSM.16.MT88.4 R44, [R204+0x3800] ;  /* 0x00380000cc2c783b */ /* 0x002e620000004200 */
[----:B------:R-:W4:Y:S02]  /*12d90*/  MUFU.EX2 R10, R41 ;  /* 0x00000029000a7308 */ /* 0x000f240000000800 */
[----:B------:R-:W-:-:S04]  /*12da0*/  FADD.FTZ R2, R15, R2 ;  /* 0x000000020f027221 */ /* 0x000fc80000010000 */
[C---:B--2---:R-:W-:Y:S02]  /*12db0*/  FADD.FTZ R2, R11.reuse, R2 ;  /* 0x000000020b027221 */ /* 0x044fe40000010000 */
[----:B------:R-:W2:Y:S01]  /*12dc0*/  MUFU.EX2 R9, R42 ;  /* 0x0000002a00097308 */ /* 0x000ea20000000800 */
[----:B------:R-:W-:-:S07]  /*12dd0*/  F2FP.PACK_AB R16, R11, R15 ;  /* 0x0000000f0b10723e */ /* 0x000fce00000000ff */
[----:B------:R5:W3:Y:S01]  /*12de0*/  MUFU.EX2 R8, R43 ;  /* 0x0000002b00087308 */ /* 0x000ae20000000800 */
[----:B----4-:R-:W-:-:S04]  /*12df0*/  FADD.FTZ R2, R10, R2 ;  /* 0x000000020a027221 */ /* 0x010fc80000010000 */
[C---:B--2---:R-:W-:Y:S01]  /*12e00*/  FADD.FTZ R2, R9.reuse, R2 ;  /* 0x0000000209027221 */ /* 0x044fe20000010000 */
[----:B------:R-:W-:Y:S02]  /*12e10*/  F2FP.PACK_AB R18, R9, R10 ;  /* 0x0000000a0912723e */ /* 0x000fe400000000ff */
[----:B------:R-:W-:Y:S01]  /*12e20*/  MUFU.EX2 R11, R67 ;  /* 0x00000043000b7308 */ /* 0x000fe20000000800 */
[----:B-----5:R-:W2:Y:S01]  /*12e30*/  LDSM.16.MT88.4 R40, [R204+0x4000] ;  /* 0x00400000cc28783b */ /* 0x020ea20000004200 */
[----:B---3--:R-:W-:-:S06]  /*12e40*/  FADD.FTZ R2, R8, R2 ;  /* 0x0000000208027221 */ /* 0x008fcc0000010000 */
[----:B------:R-:W3:Y:S01]  /*12e50*/  MUFU.EX2 R10, R65 ;  /* 0x00000041000a7308 */ /* 0x000ee20000000800 */
[C---:B------:R-:W-:Y:S01]  /*12e60*/  F2FP.PACK_AB R8, R4.reuse, R8 ;  /* 0x000000080408723e */ /* 0x040fe200000000ff */
[----:B------:R-:W-:Y:S01]  /*12e70*/  FADD.FTZ R2, R4, R2 ;  /* 0x0000000204027221 */ /* 0x000fe20000010000 */
[----:B-1----:R-:W-:Y:S05]  /*12e80*/  HMMA.16816.F32 R36, R32, R44, RZ ;  /* 0x0000002c2024723c */ /* 0x002fea00000018ff */
[----:B------:R-:W1:Y:S08]  /*12e90*/  MUFU.EX2 R4, R66 ;  /* 0x0000004200047308 */ /* 0x000e700000000800 */
[----:B------:R-:W4:Y:S01]  /*12ea0*/  MUFU.EX2 R9, R69 ;  /* 0x0000004500097308 */ /* 0x000f220000000800 */
[----:B---3--:R-:W-:-:S07]  /*12eb0*/  FADD.FTZ R2, R10, R2 ;  /* 0x000000020a027221 */ /* 0x008fce0000010000 */
[----:B------:R-:W3:Y:S01]  /*12ec0*/  MUFU.EX2 R25, R64 ;  /* 0x0000004000197308 */ /* 0x000ee20000000800 */
[C---:B-1----:R-:W-:Y:S01]  /*12ed0*/  FADD.FTZ R2, R4.reuse, R2 ;  /* 0x0000000204027221 */ /* 0x042fe20000010000 */
[----:B------:R-:W-:-:S03]  /*12ee0*/  F2FP.PACK_AB R10, R4, R10 ;  /* 0x0000000a040a723e */ /* 0x000fc600000000ff */
[----:B------:R-:W-:-:S03]  /*12ef0*/  FADD.FTZ R2, R11, R2 ;  /* 0x000000020b027221 */ /* 0x000fc60000010000 */
[----:B------:R-:W1:Y:S01]  /*12f00*/  MUFU.EX2 R19, R70 ;  /* 0x0000004600137308 */ /* 0x000e620000000800 */
[C---:B----4-:R-:W-:Y:S01]  /*12f10*/  FADD.FTZ R2, R9.reuse, R2 ;  /* 0x0000000209027221 */ /* 0x050fe20000010000 */
[----:B------:R-:W-:Y:S01]  /*12f20*/  F2FP.PACK_AB R72, R9, R11 ;  /* 0x0000000b0948723e */ /* 0x000fe200000000ff */
[----:B--2---:R-:W-:Y:S05]  /*12f30*/  HMMA.16816.F32 R100, R28, R40, R36 ;  /* 0x000000281c64723c */ /* 0x004fea0000001824 */
[----:B------:R-:W2:Y:S01]  /*12f40*/  MUFU.EX2 R23, R63 ;  /* 0x0000003f00177308 */ /* 0x000ea20000000800 */
[----:B---3--:R-:W-:Y:S02]  /*12f50*/  FADD.FTZ R3, R25, R3 ;  /* 0x0000000319037221 */ /* 0x008fe40000010000 */
[----:B------:R-:W-:Y:S01]  /*12f60*/  HMMA.16816.F32 R36, R32, R46, RZ ;  /* 0x0000002e2024723c */ /* 0x000fe200000018ff */
[----:B------:R-:W3:Y:S04]  /*12f70*/  LDSM.16.MT88.4 R44, [R206+0x3800] ;  /* 0x00380000ce2c783b */ /* 0x000ee80000004200 */
[----:B------:R-:W4:Y:S01]  /*12f80*/  MUFU.EX2 R17, R68 ;  /* 0x0000004400117308 */ /* 0x000f220000000800 */
[----:B-1----:R-:W-:-:S07]  /*12f90*/  FADD.FTZ R2, R19, R2 ;  /* 0x0000000213027221 */ /* 0x002fce0000010000 */
[----:B------:R-:W1:Y:S01]  /*12fa0*/  MUFU.EX2 R41, R62 ;  /* 0x0000003e00297308 */ /* 0x000e620000000800 */
[C---:B--2---:R-:W-:Y:S01]  /*12fb0*/  FADD.FTZ R3, R23.reuse, R3 ;  /* 0x0000000317037221 */ /* 0x044fe20000010000 */
[----:B------:R-:W-:-:S06]  /*12fc0*/  F2FP.PACK_AB R25, R23, R25 ;  /* 0x000000191719723e */ /* 0x000fcc00000000ff */
[----:B------:R-:W2:Y:S01]  /*12fd0*/  MUFU.EX2 R27, R61 ;  /* 0x0000003d001b7308 */ /* 0x000ea20000000800 */
[C---:B----4-:R-:W-:Y:S01]  /*12fe0*/  FADD.FTZ R246, R17.reuse, R2 ;  /* 0x0000000211f67221 */ /* 0x050fe20000010000 */
[----:B------:R-:W-:Y:S01]  /*12ff0*/  F2FP.PACK_AB R74, R17, R19 ;  /* 0x00000013114a723e */ /* 0x000fe200000000ff */
[----:B------:R-:W-:Y:S05]  /*13000*/  HMMA.16816.F32 R104, R28, R42, R36 ;  /* 0x0000002a1c68723c */ /* 0x000fea0000001824 */
[----:B------:R-:W4:Y:S01]  /*13010*/  MUFU.EX2 R40, R60 ;  /* 0x0000003c00287308 */ /* 0x000f220000000800 */
[----:B-1----:R-:W-:-:S07]  /*13020*/  FADD.FTZ R2, R41, R3 ;  /* 0x0000000329027221 */ /* 0x002fce0000010000 */
[----:B------:R-:W1:Y:S01]  /*13030*/  MUFU.EX2 R21, R58 ;  /* 0x0000003a00157308 */ /* 0x000e620000000800 */
[C---:B--2---:R-:W-:Y:S01]  /*13040*/  FADD.FTZ R2, R27.reuse, R2 ;  /* 0x000000021b027221 */ /* 0x044fe20000010000 */
[----:B------:R-:W-:Y:S01]  /*13050*/  F2FP.PACK_AB R27, R27, R41 ;  /* 0x000000291b1b723e */ /* 0x000fe200000000ff */
[----:B---3--:R-:W-:Y:S02]  /*13060*/  HMMA.16816.F32 R36, R32, R44, RZ ;  /* 0x0000002c2024723c */ /* 0x008fe400000018ff */
[----:B----4-:R-:W-:-:S03]  /*13070*/  FADD.FTZ R2, R40, R2 ;  /* 0x0000000228027221 */ /* 0x010fc60000010000 */
[----:B------:R-:W2:Y:S01]  /*13080*/  MUFU.EX2 R15, R59 ;  /* 0x0000003b000f7308 */ /* 0x000ea20000000800 */
[C---:B-1----:R-:W-:Y:S01]  /*13090*/  FADD.FTZ R2, R21.reuse, R2 ;  /* 0x0000000215027221 */ /* 0x042fe20000010000 */
[----:B------:R-:W-:-:S06]  /*130a0*/  F2FP.PACK_AB R21, R21, R40 ;  /* 0x000000281515723e */ /* 0x000fcc00000000ff */
[----:B------:R-:W1:Y:S01]  /*130b0*/  MUFU.EX2 R9, R57 ;  /* 0x0000003900097308 */ /* 0x000e620000000800 */
[----:B------:R-:W3:Y:S01]  /*130c0*/  LDSM.16.MT88.4 R40, [R206+0x4000] ;  /* 0x00400000ce28783b */ /* 0x000ee20000004200 */
[----:B--2---:R-:W-:-:S06]  /*130d0*/  FADD.FTZ R2, R15, R2 ;  /* 0x000000020f027221 */ /* 0x004fcc0000010000 */
[----:B------:R-:W2:Y:S08]  /*130e0*/  MUFU.EX2 R4, R56 ;  /* 0x0000003800047308 */ /* 0x000eb00000000800 */
[----:B------:R-:W4:Y:S01]  /*130f0*/  MUFU.EX2 R3, R55 ;  /* 0x0000003700037308 */ /* 0x000f220000000800 */
[C---:B-1----:R-:W-:Y:S01]  /*13100*/  FADD.FTZ R2, R9.reuse, R2 ;  /* 0x0000000209027221 */ /* 0x042fe20000010000 */
[----:B------:R-:W-:-:S06]  /*13110*/  F2FP.PACK_AB R23, R9, R15 ;  /* 0x0000000f0917723e */ /* 0x000fcc00000000ff */
[----:B------:R-:W1:Y:S01]  /*13120*/  MUFU.EX2 R11, R54 ;  /* 0x00000036000b7308 */ /* 0x000e620000000800 */
[----:B--2---:R-:W-:-:S07]  /*13130*/  FADD.FTZ R2, R4, R2 ;  /* 0x0000000204027221 */ /* 0x004fce0000010000 */
[----:B------:R-:W2:Y:S01]  /*13140*/  MUFU.EX2 R9, R53 ;  /* 0x0000003500097308 */ /* 0x000ea20000000800 */
[C---:B----4-:R-:W-:Y:S01]  /*13150*/  FADD.FTZ R2, R3.reuse, R2 ;  /* 0x0000000203027221 */ /* 0x050fe20000010000 */
[----:B------:R-:W-:-:S06]  /*13160*/  F2FP.PACK_AB R17, R3, R4 ;  /* 0x000000040311723e */ /* 0x000fcc00000000ff */
[----:B------:R-:W-:Y:S01]  /*13170*/  MUFU.EX2 R15, R51 ;  /* 0x00000033000f7308 */ /* 0x000fe20000000800 */
[----:B---3--:R-:W-:Y:S01]  /*13180*/  HMMA.16816.F32 R96, R28, R40, R36 ;  /* 0x000000281c60723c */ /* 0x008fe20000001824 */
[----:B-1----:R-:W-:-:S06]  /*13190*/  FADD.FTZ R2, R11, R2 ;  /* 0x000000020b027221 */ /* 0x002fcc0000010000 */
[----:B------:R-:W1:Y:S01]  /*131a0*/  MUFU.EX2 R40, R52 ;  /* 0x0000003400287308 */ /* 0x000e620000000800 */
[----:B------:R-:W-:Y:S01]  /*131b0*/  HMMA.16816.F32 R36, R32, R46, RZ ;  /* 0x0000002e2024723c */ /* 0x000fe200000018ff */
[C---:B--2---:R-:W-:Y:S01]  /*131c0*/  FADD.FTZ R2, R9.reuse, R2 ;  /* 0x0000000209027221 */ /* 0x044fe20000010000 */
[----:B------:R-:W-:-:S05]  /*131d0*/  F2FP.PACK_AB R19, R9, R11 ;  /* 0x0000000b0913723e */ /* 0x000fca00000000ff */
[----:B------:R-:W2:Y:S08]  /*131e0*/  MUFU.EX2 R44, R50 ;  /* 0x00000032002c7308 */ /* 0x000eb00000000800 */
[----:B------:R-:W3:Y:S01]  /*131f0*/  MUFU.EX2 R41, R49 ;  /* 0x0000003100297308 */ /* 0x000ee20000000800 */
[----:B-1----:R-:W-:Y:S01]  /*13200*/  FADD.FTZ R2, R40, R2 ;  /* 0x0000000228027221 */ /* 0x002fe20000010000 */
[----:B------:R-:W-:-:S03]  /*13210*/  F2FP.PACK_AB R9, R15, R40 ;  /* 0x000000280f09723e */ /* 0x000fc600000000ff */
[----:B------:R-:W-:-:S03]  /*13220*/  FADD.FTZ R2, R15, R2 ;  /* 0x000000020f027221 */ /* 0x000fc60000010000 */
[----:B------:R-:W-:Y:S01]  /*13230*/  MUFU.EX2 R3, R71 ;  /* 0x0000004700037308 */ /* 0x000fe20000000800 */
[----:B------:R-:W-:Y:S01]  /*13240*/  HMMA.16816.F32 R84, R28, R42, R36 ;  /* 0x0000002a1c54723c */ /* 0x000fe20000001824 */
[----:B------:R-:W1:Y:S01]  /*13250*/  LDSM.16.MT88.4 R36, [R205+0x3800] ;  /* 0x00380000cd24783b */ /* 0x000e620000004200 */
[----:B--2---:R-:W-:-:S04]  /*13260*/  FADD.FTZ R2, R44, R2 ;  /* 0x000000022c027221 */ /* 0x004fc80000010000 */
[C---:B---3--:R-:W-:Y:S01]  /*13270*/  FADD.FTZ R2, R41.reuse, R2 ;  /* 0x0000000229027221 */ /* 0x048fe20000010000 */
[----:B------:R-:W-:Y:S01]  /*13280*/  F2FP.PACK_AB R11, R41, R44 ;  /* 0x0000002c290b723e */ /* 0x000fe200000000ff */
[----:B------:R-:W2:Y:S02]  /*13290*/  MUFU.EX2 R4, R48 ;  /* 0x0000003000047308 */ /* 0x000ea40000000800 */
[----:B--2---:R-:W-:Y:S01]  /*132a0*/  FADD.FTZ R2, R4, R2 ;  /* 0x0000000204027221 */ /* 0x004fe20000010000 */
[----:B------:R-:W-:-:S05]  /*132b0*/  F2FP.PACK_AB R73, R3, R4 ;  /* 0x000000040349723e */ /* 0x000fca00000000ff */
[----:B------:R-:W2:Y:S01]  /*132c0*/  MUFU.EX2 R4, R80 ;  /* 0x0000005000047308 */ /* 0x000ea20000000800 */
[----:B------:R-:W-:-:S07]  /*132d0*/  FADD.FTZ R2, R3, R2 ;  /* 0x0000000203027221 */ /* 0x000fce0000010000 */
[----:B------:R-:W3:Y:S01]  /*132e0*/  MUFU.EX2 R3, R75 ;  /* 0x0000004b00037308 */ /* 0x000ee20000000800 */
[----:B-1----:R-:W-:Y:S01]  /*132f0*/  HMMA.16816.F32 R40, R32, R36, RZ ;  /* 0x000000242028723c */ /* 0x002fe200000018ff */
[----:B--2---:R-:W-:-:S07]  /*13300*/  FADD.FTZ R2, R4, R2 ;  /* 0x0000000204027221 */ /* 0x004fce0000010000 */
[----:B------:R-:W-:Y:S01]  /*13310*/  HMMA.16816.F32 R32, R32, R38, RZ ;  /* 0x000000262020723c */ /* 0x000fe200000018ff */
[----:B------:R-:W1:Y:S01]  /*13320*/  LDSM.16.MT88.4 R36, [R205+0x4000] ;  /* 0x00400000cd24783b */ /* 0x000e620000004200 */
[----:B---3--:R-:W-:Y:S11]  /*13330*/  FADD.FTZ R2, R3, R2 ;  /* 0x0000000203027221 */ /* 0x008ff60000010000 */
[----:B------:R-:W-:Y:S03]  /*13340*/  @!UPT UIADD3 URZ, URZ, URZ, URZ ;  /* 0x0000003f3f3ff290 */ /* 0x000fe6000fffe03f */
        /* <DEDUP_REMOVED lines=39> */
[----:B------:R-:W2:Y:S04]  /*135c0*/  LDSM.16.MT88.4 R28, [R203+0x5000] ;  /* 0x00500000cb1c783b */ /* 0x000ea80000004200 */
[----:B------:R-:W-:Y:S04]  /*135d0*/  STL [R1], R2 ;  /* 0x0000000201007387 */ /* 0x000fe80000100800 */
[----:B------:R-:W3:Y:S04]  /*135e0*/  LDL R80, [R1+0x48] ;  /* 0x0000480001507983 */ /* 0x000ee80000100800 */
[----:B------:R-:W4:Y:S01]  /*135f0*/  LDL R15, [R1+0xc] ;  /* 0x00000c00010f7983 */ /* 0x000f220000100800 */
[C---:B-1----:R-:W-:Y:S08]  /*13600*/  HMMA.16816.F32 R64, R20.reuse, R24, R100 ;  /* 0x000000181440723c */ /* 0x042ff00000001864 */
[C---:B------:R-:W-:Y:S01]  /*13610*/  HMMA.16816.F32 R56, R20.reuse, R26, R104 ;  /* 0x0000001a1438723c */ /* 0x040fe20000001868 */
[----:B------:R-:W1:Y:S07]  /*13620*/  LDSM.16.MT88.4 R24, [R205+0x5000] ;  /* 0x00500000cd18783b */ /* 0x000e6e0000004200 */
[C---:B--2---:R-:W-:Y:S08]  /*13630*/  HMMA.16816.F32 R36, R20.reuse, R28, R88 ;  /* 0x0000001c1424723c */ /* 0x044ff00000001858 */
[C---:B------:R-:W-:Y:S01]  /*13640*/  HMMA.16816.F32 R32, R20.reuse, R30, R92 ;  /* 0x0000001e1420723c */ /* 0x040fe2000000185c */
[----:B------:R-:W2:Y:S07]  /*13650*/  LDSM.16.MT88.4 R28, [R206+0x5000] ;  /* 0x00500000ce1c783b */ /* 0x000eae0000004200 */
[C---:B-1----:R-:W-:Y:S01]  /*13660*/  HMMA.16816.F32 R60, R20.reuse, R24, R116 ;  /* 0x00000018143c723c */ /* 0x042fe20000001874 */
[----:B------:R-:W-:Y:S01]  /*13670*/  MOV R150, c[0x0][0x2c4] ;  /* 0x0000b10000967a02 */ /* 0x000fe20000000f00 */
[----:B------:R-:W-:Y:S06]  /*13680*/  LDSM.16.MT88.4 R116, [R206+0x3000] ;  /* 0x00300000ce74783b */ /* 0x000fec0000004200 */
[C---:B------:R-:W-:Y:S01]  /*13690*/  HMMA.16816.F32 R40, R20.reuse, R26, R40 ;  /* 0x0000001a1428723c */ /* 0x040fe20000001828 */
[----:B------:R-:W1:Y:S07]  /*136a0*/  LDSM.16.MT88.4 R24, [R203+0x2000] ;  /* 0x00200000cb18783b */ /* 0x000e6e0000004200 */
[C---:B--2---:R-:W-:Y:S08]  /*136b0*/  HMMA.16816.F32 R48, R20.reuse, R28, R132 ;  /* 0x0000001c1430723c */ /* 0x044ff00000001884 */
[----:B------:R-:W-:Y:S01]  /*136c0*/  HMMA.16816.F32 R52, R20, R30, R120 ;  /* 0x0000001e1434723c */ /* 0x000fe20000001878 */
[----:B------:R-:W2:Y:S04]  /*136d0*/  LDSM.16.MT88.4 R20, [R204+0x2000] ;  /* 0x00200000cc14783b */ /* 0x000ea80000004200 */
[----:B------:R-:W5:Y:S01]  /*136e0*/  LDSM.16.MT88.4 R28, [R206+0x2000] ;  /* 0x00200000ce1c783b */ /* 0x000f620000004200 */
[----:B------:R-:W-:-:S02]  /*136f0*/  ISETP.NE.AND P1, PT, R150, 0x1, PT ;  /* 0x000000019600780c */ /* 0x000fc40003f25270 */
[----:B------:R-:W-:Y:S01]  /*13700*/  F2FP.PACK_AB R75, R3, R4 ;  /* 0x00000004034b723e */ /* 0x000fe200000000ff */
[----:B------:R-:W-:Y:S01]  /*13710*/  LDSM.16.MT88.4 R132, [R203+0x3000] ;  /* 0x00300000cb84783b */ /* 0x000fe20000004200 */
[C---:B-1----:R-:W-:Y:S08]  /*13720*/  HMMA.16816.F32 R112, R16.reuse, R24, R112 ;  /* 0x000000181070723c */ /* 0x042ff00000001870 */
[C---:B------:R-:W-:Y:S01]  /*13730*/  HMMA.16816.F32 R108, R16.reuse, R26, R108 ;  /* 0x0000001a106c723c */ /* 0x040fe2000000186c */
[----:B------:R-:W1:Y:S07]  /*13740*/  LDSM.16.MT88.4 R24, [R205+0x2000] ;  /* 0x00200000cd18783b */ /* 0x000e6e0000004200 */
[C---:B--2---:R-:W-:Y:S08]  /*13750*/  HMMA.16816.F32 R96, R16.reuse, R20, R96 ;  /* 0x000000141060723c */ /* 0x044ff00000001860 */
[C---:B------:R-:W-:Y:S01]  /*13760*/  HMMA.16816.F32 R84, R16.reuse, R22, R84 ;  /* 0x000000161054723c */ /* 0x040fe20000001854 */
[----:B------:R-:W2:Y:S07]  /*13770*/  LDSM.16.MT88.4 R20, [R203+0x5800] ;  /* 0x00580000cb14783b */ /* 0x000eae0000004200 */
[C---:B-----5:R-:W-:Y:S08]  /*13780*/  HMMA.16816.F32 R120, R16.reuse, R28, R128 ;  /* 0x0000001c1078723c */ /* 0x060ff00000001880 */
[----:B------:R-:W-:Y:S01]  /*13790*/  HMMA.16816.F32 R88, R16, R30, R124 ;  /* 0x0000001e1058723c */ /* 0x000fe2000000187c */
[----:B------:R-:W5:Y:S01]  /*137a0*/  LDSM.16.MT88.4 R28, [R204+0x5800] ;  /* 0x00580000cc1c783b */ /* 0x000f620000004200 */
[----:B------:R-:W-:Y:S01]  /*137b0*/  @P1 IMAD.HI.U32 R3, R149, c[0x0][0x2c8], RZ ;  /* 0x0000b20095031a27 */ /* 0x000fe200078e00ff */
[----:B------:R-:W-:-:S02]  /*137c0*/  MOV R2, R149 ;  /* 0x0000009500027202 */ /* 0x000fc40000000f00 */
[----:B------:R-:W-:Y:S03]  /*137d0*/  LDSM.16.MT88.4 R124, [R204+0x3000] ;  /* 0x00300000cc7c783b */ /* 0x000fe60000004200 */
[C---:B-1----:R-:W-:Y:S08]  /*137e0*/  HMMA.16816.F32 R104, R16.reuse, R24, R68 ;  /* 0x000000181068723c */ /* 0x042ff00000001844 */
[C---:B------:R-:W-:Y:S01]  /*137f0*/  HMMA.16816.F32 R100, R16.reuse, R26, R44 ;  /* 0x0000001a1064723c */ /* 0x040fe2000000182c */
[----:B------:R-:W1:Y:S07]  /*13800*/  LDSM.16.MT88.4 R24, [R206+0x5800] ;  /* 0x00580000ce18783b */ /* 0x000e6e0000004200 */
        /* <DEDUP_REMOVED lines=8> */
[----:B------:R-:W-:Y:S07]  /*13890*/  LDSM.16.MT88.4 R24, [R203+0x2800] ;  /* 0x00280000cb18783b */ /* 0x000fee0000004200 */
[C---:B--2---:R-:W-:Y:S08]  /*138a0*/  HMMA.16816.F32 R60, R16.reuse, R20, R60 ;  /* 0x00000014103c723c */ /* 0x044ff0000000183c */
[----:B------:R-:W-:Y:S01]  /*138b0*/  HMMA.16816.F32 R44, R16, R22, R40 ;  /* 0x00000016102c723c */ /* 0x000fe20000001828 */
[----:B------:R-:W1:Y:S04]  /*138c0*/  LDSM.16.MT88.4 R16, [R206+0x2800] ;  /* 0x00280000ce10783b */ /* 0x000e680000004200 */
[----:B------:R-:W2:Y:S03]  /*138d0*/  LDSM.16.MT88.4 R20, [R204+0x2800] ;  /* 0x00280000cc14783b */ /* 0x000ea60000004200 */
[C---:B-1----:R-:W-:Y:S08]  /*138e0*/  HMMA.16816.F32 R120, R8.reuse, R16, R120 ;  /* 0x000000100878723c */ /* 0x042ff00000001878 */
[C---:B------:R-:W-:Y:S01]  /*138f0*/  HMMA.16816.F32 R52, R8.reuse, R18, R88 ;  /* 0x000000120834723c */ /* 0x040fe20000001858 */
[----:B------:R-:W1:Y:S07]  /*13900*/  LDSM.16.MT88.4 R16, [R206+0x6000] ;  /* 0x00600000ce10783b */ /* 0x000e6e0000004200 */
[C---:B------:R-:W-:Y:S08]  /*13910*/  HMMA.16816.F32 R136, R8.reuse, R24, R112 ;  /* 0x000000180888723c */ /* 0x040ff00000001870 */
[----:B------:R-:W-:Y:S01]  /*13920*/  HMMA.16816.F32 R40, R8, R26, R108 ;  /* 0x0000001a0828723c */ /* 0x000fe2000000186c */
[----:B------:R-:W5:Y:S01]  /*13930*/  LDSM.16.MT88.4 R24, [R203+0x6000] ;  /* 0x00600000cb18783b */ /* 0x000f620000004200 */
[----:B------:R-:W-:-:S03]  /*13940*/  @P1 SHF.R.U32.HI R2, RZ, c[0x0][0x2cc], R3 ;  /* 0x0000b300ff021a19 */ /* 0x000fc60000011603 */
[----:B------:R-:W-:Y:S03]  /*13950*/  LDSM.16.MT88.4 R108, [R205+0x3000] ;  /* 0x00300000cd6c783b */ /* 0x000fe60000004200 */
[C---:B--2---:R-:W-:Y:S08]  /*13960*/  HMMA.16816.F32 R128, R8.reuse, R20, R96 ;  /* 0x000000140880723c */ /* 0x044ff00000001860 */
[C---:B------:R-:W-:Y:S01]  /*13970*/  HMMA.16816.F32 R48, R8.reuse, R22, R84 ;  /* 0x000000160830723c */ /* 0x040fe20000001854 */
[----:B------:R-:W2:Y:S07]  /*13980*/  LDSM.16.MT88.4 R20, [R204+0x6000] ;  /* 0x00600000cc14783b */ /* 0x000eae0000004200 */
[C---:B-1----:R-:W-:Y:S01]  /*13990*/  HMMA.16816.F32 R36, R8.reuse, R16, R36 ;  /* 0x000000100824723c */ /* 0x042fe20000001824 */
[----:B------:R-:W-:Y:S07]  /*139a0*/  LDSM.16.MT88.4 R84, [R206+0x6800] ;  /* 0x00680000ce54783b */ /* 0x000fee0000004200 */
[----:B------:R-:W-:Y:S01]  /*139b0*/  HMMA.16816.F32 R32, R8, R18, R32 ;  /* 0x000000120820723c */ /* 0x000fe20000001820 */
[----:B------:R-:W1:Y:S01]  /*139c0*/  LDSM.16.MT88.4 R16, [R205+0x6000] ;  /* 0x00600000cd10783b */ /* 0x000e620000004200 */
[----:B---3--:R-:W-:-:S06]  /*139d0*/  IADD3 R3, R2, R80, -R148 ;  /* 0x0000005002037210 */ /* 0x008fcc0007ffe894 */
[----:B------:R-:W-:Y:S01]  /*139e0*/  HMMA.16816.F32 R112, R8, R28, R104 ;  /* 0x0000001c0870723c */ /* 0x000fe20000001868 */
[----:B------:R-:W-:-:S07]  /*139f0*/  MOV R2, RZ ;  /* 0x000000ff00027202 */ /* 0x000fce0000000f00 */
[C---:B------:R-:W-:Y:S01]  /*13a00*/  HMMA.16816.F32 R28, R8.reuse, R30, R100 ;  /* 0x0000001e081c723c */ /* 0x040fe20000001864 */
[----:B------:R-:W3:Y:S07]  /*13a10*/  LDSM.16.MT88.4 R100, [R203+0x6800] ;  /* 0x00680000cb64783b */ /* 0x000eee0000004200 */
[C---:B-----5:R-:W-:Y:S01]  /*13a20*/  HMMA.16816.F32 R104, R8.reuse, R24, R92 ;  /* 0x000000180868723c */ /* 0x060fe2000000185c */
[----:B------:R-:W5:Y:S07]  /*13a30*/  LDSM.16.MT88.4 R92, [R204+0x6800] ;  /* 0x00680000cc5c783b */ /* 0x000f6e0000004200 */
[----:B------:R-:W-:Y:S01]  /*13a40*/  HMMA.16816.F32 R68, R8, R26, R68 ;  /* 0x0000001a0844723c */ /* 0x000fe20000001844 */
[----:B------:R-:W-:-:S07]  /*13a50*/  IMAD.HI R2, R3, -0x6db6db6d, R2 ;  /* 0x9249249303027827 */ /* 0x000fce00078e0202 */
[C---:B--2---:R-:W-:Y:S08]  /*13a60*/  HMMA.16816.F32 R64, R8.reuse, R20, R64 ;  /* 0x000000140840723c */ /* 0x044ff00000001840 */
[C---:B------:R-:W-:Y:S08]  /*13a70*/  HMMA.16816.F32 R56, R8.reuse, R22, R56 ;  /* 0x000000160838723c */ /* 0x040ff00000001838 */
[C---:B-1----:R-:W-:Y:S08]  /*13a80*/  HMMA.16816.F32 R60, R8.reuse, R16, R60 ;  /* 0x00000010083c723c */ /* 0x042ff0000000183c */
[----:B------:R-:W-:Y:S01]  /*13a90*/  HMMA.16816.F32 R44, R8, R18, R44 ;  /* 0x00000012082c723c */ /* 0x000fe2000000182c */
[----:B------:R-:W1:Y:S01]  /*13aa0*/  LDSM.16.MT88.4 R8, [R205+0x6800] ;  /* 0x00680000cd08783b */ /* 0x000e620000004200 */
[----:B------:R-:W-:-:S04]  /*13ab0*/  SHF.R.U32.HI R3, RZ, 0x1f, R2 ;  /* 0x0000001fff037819 */ /* 0x000fc80000011602 */
[----:B------:R-:W-:-:S04]  /*13ac0*/  LEA.HI.SX32 R2, R2, R3, 0x1a ;  /* 0x0000000302027211 */ /* 0x000fc800078fd2ff */
[----:B----4-:R-:W-:Y:S02]  /*13ad0*/  IMNMX R4, R15, R2, !PT ;  /* 0x000000020f047217 */ /* 0x010fe40007800200 */
[----:B------:R-:W-:-:S03]  /*13ae0*/  IADD3 R234, R234, -0x2, RZ ;  /* 0xfffffffeeaea7810 */ /* 0x000fc60007ffe0ff */
[----:B------:R2:W-:Y:S01]  /*13af0*/  STL [R1+0x10], R4 ;  /* 0x0000100401007387 */ /* 0x0005e20000100800 */
[----:B------:R-:W-:Y:S01]  /*13b00*/  ISETP.GE.AND P0, PT, R234, R4, PT ;  /* 0x00000004ea00720c */ /* 0x000fe20003f06270 */
[C---:B---3--:R-:W-:Y:S08]  /*13b10*/  HMMA.16816.F32 R104, R72.reuse, R100, R104 ;  /* 0x000000644868723c */ /* 0x048ff00000001868 */
[C---:B------:R-:W-:Y:S08]  /*13b20*/  HMMA.16816.F32 R136, R72.reuse, R132, R136 ;  /* 0x000000844888723c */ /* 0x040ff00000001888 */
[C---:B------:R-:W-:Y:S08]  /*13b30*/  HMMA.16816.F32 R128, R72.reuse, R124, R128 ;  /* 0x0000007c4880723c */ /* 0x040ff00000001880 */
[C---:B------:R-:W-:Y:S08]  /*13b40*/  HMMA.16816.F32 R120, R72.reuse, R116, R120 ;  /* 0x000000744878723c */ /* 0x040ff00000001878 */
[C---:B------:R-:W-:Y:S08]  /*13b50*/  HMMA.16816.F32 R112, R72.reuse, R108, R112 ;  /* 0x0000006c4870723c */ /* 0x040ff00000001870 */
        /* <DEDUP_REMOVED lines=13> */
[----:B--2---:R-:W-:Y:S02]  /*13c30*/  MOV R80, R5 ;  /* 0x0000000500507202 */ /* 0x004fe40000000f00 */
[----:B------:R-:W-:-:S02]  /*13c40*/  MOV R15, R6 ;  /* 0x00000006000f7202 */ /* 0x000fc40000000f00 */
[----:B------:R-:W-:-:S07]  /*13c50*/  MOV R238, R234 ;  /* 0x000000ea00ee7202 */ /* 0x000fce0000000f00 */
.L_x_1644:
        /* <DEDUP_REMOVED lines=22> */
[----:B-1-34-:R-:W2:Y:S01]  /*13dc0*/  LDL.64 R8, [R1+0x18] ;  /* 0x0000180001087983 */ /* 0x01aea20000100a00 */
[----:B------:R-:W-:Y:S05]  /*13dd0*/  SHF.R.S32.HI R2, RZ, 0x1f, R239 ;  /* 0x0000001fff027819 */ /* 0x000fea00000114ef */
[----:B------:R-:W-:Y:S01]  /*13de0*/  IMAD R4, R2, c[0x0][0x208], RZ ;  /* 0x0000820002047a24 */ /* 0x000fe200078e02ff */
[----:B------:R-:W3:Y:S01]  /*13df0*/  LDL R5, [R1+0x20] ;  /* 0x0000200001057983 */ /* 0x000ee20000100800 */
[C---:B------:R-:W-:Y:S04]  /*13e00*/  IMAD.WIDE.U32 R2, R239.reuse, c[0x0][0x208], RZ ;  /* 0x00008200ef027a25 */ /* 0x040fe800078e00ff */
[----:B------:R-:W-:Y:S05]  /*13e10*/  IMAD R4, R239, c[0x0][0x20c], R4 ;  /* 0x00008300ef047a24 */ /* 0x000fea00078e0204 */
[----:B------:R-:W-:Y:S02]  /*13e20*/  IADD3 R3, R3, R4, RZ ;  /* 0x0000000403037210 */ /* 0x000fe40007ffe0ff */
[----:B------:R-:W-:Y:S03]  /*13e30*/  SHF.R.S32.HI R4, RZ, 0x1f, R236 ;  /* 0x0000001fff047819 */ /* 0x000fe600000114ec */
[----:B------:R-:W-:Y:S04]  /*13e40*/  IMAD.WIDE.U32 R2, R236, c[0x0][0x218], R2 ;  /* 0x00008600ec027a25 */ /* 0x000fe800078e0002 */
        /* <DEDUP_REMOVED lines=8> */
.L_x_1737:
[----:B------:R-:W-:-:S05]  /*13ed0*/  BRA.DIV ~URZ, `(.L_x_1632) ;  /* 0x0000d9b27f007947 */ /* 0x000fca000b800000 */
[----:B------:R-:W3:Y:S01]  /*13ee0*/  SHFL.IDX PT, R2, R8, RZ, 0x181f ;  /* 0x00181fff08027589 */ /* 0x000ee200000e0000 */
[----:B------:R-:W-:Y:S02]  /*13ef0*/  ISETP.GE.AND P2, PT, R76, c[0x0][0x1d4], PT ;  /* 0x000075004c007a0c */ /* 0x000fe40003f46270 */
[----:B------:R-:W-:Y:S01]  /*13f00*/  ISETP.GE.AND P1, PT, R226, c[0x0][0x1d4], PT ;  /* 0x00007500e2007a0c */ /* 0x000fe20003f26270 */
[----:B------:R-:W-:Y:S01]  /*13f10*/  SHFL.IDX PT, R10, R6, 0x2, 0x181f ;  /* 0x00581f00060a7f89 */ /* 0x000fe200000e0000 */
[CC--:B---3--:R-:W-:Y:S05]  /*13f20*/  IADD3 R4, P0, R2.reuse, R230.reuse, RZ ;  /* 0x000000e602047210 */ /* 0x0c8fea0007f1e0ff */
[C-C-:B--2---:R-:W-:Y:S01]  /*13f30*/  IMAD.X R5, R9.reuse, 0x1, R231.reuse, P0 ;  /* 0x0000000109057824 */ /* 0x144fe200000e06e7 */
[-C--:B------:R-:W-:Y:S04]  /*13f40*/  IADD3 R2, P0, R2, R233.reuse, RZ ;  /* 0x000000e902027210 */ /* 0x080fe80007f1e0ff */
[----:B------:R-:W-:Y:S01]  /*13f50*/  @!PT LDS RZ, [RZ] ;  /* 0x00000000fffff984 */ /* 0x000fe20000000800 */
[----:B------:R2:W-:Y:S01]  /*13f60*/  LDGSTS.E.BYPASS.LTC128B.128 [R227+0x100], [R4.64], !P2 ;  /* 0x0010000004e37fae */ /* 0x0005e2000d101d48 */
[--C-:B------:R-:W-:Y:S03]  /*13f70*/  IMAD.X R3, R9, 0x1, R232.reuse, P0 ;  /* 0x0000000109037824 */ /* 0x100fe600000e06e8 */
[----:B------:R-:W-:Y:S04]  /*13f80*/  SHFL.IDX PT, R9, R8, 0x2, 0x181f ;  /* 0x00581f0008097f89 */ /* 0x000fe800000e0000 */
        /* <DEDUP_REMOVED lines=11> */
.L_x_1738:
[C---:B---3--:R-:W-:Y:S01]  /*14040*/  IADD3 R2, -R5.reuse, 0x10, RZ ;  /* 0x0000001005027810 */ /* 0x048fe20007ffe1ff */
[----:B------:R-:W2:Y:S01]  /*14050*/  S2R R11, SR_TID.X ;  /* 0x00000000000b7919 */ /* 0x000ea20000002100 */
        /* <DEDUP_REMOVED lines=9> */
[----:B---3--:R-:W-:Y:S04]  /*140f0*/  IADD3 R2, -R4, 0x10, RZ ;  /* 0x0000001004027810 */ /* 0x008fe80007ffe1ff */
[----:B------:R-:W-:Y:S04]  /*14100*/  LOP3.LUT R2, R2, 0xf, RZ, 0xc0, !PT ;  /* 0x0000000f02027812 */ /* 0x000fe800078ec0ff */
[----:B------:R-:W-:Y:S04]  /*14110*/  IADD3 R2, P1, P0, R2, R9, R233 ;  /* 0x0000000902027210 */ /* 0x000fe8000783e0e9 */
[----:B------:R-:W-:Y:S02]  /*14120*/  IADD3.X R3, RZ, R10, R232, P1, P0 ;  /* 0x0000000aff037210 */ /* 0x000fe40000fe04e8 */
[----:B--2---:R-:W-:Y:S03]  /*14130*/  ISETP.GT.AND P0, PT, R11, 0x7f, PT ;  /* 0x0000007f0b00780c */ /* 0x004fe60003f04270 */
[----:B------:R2:W-:Y:S10]  /*14140*/  LDGSTS.E.BYPASS.LTC128B.128.ZFILL [R227+0x5900], [R2.64], P2 ;  /* 0x0590000002e37fae */ /* 0x0005f40009141d48 */
[----:B------:R-:W-:-:S05]  /*14150*/  @P0 BRA `(.L_x_1630) ;  /* 0x0000012000000947 */ /* 0x000fca0003800000 */
[----:B------:R-:W-:-:S05]  /*14160*/  BRA.DIV ~URZ, `(.L_x_1633) ;  /* 0x0000dab27f007947 */ /* 0x000fca000b800000 */
[----:B------:R3:W4:Y:S04]  /*14170*/  SHFL.IDX PT, R9, R6, 0x3, 0x181f ;  /* 0x00781f0006097f89 */ /* 0x00072800000e0000 */
[----:B-1----:R3:W1:Y:S02]  /*14180*/  SHFL.IDX PT, R6, R8, 0x3, 0x181f ;  /* 0x00781f0008067f89 */ /* 0x00266400000e0000 */
.L_x_1739:
        /* <DEDUP_REMOVED lines=15> */
.L_x_1630:
[----:B-1-34-:R-:W-:Y:S05]  /*14280*/  BSYNC B0 ;  /* 0x0000000000007941 */ /* 0x01afea0003800000 */
.L_x_1629:
[----:B------:R-:W0:Y:S01]  /*14290*/  LDGDEPBAR ;  /* 0x00000000000079af */ /* 0x000e220000000000 */
[----:B------:R-:W-:Y:S01]  /*142a0*/  WARPSYNC 0xffffffff ;  /* 0xffffffff00007948 */ /* 0x000fe20003800000 */
[C---:B------:R-:W-:Y:S01]  /*142b0*/  HMMA.16816.F32 R8, R140.reuse, R16, RZ ;  /* 0x000000108c08723c */ /* 0x040fe200000018ff */
[----:B------:R-:W-:Y:S05]  /*142c0*/  BSSY B0, `(.L_x_1634) ;  /* 0x0000173000007945 */ /* 0x000fea0003800000 */
[----:B------:R-:W3:Y:S02]  /*142d0*/  LDL R5, [R1+0xc] ;  /* 0x00000c0001057983 */ /* 0x000ee40000100800 */
        /* <DEDUP_REMOVED lines=24> */
[----:B------:R-:W2:Y:S07]  /*14460*/  LDSM.16.M88.4 R160, [R201+0x1800] ;  /* 0x00180000c9a0783b */ /* 0x000eae0000000200 */
[C---:B------:R-:W-:Y:S08]  /*14470*/  HMMA.16816.F32 R44, R144.reuse, R164, R44 ;  /* 0x000000a4902c723c */ /* 0x040ff0000000182c */
[C---:B------:R-:W-:Y:S01]  /*14480*/  HMMA.16816.F32 R48, R144.reuse, R166, R48 ;  /* 0x000000a69030723c */ /* 0x040fe20000001830 */
[----:B------:R-:W2:Y:S07]  /*14490*/  LDSM.16.M88.4 R164, [R201+0x2000] ;  /* 0x00200000c9a4783b */ /* 0x000eae0000000200 */
[C---:B------:R-:W-:Y:S08]  /*144a0*/  HMMA.16816.F32 R52, R144.reuse, R168, R52 ;  /* 0x000000a89034723c */ /* 0x040ff00000001834 */
[C---:B------:R-:W-:Y:S01]  /*144b0*/  HMMA.16816.F32 R56, R144.reuse, R170, R56 ;  /* 0x000000aa9038723c */ /* 0x040fe20000001838 */
[----:B------:R-:W2:Y:S07]  /*144c0*/  LDSM.16.M88.4 R168, [R201+0x2800] ;  /* 0x00280000c9a8783b */ /* 0x000eae0000000200 */
[C---:B------:R-:W-:Y:S08]  /*144d0*/  HMMA.16816.F32 R60, R144.reuse, R172, R60 ;  /* 0x000000ac903c723c */ /* 0x040ff0000000183c */
[----:B------:R-:W-:Y:S01]  /*144e0*/  HMMA.16816.F32 R64, R144, R174, R64 ;  /* 0x000000ae9040723c */ /* 0x000fe20000001840 */
[----:B------:R-:W-:Y:S07]  /*144f0*/  LDSM.16.M88.4 R172, [R200+0x1000] ;  /* 0x00100000c8ac783b */ /* 0x000fee0000000200 */
[C---:B-1----:R-:W-:Y:S08]  /*14500*/  HMMA.16816.F32 R8, R176.reuse, R148, R8 ;  /* 0x00000094b008723c */ /* 0x042ff00000001808 */
[C---:B------:R-:W-:Y:S01]  /*14510*/  HMMA.16816.F32 R16, R176.reuse, R150, R16 ;  /* 0x00000096b010723c */ /* 0x040fe20000001810 */
[----:B------:R-:W1:Y:S07]  /*14520*/  LDSM.16.M88.4 R148, [R201+0x3000] ;  /* 0x00300000c994783b */ /* 0x000e6e0000000200 */
[C---:B----4-:R-:W-:Y:S08]  /*14530*/  HMMA.16816.F32 R20, R176.reuse, R152, R20 ;  /* 0x00000098b014723c */ /* 0x050ff00000001814 */
[C---:B------:R-:W-:Y:S01]  /*14540*/  HMMA.16816.F32 R24, R176.reuse, R154, R24 ;  /* 0x0000009ab018723c */ /* 0x040fe20000001818 */
[----:B------:R-:W4:Y:S07]  /*14550*/  LDSM.16.M88.4 R152, [R200] ;  /* 0x00000000c898783b */ /* 0x000f2e0000000200 */
[C---:B-----5:R-:W-:Y:S08]  /*14560*/  HMMA.16816.F32 R28, R176.reuse, R156, R28 ;  /* 0x0000009cb01c723c */ /* 0x060ff0000000181c */
[C---:B------:R-:W-:Y:S01]  /*14570*/  HMMA.16816.F32 R32, R176.reuse, R158, R32 ;  /* 0x0000009eb020723c */ /* 0x040fe20000001820 */
[----:B------:R-:W5:Y:S07]  /*14580*/  LDSM.16.M88.4 R156, [R200+0x800] ;  /* 0x00080000c89c783b */ /* 0x000f6e0000000200 */
[C---:B--2---:R-:W-:Y:S08]  /*14590*/  HMMA.16816.F32 R36, R176.reuse, R160, R36 ;  /* 0x000000a0b024723c */ /* 0x044ff00000001824 */
[C---:B------:R-:W-:Y:S01]  /*145a0*/  HMMA.16816.F32 R40, R176.reuse, R162, R40 ;  /* 0x000000a2b028723c */ /* 0x040fe20000001828 */
[----:B------:R-:W-:Y:S07]  /*145b0*/  LDSM.16.M88.4 R160, [R200+0x3000] ;  /* 0x00300000c8a0783b */ /* 0x000fee0000000200 */
[C---:B------:R-:W-:Y:S08]  /*145c0*/  HMMA.16816.F32 R44, R176.reuse, R164, R44 ;  /* 0x000000a4b02c723c */ /* 0x040ff0000000182c */
[C---:B------:R-:W-:Y:S01]  /*145d0*/  HMMA.16816.F32 R48, R176.reuse, R166, R48 ;  /* 0x000000a6b030723c */ /* 0x040fe20000001830 */
[----:B------:R-:W-:Y:S07]  /*145e0*/  LDSM.16.M88.4 R164, [R202+0x3800] ;  /* 0x00380000caa4783b */ /* 0x000fee0000000200 */
[C---:B------:R-:W-:Y:S03]  /*145f0*/  HMMA.16816.F32 R52, R176.reuse, R168, R52 ;  /* 0x000000a8b034723c */ /* 0x040fe60000001834 */
[----:B---3--:R-:W-:Y:S05]  /*14600*/  ISETP.GT.AND P0, PT, R238, R5, PT ;  /* 0x00000005ee00720c */ /* 0x008fea0003f04270 */
[C---:B------:R-:W-:Y:S01]  /*14610*/  HMMA.16816.F32 R56, R176.reuse, R170, R56 ;  /* 0x000000aab038723c */ /* 0x040fe20000001838 */
[----:B------:R-:W-:Y:S07]  /*14620*/  LDSM.16.M88.4 R168, [R202+0x4000] ;  /* 0x00400000caa8783b */ /* 0x000fee0000000200 */
[C---:B-1----:R-:W-:Y:S08]  /*14630*/  HMMA.16816.F32 R60, R176.reuse, R148, R60 ;  /* 0x00000094b03c723c */ /* 0x042ff0000000183c */
[----:B------:R-:W-:Y:S01]  /*14640*/  HMMA.16816.F32 R64, R176, R150, R64 ;  /* 0x00000096b040723c */ /* 0x000fe20000001840 */
[----:B------:R-:W1:Y:S07]  /*14650*/  LDSM.16.M88.4 R148, [R200+0x1800] ;  /* 0x00180000c894783b */ /* 0x000e6e0000000200 */
[C---:B----4-:R-:W-:Y:S08]  /*14660*/  HMMA.16816.F32 R8, R180.reuse, R152, R8 ;  /* 0x00000098b408723c */ /* 0x050ff00000001808 */
[C---:B------:R-:W-:Y:S01]  /*14670*/  HMMA.16816.F32 R16, R180.reuse, R154, R16 ;  /* 0x0000009ab410723c */ /* 0x040fe20000001810 */
[----:B------:R-:W2:Y:S07]  /*14680*/  LDSM.16.M88.4 R152, [R200+0x2000] ;  /* 0x00200000c898783b */ /* 0x000eae0000000200 */
[C---:B-----5:R-:W-:Y:S08]  /*14690*/  HMMA.16816.F32 R20, R180.reuse, R156, R20 ;  /* 0x0000009cb414723c */ /* 0x060ff00000001814 */
[C---:B------:R-:W-:Y:S01]  /*146a0*/  HMMA.16816.F32 R24, R180.reuse, R158, R24 ;  /* 0x0000009eb418723c */ /* 0x040fe20000001818 */
[----:B------:R-:W3:Y:S07]  /*146b0*/  LDSM.16.M88.4 R156, [R200+0x2800] ;  /* 0x00280000c89c783b */ /* 0x000eee0000000200 */
        /* <DEDUP_REMOVED lines=12> */
[C---:B------:R-:W-:Y:S08]  /*14780*/  HMMA.16816.F32 R60, R180.reuse, R160, R60 ;  /* 0x000000a0b43c723c */ /* 0x040ff0000000183c */
[----:B------:R-:W-:Y:S01]  /*14790*/  HMMA.16816.F32 R64, R180, R162, R64 ;  /* 0x000000a2b440723c */ /* 0x000fe20000001840 */
[----:B------:R-:W5:Y:S07]  /*147a0*/  LDSM.16.M88.4 R160, [R202+0x6800] ;  /* 0x00680000caa0783b */ /* 0x000f6e0000000200 */
[C---:B------:R-:W-:Y:S08]  /*147b0*/  HMMA.16816.F32 R8, R184.reuse, R164, R8 ;  /* 0x000000a4b808723c */ /* 0x040ff00000001808 */
[C---:B------:R-:W-:Y:S01]  /*147c0*/  HMMA.16816.F32 R16, R184.reuse, R166, R16 ;  /* 0x000000a6b810723c */ /* 0x040fe20000001810 */
[----:B------:R-:W2:Y:S07]  /*147d0*/  LDSM.16.M88.4 R164, [R214] ;  /* 0x00000000d6a4783b */ /* 0x000eae0000000200 */
[C---:B------:R-:W-:Y:S08]  /*147e0*/  HMMA.16816.F32 R20, R184.reuse, R168, R20 ;  /* 0x000000a8b814723c */ /* 0x040ff00000001814 */
[C---:B------:R-:W-:Y:S01]  /*147f0*/  HMMA.16816.F32 R24, R184.reuse, R170, R24 ;  /* 0x000000aab818723c */ /* 0x040fe20000001818 */
[----:B------:R-:W3:Y:S07]  /*14800*/  LDSM.16.M88.4 R168, [R208] ;  /* 0x00000000d0a8783b */ /* 0x000eee0000000200 */
[C---:B----4-:R-:W-:Y:S08]  /*14810*/  HMMA.16816.F32 R28, R184.reuse, R172, R28 ;  /* 0x000000acb81c723c */ /* 0x050ff0000000181c */
        /* <DEDUP_REMOVED lines=11> */
[C---:B-----5:R-:W-:Y:S08]  /*148d0*/  HMMA.16816.F32 R60, R184.reuse, R160, R60 ;  /* 0x000000a0b83c723c */ /* 0x060ff0000000183c */
[----:B------:R-:W-:Y:S01]  /*148e0*/  HMMA.16816.F32 R64, R184, R162, R64 ;  /* 0x000000a2b840723c */ /* 0x000fe20000001840 */
[----:B------:R-:W5:Y:S07]  /*148f0*/  LDSM.16.M88.4 R160, [R213] ;  /* 0x00000000d5a0783b */ /* 0x000f6e0000000200 */
[C---:B------:R-:W-:Y:S08]  /*14900*/  HMMA.16816.F32 R8, R188.reuse, R164, R8 ;  /* 0x000000a4bc08723c */ /* 0x040ff00000001808 */
[C---:B------:R-:W-:Y:S01]  /*14910*/  HMMA.16816.F32 R16, R188.reuse, R166, R16 ;  /* 0x000000a6bc10723c */ /* 0x040fe20000001810 */
[----:B------:R-:W2:Y:S07]  /*14920*/  LDSM.16.M88.4 R164, [R201+0x3800] ;  /* 0x00380000c9a4783b */ /* 0x000eae0000000200 */
[C---:B------:R-:W-:Y:S08]  /*14930*/  HMMA.16816.F32 R20, R188.reuse, R168, R20 ;  /* 0x000000a8bc14723c */ /* 0x040ff00000001814 */
[C---:B------:R-:W-:Y:S01]  /*14940*/  HMMA.16816.F32 R24, R188.reuse, R170, R24 ;  /* 0x000000aabc18723c */ /* 0x040fe20000001818 */
[----:B------:R-:W3:Y:S07]  /*14950*/  LDSM.16.M88.4 R168, [R201+0x4000] ;  /* 0x00400000c9a8783b */ /* 0x000eee0000000200 */
[C---:B----4-:R-:W-:Y:S08]  /*14960*/  HMMA.16816.F32 R28, R188.reuse, R172, R28 ;  /* 0x000000acbc1c723c */ /* 0x050ff0000000181c */
        /* <DEDUP_REMOVED lines=11> */
[C---:B-----5:R-:W-:Y:S08]  /*14a20*/  HMMA.16816.F32 R60, R188.reuse, R160, R60 ;  /* 0x000000a0bc3c723c */ /* 0x060ff0000000183c */
[----:B------:R-:W-:Y:S01]  /*14a30*/  HMMA.16816.F32 R64, R188, R162, R64 ;  /* 0x000000a2bc40723c */ /* 0x000fe20000001840 */
[----:B------:R-:W4:Y:S07]  /*14a40*/  LDSM.16.M88.4 R160, [R201+0x6000] ;  /* 0x00600000c9a0783b */ /* 0x000f2e0000000200 */
[C---:B------:R-:W-:Y:S08]  /*14a50*/  HMMA.16816.F32 R8, R192.reuse, R164, R8 ;  /* 0x000000a4c008723c */ /* 0x040ff00000001808 */
[C---:B------:R-:W-:Y:S01]  /*14a60*/  HMMA.16816.F32 R16, R192.reuse, R166, R16 ;  /* 0x000000a6c010723c */ /* 0x040fe20000001810 */
[----:B------:R-:W5:Y:S07]  /*14a70*/  LDSM.16.M88.4 R164, [R201+0x6800] ;  /* 0x00680000c9a4783b */ /* 0x000f6e0000000200 */
[C---:B------:R-:W-:Y:S08]  /*14a80*/  HMMA.16816.F32 R20, R192.reuse, R168, R20 ;  /* 0x000000a8c014723c */ /* 0x040ff00000001814 */
[C---:B------:R-:W-:Y:S08]  /*14a90*/  HMMA.16816.F32 R24, R192.reuse, R170, R24 ;  /* 0x000000aac018723c */ /* 0x040ff00000001818 */
        /* <DEDUP_REMOVED lines=56> */
[----:B------:R5:W4:Y:S02]  /*14e20*/  MUFU.TANH R175, R2 ;  /* 0x0000000200af7308 */ /* 0x000b240000002400 */
[----:B------:R-:W-:Y:S01]  /*14e30*/  FMUL.FTZ R4, R50, c[0x0][0x320] ;  /* 0x0000c80032047a20 */ /* 0x000fe20000410000 */
[C---:B-1----:R-:W-:Y:S07]  /*14e40*/  HMMA.16816.F32 R52, R196.reuse, R16, R52 ;  /* 0x00000010c434723c */ /* 0x042fee0000001834 */
[----:B------:R-:W1:Y:S01]  /*14e50*/  MUFU.TANH R50, R4 ;  /* 0x0000000400327308 */ /* 0x000e620000002400 */
[C---:B------:R-:W-:Y:S04]  /*14e60*/  HMMA.16816.F32 R56, R196.reuse, R18, R56 ;  /* 0x00000012c438723c */ /* 0x040fe80000001838 */
[----:B---3--:R-:W-:Y:S04]  /*14e70*/  FMUL.FTZ R3, R51, c[0x0][0x320] ;  /* 0x0000c80033037a20 */ /* 0x008fe80000410000 */
[C---:B--2---:R-:W-:Y:S04]  /*14e80*/  HMMA.16816.F32 R60, R196.reuse, R8, R60 ;  /* 0x00000008c43c723c */ /* 0x044fe8000000183c */
[----:B-----5:R-:W-:Y:S04]  /*14e90*/  FMUL.FTZ R2, R23, c[0x0][0x320] ;  /* 0x0000c80017027a20 */ /* 0x020fe80000410000 */
[----:B------:R-:W-:Y:S01]  /*14ea0*/  HMMA.16816.F32 R64, R196, R10, R64 ;  /* 0x0000000ac440723c */ /* 0x000fe20000001840 */
[----:B------:R2:W3:Y:S03]  /*14eb0*/  MUFU.TANH R174, R2 ;  /* 0x0000000200ae7308 */ /* 0x0004e60000002400 */
        /* <DEDUP_REMOVED lines=45> */
[----:B------:R-:W2:Y:S10]  /*15190*/  MUFU.TANH R49, R3 ;  /* 0x0000000300317308 */ /* 0x000eb40000002400 */
        /* <DEDUP_REMOVED lines=35> */
[----:B------:R-:W-:Y:S02]  /*153d0*/  IMAD.MOV.U32 R243, RZ, RZ, c[0x0][0x2b8] ;  /* 0x0000ae00fff37624 */ /* 0x000fe400078e00ff */
[----:B------:R-:W-:Y:S01]  /*153e0*/  IMAD.MOV.U32 R236, RZ, RZ, RZ ;  /* 0x000000ffffec7224 */ /* 0x000fe200078e00ff */
[----:B------:R-:W3:Y:S02]  /*153f0*/  LDL.64 R244, [R1+0x30] ;  /* 0x0000300001f47983 */ /* 0x000ee40000100a00 */
[----:B------:R-:W-:Y:S02]  /*15400*/  ISETP.NE.AND P1, PT, R243, 0x1, PT ;  /* 0x00000001f300780c */ /* 0x000fe40003f25270 */
[----:B------:R-:W4:Y:S04]  /*15410*/  LDL R242, [R1+0x38] ;  /* 0x0000380001f27983 */ /* 0x000f280000100800 */
[----:B------:R-:W5:Y:S04]  /*15420*/  LDL.64 R240, [R1+0x28] ;  /* 0x0000280001f07983 */ /* 0x000f680000100a00 */
[----:B------:R-:W3:Y:S01]  /*15430*/  LDL R6, [R1+0x24] ;  /* 0x0000240001067983 */ /* 0x000ee20000100800 */
[----:B--2---:R-:W-:Y:S05]  /*15440*/  IMAD R3, R238, 0x70, R5 ;  /* 0x00000070ee037824 */ /* 0x004fea00078e0205 */
[----:B------:R-:W-:Y:S05]  /*15450*/  IADD3 R3, R3, -0x70, R0 ;  /* 0xffffff9003037810 */ /* 0x000fea0007ffe000 */
[----:B------:R-:W-:Y:S04]  /*15460*/  @P1 IMAD.HI.U32 R4, R3, c[0x0][0x2bc], RZ ;  /* 0x0000af0003041a27 */ /* 0x000fe800078e00ff */
[--C-:B-1----:R-:W-:Y:S01]  /*15470*/  IMAD.MOV.U32 R2, RZ, RZ, R3.reuse ;  /* 0x000000ffff027224 */ /* 0x102fe200078e0003 */
[----:B------:R-:W-:Y:S04]  /*15480*/  @P1 SHF.R.U32.HI R2, RZ, c[0x0][0x2c0], R4 ;  /* 0x0000b000ff021a19 */ /* 0x000fe80000011604 */
[C---:B------:R-:W-:Y:S02]  /*15490*/  IADD3 R5, -R2.reuse, RZ, RZ ;  /* 0x000000ff02057210 */ /* 0x040fe40007ffe1ff */
[C---:B---3--:R-:W-:Y:S03]  /*154a0*/  @!P5 IADD3 R4, P0, R2.reuse, R244, RZ ;  /* 0x000000f40204d210 */ /* 0x048fe60007f1e0ff */
        /* <DEDUP_REMOVED lines=8> */
[----:B------:R-:W-:Y:S05]  /*15530*/  IMAD R4, R239, c[0x0][0x1e4], R4 ;  /* 0x00007900ef047a24 */ /* 0x000fea00078e0204 */
[----:B------:R-:W-:Y:S02]  /*15540*/  IADD3 R3, R3, R4, RZ ;  /* 0x0000000403037210 */ /* 0x000fe40007ffe0ff */
[----:B--2---:R-:W-:Y:S03]  /*15550*/  SHF.R.S32.HI R4, RZ, 0x1f, R236 ;  /* 0x0000001fff047819 */ /* 0x004fe600000114ec */
[----:B------:R-:W-:Y:S04]  /*15560*/  IMAD.WIDE.U32 R2, R236, c[0x0][0x1f0], R2 ;  /* 0x00007c00ec027a25 */ /* 0x000fe800078e0002 */
        /* <DEDUP_REMOVED lines=8> */
.L_x_1740:
[----:B------:R-:W-:-:S05]  /*155f0*/  BRA.DIV ~URZ, `(.L_x_1637) ;  /* 0x0000c7627f007947 */ /* 0x000fca000b800000 */
[----:B------:R3:W4:Y:S02]  /*15600*/  SHFL.IDX PT, R2, R5, RZ, 0x181f ;  /* 0x00181fff05027589 */ /* 0x00072400000e0000 */
.L_x_1741:
[----:B------:R-:W-:Y:S11]  /*15610*/  ISETP.GE.AND P0, PT, R237, 0x1, PT ;  /* 0x00000001ed00780c */ /* 0x000ff60003f06270 */
[----:B------:R-:W-:Y:S02]  /*15620*/  @!UPT UIADD3 URZ, URZ, URZ, URZ ;  /* 0x0000003f3f3ff290 */ /* 0x000fe4000fffe03f */
[----:B------:R-:W-:Y:S02]  /*15630*/  @P0 ISETP.GE.AND P3, PT, R76, c[0x0][0x1d4], PT ;  /* 0x000075004c000a0c */ /* 0x000fe40003f66270 */
[----:B----4-:R-:W-:Y:S02]  /*15640*/  @P0 IADD3 R8, P1, R2, R230, RZ ;  /* 0x000000e602080210 */ /* 0x010fe40007f3e0ff */
[----:B------:R-:W-:Y:S03]  /*15650*/  @P0 ISETP.GE.AND P2, PT, R226, c[0x0][0x1d4], PT ;  /* 0x00007500e2000a0c */ /* 0x000fe60003f46270 */
[----:B--2---:R-:W-:Y:S01]  /*15660*/  @P0 IMAD.X R9, R6, 0x1, R231, P1 ;  /* 0x0000000106090824 */ /* 0x004fe200008e06e7 */
        /* <DEDUP_REMOVED lines=10> */
.L_x_1742:
[----:B------:R-:W-:Y:S11]  /*15710*/  ISETP.GE.AND P0, PT, R237, 0x21, PT ;  /* 0x00000021ed00780c */ /* 0x000ff60003f06270 */
[----:B------:R-:W-:Y:S02]  /*15720*/  @!UPT UIADD3 URZ, URZ, URZ, URZ ;  /* 0x0000003f3f3ff290 */ /* 0x000fe4000fffe03f */
[----:B------:R-:W-:Y:S02]  /*15730*/  @P0 ISETP.GE.AND P3, PT, R76, c[0x0][0x1d4], PT ;  /* 0x000075004c000a0c */ /* 0x000fe40003f66270 */
[----:B--2---:R-:W-:Y:S02]  /*15740*/  @P0 IADD3 R8, P1, R2, R230, RZ ;  /* 0x000000e602080210 */ /* 0x004fe40007f3e0ff */
[----:B------:R-:W-:Y:S03]  /*15750*/  @P0 ISETP.GE.AND P2, PT, R226, c[0x0][0x1d4], PT ;  /* 0x00007500e2000a0c */ /* 0x000fe60003f46270 */
[----:B-1----:R-:W-:Y:S01]  /*15760*/  @P0 IMAD.X R9, R6, 0x1, R231, P1 ;  /* 0x0000000106090824 */ /* 0x002fe200008e06e7 */
        /* <DEDUP_REMOVED lines=9> */
.L_x_1743:
[----:B------:R-:W-:-:S05]  /*15800*/  BRA.DIV ~URZ, `(.L_x_1640) ;  /* 0x0000c7027f007947 */ /* 0x000fca000b800000 */
[----:B-1----:R1:W2:Y:S02]  /*15810*/  SHFL.IDX PT, R2, R5, 0x2, 0x181f ;  /* 0x00581f0005027f89 */ /* 0x0022a400000e0000 */
.L_x_1744:
[----:B------:R-:W-:Y:S11]  /*15820*/  ISETP.GE.AND P0, PT, R237, 0x41, PT ;  /* 0x00000041ed00780c */ /* 0x000ff60003f06270 */
[----:B------:R-:W-:Y:S02]  /*15830*/  @!UPT UIADD3 URZ, URZ, URZ, URZ ;  /* 0x0000003f3f3ff290 */ /* 0x000fe4000fffe03f */
[----:B------:R-:W-:Y:S02]  /*15840*/  @P0 ISETP.GE.AND P3, PT, R76, c[0x0][0x1d4], PT ;  /* 0x000075004c000a0c */ /* 0x000fe40003f66270 */
[----:B--2---:R-:W-:Y:S02]  /*15850*/  @P0 IADD3 R8, P1, R2, R230, RZ ;  /* 0x000000e602080210 */ /* 0x004fe40007f3e0ff */
        /* <DEDUP_REMOVED lines=10> */
[----:B------:R1:W2:Y:S04]  /*15900*/  SHFL.IDX PT, R6, R4, 0x3, 0x181f ;  /* 0x00781f0004067f89 */ /* 0x0002a800000e0000 */
[----:B--2---:R1:W2:Y:S02]  /*15910*/  SHFL.IDX PT, R2, R5, 0x3, 0x181f ;  /* 0x00781f0005027f89 */ /* 0x0042a400000e0000 */
.L_x_1745:
[----:B------:R-:W-:Y:S11]  /*15920*/  ISETP.GE.AND P0, PT, R237, 0x61, PT ;  /* 0x00000061ed00780c */ /* 0x000ff60003f06270 */
[----:B------:R-:W-:Y:S02]  /*15930*/  @!UPT UIADD3 URZ, URZ, URZ, URZ ;  /* 0x0000003f3f3ff290 */ /* 0x000fe4000fffe03f */
[----:B------:R-:W-:Y:S02]  /*15940*/  @P0 ISETP.GE.AND P3, PT, R76, c[0x0][0x1d4], PT ;  /* 0x000075004c000a0c */ /* 0x000fe40003f66270 */
[----:B-12-4-:R-:W-:Y:S02]  /*15950*/  @P0 IADD3 R4, P1, R2, R230, RZ ;  /* 0x000000e602040210 */ /* 0x016fe40007f3e0ff */
[----:B------:R-:W-:Y:S03]  /*15960*/  @P0 ISETP.GE.AND P2, PT, R226, c[0x0][0x1d4], PT ;  /* 0x00007500e2000a0c */ /* 0x000fe60003f46270 */
[----:B---3--:R-:W-:Y:S01]  /*15970*/  @P0 IMAD.X R5, R6, 0x1, R231, P1 ;  /* 0x0000000106050824 */ /* 0x008fe200008e06e7 */
[----:B------:R-:W-:Y:S05]  /*15980*/  @P0 IADD3 R2, P1, R2, R233, RZ ;  /* 0x000000e902020210 */ /* 0x000fea0007f3e0ff */
[----:B------:R-:W-:Y:S01]  /*15990*/  @!PT LDS RZ, [RZ] ;  /* 0x00000000fffff984 */ /* 0x000fe20000000800 */
[----:B------:R-:W-:Y:S01]  /*159a0*/  @!PT LDS RZ, [RZ] ;  /* 0x00000000fffff984 */ /* 0x000fe20000000800 */
[----:B------:R-:W-:Y:S01]  /*159b0*/  @!PT LDS RZ, [RZ] ;  /* 0x00000000fffff984 */ /* 0x000fe20000000800 */
[----:B------:R1:W-:Y:S01]  /*159c0*/  @P0 LDGSTS.E.BYPASS.LTC128B.128 [R229+0xb100], [R4.64], !P3 ;  /* 0x0b10000004e50fae */ /* 0x0003e2000d901d48 */
[----:B------:R-:W-:Y:S05]  /*159d0*/  @P0 IMAD.X R3, R6, 0x1, R232, P1 ;  /* 0x0000000106030824 */ /* 0x000fea00008e06e8 */
[----:B------:R1:W-:Y:S02]  /*159e0*/  @P0 LDGSTS.E.BYPASS.LTC128B.128 [R229+0xe900], [R2.64], !P2 ;  /* 0x0e90000002e50fae */ /* 0x0003e4000d101d48 */
.L_x_1635:
[----:B--234-:R-:W-:Y:S05]  /*159f0*/  BSYNC B0 ;  /* 0x0000000000007941 */ /* 0x01cfea0003800000 */
.L_x_1634:
[----:B-1----:R-:W2:Y:S01]  /*15a00*/  LDL R4, [R1+0x40] ;  /* 0x0000400001047983 */ /* 0x002ea20000100800 */
[----:B------:R-:W-:Y:S03]  /*15a10*/  IMAD.MOV.U32 R8, RZ, RZ, c[0x0][0x2c4] ;  /* 0x0000b100ff087624 */ /* 0x000fe600078e00ff */
[----:B------:R-:W2:Y:S02]  /*15a20*/  LDL R2, [R1+0x64] ;  /* 0x0000640001027983 */ /* 0x000ea40000100800 */
[----:B------:R-:W-:Y:S02]  /*15a30*/  ISETP.NE.AND P0, PT, R8, 0x1, PT ;  /* 0x000000010800780c */ /* 0x000fe40003f05270 */
[----:B------:R-:W3:Y:S04]  /*15a40*/  LDL R6, [R1+0x60] ;  /* 0x0000600001067983 */ /* 0x000ee80000100800 */
[----:B------:R-:W4:Y:S04]  /*15a50*/  LDL R5, [R1+0x48] ;  /* 0x0000480001057983 */ /* 0x000f280000100800 */
[----:B------:R-:W4:Y:S04]  /*15a60*/  LDL R3, [R1+0x44] ;  /* 0x0000440001037983 */ /* 0x000f280000100800 */
[----:B------:R-:W0:Y:S01]  /*15a70*/  LDGDEPBAR ;  /* 0x00000000000079af */ /* 0x000e220000000000 */
[----:B--2---:R-:W-:Y:S04]  /*15a80*/  IMAD.IADD R4, R2, 0x1, R4 ;  /* 0x0000000102047824 */ /* 0x004fe800078e0204 */
[----:B------:R-:W-:Y:S05]  /*15a90*/  @P0 IMAD.HI.U32 R2, R4, c[0x0][0x2c8], RZ ;  /* 0x0000b20004020a27 */ /* 0x000fea00078e00ff */
[----:B------:R-:W-:Y:S01]  /*15aa0*/  @P0 SHF.R.U32.HI R4, RZ, c[0x0][0x2cc], R2 ;  /* 0x0000b300ff040a19 */ /* 0x000fe20000011602 */
[----:B------:R-:W-:Y:S05]  /*15ab0*/  IMAD R2, R238, -0x70, RZ ;  /* 0xffffff90ee027824 */ /* 0x000fea00078e02ff */
[----:B---3--:R-:W-:Y:S04]  /*15ac0*/  IADD3 R2, -R6, 0x1, R2 ;  /* 0x0000000106027810 */ /* 0x008fe80007ffe102 */
[----:B----4-:R-:W-:Y:S01]  /*15ad0*/  IADD3 R5, -R3, R2, R5 ;  /* 0x0000000203057210 */ /* 0x010fe20007ffe105 */
[----:B------:R-:W-:-:S05]  /*15ae0*/  BRA.DIV ~URZ, `(.L_x_1642) ;  /* 0x0000c5627f007947 */ /* 0x000fca000b800000 */
[----:B------:R1:W2:Y:S02]  /*15af0*/  SHFL.IDX PT, R2, R4, RZ, 0x1c1f ;  /* 0x001c1fff04027589 */ /* 0x0002a400000e0000 */
.L_x_1746:
[----:B--2---:R-:W-:Y:S05]  /*15b00*/  IMAD.IADD R2, R5, 0x1, R2 ;  /* 0x0000000105027824 */ /* 0x004fea00078e0202 */
[C---:B------:R-:W-:Y:S02]  /*15b10*/  ISETP.GT.AND P0, PT, R2.reuse, RZ, PT ;  /* 0x000000ff0200720c */ /* 0x040fe40003f04270 */
[C---:B------:R-:W-:Y:S02]  /*15b20*/  ISETP.GT.AND P1, PT, R2.reuse, 0x1, PT ;  /* 0x000000010200780c */ /* 0x040fe40003f24270 */
[----:B------:R-:W-:Y:S02]  /*15b30*/  FSEL R8, R173, -INF , P0 ;  /* 0xff800000ad087808 */ /* 0x000fe40000000000 */
[C---:B------:R-:W-:Y:S02]  /*15b40*/  ISETP.GT.AND P0, PT, R2.reuse, 0x10, PT ;  /* 0x000000100200780c */ /* 0x040fe40003f04270 */
[C---:B------:R-:W-:Y:S02]  /*15b50*/  ISETP.GT.AND P2, PT, R2.reuse, 0x8, PT ;  /* 0x000000080200780c */ /* 0x040fe40003f44270 */
[----:B------:R-:W-:Y:S02]  /*15b60*/  ISETP.GT.AND P3, PT, R2, 0x9, PT ;  /* 0x000000090200780c */ /* 0x000fe40003f64270 */
[----:B------:R-:W-:Y:S02]  /*15b70*/  FSEL R44, R172, -INF , P1 ;  /* 0xff800000ac2c7808 */ /* 0x000fe40000800000 */
[C---:B------:R-:W-:Y:S02]  /*15b80*/  ISETP.GT.AND P1, PT, R2.reuse, 0x11, PT ;  /* 0x000000110200780c */ /* 0x040fe40003f24270 */
[C---:B------:R-:W-:Y:S02]  /*15b90*/  ISETP.GT.AND P4, PT, R2.reuse, 0x19, PT ;  /* 0x000000190200780c */ /* 0x040fe40003f84270 */
[----:B------:R-:W-:Y:S02]  /*15ba0*/  FSEL R41, R165, -INF , P0 ;  /* 0xff800000a5297808 */ /* 0x000fe40000000000 */
[C---:B------:R-:W-:Y:S02]  /*15bb0*/  ISETP.GT.AND P0, PT, R2.reuse, 0x20, PT ;  /* 0x000000200200780c */ /* 0x040fe40003f04270 */
        /* <DEDUP_REMOVED lines=8> */
[----:B------:R-:W-:Y:S02]  /*15c40*/  FSEL R37, R157, -INF , P0 ;  /* 0xff8000009d257808 */ /* 0x000fe40000000000 */
[----:B------:R-:W-:Y:S02]  /*15c50*/  ISETP.GT.AND P0, PT, R2, 0x30, PT ;  /* 0x000000300200780c */ /* 0x000fe40003f04270 */
[----:B------:R-:W-:Y:S02]  /*15c60*/  FSEL R39, R163, -INF , P2 ;  /* 0xff800000a3277808 */ /* 0x000fe40001000000 */
        /* <DEDUP_REMOVED lines=8> */
[----:B------:R-:W-:Y:S02]  /*15cf0*/  ISETP.GT.AND P0, PT, R2, 0x41, PT ;  /* 0x000000410200780c */ /* 0x000fe40003f04270 */
[----:B------:R-:W-:Y:S02]  /*15d00*/  FSEL R32, R28, -INF , P2 ;  /* 0xff8000001c207808 */ /* 0x000fe40001000000 */
        /* <DEDUP_REMOVED lines=37> */
[----:B------:R-:W-:Y:S02]  /*15f60*/  ISETP.GT.AND P0, PT, R2, 0x20, PT ;  /* 0x000000200200780c */ /* 0x000fe40003f04270 */
[----:B------:R-:W-:Y:S02]  /*15f70*/  FSEL R66, R228, -INF , P2 ;  /* 0xff800000e4427808 */ /* 0x000fe40001000000 */
[----:B------:R-:W-:Y:S02]  /*15f80*/  ISETP.GT.AND P2, PT, R2, 0x18, PT ;  /* 0x000000180200780c */ /* 0x000fe40003f44270 */
[----:B------:R-:W-:Y:S02]  /*15f90*/  FSEL R65, R225, -INF , P3 ;  /* 0xff800000e1417808 */ /* 0x000fe40001800000 */
        /* <DEDUP_REMOVED lines=9> */
[----:B------:R-:W-:Y:S02]  /*16030*/  ISETP.GT.AND P2, PT, R2, 0x31, PT ;  /* 0x000000310200780c */ /* 0x000fe40003f44270 */
[----:B------:R-:W-:Y:S02]  /*16040*/  FSEL R58, R162, -INF , P3 ;  /* 0xff800000a23a7808 */ /* 0x000fe40001800000 */
[C---:B------:R-:W-:Y:S02]  /*16050*/  ISETP.GT.AND P3, PT, R2.reuse, 0x38, PT ;  /* 0x000000380200780c */ /* 0x040fe40003f64270 */
        /* <DEDUP_REMOVED lines=93> */
.L_x_1747:
[----:B------:R-:W3:Y:S01]  /*16630*/  LDL.LU R149, [R1] ;  /* 0x0000000001957983 */ /* 0x000ee20000300800 */
[C---:B------:R-:W-:Y:S01]  /*16640*/  FSETP.NEU.FTZ.AND P0, PT, R6.reuse, -INF , PT ;  /* 0xff8000000600780b */ /* 0x040fe20003f1d000 */
[----:B------:R-:W-:Y:S01]  /*16650*/  FMUL.FTZ R3, R6, c[0x0][0x2d0] ;  /* 0x0000b40006037a20 */ /* 0x000fe20000410000 */
        /* <DEDUP_REMOVED lines=39> */
[C---:B-1----:R-:W-:Y:S01]  /*168d0*/  F2FP.PACK_AB R148, R5.reuse, R18 ;  /* 0x000000120594723e */ /* 0x042fe200000000ff */
[C---:B------:R-:W-:Y:S02]  /*168e0*/  FFMA.FTZ R3, R2.reuse, R246, R18 ;  /* 0x000000f602037223 */ /* 0x040fe40000010012 */
[----:B------:R-:W-:Y:S01]  /*168f0*/  FMUL.FTZ R28, R2, R120 ;  /* 0x00000078021c7220 */ /* 0x000fe20000410000 */
[----:B------:R-:W1:Y:S01]  /*16900*/  MUFU.EX2 R18, R42 ;  /* 0x0000002a00127308 */ /* 0x000e620000000800 */
[----:B------:R-:W-:Y:S01]  /*16910*/  FADD.FTZ R15, R5, R3 ;  /* 0x00000003050f7221 */ /* 0x000fe20000010000 */
[C---:B------:R-:W-:Y:S01]  /*16920*/  FSEL R3, R4.reuse, RZ, P0 ;  /* 0x000000ff04037208 */ /* 0x040fe20000000000 */
[----:B------:R-:W-:Y:S02]  /*16930*/  FMUL.FTZ R5, R4, c[0x0][0x2d0] ;  /* 0x0000b40004057a20 */ /* 0x000fe40000410000 */
[C---:B------:R-:W-:Y:S02]  /*16940*/  FMUL.FTZ R29, R2.reuse, R121 ;  /* 0x00000079021d7220 */ /* 0x040fe40000410000 */
[----:B------:R-:W-:Y:S01]  /*16950*/  FADD.FTZ R3, -R3, R80 ;  /* 0x0000005003037221 */ /* 0x000fe20000010100 */
[----:B------:R-:W-:Y:S01]  /*16960*/  FSEL R5, R5, RZ, P0 ;  /* 0x000000ff05057208 */ /* 0x000fe20000000000 */
[----:B------:R-:W-:Y:S02]  /*16970*/  FMUL.FTZ R20, R2, R128 ;  /* 0x0000008002147220 */ /* 0x000fe40000410000 */
[----:B------:R-:W-:Y:S02]  /*16980*/  FMUL.FTZ R3, R3, c[0x0][0x2d0] ;  /* 0x0000b40003037a20 */ /* 0x000fe40000410000 */
[--C-:B------:R-:W-:Y:S02]  /*16990*/  FFMA.FTZ R8, R67, c[0x0][0x2d0], -R5.reuse ;  /* 0x0000b40043087a23 */ /* 0x100fe40000010805 */
[--C-:B------:R-:W-:Y:S02]  /*169a0*/  FFMA.FTZ R80, R66, c[0x0][0x2d0], -R5.reuse ;  /* 0x0000b40042507a23 */ /* 0x100fe40000010805 */
[----:B------:R-:W2:Y:S01]  /*169b0*/  MUFU.EX2 R3, R3 ;  /* 0x0000000300037308 */ /* 0x000ea20000000800 */
[--C-:B------:R-:W-:Y:S02]  /*169c0*/  FFMA.FTZ R151, R65, c[0x0][0x2d0], -R5.reuse ;  /* 0x0000b40041977a23 */ /* 0x100fe40000010805 */
[----:B------:R-:W-:Y:S02]  /*169d0*/  FMUL.FTZ R65, R2, R85 ;  /* 0x0000005502417220 */ /* 0x000fe40000410000 */
[--C-:B------:R-:W-:Y:S02]  /*169e0*/  FFMA.FTZ R154, R64, c[0x0][0x2d0], -R5.reuse ;  /* 0x0000b400409a7a23 */ /* 0x100fe40000010805 */
[----:B------:R-:W-:Y:S01]  /*169f0*/  FMUL.FTZ R64, R2, R84 ;  /* 0x0000005402407220 */ /* 0x000fe20000410000 */
[----:B-1----:R-:W-:Y:S01]  /*16a00*/  F2FP.PACK_AB R150, R18, R19 ;  /* 0x000000131296723e */ /* 0x002fe200000000ff */
        /* <DEDUP_REMOVED lines=10> */
[C---:B--2---:R-:W-:Y:S02]  /*16ab0*/  FMUL.FTZ R66, R3.reuse, R86 ;  /* 0x0000005603427220 */ /* 0x044fe40000410000 */
[----:B------:R-:W-:Y:S02]  /*16ac0*/  FMUL.FTZ R67, R3, R87 ;  /* 0x0000005703437220 */ /* 0x000fe40000410000 */
[----:B------:R-:W2:Y:S01]  /*16ad0*/  LDSM.16.MT88.4 R84, [R203] ;  /* 0x00000000cb54783b */ /* 0x000ea20000004200 */
        /* <DEDUP_REMOVED lines=10> */
[----:B-1----:R-:W-:Y:S01]  /*16b80*/  F2FP.PACK_AB R151, R121, R120 ;  /* 0x000000787997723e */ /* 0x002fe200000000ff */
        /* <DEDUP_REMOVED lines=8> */
[----:B------:R-:W-:Y:S01]  /*16c10*/  FFMA.FTZ R5, R10, c[0x0][0x2d0], -R5 ;  /* 0x0000b4000a057a23 */ /* 0x000fe20000010805 */
[----:B------:R-:W-:Y:S01]  /*16c20*/  MUFU.EX2 R11, R9 ;  /* 0x00000009000b7308 */ /* 0x000fe20000000800 */
[C---:B------:R-:W-:Y:S02]  /*16c30*/  FMUL.FTZ R16, R2.reuse, R132 ;  /* 0x0000008402107220 */ /* 0x040fe40000410000 */
[C---:B------:R-:W-:Y:S02]  /*16c40*/  FMUL.FTZ R17, R2.reuse, R133 ;  /* 0x0000008502117220 */ /* 0x040fe40000410000 */
[----:B------:R-:W-:Y:S01]  /*16c50*/  FMUL.FTZ R21, R2, R129 ;  /* 0x0000008102157220 */ /* 0x000fe20000410000 */
[----:B------:R-:W-:Y:S01]  /*16c60*/  MOV R129, R36 ;  /* 0x0000002400817202 */ /* 0x000fe20000000f00 */
[C---:B------:R-:W-:Y:S02]  /*16c70*/  FMUL.FTZ R22, R3.reuse, R130 ;  /* 0x0000008203167220 */ /* 0x040fe40000410000 */
[C---:B------:R-:W-:Y:S01]  /*16c80*/  FMUL.FTZ R23, R3.reuse, R131 ;  /* 0x0000008303177220 */ /* 0x040fe20000410000 */
[----:B------:R4:W-:Y:S01]  /*16c90*/  MUFU.EX2 R10, R8 ;  /* 0x00000008000a7308 */ /* 0x0009e20000000800 */
[C---:B------:R-:W-:Y:S02]  /*16ca0*/  FMUL.FTZ R26, R3.reuse, R126 ;  /* 0x0000007e031a7220 */ /* 0x040fe40000410000 */
[C---:B------:R-:W-:Y:S01]  /*16cb0*/  FMUL.FTZ R27, R3.reuse, R127 ;  /* 0x0000007f031b7220 */ /* 0x040fe20000410000 */
[----:B-1----:R-:W-:Y:S01]  /*16cc0*/  IADD3 R234, R238, -0x1, RZ ;  /* 0xffffffffeeea7810 */ /* 0x002fe20007ffe0ff */
[C---:B------:R-:W-:Y:S01]  /*16cd0*/  FMUL.FTZ R24, R2.reuse, R124 ;  /* 0x0000007c02187220 */ /* 0x040fe20000410000 */
[----:B------:R-:W-:Y:S01]  /*16ce0*/  MOV R124, R37 ;  /* 0x00000025007c7202 */ /* 0x000fe20000000f00 */
[C---:B------:R-:W-:Y:S01]  /*16cf0*/  FMUL.FTZ R25, R2.reuse, R125 ;  /* 0x0000007d02197220 */ /* 0x040fe20000410000 */
[----:B------:R-:W-:Y:S01]  /*16d00*/  MOV R125, R38 ;  /* 0x00000026007d7202 */ /* 0x000fe20000000f00 */
[C---:B------:R-:W-:Y:S01]  /*16d10*/  FMUL.FTZ R30, R3.reuse, R122 ;  /* 0x0000007a031e7220 */ /* 0x040fe20000410000 */
[----:B------:R-:W1:Y:S01]  /*16d20*/  MUFU.EX2 R132, R156 ;  /* 0x0000009c00847308 */ /* 0x000e620000000800 */
[C---:B------:R-:W-:Y:S02]  /*16d30*/  FMUL.FTZ R31, R3.reuse, R123 ;  /* 0x0000007b031f7220 */ /* 0x040fe40000410000 */
[C---:B------:R-:W-:Y:S02]  /*16d40*/  FMUL.FTZ R34, R3.reuse, R118 ;  /* 0x0000007603227220 */ /* 0x040fe40000410000 */
[----:B------:R-:W-:Y:S02]  /*16d50*/  FMUL.FTZ R35, R3, R119 ;  /* 0x0000007703237220 */ /* 0x000fe40000410000 */
[C---:B------:R-:W-:Y:S01]  /*16d60*/  FMUL.FTZ R32, R2.reuse, R116 ;  /* 0x0000007402207220 */ /* 0x040fe20000410000 */
[----:B------:R-:W-:Y:S01]  /*16d70*/  MOV R116, R39 ;  /* 0x0000002700747202 */ /* 0x000fe20000000f00 */
[C---:B------:R-:W-:Y:S01]  /*16d80*/  FMUL.FTZ R33, R2.reuse, R117 ;  /* 0x0000007502217220 */ /* 0x040fe20000410000 */
[----:B------:R-:W-:Y:S01]  /*16d90*/  MOV R117, R40 ;  /* 0x0000002800757202 */ /* 0x000fe20000000f00 */
[C---:B------:R-:W-:Y:S01]  /*16da0*/  FMUL.FTZ R36, R2.reuse, R112 ;  /* 0x0000007002247220 */ /* 0x040fe20000410000 */
[----:B------:R-:W-:Y:S01]  /*16db0*/  MOV R112, R41 ;  /* 0x0000002900707202 */ /* 0x000fe20000000f00 */
[----:B------:R-:W-:Y:S01]  /*16dc0*/  FMUL.FTZ R37, R2, R113 ;  /* 0x0000007102257220 */ /* 0x000fe20000410000 */
[----:B------:R-:W-:Y:S01]  /*16dd0*/  MOV R113, R44 ;  /* 0x0000002c00717202 */ /* 0x000fe20000000f00 */
[----:B----4-:R-:W-:Y:S01]  /*16de0*/  FADD.FTZ R8, R19, R15 ;  /* 0x0000000f13087221 */ /* 0x010fe20000010000 */
[----:B------:R-:W-:Y:S01]  /*16df0*/  MUFU.EX2 R133, R162 ;  /* 0x000000a200857308 */ /* 0x000fe20000000800 */
[C---:B------:R-:W-:Y:S02]  /*16e00*/  FMUL.FTZ R19, R3.reuse, R135 ;  /* 0x0000008703137220 */ /* 0x040fe40000410000 */
[----:B------:R-:W-:Y:S02]  /*16e10*/  FADD.FTZ R152, R18, R8 ;  /* 0x0000000812987221 */ /* 0x000fe40000010000 */
        /* <DEDUP_REMOVED lines=19> */
[C---:B------:R-:W-:Y:S01]  /*16f50*/  FMUL.FTZ R53, R2.reuse, R97 ;  /* 0x0000006102357220 */ /* 0x040fe20000410000 */
        /* <DEDUP_REMOVED lines=10> */
[C---:B------:R-:W-:Y:S01]  /*17000*/  FMUL.FTZ R60, R2.reuse, R88 ;  /* 0x00000058023c7220 */ /* 0x040fe20000410000 */
[----:B-1----:R-:W-:Y:S01]  /*17010*/  MOV R174, R132 ;  /* 0x0000008400ae7202 */ /* 0x002fe20000000f00 */
[C---:B------:R-:W-:Y:S02]  /*17020*/  FMUL.FTZ R61, R2.reuse, R89 ;  /* 0x00000059023d7220 */ /* 0x040fe40000410000 */
[C---:B------:R-:W-:Y:S02]  /*17030*/  FMUL.FTZ R62, R3.reuse, R90 ;  /* 0x0000005a033e7220 */ /* 0x040fe40000410000 */
[C---:B------:R-:W-:Y:S01]  /*17040*/  FMUL.FTZ R63, R3.reuse, R91 ;  /* 0x0000005b033f7220 */ /* 0x040fe20000410000 */
[----:B------:R-:W-:Y:S01]  /*17050*/  MUFU.EX2 R92, R158 ;  /* 0x0000009e005c7308 */ /* 0x000fe20000000800 */
[C---:B------:R-:W-:Y:S01]  /*17060*/  FMUL.FTZ R70, R3.reuse, R70 ;  /* 0x0000004603467220 */ /* 0x040fe20000410000 */
[----:B------:R-:W-:Y:S01]  /*17070*/  LDSM.16.MT88.4 R88, [R203+0x800] ;  /* 0x00080000cb58783b */ /* 0x000fe20000004200 */
[C---:B------:R-:W-:Y:S02]  /*17080*/  FMUL.FTZ R71, R3.reuse, R71 ;  /* 0x0000004703477220 */ /* 0x040fe40000410000 */
[C---:B------:R-:W-:Y:S02]  /*17090*/  FMUL.FTZ R74, R3.reuse, R74 ;  /* 0x0000004a034a7220 */ /* 0x040fe40000410000 */
[C---:B------:R-:W-:Y:S02]  /*170a0*/  FMUL.FTZ R75, R3.reuse, R75 ;  /* 0x0000004b034b7220 */ /* 0x040fe40000410000 */
[C---:B------:R-:W-:Y:S01]  /*170b0*/  FMUL.FTZ R68, R2.reuse, R68 ;  /* 0x0000004402447220 */ /* 0x040fe20000410000 */
[----:B------:R-:W-:Y:S01]  /*170c0*/  MUFU.EX2 R114, R153 ;  /* 0x0000009900727308 */ /* 0x000fe20000000800 */
[C---:B------:R-:W-:Y:S02]  /*170d0*/  FMUL.FTZ R69, R2.reuse, R69 ;  /* 0x0000004502457220 */ /* 0x040fe40000410000 */
[C---:B------:R-:W-:Y:S02]  /*170e0*/  FMUL.FTZ R72, R2.reuse, R72 ;  /* 0x0000004802487220 */ /* 0x040fe40000410000 */
[----:B------:R-:W-:Y:S05]  /*170f0*/  FMUL.FTZ R73, R2, R73 ;  /* 0x0000004902497220 */ /* 0x000fea0000410000 */
[----:B------:R1:W-:Y:S10]  /*17100*/  MUFU.EX2 R153, R124 ;  /* 0x0000007c00997308 */ /* 0x0003f40000000800 */
[----:B------:R-:W-:Y:S10]  /*17110*/  MUFU.EX2 R166, R170 ;  /* 0x000000aa00a67308 */ /* 0x000ff40000000800 */
[----:B------:R-:W-:Y:S01]  /*17120*/  MUFU.EX2 R108, R242 ;  /* 0x000000f2006c7308 */ /* 0x000fe20000000800 */
[----:B-1----:R-:W-:Y:S09]  /*17130*/  LDSM.16.MT88.4 R124, [R204+0x3000] ;  /* 0x00300000cc7c783b */ /* 0x002ff20000004200 */
[----:B------:R-:W-:Y:S01]  /*17140*/  MUFU.EX2 R5, R5 ;  /* 0x0000000500057308 */ /* 0x000fe20000000800 */
[C---:B---3--:R-:W-:Y:S01]  /*17150*/  FFMA.FTZ R9, R3.reuse, R149, R11 ;  /* 0x0000009503097223 */ /* 0x048fe2000001000b */
[C---:B------:R-:W-:Y:S01]  /*17160*/  F2FP.PACK_AB R149, R10.reuse, R11 ;  /* 0x0000000b0a95723e */ /* 0x040fe200000000ff */
[C---:B------:R-:W-:Y:S02]  /*17170*/  FMUL.FTZ R11, R3.reuse, R139 ;  /* 0x0000008b030b7220 */ /* 0x040fe40000410000 */
[----:B------:R-:W-:Y:S02]  /*17180*/  FADD.FTZ R15, R10, R9 ;  /* 0x000000090a0f7221 */ /* 0x000fe40000010000 */
[----:B------:R-:W-:Y:S02]  /*17190*/  FMUL.FTZ R9, R2, R137 ;  /* 0x0000008902097220 */ /* 0x000fe40000410000 */
[----:B------:R-:W-:Y:S01]  /*171a0*/  FMUL.FTZ R10, R3, R138 ;  /* 0x0000008a030a7220 */ /* 0x000fe20000410000 */
[----:B------:R-:W-:Y:S01]  /*171b0*/  MOV R136, R15 ;  /* 0x0000000f00887202 */ /* 0x000fe20000000f00 */
[----:B------:R-:W-:Y:S05]  /*171c0*/  MUFU.EX2 R137, R155 ;  /* 0x0000009b00897308 */ /* 0x000fea0000000800 */
[C---:B--2---:R-:W-:Y:S05]  /*171d0*/  HMMA.16816.F32 R8, R148.reuse, R84, R8 ;  /* 0x000000549408723c */ /* 0x044fea0000001808 */
[----:B------:R-:W1:Y:S03]  /*171e0*/  MUFU.EX2 R15, R160 ;  /* 0x000000a0000f7308 */ /* 0x000e660000000800 */
[C---:B------:R-:W-:Y:S01]  /*171f0*/  HMMA.16816.F32 R16, R148.reuse, R86, R16 ;  /* 0x000000569410723c */ /* 0x040fe20000001810 */
[----:B------:R-:W2:Y:S06]  /*17200*/  LDSM.16.MT88.4 R84, [R204] ;  /* 0x00000000cc54783b */ /* 0x000eac0000004200 */
[----:B------:R-:W-:Y:S10]  /*17210*/  MUFU.EX2 R160, R235 ;  /* 0x000000eb00a07308 */ /* 0x000ff40000000800 */
[----:B------:R-:W3:Y:S01]  /*17220*/  MUFU.EX2 R3, R159 ;  /* 0x0000009f00037308 */ /* 0x000ee20000000800 */
[----:B-1----:R-:W-:Y:S09]  /*17230*/  FADD.FTZ R2, R15, R152 ;  /* 0x000000980f027221 */ /* 0x002ff20000010000 */
[----:B------:R-:W-:Y:S10]  /*17240*/  MUFU.EX2 R159, R240 ;  /* 0x000000f0009f7308 */ /* 0x000ff40000000800 */
[----:B------:R-:W-:Y:S01]  /*17250*/  MUFU.EX2 R113, R113 ;  /* 0x0000007100717308 */ /* 0x000fe20000000800 */
[C---:B--2---:R-:W-:Y:S03]  /*17260*/  HMMA.16816.F32 R20, R148.reuse, R84, R20 ;  /* 0x000000549414723c */ /* 0x044fe60000001814 */
[C---:B---3--:R-:W-:Y:S06]  /*17270*/  FADD.FTZ R2, R3.reuse, R2 ;  /* 0x0000000203027221 */ /* 0x048fec0000010000 */
[----:B------:R-:W1:Y:S03]  /*17280*/  MUFU.EX2 R112, R112 ;  /* 0x0000007000707308 */ /* 0x000e660000000800 */
[----:B------:R-:W-:Y:S01]  /*17290*/  FADD.FTZ R2, R92, R2 ;  /* 0x000000025c027221 */ /* 0x000fe20000010000 */
[C---:B------:R-:W-:Y:S01]  /*172a0*/  HMMA.16816.F32 R24, R148.reuse, R86, R24 ;  /* 0x000000569418723c */ /* 0x040fe20000001818 */
[----:B------:R-:W2:Y:S02]  /*172b0*/  LDSM.16.MT88.4 R84, [R206] ;  /* 0x00000000ce54783b */ /* 0x000ea40000004200 */
[----:B------:R-:W-:Y:S03]  /*172c0*/  FADD.FTZ R2, R80, R2 ;  /* 0x0000000250027221 */ /* 0x000fe60000010000 */
[----:B------:R-:W-:Y:S10]  /*172d0*/  MUFU.EX2 R157, R246 ;  /* 0x000000f6009d7308 */ /* 0x000ff40000000800 */
[----:B------:R-:W-:Y:S10]  /*172e0*/  MUFU.EX2 R158, R245 ;  /* 0x000000f5009e7308 */ /* 0x000ff40000000800 */
[----:B------:R-:W-:Y:S10]  /*172f0*/  MUFU.EX2 R156, R247 ;  /* 0x000000f7009c7308 */ /* 0x000ff40000000800 */
[----:B------:R-:W-:Y:S01]  /*17300*/  MUFU.EX2 R155, R250 ;  /* 0x000000fa009b7308 */ /* 0x000fe20000000800 */
[C---:B--2---:R-:W-:Y:S09]  /*17310*/  HMMA.16816.F32 R28, R148.reuse, R84, R28 ;  /* 0x00000054941c723c */ /* 0x044ff2000000181c */
[----:B------:R-:W2:Y:S01]  /*17320*/  MUFU.EX2 R152, R129 ;  /* 0x0000008100987308 */ /* 0x000ea20000000800 */
[C---:B------:R-:W-:Y:S01]  /*17330*/  HMMA.16816.F32 R32, R148.reuse, R86, R32 ;  /* 0x000000569420723c */ /* 0x040fe20000001820 */
[----:B------:R-:W3:Y:S07]  /*17340*/  LDSM.16.MT88.4 R84, [R205] ;  /* 0x00000000cd54783b */ /* 0x000eee0000004200 */
[C---:B---3--:R-:W-:Y:S08]  /*17350*/  HMMA.16816.F32 R36, R148.reuse, R84, R36 ;  /* 0x000000549424723c */ /* 0x048ff00000001824 */
[C---:B------:R-:W-:Y:S01]  /*17360*/  HMMA.16816.F32 R40, R148.reuse, R86, R40 ;  /* 0x000000569428723c */ /* 0x040fe20000001828 */
[----:B------:R-:W3:Y:S07]  /*17370*/  LDSM.16.MT88.4 R84, [R203+0x3800] ;  /* 0x00380000cb54783b */ /* 0x000eee0000004200 */
        /* <DEDUP_REMOVED lines=9> */
[C---:B---3--:R-:W-:Y:S07]  /*17410*/  HMMA.16816.F32 R68, R148.reuse, R84, R68 ;  /* 0x000000549444723c */ /* 0x048fee0000001844 */
[----:B------:R-:W-:Y:S01]  /*17420*/  F2FP.PACK_AB R84, R3, R15 ;  /* 0x0000000f0354723e */ /* 0x000fe200000000ff */
[----:B------:R-:W-:Y:S01]  /*17430*/  HMMA.16816.F32 R72, R148, R86, R72 ;  /* 0x000000569448723c */ /* 0x000fe20000001848 */
[----:B------:R-:W3:Y:S03]  /*17440*/  MUFU.EX2 R15, R168 ;  /* 0x000000a8000f7308 */ /* 0x000ee60000000800 */
[----:B------:R-:W-:Y:S03]  /*17450*/  F2FP.PACK_AB R85, R114, R115 ;  /* 0x000000737255723e */ /* 0x000fe600000000ff */
[----:B------:R-:W-:Y:S02]  /*17460*/  F2FP.PACK_AB R86, R80, R92 ;  /* 0x0000005c5056723e */ /* 0x000fe400000000ff */
[----:B------:R-:W4:Y:S02]  /*17470*/  LDSM.16.MT88.4 R92, [R204+0x800] ;  /* 0x00080000cc5c783b */ /* 0x000f240000004200 */
[----:B------:R-:W5:Y:S01]  /*17480*/  MUFU.EX2 R3, R167 ;  /* 0x000000a700037308 */ /* 0x000f620000000800 */
[----:B------:R-:W-:Y:S02]  /*17490*/  F2FP.PACK_AB R87, R132, R137 ;  /* 0x000000898457723e */ /* 0x000fe400000000ff */
[----:B-1----:R-:W-:Y:S02]  /*174a0*/  F2FP.PACK_AB R148, R112, R113 ;  /* 0x000000717094723e */ /* 0x002fe400000000ff */
[----:B------:R-:W-:Y:S02]  /*174b0*/  F2FP.PACK_AB R149, R153, R154 ;  /* 0x0000009a9995723e */ /* 0x000fe400000000ff */
[----:B--2---:R-:W-:Y:S01]  /*174c0*/  F2FP.PACK_AB R151, R5, R152 ;  /* 0x000000980597723e */ /* 0x004fe200000000ff */
[C---:B------:R-:W-:Y:S02]  /*174d0*/  HMMA.16816.F32 R8, R84.reuse, R88, R8 ;  /* 0x000000585408723c */ /* 0x040fe40000001808 */
[----:B------:R-:W1:Y:S03]  /*174e0*/  MUFU.EX2 R80, R165 ;  /* 0x000000a500507308 */ /* 0x000e660000000800 */
[----:B---3--:R-:W-:Y:S03]  /*174f0*/  FADD.FTZ R2, R15, R2 ;  /* 0x000000020f027221 */ /* 0x008fe60000010000 */
[C---:B------:R-:W-:Y:S01]  /*17500*/  HMMA.16816.F32 R16, R84.reuse, R90, R16 ;  /* 0x0000005a5410723c */ /* 0x040fe20000001810 */
[----:B------:R-:W2:Y:S03]  /*17510*/  LDSM.16.MT88.4 R88, [R206+0x800] ;  /* 0x00080000ce58783b */ /* 0x000ea60000004200 */
[----:B------:R-:W-:Y:S01]  /*17520*/  MUFU.EX2 R168, R163 ;  /* 0x000000a300a87308 */ /* 0x000fe20000000800 */
[C---:B-----5:R-:W-:Y:S04]  /*17530*/  FADD.FTZ R2, R3.reuse, R2 ;  /* 0x0000000203027221 */ /* 0x060fe80000010000 */
[----:B------:R-:W-:Y:S05]  /*17540*/  FADD.FTZ R2, R96, R2 ;  /* 0x0000000260027221 */ /* 0x000fea0000010000 */
[----:B------:R-:W3:Y:S01]  /*17550*/  MUFU.EX2 R167, R164 ;  /* 0x000000a400a77308 */ /* 0x000ee20000000800 */
[C---:B-1----:R-:W-:Y:S01]  /*17560*/  FADD.FTZ R2, R80.reuse, R2 ;  /* 0x0000000250027221 */ /* 0x042fe20000010000 */
[C---:B----4-:R-:W-:Y:S08]  /*17570*/  HMMA.16816.F32 R20, R84.reuse, R92, R20 ;  /* 0x0000005c5414723c */ /* 0x050ff00000001814 */
[----:B------:R-:W-:Y:S01]  /*17580*/  MUFU.EX2 R165, R169 ;  /* 0x000000a900a57308 */ /* 0x000fe20000000800 */
[C---:B------:R-:W-:Y:S01]  /*17590*/  HMMA.16816.F32 R24, R84.reuse, R94, R24 ;  /* 0x0000005e5418723c */ /* 0x040fe20000001818 */
[----:B------:R-:W1:Y:S08]  /*175a0*/  LDSM.16.MT88.4 R92, [R205+0x800] ;  /* 0x00080000cd5c783b */ /* 0x000e700000004200 */
[----:B------:R-:W-:Y:S01]  /*175b0*/  MUFU.EX2 R164, R171 ;  /* 0x000000ab00a47308 */ /* 0x000fe20000000800 */
[C---:B--2---:R-:W-:Y:S09]  /*175c0*/  HMMA.16816.F32 R28, R84.reuse, R88, R28 ;  /* 0x00000058541c723c */ /* 0x044ff2000000181c */
[----:B------:R-:W-:Y:S01]  /*175d0*/  MUFU.EX2 R163, R172 ;  /* 0x000000ac00a37308 */ /* 0x000fe20000000800 */
        /* <DEDUP_REMOVED lines=18> */
[----:B------:R-:W4:Y:S01]  /*17700*/  LDSM.16.MT88.4 R96, [R206+0x1000] ;  /* 0x00100000ce60783b */ /* 0x000f220000004200 */
[----:B------:R5:W-:Y:S02]  /*17710*/  MUFU.EX2 R80, R173 ;  /* 0x000000ad00507308 */ /* 0x000be40000000800 */
[----:B------:R-:W-:Y:S02]  /*17720*/  F2FP.PACK_AB R84, R3, R15 ;  /* 0x0000000f0354723e */ /* 0x000fe400000000ff */
[----:B------:R-:W-:Y:S02]  /*17730*/  F2FP.PACK_AB R85, R128, R133 ;  /* 0x000000858055723e */ /* 0x000fe400000000ff */
[----:B---3--:R-:W-:Y:S04]  /*17740*/  F2FP.PACK_AB R87, R167, R168 ;  /* 0x000000a8a757723e */ /* 0x008fe800000000ff */
[----:B------:R-:W3:Y:S03]  /*17750*/  MUFU.EX2 R15, R225 ;  /* 0x000000e1000f7308 */ /* 0x000ee60000000800 */
[C---:B--2---:R-:W-:Y:S07]  /*17760*/  HMMA.16816.F32 R8, R84.reuse, R88, R8 ;  /* 0x000000585408723c */ /* 0x044fee0000001808 */
[----:B------:R2:W2:Y:S01]  /*17770*/  MUFU.EX2 R3, R175 ;  /* 0x000000af00037308 */ /* 0x0004a20000000800 */
[C---:B------:R-:W-:Y:S01]  /*17780*/  HMMA.16816.F32 R16, R84.reuse, R90, R16 ;  /* 0x0000005a5410723c */ /* 0x040fe20000001810 */
[----:B------:R-:W4:Y:S03]  /*17790*/  LDSM.16.MT88.4 R88, [R205+0x1000] ;  /* 0x00100000cd58783b */ /* 0x000f260000004200 */
[----:B-----5:R-:W-:Y:S04]  /*177a0*/  MOV R173, R137 ;  /* 0x0000008900ad7202 */ /* 0x020fe80000000f00 */
[C---:B-1----:R-:W-:Y:S04]  /*177b0*/  HMMA.16816.F32 R20, R84.reuse, R92, R20 ;  /* 0x0000005c5414723c */ /* 0x042fe80000001814 */
[----:B---3--:R-:W-:Y:S01]  /*177c0*/  FADD.FTZ R2, R15, R2 ;  /* 0x000000020f027221 */ /* 0x008fe20000010000 */
[----:B------:R-:W-:Y:S03]  /*177d0*/  MOV R225, R128 ;  /* 0x0000008000e17202 */ /* 0x000fe60000000f00 */
[C---:B------:R-:W-:Y:S01]  /*177e0*/  HMMA.16816.F32 R24, R84.reuse, R94, R24 ;  /* 0x0000005e5418723c */ /* 0x040fe20000001818 */
[----:B------:R-:W1:Y:S03]  /*177f0*/  LDSM.16.MT88.4 R92, [R203+0x4800] ;  /* 0x00480000cb5c783b */ /* 0x000e660000004200 */
[----:B--2---:R-:W-:Y:S01]  /*17800*/  MOV R175, R133 ;  /* 0x0000008500af7202 */ /* 0x004fe20000000f00 */
[C---:B------:R-:W-:Y:S03]  /*17810*/  FADD.FTZ R2, R3.reuse, R2 ;  /* 0x0000000203027221 */ /* 0x040fe60000010000 */
[C---:B----4-:R-:W-:Y:S01]  /*17820*/  HMMA.16816.F32 R28, R84.reuse, R96, R28 ;  /* 0x00000060541c723c */ /* 0x050fe2000000181c */
[----:B------:R-:W-:Y:S03]  /*17830*/  LDSM.16.MT88.4 R132, [R203+0x3000] ;  /* 0x00300000cb84783b */ /* 0x000fe60000004200 */
[----:B------:R-:W-:Y:S04]  /*17840*/  FADD.FTZ R2, R104, R2 ;  /* 0x0000000268027221 */ /* 0x000fe80000010000 */
[C---:B------:R-:W-:Y:S01]  /*17850*/  HMMA.16816.F32 R32, R84.reuse, R98, R32 ;  /* 0x000000625420723c */ /* 0x040fe20000001820 */
[----:B------:R-:W2:Y:S03]  /*17860*/  LDSM.16.MT88.4 R96, [R204+0x4800] ;  /* 0x00480000cc60783b */ /* 0x000ea60000004200 */
[C---:B------:R-:W-:Y:S04]  /*17870*/  FADD.FTZ R2, R80.reuse, R2 ;  /* 0x0000000250027221 */ /* 0x040fe80000010000 */
        /* <DEDUP_REMOVED lines=27> */
[C---:B-1----:R-:W-:Y:S04]  /*17a30*/  FADD.FTZ R2, R3.reuse, R2 ;  /* 0x0000000203027221 */ /* 0x042fe80000010000 */
[C---:B------:R-:W-:Y:S04]  /*17a40*/  HMMA.16816.F32 R20, R88.reuse, R100, R20 ;  /* 0x000000645814723c */ /* 0x040fe80000001814 */
[----:B------:R-:W-:Y:S04]  /*17a50*/  FADD.FTZ R2, R108, R2 ;  /* 0x000000026c027221 */ /* 0x000fe80000010000 */
[C---:B------:R-:W-:Y:S01]  /*17a60*/  HMMA.16816.F32 R24, R88.reuse, R102, R24 ;  /* 0x000000665818723c */ /* 0x040fe20000001818 */
[----:B------:R-:W-:Y:S03]  /*17a70*/  LDSM.16.MT88.4 R100, [R206+0x5000] ;  /* 0x00500000ce64783b */ /* 0x000fe60000004200 */
[C---:B-----5:R-:W-:Y:S04]  /*17a80*/  FADD.FTZ R2, R80.reuse, R2 ;  /* 0x0000000250027221 */ /* 0x060fe80000010000 */
        /* <DEDUP_REMOVED lines=44> */
[----:B------:R-:W5:Y:S01]  /*17d50*/  MUFU.EX2 R80, R117 ;  /* 0x0000007500507308 */ /* 0x000f620000000800 */
[----:B------:R-:W-:Y:S02]  /*17d60*/  LDSM.16.MT88.4 R108, [R204+0x6000] ;  /* 0x00600000cc6c783b */ /* 0x000fe40000004200 */
[----:B------:R-:W-:Y:S03]  /*17d70*/  F2FP.PACK_AB R89, R157, R158 ;  /* 0x0000009e9d59723e */ /* 0x000fe600000000ff */
[----:B------:R-:W-:Y:S01]  /*17d80*/  F2FP.PACK_AB R90, R3, R15 ;  /* 0x0000000f035a723e */ /* 0x000fe200000000ff */
[C---:B-1----:R-:W-:Y:S03]  /*17d90*/  HMMA.16816.F32 R44, R84.reuse, R92, R44 ;  /* 0x0000005c542c723c */ /* 0x042fe6000000182c */
[----:B------:R-:W1:Y:S01]  /*17da0*/  MUFU.EX2 R15, R116 ;  /* 0x00000074000f7308 */ /* 0x000e620000000800 */
[----:B------:R-:W-:Y:S01]  /*17db0*/  FADD.FTZ R3, R120, R136 ;  /* 0x0000008878037221 */ /* 0x000fe20000010000 */
[----:B------:R-:W-:Y:S03]  /*17dc0*/  F2FP.PACK_AB R91, R155, R156 ;  /* 0x0000009c9b5b723e */ /* 0x000fe600000000ff */
[C---:B------:R-:W-:Y:S01]  /*17dd0*/  HMMA.16816.F32 R48, R84.reuse, R94, R48 ;  /* 0x0000005e5430723c */ /* 0x040fe20000001830 */
[----:B------:R-:W4:Y:S07]  /*17de0*/  LDSM.16.MT88.4 R92, [R203+0x2800] ;  /* 0x00280000cb5c783b */ /* 0x000f2e0000004200 */
[C---:B---3--:R-:W-:Y:S04]  /*17df0*/  HMMA.16816.F32 R52, R84.reuse, R96, R52 ;  /* 0x000000605434723c */ /* 0x048fe80000001834 */
[----:B-----5:R-:W-:Y:S04]  /*17e00*/  FADD.FTZ R2, R80, R2 ;  /* 0x0000000250027221 */ /* 0x020fe80000010000 */
[C---:B------:R-:W-:Y:S01]  /*17e10*/  HMMA.16816.F32 R56, R84.reuse, R98, R56 ;  /* 0x000000625438723c */ /* 0x040fe20000001838 */
[----:B------:R-:W3:Y:S03]  /*17e20*/  LDSM.16.MT88.4 R96, [R204+0x2800] ;  /* 0x00280000cc60783b */ /* 0x000ee60000004200 */
[C---:B-1----:R-:W-:Y:S01]  /*17e30*/  FADD.FTZ R246, R15.reuse, R2 ;  /* 0x000000020ff67221 */ /* 0x042fe20000010000 */
[----:B------:R-:W-:Y:S01]  /*17e40*/  F2FP.PACK_AB R150, R15, R80 ;  /* 0x000000500f96723e */ /* 0x000fe200000000ff */
[----:B------:R-:W-:Y:S01]  /*17e50*/  FADD.FTZ R2, R121, R3 ;  /* 0x0000000379027221 */ /* 0x000fe20000010000 */
[----:B------:R-:W-:Y:S01]  /*17e60*/  MOV R15, R6 ;  /* 0x00000006000f7202 */ /* 0x000fe20000000f00 */
[C---:B--2---:R-:W-:Y:S01]  /*17e70*/  HMMA.16816.F32 R60, R84.reuse, R104, R60 ;  /* 0x00000068543c723c */ /* 0x044fe2000000183c */
[----:B------:R-:W2:Y:S03]  /*17e80*/  LDL R3, [R1+0x10] ;  /* 0x0000100001037983 */ /* 0x000ea60000100800 */
[----:B------:R-:W-:Y:S01]  /*17e90*/  FADD.FTZ R2, R115, R2 ;  /* 0x0000000273027221 */ /* 0x000fe20000010000 */
[----:B------:R-:W-:Y:S01]  /*17ea0*/  LDSM.16.MT88.4 R116, [R206+0x3000] ;  /* 0x00300000ce74783b */ /* 0x000fe20000004200 */
[-C--:B------:R-:W-:Y:S02]  /*17eb0*/  MOV R80, R4.reuse ;  /* 0x0000000400507202 */ /* 0x080fe40000000f00 */
[C---:B------:R-:W-:Y:S04]  /*17ec0*/  HMMA.16816.F32 R64, R84.reuse, R106, R64 ;  /* 0x0000006a5440723c */ /* 0x040fe80000001840 */
[----:B------:R-:W-:Y:S01]  /*17ed0*/  FADD.FTZ R2, R114, R2 ;  /* 0x0000000272027221 */ /* 0x000fe20000010000 */
[----:B------:R-:W1:Y:S03]  /*17ee0*/  LDSM.16.MT88.4 R104, [R206+0x2800] ;  /* 0x00280000ce68783b */ /* 0x000e660000004200 */
        /* <DEDUP_REMOVED lines=70> */
.L_x_1628:
[----:B--2---:R-:W2:Y:S02]  /*18350*/  LDL R2, [R1+0xc] ;  /* 0x00000c0001027983 */ /* 0x004ea40000100800 */
[----:B--2---:R-:W-:-:S13]  /*18360*/  ISETP.GE.AND P0, PT, R234, R2, PT ;  /* 0x00000002ea00720c */ /* 0x004fda0003f06270 */
[----:B------:R-:W-:Y:S05]  /*18370*/  @!P0 BRA `(.L_x_1645) ;  /* 0x00003ec000008947 */ /* 0x000fea0003800000 */
.L_x_1660:
[----:B------:R-:W2:Y:S01]  /*18380*/  LDL.64 R10, [R1+0x18] ;  /* 0x00001800010a7983 */ /* 0x000ea20000100a00 */
[----:B------:R-:W-:Y:S04]  /*18390*/  DEPBAR.LE SB0, 0x0 ;  /* 0x000080000000791a */ /* 0x000fe80000000000 */
[----:B------:R-:W3:Y:S01]  /*183a0*/  LDL R9, [R1+0x20] ;  /* 0x0000200001097983 */ /* 0x000ee20000100800 */
[----:B------:R-:W-:Y:S01]  /*183b0*/  WARPSYNC 0xffffffff ;  /* 0xffffffff00007948 */ /* 0x000fe20003800000 */
[----:B------:R-:W-:Y:S02]  /*183c0*/  SHF.R.S32.HI R2, RZ, 0x1f, R239 ;  /* 0x0000001fff027819 */ /* 0x000fe400000114ef */
[----:B------:R-:W-:Y:S01]  /*183d0*/  BAR.SYNC.DEFER_BLOCKING 0x0 ;  /* 0x0000000000007b1d */ /* 0x000fe20000010000 */
[----:B------:R-:W-:Y:S02]  /*183e0*/  SHF.R.S32.HI R8, RZ, 0x1f, R236 ;  /* 0x0000001fff087819 */ /* 0x000fe400000114ec */
[----:B------:R-:W-:Y:S01]  /*183f0*/  IMAD R4, R2, c[0x0][0x208], RZ ;  /* 0x0000820002047a24 */ /* 0x000fe200078e02ff */
[----:B------:R-:W-:Y:S01]  /*18400*/  MOV R15, R6 ;  /* 0x00000006000f7202 */ /* 0x000fe20000000f00 */
[C---:B------:R-:W-:Y:S04]  /*18410*/  IMAD.WIDE.U32 R2, R239.reuse, c[0x0][0x208], RZ ;  /* 0x00008200ef027a25 */ /* 0x040fe800078e00ff */
[----:B------:R-:W-:Y:S05]  /*18420*/  IMAD R4, R239, c[0x0][0x20c], R4 ;  /* 0x00008300ef047a24 */ /* 0x000fea00078e0204 */
[----:B------:R-:W-:Y:S01]  /*18430*/  IADD3 R3, R3, R4, RZ ;  /* 0x0000000403037210 */ /* 0x000fe20007ffe0ff */
[----:B------:R-:W-:Y:S04]  /*18440*/  IMAD R4, R8, c[0x0][0x218], RZ ;  /* 0x0000860008047a24 */ /* 0x000fe800078e02ff */
[C---:B------:R-:W-:Y:S04]  /*18450*/  IMAD.WIDE.U32 R2, R236.reuse, c[0x0][0x218], R2 ;  /* 0x00008600ec027a25 */ /* 0x040fe800078e0002 */
[----:B------:R-:W-:Y:S01]  /*18460*/  IMAD R4, R236, c[0x0][0x21c], R4 ;  /* 0x00008700ec047a24 */ /* 0x000fe200078e0204 */
        /* <DEDUP_REMOVED lines=20> */
.L_x_1748:
[----:B------:R-:W3:Y:S01]  /*185b0*/  SHFL.IDX PT, R9, R8, RZ, 0x181f ;  /* 0x00181fff08097589 */ /* 0x000ee200000e0000 */
[----:B------:R-:W-:Y:S01]  /*185c0*/  ISETP.GE.AND P1, PT, R76, c[0x0][0x1d4], PT ;  /* 0x000075004c007a0c */ /* 0x000fe20003f26270 */
[----:B------:R-:W-:Y:S01]  /*185d0*/  BSSY B0, `(.L_x_1647) ;  /* 0x0000037000007945 */ /* 0x000fe20003800000 */
[----:B------:R-:W-:Y:S01]  /*185e0*/  ISETP.GE.AND P3, PT, R226, c[0x0][0x1d4], PT ;  /* 0x00007500e2007a0c */ /* 0x000fe20003f66270 */
[----:B------:R-:W4:Y:S01]  /*185f0*/  S2R R11, SR_TID.X ;  /* 0x00000000000b7919 */ /* 0x000f220000002100 */
[----:B------:R-:W-:Y:S02]  /*18600*/  SEL R80, RZ, 0x10, P1 ;  /* 0x00000010ff507807 */ /* 0x000fe40000800000 */
[----:B------:R-:W-:Y:S02]  /*18610*/  SEL R225, RZ, 0x10, P3 ;  /* 0x00000010ffe17807 */ /* 0x000fe40001800000 */
[----:B------:R-:W-:Y:S02]  /*18620*/  ISETP.NE.U32.AND P2, PT, R80, RZ, PT ;  /* 0x000000ff5000720c */ /* 0x000fe40003f45070 */
[CC--:B---3--:R-:W-:Y:S05]  /*18630*/  IADD3 R2, P0, R9.reuse, R230.reuse, RZ ;  /* 0x000000e609027210 */ /* 0x0c8fea0007f1e0ff */
[C-C-:B--2---:R-:W-:Y:S05]  /*18640*/  IMAD.X R3, R10.reuse, 0x1, R231.reuse, P0 ;  /* 0x000000010a037824 */ /* 0x144fea00000e06e7 */
[----:B------:R-:W-:Y:S01]  /*18650*/  @!PT LDS RZ, [RZ] ;  /* 0x00000000fffff984 */ /* 0x000fe20000000800 */
[----:B------:R-:W-:Y:S01]  /*18660*/  @!PT LDS RZ, [RZ] ;  /* 0x00000000fffff984 */ /* 0x000fe20000000800 */
[----:B------:R2:W-:Y:S02]  /*18670*/  LDGSTS.E.BYPASS.LTC128B.128 [R229+0x100], [R2.64], !P1 ;  /* 0x0010000002e57fae */ /* 0x0005e4000c901d48 */
[-C--:B--2---:R-:W-:Y:S02]  /*18680*/  IADD3 R2, P0, R9, R233.reuse, RZ ;  /* 0x000000e909027210 */ /* 0x084fe40007f1e0ff */
[----:B------:R-:W2:Y:S03]  /*18690*/  SHFL.IDX PT, R9, R8, 0x1, 0x181f ;  /* 0x00381f0008097f89 */ /* 0x000ea600000e0000 */
[--C-:B------:R-:W-:Y:S02]  /*186a0*/  IMAD.X R3, R10, 0x1, R232.reuse, P0 ;  /* 0x000000010a037824 */ /* 0x100fe400000e06e8 */
[----:B------:R-:W3:Y:S04]  /*186b0*/  SHFL.IDX PT, R10, R4, 0x1, 0x181f ;  /* 0x00381f00040a7f89 */ /* 0x000ee800000e0000 */
[----:B------:R2:W-:Y:S02]  /*186c0*/  LDGSTS.E.BYPASS.LTC128B.128 [R229+0x3900], [R2.64], !P3 ;  /* 0x0390000002e57fae */ /* 0x0005e4000d901d48 */
[C---:B--2---:R-:W-:Y:S05]  /*186d0*/  IADD3 R2, P0, R9.reuse, R230, RZ ;  /* 0x000000e609027210 */ /* 0x044fea0007f1e0ff */
[C-C-:B---3--:R-:W-:Y:S05]  /*186e0*/  IMAD.X R3, R10.reuse, 0x1, R231.reuse, P0 ;  /* 0x000000010a037824 */ /* 0x148fea00000e06e7 */
[----:B------:R2:W-:Y:S02]  /*186f0*/  LDGSTS.E.BYPASS.LTC128B.128 [R229+0x1100], [R2.64], !P1 ;  /* 0x0110000002e57fae */ /* 0x0005e4000c901d48 */
[----:B--2---:R-:W-:Y:S02]  /*18700*/  IADD3 R2, P0, R9, R233, RZ ;  /* 0x000000e909027210 */ /* 0x004fe40007f1e0ff */
[----:B------:R-:W2:Y:S03]  /*18710*/  SHFL.IDX PT, R9, R8, 0x2, 0x181f ;  /* 0x00581f0008097f89 */ /* 0x000ea600000e0000 */
[----:B------:R-:W-:Y:S02]  /*18720*/  IMAD.X R3, R10, 0x1, R232, P0 ;  /* 0x000000010a037824 */ /* 0x000fe400000e06e8 */
[----:B------:R-:W3:Y:S04]  /*18730*/  SHFL.IDX PT, R10, R4, 0x2, 0x181f ;  /* 0x00581f00040a7f89 */ /* 0x000ee800000e0000 */
[----:B------:R5:W-:Y:S02]  /*18740*/  LDGSTS.E.BYPASS.LTC128B.128 [R229+0x4900], [R2.64], !P3 ;  /* 0x0490000002e57fae */ /* 0x000be4000d901d48 */
[----:B-----5:R-:W-:Y:S04]  /*18750*/  IADD3 R2, -R80, 0x10, RZ ;  /* 0x0000001050027810 */ /* 0x020fe80007ffe1ff */
        /* <DEDUP_REMOVED lines=9> */
[----:B----4-:R-:W-:Y:S03]  /*187f0*/  ISETP.GT.AND P0, PT, R11, 0x7f, PT ;  /* 0x0000007f0b00780c */ /* 0x010fe60003f04270 */
[----:B------:R2:W-:Y:S10]  /*18800*/  LDGSTS.E.BYPASS.LTC128B.128.ZFILL [R229+0x5900], [R2.64], P2 ;  /* 0x0590000002e57fae */ /* 0x0005f40009141d48 */
[----:B------:R-:W-:-:S05]  /*18810*/  @P0 BRA `(.L_x_1648) ;  /* 0x0000012000000947 */ /* 0x000fca0003800000 */
[----:B------:R-:W-:-:S05]  /*18820*/  BRA.DIV ~URZ, `(.L_x_1649) ;  /* 0x0000a1827f007947 */ /* 0x000fca000b800000 */
[----:B------:R3:W4:Y:S04]  /*18830*/  SHFL.IDX PT, R9, R4, 0x3, 0x181f ;  /* 0x00781f0004097f89 */ /* 0x00072800000e0000 */
[----:B-1----:R3:W1:Y:S02]  /*18840*/  SHFL.IDX PT, R4, R8, 0x3, 0x181f ;  /* 0x00781f0008047f89 */ /* 0x00266400000e0000 */
.L_x_1749:
        /* <DEDUP_REMOVED lines=15> */
.L_x_1648:
[----:B------:R-:W-:Y:S05]  /*18940*/  BSYNC B0 ;  /* 0x0000000000007941 */ /* 0x000fea0003800000 */
.L_x_1647:
[----:B------:R-:W0:Y:S01]  /*18950*/  LDGDEPBAR ;  /* 0x00000000000079af */ /* 0x000e220000000000 */
[----:B------:R-:W-:Y:S01]  /*18960*/  WARPSYNC 0xffffffff ;  /* 0xffffffff00007948 */ /* 0x000fe20003800000 */
[C---:B---3--:R-:W-:Y:S01]  /*18970*/  HMMA.16816.F32 R8, R140.reuse, R16, RZ ;  /* 0x000000108c08723c */ /* 0x048fe200000018ff */
        /* <DEDUP_REMOVED lines=17> */
[----:B------:R-:W4:Y:S07]  /*18a90*/  LDSM.16.M88.4 R148, [R201] ;  /* 0x00000000c994783b */ /* 0x000f2e0000000200 */
        /* <DEDUP_REMOVED lines=11> */
[----:B------:R-:W1:Y:S07]  /*18b50*/  LDSM.16.M88.4 R164, [R201+0x2000] ;  /* 0x00200000c9a4783b */ /* 0x000e6e0000000200 */
[C---:B------:R-:W-:Y:S08]  /*18b60*/  HMMA.16816.F32 R52, R144.reuse, R168, R52 ;  /* 0x000000a89034723c */ /* 0x040ff00000001834 */
[C---:B------:R-:W-:Y:S01]  /*18b70*/  HMMA.16816.F32 R56, R144.reuse, R170, R56 ;  /* 0x000000aa9038723c */ /* 0x040fe20000001838 */
[----:B------:R-:W1:Y:S07]  /*18b80*/  LDSM.16.M88.4 R168, [R201+0x2800] ;  /* 0x00280000c9a8783b */ /* 0x000e6e0000000200 */
[C---:B------:R-:W-:Y:S08]  /*18b90*/  HMMA.16816.F32 R60, R144.reuse, R172, R60 ;  /* 0x000000ac903c723c */ /* 0x040ff0000000183c */
[----:B------:R-:W-:Y:S01]  /*18ba0*/  HMMA.16816.F32 R64, R144, R174, R64 ;  /* 0x000000ae9040723c */ /* 0x000fe20000001840 */
[----:B------:R-:W-:Y:S07]  /*18bb0*/  LDSM.16.M88.4 R172, [R200+0x1000] ;  /* 0x00100000c8ac783b */ /* 0x000fee0000000200 */
[C---:B----4-:R-:W-:Y:S08]  /*18bc0*/  HMMA.16816.F32 R8, R176.reuse, R148, R8 ;  /* 0x00000094b008723c */ /* 0x050ff00000001808 */
[C---:B------:R-:W-:Y:S01]  /*18bd0*/  HMMA.16816.F32 R16, R176.reuse, R150, R16 ;  /* 0x00000096b010723c */ /* 0x040fe20000001810 */
[----:B------:R-:W4:Y:S07]  /*18be0*/  LDSM.16.M88.4 R148, [R201+0x3000] ;  /* 0x00300000c994783b */ /* 0x000f2e0000000200 */
[C---:B-----5:R-:W-:Y:S08]  /*18bf0*/  HMMA.16816.F32 R20, R176.reuse, R152, R20 ;  /* 0x00000098b014723c */ /* 0x060ff00000001814 */
[C---:B------:R-:W-:Y:S01]  /*18c00*/  HMMA.16816.F32 R24, R176.reuse, R154, R24 ;  /* 0x0000009ab018723c */ /* 0x040fe20000001818 */
[----:B------:R-:W5:Y:S07]  /*18c10*/  LDSM.16.M88.4 R152, [R200] ;  /* 0x00000000c898783b */ /* 0x000f6e0000000200 */
[C---:B-1----:R-:W-:Y:S08]  /*18c20*/  HMMA.16816.F32 R28, R176.reuse, R156, R28 ;  /* 0x0000009cb01c723c */ /* 0x042ff0000000181c */
[C---:B------:R-:W-:Y:S01]  /*18c30*/  HMMA.16816.F32 R32, R176.reuse, R158, R32 ;  /* 0x0000009eb020723c */ /* 0x040fe20000001820 */
[----:B------:R-:W1:Y:S07]  /*18c40*/  LDSM.16.M88.4 R156, [R200+0x800] ;  /* 0x00080000c89c783b */ /* 0x000e6e0000000200 */
        /* <DEDUP_REMOVED lines=10> */
[C---:B----4-:R-:W-:Y:S08]  /*18cf0*/  HMMA.16816.F32 R60, R176.reuse, R148, R60 ;  /* 0x00000094b03c723c */ /* 0x050ff0000000183c */
[----:B------:R-:W-:Y:S01]  /*18d00*/  HMMA.16816.F32 R64, R176, R150, R64 ;  /* 0x00000096b040723c */ /* 0x000fe20000001840 */
[----:B------:R-:W2:Y:S07]  /*18d10*/  LDSM.16.M88.4 R148, [R200+0x1800] ;  /* 0x00180000c894783b */ /* 0x000eae0000000200 */
[C---:B-----5:R-:W-:Y:S08]  /*18d20*/  HMMA.16816.F32 R8, R180.reuse, R152, R8 ;  /* 0x00000098b408723c */ /* 0x060ff00000001808 */
[C---:B------:R-:W-:Y:S01]  /*18d30*/  HMMA.16816.F32 R16, R180.reuse, R154, R16 ;  /* 0x0000009ab410723c */ /* 0x040fe20000001810 */
[----:B------:R-:W3:Y:S07]  /*18d40*/  LDSM.16.M88.4 R152, [R200+0x2000] ;  /* 0x00200000c898783b */ /* 0x000eee0000000200 */
[C---:B-1----:R-:W-:Y:S08]  /*18d50*/  HMMA.16816.F32 R20, R180.reuse, R156, R20 ;  /* 0x0000009cb414723c */ /* 0x042ff00000001814 */
[C---:B------:R-:W-:Y:S01]  /*18d60*/  HMMA.16816.F32 R24, R180.reuse, R158, R24 ;  /* 0x0000009eb418723c */ /* 0x040fe20000001818 */
[----:B------:R-:W1:Y:S07]  /*18d70*/  LDSM.16.M88.4 R156, [R200+0x2800] ;  /* 0x00280000c89c783b */ /* 0x000e6e0000000200 */
        /* <DEDUP_REMOVED lines=12> */
[C---:B------:R-:W-:Y:S08]  /*18e40*/  HMMA.16816.F32 R60, R180.reuse, R160, R60 ;  /* 0x000000a0b43c723c */ /* 0x040ff0000000183c */
[----:B------:R-:W-:Y:S01]  /*18e50*/  HMMA.16816.F32 R64, R180, R162, R64 ;  /* 0x000000a2b440723c */ /* 0x000fe20000001840 */
[----:B------:R-:W5:Y:S07]  /*18e60*/  LDSM.16.M88.4 R160, [R202+0x6800] ;  /* 0x00680000caa0783b */ /* 0x000f6e0000000200 */
[C---:B------:R-:W-:Y:S08]  /*18e70*/  HMMA.16816.F32 R8, R184.reuse, R164, R8 ;  /* 0x000000a4b808723c */ /* 0x040ff00000001808 */
[C---:B------:R-:W-:Y:S01]  /*18e80*/  HMMA.16816.F32 R16, R184.reuse, R166, R16 ;  /* 0x000000a6b810723c */ /* 0x040fe20000001810 */
[----:B------:R-:W1:Y:S07]  /*18e90*/  LDSM.16.M88.4 R164, [R214] ;  /* 0x00000000d6a4783b */ /* 0x000e6e0000000200 */
[C---:B------:R-:W-:Y:S08]  /*18ea0*/  HMMA.16816.F32 R20, R184.reuse, R168, R20 ;  /* 0x000000a8b814723c */ /* 0x040ff00000001814 */
[C---:B------:R-:W-:Y:S01]  /*18eb0*/  HMMA.16816.F32 R24, R184.reuse, R170, R24 ;  /* 0x000000aab818723c */ /* 0x040fe20000001818 */
[----:B------:R-:W1:Y:S07]  /*18ec0*/  LDSM.16.M88.4 R168, [R208] ;  /* 0x00000000d0a8783b */ /* 0x000e6e0000000200 */
[C---:B----4-:R-:W-:Y:S08]  /*18ed0*/  HMMA.16816.F32 R28, R184.reuse, R172, R28 ;  /* 0x000000acb81c723c */ /* 0x050ff0000000181c */
[C---:B------:R-:W-:Y:S01]  /*18ee0*/  HMMA.16816.F32 R32, R184.reuse, R174, R32 ;  /* 0x000000aeb820723c */ /* 0x040fe20000001820 */
[----:B------:R-:W4:Y:S07]  /*18ef0*/  LDSM.16.M88.4 R172, [R209] ;  /* 0x00000000d1ac783b */ /* 0x000f2e0000000200 */
[C---:B--2---:R-:W-:Y:S08]  /*18f00*/  HMMA.16816.F32 R36, R184.reuse, R148, R36 ;  /* 0x00000094b824723c */ /* 0x044ff00000001824 */
[C---:B------:R-:W-:Y:S01]  /*18f10*/  HMMA.16816.F32 R40, R184.reuse, R150, R40 ;  /* 0x00000096b828723c */ /* 0x040fe20000001828 */
[----:B------:R-:W2:Y:S07]  /*18f20*/  LDSM.16.M88.4 R148, [R210] ;  /* 0x00000000d294783b */ /* 0x000eae0000000200 */
[C---:B---3--:R-:W-:Y:S08]  /*18f30*/  HMMA.16816.F32 R44, R184.reuse, R152, R44 ;  /* 0x00000098b82c723c */ /* 0x048ff0000000182c */
[C---:B------:R-:W-:Y:S01]  /*18f40*/  HMMA.16816.F32 R48, R184.reuse, R154, R48 ;  /* 0x0000009ab830723c */ /* 0x040fe20000001830 */
[----:B------:R-:W3:Y:S07]  /*18f50*/  LDSM.16.M88.4 R152, [R211] ;  /* 0x00000000d398783b */ /* 0x000eee0000000200 */
[C---:B-1----:R-:W-:Y:S08]  /*18f60*/  HMMA.16816.F32 R52, R184.reuse, R156, R52 ;  /* 0x0000009cb834723c */ /* 0x042ff00000001834 */
[C---:B------:R-:W-:Y:S01]  /*18f70*/  HMMA.16816.F32 R56, R184.reuse, R158, R56 ;  /* 0x0000009eb838723c */ /* 0x040fe20000001838 */
[----:B------:R-:W1:Y:S07]  /*18f80*/  LDSM.16.M88.4 R156, [R212] ;  /* 0x00000000d49c783b */ /* 0x000e6e0000000200 */
[C---:B-----5:R-:W-:Y:S08]  /*18f90*/  HMMA.16816.F32 R60, R184.reuse, R160, R60 ;  /* 0x000000a0b83c723c */ /* 0x060ff0000000183c */
[----:B------:R-:W-:Y:S01]  /*18fa0*/  HMMA.16816.F32 R64, R184, R162, R64 ;  /* 0x000000a2b840723c */ /* 0x000fe20000001840 */
[----:B------:R-:W5:Y:S07]  /*18fb0*/  LDSM.16.M88.4 R160, [R213] ;  /* 0x00000000d5a0783b */ /* 0x000f6e0000000200 */
[C---:B------:R-:W-:Y:S08]  /*18fc0*/  HMMA.16816.F32 R8, R188.reuse, R164, R8 ;  /* 0x000000a4bc08723c */ /* 0x040ff00000001808 */
[C---:B------:R-:W-:Y:S01]  /*18fd0*/  HMMA.16816.F32 R16, R188.reuse, R166, R16 ;  /* 0x000000a6bc10723c */ /* 0x040fe20000001810 */
[----:B------:R-:W1:Y:S07]  /*18fe0*/  LDSM.16.M88.4 R164, [R201+0x3800] ;  /* 0x00380000c9a4783b */ /* 0x000e6e0000000200 */
[C---:B------:R-:W-:Y:S08]  /*18ff0*/  HMMA.16816.F32 R20, R188.reuse, R168, R20 ;  /* 0x000000a8bc14723c */ /* 0x040ff00000001814 */
[C---:B------:R-:W-:Y:S01]  /*19000*/  HMMA.16816.F32 R24, R188.reuse, R170, R24 ;  /* 0x000000aabc18723c */ /* 0x040fe20000001818 */
[----:B------:R-:W1:Y:S07]  /*19010*/  LDSM.16.M88.4 R168, [R201+0x4000] ;  /* 0x00400000c9a8783b */ /* 0x000e6e0000000200 */
[C---:B----4-:R-:W-:Y:S08]  /*19020*/  HMMA.16816.F32 R28, R188.reuse, R172, R28 ;  /* 0x000000acbc1c723c */ /* 0x050ff0000000181c */
[C---:B------:R-:W-:Y:S01]  /*19030*/  HMMA.16816.F32 R32, R188.reuse, R174, R32 ;  /* 0x000000aebc20723c */ /* 0x040fe20000001820 */
[----:B------:R-:W-:Y:S07]  /*19040*/  LDSM.16.M88.4 R172, [R200+0x3800] ;  /* 0x00380000c8ac783b */ /* 0x000fee0000000200 */
        /* <DEDUP_REMOVED lines=17> */
[C---:B--2---:R-:W-:Y:S08]  /*19160*/  HMMA.16816.F32 R28, R192.reuse, R148, R28 ;  /* 0x00000094c01c723c */ /* 0x044ff0000000181c */
[C---:B------:R-:W-:Y:S01]  /*19170*/  HMMA.16816.F32 R32, R192.reuse, R150, R32 ;  /* 0x00000096c020723c */ /* 0x040fe20000001820 */
[----:B------:R-:W2:Y:S07]  /*19180*/  LDSM.16.M88.4 R148, [R200+0x4000] ;  /* 0x00400000c894783b */ /* 0x000eae0000000200 */
[C---:B---3--:R-:W-:Y:S08]  /*19190*/  HMMA.16816.F32 R36, R192.reuse, R152, R36 ;  /* 0x00000098c024723c */ /* 0x048ff00000001824 */
[C---:B------:R-:W-:Y:S08]  /*191a0*/  HMMA.16816.F32 R40, R192.reuse, R154, R40 ;  /* 0x0000009ac028723c */ /* 0x040ff00000001828 */
[C---:B-1----:R-:W-:Y:S08]  /*191b0*/  HMMA.16816.F32 R44, R192.reuse, R156, R44 ;  /* 0x0000009cc02c723c */ /* 0x042ff0000000182c */
[C---:B------:R-:W-:Y:S08]  /*191c0*/  HMMA.16816.F32 R48, R192.reuse, R158, R48 ;  /* 0x0000009ec030723c */ /* 0x040ff00000001830 */
[C---:B----4-:R-:W-:Y:S08]  /*191d0*/  HMMA.16816.F32 R52, R192.reuse, R160, R52 ;  /* 0x000000a0c034723c */ /* 0x050ff00000001834 */
[C---:B------:R-:W-:Y:S08]  /*191e0*/  HMMA.16816.F32 R56, R192.reuse, R162, R56 ;  /* 0x000000a2c038723c */ /* 0x040ff00000001838 */
[C---:B-----5:R-:W-:Y:S08]  /*191f0*/  HMMA.16816.F32 R60, R192.reuse, R164, R60 ;  /* 0x000000a4c03c723c */ /* 0x060ff0000000183c */
[----:B------:R-:W-:Y:S08]  /*19200*/  HMMA.16816.F32 R64, R192, R166, R64 ;  /* 0x000000a6c040723c */ /* 0x000ff00000001840 */
[C---:B------:R-:W-:Y:S08]  /*19210*/  HMMA.16816.F32 R8, R196.reuse, R172, R8 ;  /* 0x000000acc408723c */ /* 0x040ff00000001808 */
        /* <DEDUP_REMOVED lines=9> */
[----:B------:R-:W4:Y:S01]  /*192b0*/  MUFU.TANH R164, R3 ;  /* 0x0000000300a47308 */ /* 0x000f220000002400 */
[----:B-1----:R-:W-:Y:S09]  /*192c0*/  FMUL.FTZ R2, R9, c[0x0][0x320] ;  /* 0x0000c80009027a20 */ /* 0x002ff20000410000 */
[----:B------:R1:W1:Y:S10]  /*192d0*/  MUFU.TANH R171, R2 ;  /* 0x0000000200ab7308 */ /* 0x0002740000002400 */
[----:B------:R5:W2:Y:S01]  /*192e0*/  MUFU.TANH R174, R4 ;  /* 0x0000000400ae7308 */ /* 0x000aa20000002400 */
        /* <DEDUP_REMOVED lines=42> */
[----:B---3--:R-:W-:Y:S01]  /*19590*/  FMUL.FTZ R3, R44, c[0x0][0x320] ;  /* 0x0000c8002c037a20 */ /* 0x008fe20000410000 */
[C---:B-----5:R-:W-:Y:S05]  /*195a0*/  HMMA.16816.F32 R52, R196.reuse, R16, R52 ;  /* 0x00000010c434723c */ /* 0x060fea0000001834 */
[----:B-1----:R-:W-:Y:S02]  /*195b0*/  FMUL.FTZ R2, R24, c[0x0][0x320] ;  /* 0x0000c80018027a20 */ /* 0x002fe40000410000 */
[----:B------:R-:W-:Y:S01]  /*195c0*/  FMUL.FTZ R16, R50, c[0x0][0x320] ;  /* 0x0000c80032107a20 */ /* 0x000fe20000410000 */
[C---:B------:R-:W-:Y:S01]  /*195d0*/  HMMA.16816.F32 R56, R196.reuse, R18, R56 ;  /* 0x00000012c438723c */ /* 0x040fe20000001838 */
[----:B------:R1:W3:Y:S10]  /*195e0*/  MUFU.TANH R162, R2 ;  /* 0x0000000200a27308 */ /* 0x0002f40000002400 */
[----:B------:R-:W3:Y:S01]  /*195f0*/  MUFU.TANH R35, R16 ;  /* 0x0000001000237308 */ /* 0x000ee20000002400 */
        /* <DEDUP_REMOVED lines=85> */
[----:B---3--:R-:W-:Y:S03]  /*19b50*/  @!P5 IADD3 R4, P0, R2, R242, RZ ;  /* 0x000000f20204d210 */ /* 0x008fe60007f1e0ff */
        /* <DEDUP_REMOVED lines=20> */
.L_x_1750:
[----:B------:R-:W-:-:S05]  /*19ca0*/  BRA.DIV ~URZ, `(.L_x_1653) ;  /* 0x00008e427f007947 */ /* 0x000fca000b800000 */
[----:B------:R3:W4:Y:S02]  /*19cb0*/  SHFL.IDX PT, R9, R8, RZ, 0x181f ;  /* 0x00181fff08097589 */ /* 0x00072400000e0000 */
.L_x_1751:
        /* <DEDUP_REMOVED lines=20> */
.L_x_1752:
        /* <DEDUP_REMOVED lines=19> */
.L_x_1753:
[----:B------:R-:W-:-:S05]  /*19f30*/  BRA.DIV ~URZ, `(.L_x_1656) ;  /* 0x00008d627f007947 */ /* 0x000fca000b800000 */
[----:B------:R2:W3:Y:S02]  /*19f40*/  SHFL.IDX PT, R9, R8, 0x2, 0x181f ;  /* 0x00581f0008097f89 */ /* 0x0004e400000e0000 */
.L_x_1754:
        /* <DEDUP_REMOVED lines=20> */
.L_x_1755:
        /* <DEDUP_REMOVED lines=17> */
.L_x_1651:
[----:B--234-:R-:W-:Y:S05]  /*1a1a0*/  BSYNC B0 ;  /* 0x0000000000007941 */ /* 0x01cfea0003800000 */
.L_x_1650:
        /* <DEDUP_REMOVED lines=59> */
.L_x_1756:
[----:B-12---:R-:W-:Y:S01]  /*1a560*/  FMNMX.FTZ R4, R4, R2, !PT ;  /* 0x0000000204047209 */ /* 0x006fe20007810000 */
[----:B------:R-:W-:-:S05]  /*1a570*/  BRA.DIV ~URZ, `(.L_x_1659) ;  /* 0x000088b27f007947 */ /* 0x000fca000b800000 */
[----:B------:R-:W1:Y:S02]  /*1a580*/  SHFL.BFLY PT, R2, R4, 0x1, 0x1f ;  /* 0x0c201f0004027f89 */ /* 0x000e6400000e0000 */
[----:B-1----:R-:W-:Y:S02]  /*1a590*/  FMNMX.FTZ R6, R4, R2, !PT ;  /* 0x0000000204067209 */ /* 0x002fe40007810000 */
[----:B------:R-:W1:Y:S02]  /*1a5a0*/  SHFL.BFLY PT, R2, R8, 0x2, 0x1f ;  /* 0x0c401f0008027f89 */ /* 0x000e6400000e0000 */
[----:B-1----:R-:W-:Y:S05]  /*1a5b0*/  FMNMX.FTZ R4, R8, R2, !PT ;  /* 0x0000000208047209 */ /* 0x002fea0007810000 */
[----:B------:R1:W2:Y:S02]  /*1a5c0*/  SHFL.BFLY PT, R2, R4, 0x1, 0x1f ;  /* 0x0c201f0004027f89 */ /* 0x0002a400000e0000 */
.L_x_1757:
[----:B------:R-:W3:Y:S01]  /*1a5d0*/  LDL.LU R51, [R1] ;  /* 0x0000000001337983 */ /* 0x000ee20000300800 */
[----:B------:R-:W-:Y:S01]  /*1a5e0*/  FMUL.FTZ R8, R6, c[0x0][0x2d0] ;  /* 0x0000b40006087a20 */ /* 0x000fe20000410000 */
[----:B-12---:R-:W-:Y:S01]  /*1a5f0*/  FMNMX.FTZ R4, R2, R4, !PT ;  /* 0x0000000402047209 */ /* 0x006fe20007810000 */
[----:B------:R-:W-:Y:S01]  /*1a600*/  FADD.FTZ R2, -R6, R15 ;  /* 0x0000000f06027221 */ /* 0x000fe20000010100 */
[----:B------:R-:W-:Y:S01]  /*1a610*/  WARPSYNC 0xffffffff ;  /* 0xffffffff00007948 */ /* 0x000fe20003800000 */
[--C-:B------:R-:W-:Y:S02]  /*1a620*/  FFMA.FTZ R10, R172, c[0x0][0x2d0], -R8.reuse ;  /* 0x0000b400ac0a7a23 */ /* 0x100fe40000010808 */
[----:B------:R-:W-:Y:S02]  /*1a630*/  FMUL.FTZ R2, R2, c[0x0][0x2d0] ;  /* 0x0000b40002027a20 */ /* 0x000fe40000410000 */
        /* <DEDUP_REMOVED lines=30> */
[----:B------:R-:W2:Y:S10]  /*1a820*/  MUFU.EX2 R8, R10 ;  /* 0x0000000a00087308 */ /* 0x000eb40000000800 */
[----:B------:R-:W4:Y:S01]  /*1a830*/  MUFU.EX2 R11, R15 ;  /* 0x0000000f000b7308 */ /* 0x000f220000000800 */
[C---:B-1----:R-:W-:Y:S02]  /*1a840*/  FMUL.FTZ R64, R3.reuse, R84 ;  /* 0x0000005403407220 */ /* 0x042fe40000410000 */
[C---:B------:R-:W-:Y:S02]  /*1a850*/  FMUL.FTZ R65, R3.reuse, R85 ;  /* 0x0000005503417220 */ /* 0x040fe40000410000 */
[C---:B------:R-:W-:Y:S02]  /*1a860*/  FMUL.FTZ R29, R3.reuse, R121 ;  /* 0x00000079031d7220 */ /* 0x040fe40000410000 */
[C---:B------:R-:W-:Y:S02]  /*1a870*/  FMUL.FTZ R28, R3.reuse, R120 ;  /* 0x00000078031c7220 */ /* 0x040fe40000410000 */
[C---:B------:R-:W-:Y:S01]  /*1a880*/  FMUL.FTZ R17, R3.reuse, R133 ;  /* 0x0000008503117220 */ /* 0x040fe20000410000 */
[----:B------:R-:W-:Y:S01]  /*1a890*/  MOV R133, R47 ;  /* 0x0000002f00857202 */ /* 0x000fe20000000f00 */
[C---:B------:R-:W-:Y:S01]  /*1a8a0*/  FMUL.FTZ R24, R3.reuse, R124 ;  /* 0x0000007c03187220 */ /* 0x040fe20000410000 */
[----:B------:R-:W-:Y:S01]  /*1a8b0*/  MOV R124, R19 ;  /* 0x00000013007c7202 */ /* 0x000fe20000000f00 */
[----:B------:R-:W-:Y:S01]  /*1a8c0*/  FMUL.FTZ R32, R3, R116 ;  /* 0x0000007403207220 */ /* 0x000fe20000410000 */
[----:B--2---:R-:W-:Y:S01]  /*1a8d0*/  F2FP.PACK_AB R148, R9, R8 ;  /* 0x000000080994723e */ /* 0x004fe200000000ff */
[C---:B------:R-:W-:Y:S02]  /*1a8e0*/  FFMA.FTZ R2, R3.reuse, R246, R8 ;  /* 0x000000f603027223 */ /* 0x040fe40000010008 */
[----:B------:R-:W-:Y:S02]  /*1a8f0*/  FMUL.FTZ R33, R3, R117 ;  /* 0x0000007503217220 */ /* 0x000fe40000410000 */
[----:B------:R-:W-:Y:S02]  /*1a900*/  FADD.FTZ R10, R9, R2 ;  /* 0x00000002090a7221 */ /* 0x000fe40000010000 */
[C---:B------:R-:W-:Y:S02]  /*1a910*/  FADD.FTZ R2, -R4.reuse, R5 ;  /* 0x0000000504027221 */ /* 0x040fe40000010100 */
[----:B------:R-:W-:Y:S01]  /*1a920*/  FMUL.FTZ R5, R4, c[0x0][0x2d0] ;  /* 0x0000b40004057a20 */ /* 0x000fe20000410000 */
[----:B----4-:R-:W-:Y:S01]  /*1a930*/  F2FP.PACK_AB R150, R11, R16 ;  /* 0x000000100b96723e */ /* 0x010fe200000000ff */
        /* <DEDUP_REMOVED lines=25> */
[----:B------:R-:W-:Y:S01]  /*1aad0*/  FMUL.FTZ R16, R3, R132 ;  /* 0x0000008403107220 */ /* 0x000fe20000410000 */
[----:B------:R-:W-:Y:S01]  /*1aae0*/  MOV R132, R23 ;  /* 0x0000001700847202 */ /* 0x000fe20000000f00 */
[----:B------:R-:W-:Y:S02]  /*1aaf0*/  FADD.FTZ R152, R11, R8 ;  /* 0x000000080b987221 */ /* 0x000fe40000010000 */
[----:B------:R-:W-:Y:S01]  /*1ab00*/  FMUL.FTZ R8, R3, R136 ;  /* 0x0000008803087220 */ /* 0x000fe20000410000 */
[----:B------:R-:W2:Y:S01]  /*1ab10*/  MUFU.EX2 R11, R9 ;  /* 0x00000009000b7308 */ /* 0x000ea20000000800 */
[--C-:B------:R-:W-:Y:S02]  /*1ab20*/  FFMA.FTZ R174, R35, c[0x0][0x2d0], -R5.reuse ;  /* 0x0000b40023ae7a23 */ /* 0x100fe40000010805 */
[--C-:B------:R-:W-:Y:S02]  /*1ab30*/  FFMA.FTZ R175, R34, c[0x0][0x2d0], -R5.reuse ;  /* 0x0000b40022af7a23 */ /* 0x100fe40000010805 */
[--C-:B------:R-:W-:Y:S02]  /*1ab40*/  FFMA.FTZ R247, R27, c[0x0][0x2d0], -R5.reuse ;  /* 0x0000b4001bf77a23 */ /* 0x100fe40000010805 */
[--C-:B------:R-:W-:Y:S02]  /*1ab50*/  FFMA.FTZ R251, R25, c[0x0][0x2d0], -R5.reuse ;  /* 0x0000b40019fb7a23 */ /* 0x100fe40000010805 */
[--C-:B------:R-:W-:Y:S01]  /*1ab60*/  FFMA.FTZ R50, R21, c[0x0][0x2d0], -R5.reuse ;  /* 0x0000b40015327a23 */ /* 0x100fe20000010805 */
[----:B------:R-:W4:Y:S01]  /*1ab70*/  MUFU.EX2 R122, R80 ;  /* 0x00000050007a7308 */ /* 0x000f220000000800 */
[----:B------:R-:W-:Y:S01]  /*1ab80*/  FMUL.FTZ R21, R3, R129 ;  /* 0x0000008103157220 */ /* 0x000fe20000410000 */
[----:B------:R-:W-:Y:S01]  /*1ab90*/  MOV R129, R43 ;  /* 0x0000002b00817202 */ /* 0x000fe20000000f00 */
[----:B------:R-:W-:Y:S01]  /*1aba0*/  FMUL.FTZ R23, R2, R131 ;  /* 0x0000008302177220 */ /* 0x000fe20000410000 */
[----:B------:R-:W-:Y:S01]  /*1abb0*/  MOV R136, R50 ;  /* 0x0000003200887202 */ /* 0x000fe20000000f00 */
[--C-:B------:R-:W-:Y:S02]  /*1abc0*/  FFMA.FTZ R161, R161, c[0x0][0x2d0], -R5.reuse ;  /* 0x0000b400a1a17a23 */ /* 0x100fe40000010805 */
[--C-:B------:R-:W-:Y:S02]  /*1abd0*/  FFMA.FTZ R160, R160, c[0x0][0x2d0], -R5.reuse ;  /* 0x0000b400a0a07a23 */ /* 0x100fe40000010805 */
[--C-:B------:R-:W-:Y:S01]  /*1abe0*/  FFMA.FTZ R158, R158, c[0x0][0x2d0], -R5.reuse ;  /* 0x0000b4009e9e7a23 */ /* 0x100fe20000010805 */
[----:B------:R-:W-:Y:S01]  /*1abf0*/  MUFU.EX2 R80, R162 ;  /* 0x000000a200507308 */ /* 0x000fe20000000800 */
[--C-:B------:R-:W-:Y:S02]  /*1ac00*/  FFMA.FTZ R157, R157, c[0x0][0x2d0], -R5.reuse ;  /* 0x0000b4009d9d7a23 */ /* 0x100fe40000010805 */
[--C-:B------:R-:W-:Y:S01]  /*1ac10*/  FFMA.FTZ R173, R38, c[0x0][0x2d0], -R5.reuse ;  /* 0x0000b40026ad7a23 */ /* 0x100fe20000010805 */
[----:B--2---:R-:W-:Y:S01]  /*1ac20*/  F2FP.PACK_AB R149, R11, R18 ;  /* 0x000000120b95723e */ /* 0x004fe200000000ff */
[----:B------:R-:W-:Y:S01]  /*1ac30*/  FMUL.FTZ R9, R3, R137 ;  /* 0x0000008903097220 */ /* 0x000fe20000410000 */
[----:B------:R-:W-:Y:S01]  /*1ac40*/  MOV R137, R22 ;  /* 0x0000001600897202 */ /* 0x000fe20000000f00 */
[----:B------:R-:W-:Y:S02]  /*1ac50*/  FMUL.FTZ R22, R2, R130 ;  /* 0x0000008202167220 */ /* 0x000fe40000410000 */
[--C-:B------:R-:W-:Y:S01]  /*1ac60*/  FFMA.FTZ R228, R31, c[0x0][0x2d0], -R5.reuse ;  /* 0x0000b4001fe47a23 */ /* 0x100fe20000010805 */
[----:B------:R-:W-:Y:S01]  /*1ac70*/  MUFU.EX2 R116, R156 ;  /* 0x0000009c00747308 */ /* 0x000fe20000000800 */
[--C-:B------:R-:W-:Y:S02]  /*1ac80*/  FFMA.FTZ R155, R169, c[0x0][0x2d0], -R5.reuse ;  /* 0x0000b400a99b7a23 */ /* 0x100fe40000010805 */
[--C-:B------:R-:W-:Y:S01]  /*1ac90*/  FFMA.FTZ R169, R39, c[0x0][0x2d0], -R5.reuse ;  /* 0x0000b40027a97a23 */ /* 0x100fe20000010805 */
[----:B----4-:R-:W-:Y:S01]  /*1aca0*/  F2FP.PACK_AB R151, R122, R121 ;  /* 0x000000797a97723e */ /* 0x010fe200000000ff */
[----:B------:R-:W-:Y:S02]  /*1acb0*/  FFMA.FTZ R5, R20, c[0x0][0x2d0], -R5 ;  /* 0x0000b40014057a23 */ /* 0x000fe40000010805 */
[C---:B------:R-:W-:Y:S01]  /*1acc0*/  FMUL.FTZ R20, R3.reuse, R128 ;  /* 0x0000008003147220 */ /* 0x040fe20000410000 */
[----:B------:R-:W-:Y:S01]  /*1acd0*/  MOV R128, R46 ;  /* 0x0000002e00807202 */ /* 0x000fe20000000f00 */
        /* <DEDUP_REMOVED lines=28> */
[----:B--2---:R-:W-:Y:S01]  /*1aea0*/  LDSM.16.MT88.4 R124, [R204+0x3000] ;  /* 0x00300000cc7c783b */ /* 0x004fe20000004200 */
        /* <DEDUP_REMOVED lines=17> */
[----:B------:R-:W-:Y:S02]  /*1afc0*/  FMUL.FTZ R73, R3, R73 ;  /* 0x0000004903497220 */ /* 0x000fe40000410000 */
[C---:B------:R-:W-:Y:S02]  /*1afd0*/  FMUL.FTZ R70, R2.reuse, R70 ;  /* 0x0000004602467220 */ /* 0x040fe40000410000 */
[C---:B------:R-:W-:Y:S02]  /*1afe0*/  FMUL.FTZ R71, R2.reuse, R71 ;  /* 0x0000004702477220 */ /* 0x040fe40000410000 */
[C---:B------:R-:W-:Y:S02]  /*1aff0*/  FMUL.FTZ R74, R2.reuse, R74 ;  /* 0x0000004a024a7220 */ /* 0x040fe40000410000 */
[C---:B------:R-:W-:Y:S01]  /*1b000*/  FMUL.FTZ R75, R2.reuse, R75 ;  /* 0x0000004b024b7220 */ /* 0x040fe20000410000 */
[----:B------:R-:W2:Y:S10]  /*1b010*/  MUFU.EX2 R3, R164 ;  /* 0x000000a400037308 */ /* 0x000eb40000000800 */
[----:B------:R-:W-:Y:S10]  /*1b020*/  MUFU.EX2 R171, R160 ;  /* 0x000000a000ab7308 */ /* 0x000ff40000000800 */
[----:B------:R-:W-:Y:S10]  /*1b030*/  MUFU.EX2 R165, R165 ;  /* 0x000000a500a57308 */ /* 0x000ff40000000800 */
[----:B------:R-:W-:Y:S01]  /*1b040*/  MUFU.EX2 R164, R153 ;  /* 0x0000009900a47308 */ /* 0x000fe20000000800 */
[C---:B---3--:R-:W-:Y:S02]  /*1b050*/  FFMA.FTZ R10, R2.reuse, R51, R18 ;  /* 0x00000033020a7223 */ /* 0x048fe40000010012 */
[C---:B------:R-:W-:Y:S02]  /*1b060*/  FMUL.FTZ R18, R2.reuse, R134 ;  /* 0x0000008602127220 */ /* 0x040fe40000410000 */
[----:B------:R-:W-:Y:S02]  /*1b070*/  FADD.FTZ R120, R11, R10 ;  /* 0x0000000a0b787221 */ /* 0x000fe40000010000 */
[C---:B------:R-:W-:Y:S03]  /*1b080*/  FMUL.FTZ R10, R2.reuse, R138 ;  /* 0x0000008a020a7220 */ /* 0x040fe60000410000 */
[----:B------:R-:W-:Y:S01]  /*1b090*/  MUFU.EX2 R166, R166 ;  /* 0x000000a600a67308 */ /* 0x000fe20000000800 */
[C---:B------:R-:W-:Y:S02]  /*1b0a0*/  FMUL.FTZ R11, R2.reuse, R139 ;  /* 0x0000008b020b7220 */ /* 0x040fe40000410000 */
[----:B------:R-:W-:Y:S02]  /*1b0b0*/  FMUL.FTZ R51, R2, R103 ;  /* 0x0000006702337220 */ /* 0x000fe40000410000 */
[----:B------:R-:W-:Y:S01]  /*1b0c0*/  LDSM.16.MT88.4 R100, [R204+0x1800] ;  /* 0x00180000cc64783b */ /* 0x000fe20000004200 */
[----:B------:R-:W-:Y:S02]  /*1b0d0*/  FADD.FTZ R2, R15, R152 ;  /* 0x000000980f027221 */ /* 0x000fe40000010000 */
[C---:B-1----:R-:W-:Y:S02]  /*1b0e0*/  HMMA.16816.F32 R8, R148.reuse, R84, R8 ;  /* 0x000000549408723c */ /* 0x042fe40000001808 */
[----:B------:R-:W-:Y:S03]  /*1b0f0*/  MUFU.EX2 R163, R168 ;  /* 0x000000a800a37308 */ /* 0x000fe60000000800 */
[C---:B--2---:R-:W-:Y:S03]  /*1b100*/  FADD.FTZ R2, R3.reuse, R2 ;  /* 0x0000000203027221 */ /* 0x044fe60000010000 */
[C---:B------:R-:W-:Y:S01]  /*1b110*/  HMMA.16816.F32 R16, R148.reuse, R86, R16 ;  /* 0x000000569410723c */ /* 0x040fe20000001810 */
[----:B------:R-:W1:Y:S03]  /*1b120*/  LDSM.16.MT88.4 R84, [R204] ;  /* 0x00000000cc54783b */ /* 0x000e660000004200 */
[----:B------:R-:W-:Y:S01]  /*1b130*/  FADD.FTZ R2, R92, R2 ;  /* 0x000000025c027221 */ /* 0x000fe20000010000 */
[----:B------:R-:W-:Y:S03]  /*1b140*/  MUFU.EX2 R108, R243 ;  /* 0x000000f3006c7308 */ /* 0x000fe60000000800 */
[----:B------:R-:W-:Y:S07]  /*1b150*/  FADD.FTZ R2, R80, R2 ;  /* 0x0000000250027221 */ /* 0x000fee0000010000 */
[----:B------:R-:W-:Y:S10]  /*1b160*/  MUFU.EX2 R162, R169 ;  /* 0x000000a900a27308 */ /* 0x000ff40000000800 */
        /* <DEDUP_REMOVED lines=9> */
[----:B------:R-:W2:Y:S01]  /*1b200*/  MUFU.EX2 R115, R155 ;  /* 0x0000009b00737308 */ /* 0x000ea20000000800 */
[C---:B-1----:R-:W-:Y:S09]  /*1b210*/  HMMA.16816.F32 R28, R148.reuse, R84, R28 ;  /* 0x00000054941c723c */ /* 0x042ff2000000181c */
[----:B------:R-:W1:Y:S01]  /*1b220*/  MUFU.EX2 R112, R129 ;  /* 0x0000008100707308 */ /* 0x000e620000000800 */
[C---:B------:R-:W-:Y:S01]  /*1b230*/  HMMA.16816.F32 R32, R148.reuse, R86, R32 ;  /* 0x000000569420723c */ /* 0x040fe20000001820 */
[----:B------:R-:W3:Y:S08]  /*1b240*/  LDSM.16.MT88.4 R84, [R205] ;  /* 0x00000000cd54783b */ /* 0x000ef00000004200 */
[----:B------:R-:W-:Y:S10]  /*1b250*/  MUFU.EX2 R156, R247 ;  /* 0x000000f7009c7308 */ /* 0x000ff40000000800 */
[----:B------:R-:W-:Y:S01]  /*1b260*/  MUFU.EX2 R155, R251 ;  /* 0x000000fb009b7308 */ /* 0x000fe20000000800 */
        /* <DEDUP_REMOVED lines=15> */
[----:B------:R3:W4:Y:S03]  /*1b360*/  MUFU.EX2 R15, R225 ;  /* 0x000000e1000f7308 */ /* 0x0007260000000800 */
[----:B--2---:R-:W-:Y:S03]  /*1b370*/  F2FP.PACK_AB R85, R114, R115 ;  /* 0x000000737255723e */ /* 0x004fe600000000ff */
[----:B------:R-:W-:Y:S02]  /*1b380*/  F2FP.PACK_AB R86, R80, R92 ;  /* 0x0000005c5056723e */ /* 0x000fe400000000ff */
[----:B------:R-:W2:Y:S02]  /*1b390*/  LDSM.16.MT88.4 R92, [R204+0x800] ;  /* 0x00080000cc5c783b */ /* 0x000ea40000004200 */
[----:B------:R-:W5:Y:S01]  /*1b3a0*/  MUFU.EX2 R3, R172 ;  /* 0x000000ac00037308 */ /* 0x000f620000000800 */
[----:B------:R-:W-:Y:S02]  /*1b3b0*/  F2FP.PACK_AB R87, R117, R116 ;  /* 0x000000747557723e */ /* 0x000fe400000000ff */
[----:B-1----:R-:W-:Y:S02]  /*1b3c0*/  F2FP.PACK_AB R148, R112, R113 ;  /* 0x000000717094723e */ /* 0x002fe400000000ff */
[----:B------:R-:W-:Y:S02]  /*1b3d0*/  F2FP.PACK_AB R149, R153, R154 ;  /* 0x0000009a9995723e */ /* 0x000fe400000000ff */
[----:B------:R-:W-:Y:S01]  /*1b3e0*/  F2FP.PACK_AB R151, R5, R152 ;  /* 0x000000980597723e */ /* 0x000fe200000000ff */
[C---:B------:R-:W-:Y:S02]  /*1b3f0*/  HMMA.16816.F32 R8, R84.reuse, R88, R8 ;  /* 0x000000585408723c */ /* 0x040fe40000001808 */
[----:B------:R-:W1:Y:S03]  /*1b400*/  MUFU.EX2 R80, R170 ;  /* 0x000000aa00507308 */ /* 0x000e660000000800 */
[----:B---3--:R-:W-:Y:S01]  /*1b410*/  MOV R225, R117 ;  /* 0x0000007500e17202 */ /* 0x008fe20000000f00 */
[----:B----4-:R-:W-:Y:S02]  /*1b420*/  FADD.FTZ R2, R15, R2 ;  /* 0x000000020f027221 */ /* 0x010fe40000010000 */
[C---:B------:R-:W-:Y:S01]  /*1b430*/  HMMA.16816.F32 R16, R84.reuse, R90, R16 ;  /* 0x0000005a5410723c */ /* 0x040fe20000001810 */
[----:B------:R-:W3:Y:S03]  /*1b440*/  LDSM.16.MT88.4 R88, [R206+0x800] ;  /* 0x00080000ce58783b */ /* 0x000ee60000004200 */
[----:B------:R-:W4:Y:S01]  /*1b450*/  MUFU.EX2 R172, R161 ;  /* 0x000000a100ac7308 */ /* 0x000f220000000800 */
[C---:B-----5:R-:W-:Y:S04]  /*1b460*/  FADD.FTZ R2, R3.reuse, R2 ;  /* 0x0000000203027221 */ /* 0x060fe80000010000 */
[----:B------:R-:W-:Y:S05]  /*1b470*/  FADD.FTZ R2, R96, R2 ;  /* 0x0000000260027221 */ /* 0x000fea0000010000 */
[----:B------:R-:W5:Y:S01]  /*1b480*/  MUFU.EX2 R170, R158 ;  /* 0x0000009e00aa7308 */ /* 0x000f620000000800 */
[C---:B-1----:R-:W-:Y:S01]  /*1b490*/  FADD.FTZ R2, R80.reuse, R2 ;  /* 0x0000000250027221 */ /* 0x042fe20000010000 */
[C---:B--2---:R-:W-:Y:S08]  /*1b4a0*/  HMMA.16816.F32 R20, R84.reuse, R92, R20 ;  /* 0x0000005c5414723c */ /* 0x044ff00000001814 */
[----:B------:R-:W-:Y:S01]  /*1b4b0*/  MUFU.EX2 R161, R173 ;  /* 0x000000ad00a17308 */ /* 0x000fe20000000800 */
[C---:B------:R-:W-:Y:S01]  /*1b4c0*/  HMMA.16816.F32 R24, R84.reuse, R94, R24 ;  /* 0x0000005e5418723c */ /* 0x040fe20000001818 */
[----:B------:R-:W1:Y:S08]  /*1b4d0*/  LDSM.16.MT88.4 R92, [R205+0x800] ;  /* 0x00080000cd5c783b */ /* 0x000e700000004200 */
[----:B------:R-:W-:Y:S01]  /*1b4e0*/  MUFU.EX2 R158, R228 ;  /* 0x000000e4009e7308 */ /* 0x000fe20000000800 */
[C---:B---3--:R-:W-:Y:S08]  /*1b4f0*/  HMMA.16816.F32 R28, R84.reuse, R88, R28 ;  /* 0x00000058541c723c */ /* 0x048ff0000000181c */
        /* <DEDUP_REMOVED lines=21> */
[----:B----4-:R-:W-:Y:S02]  /*1b650*/  F2FP.PACK_AB R85, R171, R172 ;  /* 0x000000acab55723e */ /* 0x010fe400000000ff */
[----:B-----5:R-:W-:Y:S04]  /*1b660*/  F2FP.PACK_AB R87, R167, R170 ;  /* 0x000000aaa757723e */ /* 0x020fe800000000ff */
[----:B------:R4:W5:Y:S03]  /*1b670*/  MUFU.EX2 R15, R241 ;  /* 0x000000f1000f7308 */ /* 0x0009660000000800 */
[C---:B--2---:R-:W-:Y:S07]  /*1b680*/  HMMA.16816.F32 R8, R84.reuse, R88, R8 ;  /* 0x000000585408723c */ /* 0x044fee0000001808 */
[----:B------:R-:W2:Y:S01]  /*1b690*/  MUFU.EX2 R3, R240 ;  /* 0x000000f000037308 */ /* 0x000ea20000000800 */
[C---:B------:R-:W-:Y:S01]  /*1b6a0*/  HMMA.16816.F32 R16, R84.reuse, R90, R16 ;  /* 0x0000005a5410723c */ /* 0x040fe20000001810 */
[----:B------:R-:W3:Y:S07]  /*1b6b0*/  LDSM.16.MT88.4 R88, [R205+0x1000] ;  /* 0x00100000cd58783b */ /* 0x000eee0000004200 */
[C---:B-1----:R-:W-:Y:S04]  /*1b6c0*/  HMMA.16816.F32 R20, R84.reuse, R92, R20 ;  /* 0x0000005c5414723c */ /* 0x042fe80000001814 */
[----:B----4-:R-:W-:Y:S01]  /*1b6d0*/  MOV R241, R116 ;  /* 0x0000007400f17202 */ /* 0x010fe20000000f00 */
[----:B-----5:R-:W-:Y:S01]  /*1b6e0*/  FADD.FTZ R2, R15, R2 ;  /* 0x000000020f027221 */ /* 0x020fe20000010000 */
[----:B------:R-:W-:Y:S02]  /*1b6f0*/  LDSM.16.MT88.4 R116, [R206+0x3000] ;  /* 0x00300000ce74783b */ /* 0x000fe40000004200 */
[C---:B------:R-:W-:Y:S06]  /*1b700*/  HMMA.16816.F32 R24, R84.reuse, R94, R24 ;  /* 0x0000005e5418723c */ /* 0x040fec0000001818 */
[----:B------:R-:W1:Y:S01]  /*1b710*/  LDSM.16.MT88.4 R92, [R203+0x4800] ;  /* 0x00480000cb5c783b */ /* 0x000e620000004200 */
[C---:B--2---:R-:W-:Y:S01]  /*1b720*/  FADD.FTZ R2, R3.reuse, R2 ;  /* 0x0000000203027221 */ /* 0x044fe20000010000 */
[C---:B---3--:R-:W-:Y:S04]  /*1b730*/  HMMA.16816.F32 R28, R84.reuse, R96, R28 ;  /* 0x00000060541c723c */ /* 0x048fe8000000181c */
[----:B------:R-:W-:Y:S04]  /*1b740*/  FADD.FTZ R2, R104, R2 ;  /* 0x0000000268027221 */ /* 0x000fe80000010000 */
[C---:B------:R-:W-:Y:S01]  /*1b750*/  HMMA.16816.F32 R32, R84.reuse, R98, R32 ;  /* 0x000000625420723c */ /* 0x040fe20000001820 */
[----:B------:R-:W2:Y:S03]  /*1b760*/  LDSM.16.MT88.4 R96, [R204+0x4800] ;  /* 0x00480000cc60783b */ /* 0x000ea60000004200 */
[----:B------:R-:W-:Y:S04]  /*1b770*/  FADD.FTZ R2, R80, R2 ;  /* 0x0000000250027221 */ /* 0x000fe80000010000 */
        /* <DEDUP_REMOVED lines=83> */
[----:B------:R-:W-:Y:S01]  /*1bcb0*/  F2FP.PACK_AB R91, R155, R156 ;  /* 0x0000009c9b5b723e */ /* 0x000fe200000000ff */
[----:B------:R-:W-:Y:S03]  /*1bcc0*/  FADD.FTZ R3, R121, R120 ;  /* 0x0000007879037221 */ /* 0x000fe60000010000 */
        /* <DEDUP_REMOVED lines=8> */
[----:B------:R-:W-:Y:S02]  /*1bd50*/  FADD.FTZ R2, R122, R3 ;  /* 0x000000037a027221 */ /* 0x000fe40000010000 */
[C---:B--2---:R-:W-:Y:S01]  /*1bd60*/  HMMA.16816.F32 R60, R84.reuse, R104, R60 ;  /* 0x00000068543c723c */ /* 0x044fe2000000183c */
[----:B------:R-:W2:Y:S03]  /*1bd70*/  LDL R15, [R1+0xc] ;  /* 0x00000c00010f7983 */ /* 0x000ea60000100800 */
[----:B------:R-:W-:Y:S01]  /*1bd80*/  FADD.FTZ R2, R115, R2 ;  /* 0x0000000273027221 */ /* 0x000fe20000010000 */
[----:B------:R-:W-:Y:S03]  /*1bd90*/  LDSM.16.MT88.4 R132, [R203+0x3000] ;  /* 0x00300000cb84783b */ /* 0x000fe60000004200 */
        /* <DEDUP_REMOVED lines=54> */
[C---:B------:R-:W-:Y:S03]  /*1c100*/  IADD3 R2, R234.reuse, -0x1, RZ ;  /* 0xffffffffea027810 */ /* 0x040fe60007ffe0ff */
        /* <DEDUP_REMOVED lines=19> */
.L_x_1645:
[----:B------:R-:W-:Y:S05]  /*1c240*/  BRA.DIV ~URZ, `(.L_x_1661) ;  /* 0x00006cc27f007947 */ /* 0x000fea000b800000 */
[----:B------:R1:W2:Y:S02]  /*1c250*/  SHFL.BFLY PT, R2, R246, 0x2, 0x1f ;  /* 0x0c401f00f6027f89 */ /* 0x0002a400000e0000 */
.L_x_1758:
        /* <DEDUP_REMOVED lines=8> */
.L_x_1759:
[----:B------:R-:W-:Y:S01]  /*1c2e0*/  FSETP.NE.FTZ.AND P1, PT, R8, RZ, PT ;  /* 0x000000ff0800720b */ /* 0x000fe20003f35000 */
[----:B---3--:R-:W-:Y:S01]  /*1c2f0*/  FADD.FTZ R4, R2, R9 ;  /* 0x0000000902047221 */ /* 0x008fe20000010000 */
[----:B------:R-:W-:Y:S02]  /*1c300*/  MOV R3, RZ ;  /* 0x000000ff00037202 */ /* 0x000fe40000000f00 */
[----:B------:R-:W-:Y:S02]  /*1c310*/  MOV R2, RZ ;  /* 0x000000ff00027202 */ /* 0x000fe40000000f00 */
[----:B------:R-:W-:Y:S02]  /*1c320*/  FSETP.NE.FTZ.AND P0, PT, R4, RZ, PT ;  /* 0x000000ff0400720b */ /* 0x000fe40003f15000 */
[----:B------:R-:W-:Y:S02]  /*1c330*/  MOV R27, 0xff800000 ;  /* 0xff800000001b7802 */ /* 0x000fe40000000f00 */
[----:B------:R-:W-:-:S03]  /*1c340*/  MOV R26, 0xff800000 ;  /* 0xff800000001a7802 */ /* 0x000fc60000000f00 */
[----:B------:R-:W3:Y:S08]  /*1c350*/  @P1 MUFU.RCP R3, R8 ;  /* 0x0000000800031308 */ /* 0x000ef00000001000 */
[----:B------:R4:W5:Y:S01]  /*1c360*/  @P1 MUFU.LG2 R10, R8 ;  /* 0x00000008000a1308 */ /* 0x0009620000000c00 */
[----:B---3--:R-:W-:-:S07]  /*1c370*/  FMUL.FTZ R48, R3, R92 ;  /* 0x0000005c03307220 */ /* 0x008fce0000410000 */
[----:B------:R-:W3:Y:S01]  /*1c380*/  @P0 MUFU.RCP R2, R4 ;  /* 0x0000000400020308 */ /* 0x000ee20000001000 */
[C---:B------:R-:W-:Y:S02]  /*1c390*/  FMUL.FTZ R49, R3.reuse, R93 ;  /* 0x0000005d03317220 */ /* 0x040fe40000410000 */
[C---:B------:R-:W-:Y:S02]  /*1c3a0*/  FMUL.FTZ R54, R3.reuse, R136 ;  /* 0x0000008803367220 */ /* 0x040fe40000410000 */
[C---:B------:R-:W-:Y:S02]  /*1c3b0*/  FMUL.FTZ R55, R3.reuse, R137 ;  /* 0x0000008903377220 */ /* 0x040fe40000410000 */
[C---:B------:R-:W-:Y:S01]  /*1c3c0*/  FMUL.FTZ R30, R3.reuse, R132 ;  /* 0x00000084031e7220 */ /* 0x040fe20000410000 */
[----:B----4-:R-:W-:Y:S01]  /*1c3d0*/  @P1 MOV R8, 0x3f317218 ;  /* 0x3f31721800081802 */ /* 0x010fe20000000f00 */
        /* <DEDUP_REMOVED lines=27> */
[----:B------:R4:W1:Y:S01]  /*1c590*/  @P0 MUFU.LG2 R3, R4 ;  /* 0x0000000400030308 */ /* 0x0008620000000c00 */
[----:B-----5:R-:W-:Y:S02]  /*1c5a0*/  @P1 FMUL.FTZ R10, R10, 0.69314718246459960938 ;  /* 0x3f3172180a0a1820 */ /* 0x020fe40000410000 */
[----:B------:R-:W-:Y:S02]  /*1c5b0*/  @P1 FMUL.FTZ R8, R8, c[0x0][0x2d0] ;  /* 0x0000b40008081a20 */ /* 0x000fe40000410000 */
[----:B---3--:R-:W-:Y:S02]  /*1c5c0*/  FMUL.FTZ R96, R2, R138 ;  /* 0x0000008a02607220 */ /* 0x008fe40000410000 */
[----:B------:R-:W-:Y:S01]  /*1c5d0*/  @P1 FFMA.FTZ R27, R8, R6, R10 ;  /* 0x00000006081b1223 */ /* 0x000fe2000001000a */
[----:B------:R-:W-:Y:S01]  /*1c5e0*/  MOV R6, 0x1 ;  /* 0x0000000100067802 */ /* 0x000fe20000000f00 */
[----:B------:R-:W-:-:S02]  /*1c5f0*/  FMUL.FTZ R97, R2, R139 ;  /* 0x0000008b02617220 */ /* 0x000fc40000410000 */
[C---:B------:R-:W-:Y:S02]  /*1c600*/  FMUL.FTZ R68, R2.reuse, R134 ;  /* 0x0000008602447220 */ /* 0x040fe40000410000 */
[C---:B------:R-:W-:Y:S02]  /*1c610*/  FMUL.FTZ R69, R2.reuse, R135 ;  /* 0x0000008702457220 */ /* 0x040fe40000410000 */
[C---:B------:R-:W-:Y:S01]  /*1c620*/  FMUL.FTZ R56, R2.reuse, R130 ;  /* 0x0000008202387220 */ /* 0x040fe20000410000 */
[----:B----4-:R-:W-:Y:S01]  /*1c630*/  @P0 MOV R4, 0x3f317218 ;  /* 0x3f31721800040802 */ /* 0x010fe20000000f00 */
[----:B-1----:R-:W-:Y:S02]  /*1c640*/  @P0 FMUL.FTZ R3, R3, 0.69314718246459960938 ;  /* 0x3f31721803030820 */ /* 0x002fe40000410000 */
        /* <DEDUP_REMOVED lines=30> */
.L_x_1572:
[----:B------:R3:W5:Y:S04]  /*1c830*/  LDL R6, [R1+0x50] ;  /* 0x0000500001067983 */ /* 0x0007680000100800 */
[----:B------:R-:W1:Y:S01]  /*1c840*/  S2R R3, SR_TID.X ;  /* 0x0000000000037919 */ /* 0x000e620000002100 */
[----:B------:R-:W-:Y:S01]  /*1c850*/  BSSY B0, `(.L_x_1663) ;  /* 0x0000011000007945 */ /* 0x000fe20003800000 */
[----:B-1----:R-:W-:-:S13]  /*1c860*/  LOP3.LUT P0, RZ, R3, 0xff, RZ, 0xc0, !PT ;  /* 0x000000ff03ff7812 */ /* 0x002fda000780c0ff */
[----:B------:R-:W-:Y:S05]  /*1c870*/  @P0 BRA `(.L_x_1664) ;  /* 0x000000e000000947 */ /* 0x000fea0003800000 */
[----:B---34-:R-:W1:Y:S01]  /*1c880*/  S2R R5, SR_LANEID ;  /* 0x0000000000057919 */ /* 0x018e620000000000 */
[----:B------:R-:W-:Y:S01]  /*1c890*/  VOTEU.ANY UR5, UPT, PT ;  /* 0x0000000000057886 */ /* 0x000fe200038e0100 */
[----:B------:R-:W-:Y:S01]  /*1c8a0*/  IMAD.MOV.U32 R8, RZ, RZ, c[0x0][0x560] ;  /* 0x00015800ff087624 */ /* 0x000fe200078e00ff */
[----:B------:R-:W1:Y:S01]  /*1c8b0*/  FLO.U32 R4, UR5 ;  /* 0x0000000500047d00 */ /* 0x000e6200080e0000 */
[----:B--2---:R-:W-:-:S07]  /*1c8c0*/  IMAD.MOV.U32 R9, RZ, RZ, c[0x0][0x564] ;  /* 0x00015900ff097624 */ /* 0x004fce00078e00ff */
        /* <DEDUP_REMOVED lines=9> */
.L_x_1664:
[----:B---3--:R-:W-:Y:S05]  /*1c960*/  BSYNC B0 ;  /* 0x0000000000007941 */ /* 0x008fea0003800000 */
.L_x_1663:
[----:B------:R-:W-:Y:S01]  /*1c970*/  PRMT R2, R2, 0x9910, RZ ;  /* 0x0000991002027816 */ /* 0x000fe200000000ff */
[----:B------:R-:W-:Y:S01]  /*1c980*/  BSSY B1, `(.L_x_1665) ;  /* 0x00002c7000017945 */ /* 0x000fe20003800000 */
[----:B-----5:R-:W-:Y:S02]  /*1c990*/  IMAD.MOV.U32 R74, RZ, RZ, R6 ;  /* 0x000000ffff4a7224 */ /* 0x020fe400078e0006 */
[----:B------:R-:W-:-:S13]  /*1c9a0*/  ISETP.NE.AND P0, PT, R2, RZ, PT ;  /* 0x000000ff0200720c */ /* 0x000fda0003f05270 */
[----:B------:R-:W-:Y:S05]  /*1c9b0*/  @!P0 BRA `(.L_x_1666) ;  /* 0x000020a000008947 */ /* 0x000fea0003800000 */
[----:B------:R-:W3:Y:S04]  /*1c9c0*/  LDL R10, [R1+0xbc] ;  /* 0x0000bc00010a7983 */ /* 0x000ee80000100800 */
[----:B--2---:R-:W2:Y:S04]  /*1c9d0*/  LDL R18, [R1+0xc0] ;  /* 0x0000c00001127983 */ /* 0x004ea80000100800 */
[----:B-1--4-:R-:W4:Y:S04]  /*1c9e0*/  LDL R6, [R1+0xc8] ;  /* 0x0000c80001067983 */ /* 0x012f280000100800 */
        /* <DEDUP_REMOVED lines=12> */
[----:B---3--:R1:W-:Y:S04]  /*1cab0*/  STS [R10+0x80], R2 ;  /* 0x000080020a007388 */ /* 0x0083e80000000800 */
[----:B------:R3:W-:Y:S04]  /*1cac0*/  STS [R10+0x480], R3 ;  /* 0x000480030a007388 */ /* 0x0007e80000000800 */
[----:B--2---:R2:W-:Y:S01]  /*1cad0*/  STS [R18], R4 ;  /* 0x0000000412007388 */ /* 0x0045e20000000800 */
[----:B-1----:R-:W-:-:S02]  /*1cae0*/  F2FP.PACK_AB R2, R69, R68 ;  /* 0x000000444502723e */ /* 0x002fc400000000ff */
[----:B---3--:R-:W-:-:S03]  /*1caf0*/  F2FP.PACK_AB R3, R33, R32 ;  /* 0x000000202103723e */ /* 0x008fc600000000ff */
[----:B------:R1:W-:Y:S01]  /*1cb00*/  STS [R18+0x400], R2 ;  /* 0x0004000212007388 */ /* 0x0003e20000000800 */
[----:B--2---:R-:W-:-:S03]  /*1cb10*/  F2FP.PACK_AB R4, R57, R56 ;  /* 0x000000383904723e */ /* 0x004fc600000000ff */
        /* <DEDUP_REMOVED lines=75> */
.L_x_1667:
        /* <DEDUP_REMOVED lines=23> */
[----:B------:R-:W-:Y:S02]  /*1d140*/  IMAD.IADD R6, R6, 0x1, R52 ;  /* 0x0000000106067824 */ /* 0x000fe400078e0234 */
        /* <DEDUP_REMOVED lines=92> */
.L_x_1760:
[----:B------:R-:W-:Y:S05]  /*1d710*/  BRA.DIV ~URZ, `(.L_x_1670) ;  /* 0x000059c27f007947 */ /* 0x000fea000b800000 */
[----:B------:R4:W2:Y:S02]  /*1d720*/  SHFL.IDX PT, R2, R8, RZ, 0x181f ;  /* 0x00181fff08027589 */ /* 0x0008a400000e0000 */
.L_x_1761:
[----:B------:R-:W-:Y:S01]  /*1d730*/  ISETP.GE.AND P0, PT, R5, R4, PT ;  /* 0x000000040500720c */ /* 0x000fe20003f06270 */
[----:B------:R-:W-:-:S12]  /*1d740*/  BSSY B0, `(.L_x_1671) ;  /* 0x000000b000007945 */ /* 0x000fd80003800000 */
[----:B------:R-:W-:Y:S05]  /*1d750*/  @P0 BRA `(.L_x_1672) ;  /* 0x0000009000000947 */ /* 0x000fea0003800000 */
[----:B------:R-:W5:Y:S01]  /*1d760*/  LDL R15, [R1+0x4] ;  /* 0x00000400010f7983 */ /* 0x000f620000100800 */
[----:B------:R-:W-:Y:S02]  /*1d770*/  ISETP.GE.AND P1, PT, R76, c[0x0][0x3c8], PT ;  /* 0x0000f2004c007a0c */ /* 0x000fe40003f26270 */
[----:B------:R-:W-:-:S11]  /*1d780*/  ISETP.GE.AND P0, PT, R226, c[0x0][0x3c8], PT ;  /* 0x0000f200e2007a0c */ /* 0x000fd60003f06270 */
[-C--:B--2---:R-:W-:Y:S02]  /*1d790*/  @!P1 LEA R10, P3, R76, R2.reuse, 0x1 ;  /* 0x000000024c0a9211 */ /* 0x084fe400078608ff */
[----:B------:R-:W-:Y:S02]  /*1d7a0*/  @!P0 LEA R2, P2, R226, R2, 0x1 ;  /* 0x00000002e2028211 */ /* 0x000fe400078408ff */
[----:B---3--:R-:W-:-:S05]  /*1d7b0*/  @!P1 LEA.HI.X R11, R76, R9, R77, 0x1, P3 ;  /* 0x000000094c0b9211 */ /* 0x008fca00018f0c4d */
[----:B------:R2:W-:Y:S01]  /*1d7c0*/  @!P1 ST.E.128 [R10.64], R20 ;  /* 0x000000140a009985 */ /* 0x0005e2000c101d08 */
[----:B-----5:R-:W-:-:S05]  /*1d7d0*/  @!P0 LEA.HI.X R3, R226, R9, R15, 0x1, P2 ;  /* 0x00000009e2038211 */ /* 0x020fca00010f0c0f */
[----:B-1----:R2:W-:Y:S02]  /*1d7e0*/  @!P0 ST.E.128 [R2.64], R16 ;  /* 0x0000001002008985 */ /* 0x0025e4000c101d08 */
.L_x_1672:
[----:B------:R-:W-:Y:S05]  /*1d7f0*/  BSYNC B0 ;  /* 0x0000000000007941 */ /* 0x000fea0003800000 */
.L_x_1671:
[----:B------:R-:W-:Y:S05]  /*1d800*/  BRA.DIV ~URZ, `(.L_x_1673) ;  /* 0x000059427f007947 */ /* 0x000fea000b800000 */
[----:B---3--:R3:W4:Y:S04]  /*1d810*/  SHFL.IDX PT, R9, R6, 0x1, 0x181f ;  /* 0x00381f0006097f89 */ /* 0x00872800000e0000 */
[----:B--2---:R3:W2:Y:S02]  /*1d820*/  SHFL.IDX PT, R2, R8, 0x1, 0x181f ;  /* 0x00381f0008027f89 */ /* 0x0046a400000e0000 */
.L_x_1762:
[----:B------:R-:W-:Y:S01]  /*1d830*/  IADD3 R3, R5, 0x20, RZ ;  /* 0x0000002005037810 */ /* 0x000fe20007ffe0ff */
[----:B------:R-:W-:Y:S03]  /*1d840*/  BSSY B0, `(.L_x_1674) ;  /* 0x000000c000007945 */ /* 0x000fe60003800000 */
[----:B------:R-:W-:-:S13]  /*1d850*/  ISETP.GE.AND P0, PT, R3, R4, PT ;  /* 0x000000040300720c */ /* 0x000fda0003f06270 */
[----:B------:R-:W-:Y:S05]  /*1d860*/  @P0 BRA `(.L_x_1675) ;  /* 0x0000009000000947 */ /* 0x000fea0003800000 */
[----:B------:R-:W5:Y:S01]  /*1d870*/  LDL R15, [R1+0x4] ;  /* 0x00000400010f7983 */ /* 0x000f620000100800 */
[----:B------:R-:W-:Y:S02]  /*1d880*/  ISETP.GE.AND P1, PT, R76, c[0x0][0x3c8], PT ;  /* 0x0000f2004c007a0c */ /* 0x000fe40003f26270 */
[----:B------:R-:W-:-:S11]  /*1d890*/  ISETP.GE.AND P0, PT, R226, c[0x0][0x3c8], PT ;  /* 0x0000f200e2007a0c */ /* 0x000fd60003f06270 */
[-C--:B--2---:R-:W-:Y:S02]  /*1d8a0*/  @!P1 LEA R10, P3, R76, R2.reuse, 0x1 ;  /* 0x000000024c0a9211 */ /* 0x084fe400078608ff */
[----:B------:R-:W-:Y:S02]  /*1d8b0*/  @!P0 LEA R2, P2, R226, R2, 0x1 ;  /* 0x00000002e2028211 */ /* 0x000fe400078408ff */
[----:B----4-:R-:W-:-:S05]  /*1d8c0*/  @!P1 LEA.HI.X R11, R76, R9, R77, 0x1, P3 ;  /* 0x000000094c0b9211 */ /* 0x010fca00018f0c4d */
[----:B------:R2:W-:Y:S01]  /*1d8d0*/  @!P1 ST.E.128 [R10.64], R28 ;  /* 0x0000001c0a009985 */ /* 0x0005e2000c101d08 */
[----:B-----5:R-:W-:-:S05]  /*1d8e0*/  @!P0 LEA.HI.X R3, R226, R9, R15, 0x1, P2 ;  /* 0x00000009e2038211 */ /* 0x020fca00010f0c0f */
[----:B-1----:R2:W-:Y:S02]  /*1d8f0*/  @!P0 ST.E.128 [R2.64], R24 ;  /* 0x0000001802008985 */ /* 0x0025e4000c101d08 */
.L_x_1675:
[----:B------:R-:W-:Y:S05]  /*1d900*/  BSYNC B0 ;  /* 0x0000000000007941 */ /* 0x000fea0003800000 */
.L_x_1674:
[----:B------:R-:W-:Y:S05]  /*1d910*/  BRA.DIV ~URZ, `(.L_x_1676) ;  /* 0x000059027f007947 */ /* 0x000fea000b800000 */
[----:B----4-:R4:W3:Y:S02]  /*1d920*/  SHFL.IDX PT, R9, R6, 0x2, 0x181f ;  /* 0x00581f0006097f89 */ /* 0x0108e400000e0000 */
.L_x_1763:
[----:B------:R-:W-:Y:S05]  /*1d930*/  BRA.DIV ~URZ, `(.L_x_1677) ;  /* 0x000059527f007947 */ /* 0x000fea000b800000 */
[----:B--2---:R2:W4:Y:S02]  /*1d940*/  SHFL.IDX PT, R2, R8, 0x2, 0x181f ;  /* 0x00581f0008027f89 */ /* 0x00452400000e0000 */
.L_x_1764:
[----:B------:R-:W-:Y:S01]  /*1d950*/  IADD3 R3, R5, 0x40, RZ ;  /* 0x0000004005037810 */ /* 0x000fe20007ffe0ff */
[----:B------:R-:W-:Y:S03]  /*1d960*/  BSSY B0, `(.L_x_1678) ;  /* 0x000000c000007945 */ /* 0x000fe60003800000 */
[----:B------:R-:W-:-:S13]  /*1d970*/  ISETP.GE.AND P0, PT, R3, R4, PT ;  /* 0x000000040300720c */ /* 0x000fda0003f06270 */
[----:B------:R-:W-:Y:S05]  /*1d980*/  @P0 BRA `(.L_x_1679) ;  /* 0x0000009000000947 */ /* 0x000fea0003800000 */
[----:B------:R-:W5:Y:S01]  /*1d990*/  LDL R15, [R1+0x4] ;  /* 0x00000400010f7983 */ /* 0x000f620000100800 */
[----:B------:R-:W-:Y:S02]  /*1d9a0*/  ISETP.GE.AND P1, PT, R76, c[0x0][0x3c8], PT ;  /* 0x0000f2004c007a0c */ /* 0x000fe40003f26270 */
[----:B------:R-:W-:-:S11]  /*1d9b0*/  ISETP.GE.AND P0, PT, R226, c[0x0][0x3c8], PT ;  /* 0x0000f200e2007a0c */ /* 0x000fd60003f06270 */
[-C--:B----4-:R-:W-:Y:S02]  /*1d9c0*/  @!P1 LEA R10, P3, R76, R2.reuse, 0x1 ;  /* 0x000000024c0a9211 */ /* 0x090fe400078608ff */
[----:B------:R-:W-:Y:S02]  /*1d9d0*/  @!P0 LEA R2, P2, R226, R2, 0x1 ;  /* 0x00000002e2028211 */ /* 0x000fe400078408ff */
[----:B---3--:R-:W-:-:S05]  /*1d9e0*/  @!P1 LEA.HI.X R11, R76, R9, R77, 0x1, P3 ;  /* 0x000000094c0b9211 */ /* 0x008fca00018f0c4d */
[----:B------:R3:W-:Y:S01]  /*1d9f0*/  @!P1 ST.E.128 [R10.64], R36 ;  /* 0x000000240a009985 */ /* 0x0007e2000c101d08 */
[----:B-----5:R-:W-:-:S05]  /*1da00*/  @!P0 LEA.HI.X R3, R226, R9, R15, 0x1, P2 ;  /* 0x00000009e2038211 */ /* 0x020fca00010f0c0f */
[----:B-1----:R3:W-:Y:S02]  /*1da10*/  @!P0 ST.E.128 [R2.64], R32 ;  /* 0x0000002002008985 */ /* 0x0027e4000c101d08 */
.L_x_1679:
[----:B------:R-:W-:Y:S05]  /*1da20*/  BSYNC B0 ;  /* 0x0000000000007941 */ /* 0x000fea0003800000 */
.L_x_1678:
[----:B------:R-:W-:Y:S05]  /*1da30*/  BRA.DIV ~URZ, `(.L_x_1680) ;  /* 0x000058c27f007947 */ /* 0x000fea000b800000 */
[----:B---3--:R3:W2:Y:S04]  /*1da40*/  SHFL.IDX PT, R9, R6, 0x3, 0x181f ;  /* 0x00781f0006097f89 */ /* 0x0086a800000e0000 */
[----:B----4-:R3:W4:Y:S02]  /*1da50*/  SHFL.IDX PT, R6, R8, 0x3, 0x181f ;  /* 0x00781f0008067f89 */ /* 0x01072400000e0000 */
.L_x_1765:
        /* <DEDUP_REMOVED lines=9> */
[----:B---3--:R-:W2:Y:S01]  /*1daf0*/  LDL R8, [R1+0x4] ;  /* 0x0000040001087983 */ /* 0x008ea20000100800 */
[----:B-1----:R-:W-:-:S04]  /*1db00*/  LEA R2, P0, R226, R6, 0x1 ;  /* 0x00000006e2027211 */ /* 0x002fc800078008ff */
[----:B--2---:R-:W-:-:S05]  /*1db10*/  LEA.HI.X R3, R226, R9, R8, 0x1, P0 ;  /* 0x00000009e2037211 */ /* 0x004fca00000f0c08 */
[----:B------:R1:W-:Y:S01]  /*1db20*/  ST.E.128 [R2.64], R40 ;  /* 0x0000002802007985 */ /* 0x0003e2000c101d08 */
[----:B------:R-:W-:Y:S05]  /*1db30*/  BRA `(.L_x_1681) ;  /* 0x00001ab000007947 */ /* 0x000fea0003800000 */
.L_x_1668:
        /* <DEDUP_REMOVED lines=34> */
.L_x_1766:
[----:B------:R-:W-:Y:S05]  /*1dd60*/  BRA.DIV ~URZ, `(.L_x_1683) ;  /* 0x000056d27f007947 */ /* 0x000fea000b800000 */
[----:B------:R3:W4:Y:S02]  /*1dd70*/  SHFL.IDX PT, R2, R5, RZ, 0x1c1f ;  /* 0x001c1fff05027589 */ /* 0x00072400000e0000 */
.L_x_1767:
        /* <DEDUP_REMOVED lines=97> */
.L_x_1685:
[----:B------:R-:W-:Y:S05]  /*1e390*/  BSYNC B0 ;  /* 0x0000000000007941 */ /* 0x000fea0003800000 */
.L_x_1684:
[----:B------:R-:W-:Y:S05]  /*1e3a0*/  BRA.DIV ~URZ, `(.L_x_1686) ;  /* 0x000051027f007947 */ /* 0x000fea000b800000 */
[----:B--2---:R2:W1:Y:S04]  /*1e3b0*/  SHFL.IDX PT, R4, R6, 0x1, 0x1c1f ;  /* 0x003c1f0006047f89 */ /* 0x00446800000e0000 */
[----:B----4-:R2:W4:Y:S02]  /*1e3c0*/  SHFL.IDX PT, R2, R5, 0x1, 0x1c1f ;  /* 0x003c1f0005027f89 */ /* 0x01052400000e0000 */
.L_x_1768:
        /* <DEDUP_REMOVED lines=105> */
.L_x_1666:
[----:B------:R-:W3:Y:S04]  /*1ea60*/  LDL.LU R2, [R1+0x68] ;  /* 0x0000680001027983 */ /* 0x000ee80000300800 */
[----:B-12---:R-:W2:Y:S01]  /*1ea70*/  LDL.LU R6, [R1+0x6c] ;  /* 0x00006c0001067983 */ /* 0x006ea20000300800 */
[----:B------:R-:W-:Y:S02]  /*1ea80*/  ISETP.NE.U32.AND P0, PT, RZ, c[0x0][0x508], PT ;  /* 0x00014200ff007a0c */ /* 0x000fe40003f05070 */
[----:B------:R-:W-:Y:S01]  /*1ea90*/  ISETP.NE.U32.AND P3, PT, RZ, c[0x0][0x500], PT ;  /* 0x00014000ff007a0c */ /* 0x000fe20003f65070 */
[----:B----4-:R-:W4:Y:S01]  /*1eaa0*/  LDL.LU R3, [R1+0x54] ;  /* 0x0000540001037983 */ /* 0x010f220000300800 */
[----:B------:R-:W-:Y:S01]  /*1eab0*/  ISETP.NE.AND.EX P2, PT, RZ, c[0x0][0x50c], PT, P0 ;  /* 0x00014300ff007a0c */ /* 0x000fe20003f45300 */
[----:B------:R-:W-:Y:S01]  /*1eac0*/  IMAD.MOV.U32 R22, RZ, RZ, c[0x0][0x388] ;  /* 0x0000e200ff167624 */ /* 0x000fe200078e00ff */
[----:B------:R-:W-:-:S02]  /*1ead0*/  ISETP.NE.AND.EX P3, PT, RZ, c[0x0][0x504], PT, P3 ;  /* 0x00014100ff007a0c */ /* 0x000fc40003f65330 */
[----:B---3--:R-:W-:-:S09]  /*1eae0*/  IADD3 R4, P1, R2, c[0x0][0x500], RZ ;  /* 0x0001400002047a10 */ /* 0x008fd20007f3e0ff */
[----:B------:R-:W-:Y:S01]  /*1eaf0*/  @P2 IADD3 R8, P0, R2, c[0x0][0x508], RZ ;  /* 0x0001420002082a10 */ /* 0x000fe20007f1e0ff */
[----:B------:R-:W-:Y:S01]  /*1eb00*/  IMAD.MOV.U32 R2, RZ, RZ, RZ ;  /* 0x000000ffff027224 */ /* 0x000fe200078e00ff */
[C---:B--2---:R-:W-:Y:S02]  /*1eb10*/  IADD3.X R5, R6.reuse, c[0x0][0x504], RZ, P1, !PT ;  /* 0x0001410006057a10 */ /* 0x044fe40000ffe4ff */
        /* <DEDUP_REMOVED lines=10> */
.L_x_1687:
        /* <DEDUP_REMOVED lines=60> */
.L_x_1689:
[----:B------:R-:W-:Y:S05]  /*1ef80*/  BSYNC B0 ;  /* 0x0000000000007941 */ /* 0x000fea0003800000 */
.L_x_1688:
        /* <DEDUP_REMOVED lines=30> */
[----:B------:R-:W-:-:S04]  /*1f170*/  IADD3 R6, R82, R10, RZ ;  /* 0x0000000a52067210 */ /* 0x000fc80007ffe0ff */
[----:B------:R-:W-:Y:S02]  /*1f180*/  IADD3 R5, R3, R4, RZ ;  /* 0x0000000403057210 */ /* 0x000fe40007ffe0ff */
[----:B------:R-:W-:-:S04]  /*1f190*/  LEA R8, P0, R2, c[0x0][0x380], 0x1 ;  /* 0x0000e00002087a11 */ /* 0x000fc800078008ff */
[----:B------:R-:W-:Y:S01]  /*1f1a0*/  LEA.HI.X R5, R2, c[0x0][0x384], R5, 0x1, P0 ;  /* 0x0000e10002057a11 */ /* 0x000fe200000f0c05 */
[----:B------:R-:W-:Y:S06]  /*1f1b0*/  BRA.DIV ~URZ, `(.L_x_1690) ;  /* 0x000043c27f007947 */ /* 0x000fec000b800000 */
[----:B------:R1:W2:Y:S02]  /*1f1c0*/  SHFL.IDX PT, R9, R5, RZ, 0x181f ;  /* 0x00181fff05097589 */ /* 0x0002a400000e0000 */
.L_x_1769:
[----:B------:R-:W-:Y:S05]  /*1f1d0*/  BRA.DIV ~URZ, `(.L_x_1691) ;  /* 0x000044127f007947 */ /* 0x000fea000b800000 */
[----:B------:R3:W4:Y:S02]  /*1f1e0*/  SHFL.IDX PT, R2, R8, RZ, 0x181f ;  /* 0x00181fff08027589 */ /* 0x00072400000e0000 */
.L_x_1770:
[----:B------:R-:W-:Y:S01]  /*1f1f0*/  IMAD R4, R22, c[0x0][0x4e8], RZ ;  /* 0x00013a0016047a24 */ /* 0x000fe200078e02ff */
[----:B------:R-:W-:Y:S04]  /*1f200*/  BSSY B0, `(.L_x_1692) ;  /* 0x000000c000007945 */ /* 0x000fe80003800000 */
[----:B------:R-:W-:-:S13]  /*1f210*/  ISETP.GE.AND P0, PT, R6, R4, PT ;  /* 0x000000040600720c */ /* 0x000fda0003f06270 */
[----:B------:R-:W-:Y:S05]  /*1f220*/  @P0 BRA `(.L_x_1693) ;  /* 0x0000009000000947 */ /* 0x000fea0003800000 */
[----:B------:R-:W5:Y:S01]  /*1f230*/  LDL R15, [R1+0x4] ;  /* 0x00000400010f7983 */ /* 0x000f620000100800 */
[----:B------:R-:W-:Y:S02]  /*1f240*/  ISETP.GE.AND P1, PT, R76, c[0x0][0x3c8], PT ;  /* 0x0000f2004c007a0c */ /* 0x000fe40003f26270 */
[----:B------:R-:W-:-:S11]  /*1f250*/  ISETP.GE.AND P0, PT, R226, c[0x0][0x3c8], PT ;  /* 0x0000f200e2007a0c */ /* 0x000fd60003f06270 */
[-C--:B----4-:R-:W-:Y:S02]  /*1f260*/  @!P1 LEA R10, P3, R76, R2.reuse, 0x1 ;  /* 0x000000024c0a9211 */ /* 0x090fe400078608ff */
[----:B------:R-:W-:Y:S02]  /*1f270*/  @!P0 LEA R2, P2, R226, R2, 0x1 ;  /* 0x00000002e2028211 */ /* 0x000fe400078408ff */
[----:B--2---:R-:W-:-:S05]  /*1f280*/  @!P1 LEA.HI.X R11, R76, R9, R77, 0x1, P3 ;  /* 0x000000094c0b9211 */ /* 0x004fca00018f0c4d */
[----:B------:R2:W-:Y:S01]  /*1f290*/  @!P1 ST.E.128 [R10.64], RZ ;  /* 0x000000ff0a009985 */ /* 0x0005e2000c101d08 */
[----:B-----5:R-:W-:-:S05]  /*1f2a0*/  @!P0 LEA.HI.X R3, R226, R9, R15, 0x1, P2 ;  /* 0x00000009e2038211 */ /* 0x020fca00010f0c0f */
[----:B------:R2:W-:Y:S02]  /*1f2b0*/  @!P0 ST.E.128 [R2.64], RZ ;  /* 0x000000ff02008985 */ /* 0x0005e4000c101d08 */
.L_x_1693:
[----:B------:R-:W-:Y:S05]  /*1f2c0*/  BSYNC B0 ;  /* 0x0000000000007941 */ /* 0x000fea0003800000 */
.L_x_1692:
[----:B------:R-:W-:Y:S05]  /*1f2d0*/  BRA.DIV ~URZ, `(.L_x_1694) ;  /* 0x000043827f007947 */ /* 0x000fea000b800000 */
[----:B--2---:R2:W1:Y:S04]  /*1f2e0*/  SHFL.IDX PT, R9, R5, 0x1, 0x181f ;  /* 0x00381f0005097f89 */ /* 0x00446800000e0000 */
[----:B----4-:R2:W4:Y:S02]  /*1f2f0*/  SHFL.IDX PT, R2, R8, 0x1, 0x181f ;  /* 0x00381f0008027f89 */ /* 0x01052400000e0000 */
.L_x_1771:
        /* <DEDUP_REMOVED lines=9> */
[----:B-1----:R-:W-:-:S05]  /*1f390*/  @!P1 LEA.HI.X R11, R76, R9, R77, 0x1, P3 ;  /* 0x000000094c0b9211 */ /* 0x002fca00018f0c4d */
[----:B------:R1:W-:Y:S01]  /*1f3a0*/  @!P1 ST.E.128 [R10.64], RZ ;  /* 0x000000ff0a009985 */ /* 0x0003e2000c101d08 */
[----:B-----5:R-:W-:-:S05]  /*1f3b0*/  @!P0 LEA.HI.X R3, R226, R9, R15, 0x1, P2 ;  /* 0x00000009e2038211 */ /* 0x020fca00010f0c0f */
[----:B------:R1:W-:Y:S02]  /*1f3c0*/  @!P0 ST.E.128 [R2.64], RZ ;  /* 0x000000ff02008985 */ /* 0x0003e4000c101d08 */
.L_x_1696:
[----:B------:R-:W-:Y:S05]  /*1f3d0*/  BSYNC B0 ;  /* 0x0000000000007941 */ /* 0x000fea0003800000 */
.L_x_1695:
[----:B------:R-:W-:Y:S05]  /*1f3e0*/  BRA.DIV ~URZ, `(.L_x_1697) ;  /* 0x000043427f007947 */ /* 0x000fea000b800000 */
[----:B-1----:R1:W2:Y:S02]  /*1f3f0*/  SHFL.IDX PT, R9, R5, 0x2, 0x181f ;  /* 0x00581f0005097f89 */ /* 0x0022a400000e0000 */
.L_x_1772:
[----:B------:R-:W-:Y:S05]  /*1f400*/  BRA.DIV ~URZ, `(.L_x_1698) ;  /* 0x000043927f007947 */ /* 0x000fea000b800000 */
[----:B----4-:R4:W1:Y:S02]  /*1f410*/  SHFL.IDX PT, R2, R8, 0x2, 0x181f ;  /* 0x00581f0008027f89 */ /* 0x01086400000e0000 */
.L_x_1773:
[----:B------:R-:W-:Y:S01]  /*1f420*/  IADD3 R3, R6, 0x40, RZ ;  /* 0x0000004006037810 */ /* 0x000fe20007ffe0ff */
[----:B------:R-:W-:Y:S03]  /*1f430*/  BSSY B0, `(.L_x_1699) ;  /* 0x000000c000007945 */ /* 0x000fe60003800000 */
[----:B------:R-:W-:-:S13]  /*1f440*/  ISETP.GE.AND P0, PT, R3, R4, PT ;  /* 0x000000040300720c */ /* 0x000fda0003f06270 */
[----:B------:R-:W-:Y:S05]  /*1f450*/  @P0 BRA `(.L_x_1700) ;  /* 0x0000009000000947 */ /* 0x000fea0003800000 */
[----:B------:R-:W5:Y:S01]  /*1f460*/  LDL R15, [R1+0x4] ;  /* 0x00000400010f7983 */ /* 0x000f620000100800 */
[----:B------:R-:W-:Y:S02]  /*1f470*/  ISETP.GE.AND P1, PT, R76, c[0x0][0x3c8], PT ;  /* 0x0000f2004c007a0c */ /* 0x000fe40003f26270 */
[----:B------:R-:W-:-:S11]  /*1f480*/  ISETP.GE.AND P0, PT, R226, c[0x0][0x3c8], PT ;  /* 0x0000f200e2007a0c */ /* 0x000fd60003f06270 */
[-C--:B-1----:R-:W-:Y:S02]  /*1f490*/  @!P1 LEA R10, P3, R76, R2.reuse, 0x1 ;  /* 0x000000024c0a9211 */ /* 0x082fe400078608ff */
[----:B------:R-:W-:Y:S02]  /*1f4a0*/  @!P0 LEA R2, P2, R226, R2, 0x1 ;  /* 0x00000002e2028211 */ /* 0x000fe400078408ff */
[----:B--2---:R-:W-:-:S05]  /*1f4b0*/  @!P1 LEA.HI.X R11, R76, R9, R77, 0x1, P3 ;  /* 0x000000094c0b9211 */ /* 0x004fca00018f0c4d */
[----:B------:R1:W-:Y:S01]  /*1f4c0*/  @!P1 ST.E.128 [R10.64], RZ ;  /* 0x000000ff0a009985 */ /* 0x0003e2000c101d08 */
[----:B-----5:R-:W-:-:S05]  /*1f4d0*/  @!P0 LEA.HI.X R3, R226, R9, R15, 0x1, P2 ;  /* 0x00000009e2038211 */ /* 0x020fca00010f0c0f */
[----:B------:R1:W-:Y:S02]  /*1f4e0*/  @!P0 ST.E.128 [R2.64], RZ ;  /* 0x000000ff02008985 */ /* 0x0003e4000c101d08 */
.L_x_1700:
[----:B------:R-:W-:Y:S05]  /*1f4f0*/  BSYNC B0 ;  /* 0x0000000000007941 */ /* 0x000fea0003800000 */
.L_x_1699:
[----:B------:R-:W-:Y:S05]  /*1f500*/  BRA.DIV ~URZ, `(.L_x_1701) ;  /* 0x000043027f007947 */ /* 0x000fea000b800000 */
[----:B--2---:R2:W3:Y:S04]  /*1f510*/  SHFL.IDX PT, R9, R5, 0x3, 0x181f ;  /* 0x00781f0005097f89 */ /* 0x0044e800000e0000 */
[----:B-1----:R2:W1:Y:S02]  /*1f520*/  SHFL.IDX PT, R2, R8, 0x3, 0x181f ;  /* 0x00781f0008027f89 */ /* 0x00246400000e0000 */
.L_x_1774:
[----:B------:R-:W-:-:S04]  /*1f530*/  IADD3 R6, R6, 0x60, RZ ;  /* 0x0000006006067810 */ /* 0x000fc80007ffe0ff */
[----:B------:R-:W-:-:S13]  /*1f540*/  ISETP.GE.AND P0, PT, R6, R4, PT ;  /* 0x000000040600720c */ /* 0x000fda0003f06270 */
[----:B------:R-:W-:Y:S05]  /*1f550*/  @P0 BRA `(.L_x_1681) ;  /* 0x0000009000000947 */ /* 0x000fea0003800000 */
[----:B--234-:R-:W2:Y:S01]  /*1f560*/  LDL R8, [R1+0x4] ;  /* 0x0000040001087983 */ /* 0x01cea20000100800 */
[----:B------:R-:W-:Y:S02]  /*1f570*/  ISETP.GE.AND P1, PT, R76, c[0x0][0x3c8], PT ;  /* 0x0000f2004c007a0c */ /* 0x000fe40003f26270 */
[----:B------:R-:W-:-:S11]  /*1f580*/  ISETP.GE.AND P0, PT, R226, c[0x0][0x3c8], PT ;  /* 0x0000f200e2007a0c */ /* 0x000fd60003f06270 */
[-C--:B-1----:R-:W-:Y:S02]  /*1f590*/  @!P1 LEA R4, P3, R76, R2.reuse, 0x1 ;  /* 0x000000024c049211 */ /* 0x082fe400078608ff */
[----:B------:R-:W-:Y:S02]  /*1f5a0*/  @!P0 LEA R2, P2, R226, R2, 0x1 ;  /* 0x00000002e2028211 */ /* 0x000fe400078408ff */
[----:B------:R-:W-:-:S05]  /*1f5b0*/  @!P1 LEA.HI.X R5, R76, R9, R77, 0x1, P3 ;  /* 0x000000094c059211 */ /* 0x000fca00018f0c4d */
[----:B------:R1:W-:Y:S01]  /*1f5c0*/  @!P1 ST.E.128 [R4.64], RZ ;  /* 0x000000ff04009985 */ /* 0x0003e2000c101d08 */
[----:B--2---:R-:W-:-:S05]  /*1f5d0*/  @!P0 LEA.HI.X R3, R226, R9, R8, 0x1, P2 ;  /* 0x00000009e2038211 */ /* 0x004fca00010f0c08 */
[----:B------:R1:W-:Y:S02]  /*1f5e0*/  @!P0 ST.E.128 [R2.64], RZ ;  /* 0x000000ff02008985 */ /* 0x0003e4000c101d08 */
.L_x_1681:
[----:B------:R-:W-:Y:S05]  /*1f5f0*/  BSYNC B1 ;  /* 0x0000000000017941 */ /* 0x000fea0003800000 */
.L_x_1665:
        /* <DEDUP_REMOVED lines=14> */
.L_x_1775:
[----:B------:R-:W-:Y:S05]  /*1f6e0*/  BRA.DIV ~URZ, `(.L_x_1704) ;  /* 0x000042627f007947 */ /* 0x000fea000b800000 */
[----:B------:R3:W4:Y:S02]  /*1f6f0*/  SHFL.IDX PT, R9, R74, 0x1, 0x1f ;  /* 0x00201f004a097f89 */ /* 0x00072400000e0000 */
.L_x_1776:
        /* <DEDUP_REMOVED lines=19> */
.L_x_1777:
        /* <DEDUP_REMOVED lines=16> */
.L_x_1778:
[----:B---3--:R-:W-:Y:S01]  /*1f930*/  IMAD R2, R2, c[0x0][0x538], RZ ;  /* 0x00014e0002027a24 */ /* 0x008fe200078e02ff */
[----:B------:R-:W-:Y:S04]  /*1f940*/  BSSY B1, `(.L_x_1707) ;  /* 0x00000cf000017945 */ /* 0x000fe80003800000 */
[----:B----4-:R-:W-:-:S04]  /*1f950*/  IADD3 R9, R2, R9, RZ ;  /* 0x0000000902097210 */ /* 0x010fc80007ffe0ff */
[----:B--2---:R-:W-:-:S13]  /*1f960*/  ISETP.GT.AND P0, PT, R9, R10, PT ;  /* 0x0000000a0900720c */ /* 0x004fda0003f04270 */
[----:B------:R-:W-:Y:S05]  /*1f970*/  @P0 BRA `(.L_x_1708) ;  /* 0x0000026000000947 */ /* 0x000fea0003800000 */
.L_x_1712:
        /* <DEDUP_REMOVED lines=18> */
.L_x_1779:
        /* <DEDUP_REMOVED lines=16> */
.L_x_1780:
[----:B--2---:R-:W-:-:S05]  /*1fba0*/  IMAD R2, R2, c[0x0][0x538], RZ ;  /* 0x00014e0002027a24 */ /* 0x004fca00078e02ff */
[----:B------:R-:W-:-:S04]  /*1fbb0*/  IADD3 R9, R2, R9, RZ ;  /* 0x0000000902097210 */ /* 0x000fc80007ffe0ff */
[----:B------:R-:W-:-:S13]  /*1fbc0*/  ISETP.GT.AND P0, PT, R9, R10, PT ;  /* 0x0000000a0900720c */ /* 0x000fda0003f04270 */
[----:B-1----:R-:W-:Y:S05]  /*1fbd0*/  @!P0 BRA `(.L_x_1712) ;  /* 0xfffffda000008947 */ /* 0x002fea000383ffff */
.L_x_1708:
[----:B------:R-:W-:-:S05]  /*1fbe0*/  IADD3 R11, -R2, R9, RZ ;  /* 0x00000009020b7210 */ /* 0x000fca0007ffe1ff */
[----:B------:R-:W-:-:S05]  /*1fbf0*/  IMAD R2, R4, c[0x0][0x538], R11 ;  /* 0x00014e0004027a24 */ /* 0x000fca00078e020b */
[----:B------:R-:W-:Y:S01]  /*1fc00*/  ISETP.GT.AND P0, PT, R2, R10, PT ;  /* 0x0000000a0200720c */ /* 0x000fe20003f04270 */
[----:B------:R-:W-:-:S12]  /*1fc10*/  BRA.DIV ~URZ, `(.L_x_1713) ;  /* 0x000041827f007947 */ /* 0x000fd8000b800000 */
[----:B------:R-:W-:-:S03]  /*1fc20*/  VOTE.ANY R15, PT, !P0 ;  /* 0x00000000000f7806 */ /* 0x000fc600040e0100 */
.L_x_1781:
[----:B------:R-:W2:Y:S01]  /*1fc30*/  LDL.LU R2, [R1+0x5c] ;  /* 0x00005c0001027983 */ /* 0x000ea20000300800 */
[----:B------:R-:W2:Y:S02]  /*1fc40*/  POPC R9, R15 ;  /* 0x0000000f00097309 */ /* 0x000ea40000000000 */
[----:B--2---:R-:W-:-:S05]  /*1fc50*/  IADD3 R2, R9, R2, RZ ;  /* 0x0000000209027210 */ /* 0x004fca0007ffe0ff */
[----:B------:R2:W-:Y:S01]  /*1fc60*/  STL [R1+0x5c], R2 ;  /* 0x00005c0201007387 */ /* 0x0005e20000100800 */
[----:B------:R-:W-:Y:S05]  /*1fc70*/  BRA.DIV ~URZ, `(.L_x_1714) ;  /* 0x000041627f007947 */ /* 0x000fea000b800000 */
[----:B------:R3:W4:Y:S04]  /*1fc80*/  SHFL.IDX PT, R6, R6, R9, 0x1f ;  /* 0x00001f0906067589 */ /* 0x00072800000e0000 */
[----:B------:R3:W1:Y:S02]  /*1fc90*/  SHFL.IDX PT, R5, R8, R9, 0x1f ;  /* 0x00001f0908057589 */ /* 0x00066400000e0000 */
.L_x_1782:
[----:B------:R-:W-:Y:S01]  /*1fca0*/  ISETP.NE.AND P0, PT, R15, RZ, PT ;  /* 0x000000ff0f00720c */ /* 0x000fe20003f05270 */
[----:B------:R-:W-:-:S12]  /*1fcb0*/  BSSY B0, `(.L_x_1715) ;  /* 0x0000005000007945 */ /* 0x000fd80003800000 */
[----:B------:R-:W-:Y:S05]  /*1fcc0*/  @!P0 BRA `(.L_x_1716) ;  /* 0x0000003000008947 */ /* 0x000fea0003800000 */
[----:B---3--:R-:W-:Y:S01]  /*1fcd0*/  IADD3 R9, R9, -0x1, RZ ;  /* 0xffffffff09097810 */ /* 0x008fe20007ffe0ff */
[----:B------:R-:W-:Y:S05]  /*1fce0*/  BRA.DIV ~URZ, `(.L_x_1717) ;  /* 0x000041c27f007947 */ /* 0x000fea000b800000 */
[----:B------:R3:W2:Y:S02]  /*1fcf0*/  SHFL.IDX PT, R16, R4, R9, 0x1f ;  /* 0x00001f0904107589 */ /* 0x0006a400000e0000 */
.L_x_1716:
[----:B------:R-:W-:Y:S05]  /*1fd00*/  BSYNC B0 ;  /* 0x0000000000007941 */ /* 0x000fea0003800000 */
.L_x_1715:
        /* <DEDUP_REMOVED lines=68> */
.L_x_1719:
        /* <DEDUP_REMOVED lines=68> */
.L_x_1720:
[----:B------:R-:W-:Y:S05]  /*20590*/  BSYNC B0 ;  /* 0x0000000000007941 */ /* 0x000fea0003800000 */
.L_x_1718:
[----:B------:R-:W-:-:S04]  /*205a0*/  LOP3.LUT R3, RZ, R3, RZ, 0x33, !PT ;  /* 0x00000003ff037212 */ /* 0x000fc800078e33ff */
[----:B-1----:R-:W-:-:S05]  /*205b0*/  IADD3 R2, R3, R6, RZ ;  /* 0x0000000603027210 */ /* 0x002fca0007ffe0ff */
[----:B------:R1:W-:Y:S01]  /*205c0*/  STL [R1+0x54], R2 ;  /* 0x0000540201007387 */ /* 0x0003e20000100800 */
[----:B------:R-:W-:Y:S05]  /*205d0*/  BRA `(.L_x_1721) ;  /* 0x0000005000007947 */ /* 0x000fea0003800000 */
.L_x_1709:
[----:B------:R-:W-:Y:S01]  /*205e0*/  MOV R2, c[0x0][0x53c] ;  /* 0x00014f0000027a02 */ /* 0x000fe20000000f00 */
[----:B------:R2:W-:Y:S04]  /*205f0*/  STL [R1+0x50], R10 ;  /* 0x0000500a01007387 */ /* 0x0005e80000100800 */
[----:B------:R2:W-:Y:S04]  /*20600*/  STL [R1+0x54], RZ ;  /* 0x000054ff01007387 */ /* 0x0005e80000100800 */
[----:B------:R2:W-:Y:S04]  /*20610*/  STL [R1+0x58], RZ ;  /* 0x000058ff01007387 */ /* 0x0005e80000100800 */
[----:B------:R2:W-:Y:S02]  /*20620*/  STL [R1+0x5c], R2 ;  /* 0x00005c0201007387 */ /* 0x0005e40000100800 */
.L_x_1721:
[----:B------:R-:W-:Y:S05]  /*20630*/  BSYNC B1 ;  /* 0x0000000000017941 */ /* 0x000fea0003800000 */
.L_x_1707:
        /* <DEDUP_REMOVED lines=9> */
.L_x_1702:
[----:B-1----:R-:W3:Y:S02]  /*206d0*/  LDL R2, [R1+0x5c] ;  /* 0x00005c0001027983 */ /* 0x002ee40000100800 */
[----:B---3--:R-:W-:-:S13]  /*206e0*/  ISETP.GE.AND P0, PT, R2, c[0x0][0x53c], PT ;  /* 0x00014f0002007a0c */ /* 0x008fda0003f06270 */
[----:B--2---:R-:W-:Y:S01]  /*206f0*/  @P0 CALL.REL.NOINC `(.L_x_1722) ;  /* 0x0000001000000944 */ /* 0x004fe20003c00000 */
[----:B------:R-:W-:Y:S05]  /*20700*/  BRA `(.L_x_1723) ;  /* 0xfffe182000007947 */ /* 0x000fea000383ffff */
.L_x_1722:
[----:B------:R-:W-:Y:S05]  /*20710*/  EXIT ;  /* 0x000000000000794d */ /* 0x000fea0003800000 */
.L_x_1503:
[----:B------:R-:W-:Y:S02]  /*20720*/  MOV R3, 0x1 ;  /* 0x0000000100037802 */ /* 0x000fe40000000f00 */
[----:B------:R-:W-:Y:S02]  /*20730*/  MOV R4, 0x20750 ;  /* 0x0002075000047802 */ /* 0x000fe40000000f00 */
[----:B------:R-:W-:Y:S05]  /*20740*/  CALL.REL.NOINC `($__internal_26_$__cuda_sm70_shflsync_up_p) ;  /* 0x0000389000007944 */ /* 0x000fea0003c00000 */
[----:B------:R-:W-:Y:S01]  /*20750*/  MOV R0, R3 ;  /* 0x0000000300007202 */ /* 0x000fe20000000f00 */
[----:B------:R-:W-:Y:S05]  /*20760*/  BRA `(.L_x_1724) ;  /* 0xfffdfcf000007947 */ /* 0x000fea000383ffff */
.L_x_1504:
[----:B------:R-:W-:Y:S02]  /*20770*/  MOV R3, 0x2 ;  /* 0x0000000200037802 */ /* 0x000fe40000000f00 */
[----:B------:R-:W-:Y:S02]  /*20780*/  MOV R4, 0x207a0 ;  /* 0x000207a000047802 */ /* 0x000fe40000000f00 */
[----:B------:R-:W-:Y:S05]  /*20790*/  CALL.REL.NOINC `($__internal_26_$__cuda_sm70_shflsync_up_p) ;  /* 0x0000384000007944 */ /* 0x000fea0003c00000 */
[----:B------:R-:W-:Y:S02]  /*207a0*/  SEL R0, R3, RZ, P4 ;  /* 0x000000ff03007207 */ /* 0x000fe40002000000 */
[----:B------:R-:W-:Y:S02]  /*207b0*/  MOV R3, 0x4 ;  /* 0x0000000400037802 */ /* 0x000fe40000000f00 */
[----:B------:R-:W-:Y:S01]  /*207c0*/  MOV R4, 0x20800 ;  /* 0x0002080000047802 */ /* 0x000fe20000000f00 */
[----:B------:R-:W-:-:S04]  /*207d0*/  IMAD.IADD R0, R2, 0x1, R0 ;  /* 0x0000000102007824 */ /* 0x000fc800078e0200 */
[----:B------:R-:W-:Y:S02]  /*207e0*/  IMAD.MOV.U32 R2, RZ, RZ, R0 ;  /* 0x000000ffff027224 */ /* 0x000fe400078e0000 */
[----:B------:R-:W-:Y:S05]  /*207f0*/  CALL.REL.NOINC `($__internal_26_$__cuda_sm70_shflsync_up_p) ;  /* 0x000037e000007944 */ /* 0x000fea0003c00000 */
[----:B------:R-:W-:Y:S02]  /*20800*/  SEL R3, R3, RZ, P3 ;  /* 0x000000ff03037207 */ /* 0x000fe40001800000 */
[----:B------:R-:W-:-:S03]  /*20810*/  MOV R4, 0x20860 ;  /* 0x0002086000047802 */ /* 0x000fc60000000f00 */
[----:B------:R-:W-:Y:S01]  /*20820*/  IMAD.IADD R0, R0, 0x1, R3 ;  /* 0x0000000100007824 */ /* 0x000fe200078e0203 */
[----:B------:R-:W-:-:S03]  /*20830*/  MOV R3, 0x8 ;  /* 0x0000000800037802 */ /* 0x000fc60000000f00 */
        /* <DEDUP_REMOVED lines=8> */
[----:B------:R-:W-:Y:S01]  /*208c0*/  SEL R3, R3, RZ, P1 ;  /* 0x000000ff03037207 */ /* 0x000fe20000800000 */
[----:B------:R-:W-:Y:S01]  /*208d0*/  IMAD.MOV.U32 R2, RZ, RZ, 0x1f ;  /* 0x0000001fff027424 */ /* 0x000fe200078e00ff */
[----:B------:R-:W-:-:S03]  /*208e0*/  MOV R52, 0x1f ;  /* 0x0000001f00347802 */ /* 0x000fc60000000f00 */
[----:B------:R-:W-:Y:S01]  /*208f0*/  IMAD.IADD R4, R0, 0x1, R3 ;  /* 0x0000000100047824 */ /* 0x000fe200078e0203 */
[----:B------:R-:W-:-:S03]  /*20900*/  MOV R3, 0x20930 ;  /* 0x0002093000037802 */ /* 0x000fc60000000f00 */
[----:B------:R-:W-:Y:S02]  /*20910*/  IMAD.MOV.U32 R53, RZ, RZ, R4 ;  /* 0x000000ffff357224 */ /* 0x000fe400078e0004 */
[----:B------:R-:W-:Y:S05]  /*20920*/  CALL.REL.NOINC `($__internal_25_$__cuda_sm70_shflsync_idx_p) ;  /* 0x0000365000007944 */ /* 0x000fea0003c00000 */
[----:B------:R-:W-:Y:S01]  /*20930*/  MOV R0, R52 ;  /* 0x0000003400007202 */ /* 0x000fe20000000f00 */
[----:B------:R-:W-:Y:S05]  /*20940*/  BRA `(.L_x_1725) ;  /* 0xfffdfc1000007947 */ /* 0x000fea000383ffff */
.L_x_1506:
[----:B------:R-:W-:Y:S02]  /*20950*/  SEL R2, RZ, 0x1, P0 ;  /* 0x00000001ff027807 */ /* 0x000fe40000000000 */
[----:B------:R-:W-:Y:S02]  /*20960*/  MOV R3, 0x20980 ;  /* 0x0002098000037802 */ /* 0x000fe40000000f00 */
[----:B------:R-:W-:Y:S05]  /*20970*/  CALL.REL.NOINC `($__internal_27_$__cuda_sm70_votesync_ballot) ;  /* 0x000036c000007944 */ /* 0x000fea0003c00000 */
[----:B------:R-:W-:Y:S05]  /*20980*/  BRA `(.L_x_1726) ;  /* 0xfffdfc6000007947 */ /* 0x000fea000383ffff */
.L_x_1507:
[----:B------:R-:W-:Y:S01]  /*20990*/  IMAD.MOV.U32 R53, RZ, RZ, R9 ;  /* 0x000000ffff357224 */ /* 0x000fe200078e0009 */
[----:B-1----:R-:W-:Y:S01]  /*209a0*/  MOV R2, R0 ;  /* 0x0000000000027202 */ /* 0x002fe20000000f00 */
[----:B------:R-:W-:Y:S01]  /*209b0*/  IMAD.MOV.U32 R52, RZ, RZ, 0x1f ;  /* 0x0000001fff347424 */ /* 0x000fe200078e00ff */
[----:B------:R-:W-:Y:S02]  /*209c0*/  MOV R3, 0x209e0 ;  /* 0x000209e000037802 */ /* 0x000fe40000000f00 */
[----:B------:R-:W-:Y:S05]  /*209d0*/  CALL.REL.NOINC `($__internal_25_$__cuda_sm70_shflsync_idx_p) ;  /* 0x000035a000007944 */ /* 0x000fea0003c00000 */
[----:B------:R-:W-:Y:S01]  /*209e0*/  IMAD.MOV.U32 R12, RZ, RZ, R52 ;  /* 0x000000ffff0c7224 */ /* 0x000fe200078e0034 */
[----:B------:R-:W-:Y:S01]  /*209f0*/  MOV R53, R8 ;  /* 0x0000000800357202 */ /* 0x000fe20000000f00 */
[----:B------:R-:W-:Y:S01]  /*20a00*/  IMAD.MOV.U32 R5, RZ, RZ, RZ ;  /* 0x000000ffff057224 */ /* 0x000fe200078e00ff */
[----:B------:R-:W-:Y:S01]  /*20a10*/  MOV R2, R0 ;  /* 0x0000000000027202 */ /* 0x000fe20000000f00 */
[----:B------:R-:W-:Y:S01]  /*20a20*/  IMAD.MOV.U32 R52, RZ, RZ, 0x1f ;  /* 0x0000001fff347424 */ /* 0x000fe200078e00ff */
[----:B------:R-:W-:-:S02]  /*20a30*/  MOV R3, 0x20a50 ;  /* 0x00020a5000037802 */ /* 0x000fc40000000f00 */
[----:B------:R-:W-:Y:S05]  /*20a40*/  CALL.REL.NOINC `($__internal_25_$__cuda_sm70_shflsync_idx_p) ;  /* 0x0000353000007944 */ /* 0x000fea0003c00000 */
[----:B------:R-:W-:Y:S01]  /*20a50*/  MOV R9, R52 ;  /* 0x0000003400097202 */ /* 0x000fe20000000f00 */
[----:B------:R-:W-:Y:S05]  /*20a60*/  BRA `(.L_x_1727) ;  /* 0xfffdfbf000007947 */ /* 0x000fea000383ffff */
.L_x_1510:
[----:B------:R-:W-:Y:S01]  /*20a70*/  IMAD.MOV.U32 R53, RZ, RZ, R4 ;  /* 0x000000ffff357224 */ /* 0x000fe200078e0004 */
[----:B-1----:R-:W-:Y:S01]  /*20a80*/  MOV R2, R0 ;  /* 0x0000000000027202 */ /* 0x002fe20000000f00 */
[----:B------:R-:W-:Y:S01]  /*20a90*/  IMAD.MOV.U32 R52, RZ, RZ, 0x1f ;  /* 0x0000001fff347424 */ /* 0x000fe200078e00ff */
[----:B------:R-:W-:-:S02]  /*20aa0*/  MOV R3, 0x20ac0 ;  /* 0x00020ac000037802 */ /* 0x000fc40000000f00 */
[----:B---34-:R-:W-:Y:S05]  /*20ab0*/  CALL.REL.NOINC `($__internal_25_$__cuda_sm70_shflsync_idx_p) ;  /* 0x000034c000007944 */ /* 0x018fea0003c00000 */
[----:B------:R-:W-:Y:S01]  /*20ac0*/  MOV R5, R52 ;  /* 0x0000003400057202 */ /* 0x000fe20000000f00 */
[----:B------:R-:W-:Y:S05]  /*20ad0*/  BRA `(.L_x_1509) ;  /* 0xfffdfbe000007947 */ /* 0x000fea000383ffff */
.L_x_1611:
[----:B------:R-:W-:Y:S01]  /*20ae0*/  IMAD.MOV.U32 R53, RZ, RZ, R2 ;  /* 0x000000ffff357224 */ /* 0x000fe200078e0002 */
[----:B------:R-:W-:Y:S01]  /*20af0*/  MOV R2, 0x3 ;  /* 0x0000000300027802 */ /* 0x000fe20000000f00 */
[----:B------:R-:W-:Y:S01]  /*20b00*/  IMAD.MOV.U32 R52, RZ, RZ, 0x181f ;  /* 0x0000181fff347424 */ /* 0x000fe200078e00ff */
[----:B------:R-:W-:-:S02]  /*20b10*/  MOV R3, 0x20b30 ;  /* 0x00020b3000037802 */ /* 0x000fc40000000f00 */
[----:B---3--:R-:W-:Y:S05]  /*20b20*/  CALL.REL.NOINC `($__internal_25_$__cuda_sm70_shflsync_idx_p) ;  /* 0x0000345000007944 */ /* 0x008fea0003c00000 */
[----:B------:R-:W-:Y:S01]  /*20b30*/  IMAD.MOV.U32 R6, RZ, RZ, R52 ;  /* 0x000000ffff067224 */ /* 0x000fe200078e0034 */
[----:B------:R-:W-:Y:S01]  /*20b40*/  MOV R2, 0x3 ;  /* 0x0000000300027802 */ /* 0x000fe20000000f00 */
[----:B------:R-:W-:Y:S01]  /*20b50*/  IMAD.MOV.U32 R53, RZ, RZ, R5 ;  /* 0x000000ffff357224 */ /* 0x000fe200078e0005 */
[----:B------:R-:W-:-:S02]  /*20b60*/  MOV R52, 0x181f ;  /* 0x0000181f00347802 */ /* 0x000fc40000000f00 */
[----:B------:R-:W-:Y:S02]  /*20b70*/  MOV R3, 0x20b90 ;  /* 0x00020b9000037802 */ /* 0x000fe40000000f00 */
[----:B------:R-:W-:Y:S05]  /*20b80*/  CALL.REL.NOINC `($__internal_25_$__cuda_sm70_shflsync_idx_p) ;  /* 0x000033f000007944 */ /* 0x000fea0003c00000 */
[----:B------:R-:W-:Y:S01]  /*20b90*/  MOV R2, R52 ;  /* 0x0000003400027202 */ /* 0x000fe20000000f00 */
[----:B------:R-:W-:Y:S05]  /*20ba0*/  BRA `(.L_x_1728) ;  /* 0xfffef21000007947 */ /* 0x000fea000383ffff */
.L_x_1614:
[----:B------:R-:W-:Y:S01]  /*20bb0*/  IMAD.MOV.U32 R53, RZ, RZ, R4 ;  /* 0x000000ffff357224 */ /* 0x000fe200078e0004 */
[----:B------:R-:W-:Y:S01]  /*20bc0*/  MOV R2, RZ ;  /* 0x000000ff00027202 */ /* 0x000fe20000000f00 */
[----:B------:R-:W-:Y:S01]  /*20bd0*/  IMAD.MOV.U32 R52, RZ, RZ, 0x181f ;  /* 0x0000181fff347424 */ /* 0x000fe200078e00ff */
[----:B------:R-:W-:Y:S02]  /*20be0*/  MOV R3, 0x20c00 ;  /* 0x00020c0000037802 */ /* 0x000fe40000000f00 */
[----:B------:R-:W-:Y:S05]  /*20bf0*/  CALL.REL.NOINC `($__internal_25_$__cuda_sm70_shflsync_idx_p) ;  /* 0x0000338000007944 */ /* 0x000fea0003c00000 */
[----:B------:R-:W-:Y:S01]  /*20c00*/  MOV R6, R52 ;  /* 0x0000003400067202 */ /* 0x000fe20000000f00 */
[----:B------:R-:W-:Y:S05]  /*20c10*/  BRA `(.L_x_1729) ;  /* 0xffff06a000007947 */ /* 0x000fea000383ffff */
.L_x_1615:
[----:B------:R-:W-:Y:S01]  /*20c20*/  IMAD.MOV.U32 R53, RZ, RZ, R5 ;  /* 0x000000ffff357224 */ /* 0x000fe200078e0005 */
[----:B------:R-:W-:Y:S01]  /*20c30*/  MOV R2, RZ ;  /* 0x000000ff00027202 */ /* 0x000fe20000000f00 */
[----:B------:R-:W-:Y:S01]  /*20c40*/  IMAD.MOV.U32 R52, RZ, RZ, 0x181f ;  /* 0x0000181fff347424 */ /* 0x000fe200078e00ff */
[----:B------:R-:W-:Y:S02]  /*20c50*/  MOV R3, 0x20c70 ;  /* 0x00020c7000037802 */ /* 0x000fe40000000f00 */
[----:B-12---:R-:W-:Y:S05]  /*20c60*/  CALL.REL.NOINC `($__internal_25_$__cuda_sm70_shflsync_idx_p) ;  /* 0x0000331000007944 */ /* 0x006fea0003c00000 */
[----:B------:R-:W-:Y:S01]  /*20c70*/  MOV R2, R52 ;  /* 0x0000003400027202 */ /* 0x000fe20000000f00 */
[----:B------:R-:W-:Y:S05]  /*20c80*/  BRA `(.L_x_1730) ;  /* 0xffff065000007947 */ /* 0x000fea000383ffff */
.L_x_1618:
[----:B------:R-:W-:Y:S01]  /*20c90*/  IMAD.MOV.U32 R53, RZ, RZ, R4 ;  /* 0x000000ffff357224 */ /* 0x000fe200078e0004 */
[----:B--2-4-:R-:W-:Y:S01]  /*20ca0*/  MOV R2, 0x1 ;  /* 0x0000000100027802 */ /* 0x014fe20000000f00 */
[----:B------:R-:W-:Y:S01]  /*20cb0*/  IMAD.MOV.U32 R52, RZ, RZ, 0x181f ;  /* 0x0000181fff347424 */ /* 0x000fe200078e00ff */
[----:B------:R-:W-:-:S02]  /*20cc0*/  MOV R3, 0x20ce0 ;  /* 0x00020ce000037802 */ /* 0x000fc40000000f00 */
[----:B-1-3--:R-:W-:Y:S05]  /*20cd0*/  CALL.REL.NOINC `($__internal_25_$__cuda_sm70_shflsync_idx_p) ;  /* 0x000032a000007944 */ /* 0x00afea0003c00000 */
        /* <DEDUP_REMOVED lines=8> */
.L_x_1621:
[----:B------:R-:W-:Y:S01]  /*20d60*/  IMAD.MOV.U32 R53, RZ, RZ, R4 ;  /* 0x000000ffff357224 */ /* 0x000fe200078e0004 */
[----:B-1--4-:R-:W-:Y:S01]  /*20d70*/  MOV R2, 0x2 ;  /* 0x0000000200027802 */ /* 0x012fe20000000f00 */
[----:B------:R-:W-:Y:S01]  /*20d80*/  IMAD.MOV.U32 R52, RZ, RZ, 0x181f ;  /* 0x0000181fff347424 */ /* 0x000fe200078e00ff */
[----:B------:R-:W-:Y:S02]  /*20d90*/  MOV R3, 0x20db0 ;  /* 0x00020db000037802 */ /* 0x000fe40000000f00 */
[----:B--23--:R-:W-:Y:S05]  /*20da0*/  CALL.REL.NOINC `($__internal_25_$__cuda_sm70_shflsync_idx_p) ;  /* 0x000031d000007944 */ /* 0x00cfea0003c00000 */
[----:B------:R-:W-:Y:S01]  /*20db0*/  MOV R6, R52 ;  /* 0x0000003400067202 */ /* 0x000fe20000000f00 */
[----:B------:R-:W-:Y:S05]  /*20dc0*/  BRA `(.L_x_1732) ;  /* 0xffff074000007947 */ /* 0x000fea000383ffff */
.L_x_1622:
[----:B------:R-:W-:Y:S01]  /*20dd0*/  IMAD.MOV.U32 R53, RZ, RZ, R5 ;  /* 0x000000ffff357224 */ /* 0x000fe200078e0005 */
[----:B----4-:R-:W-:Y:S01]  /*20de0*/  MOV R2, 0x2 ;  /* 0x0000000200027802 */ /* 0x010fe20000000f00 */
[----:B------:R-:W-:Y:S01]  /*20df0*/  IMAD.MOV.U32 R52, RZ, RZ, 0x181f ;  /* 0x0000181fff347424 */ /* 0x000fe200078e00ff */
[----:B------:R-:W-:Y:S02]  /*20e00*/  MOV R3, 0x20e20 ;  /* 0x00020e2000037802 */ /* 0x000fe40000000f00 */
[----:B-123--:R-:W-:Y:S05]  /*20e10*/  CALL.REL.NOINC `($__internal_25_$__cuda_sm70_shflsync_idx_p) ;  /* 0x0000316000007944 */ /* 0x00efea0003c00000 */
[----:B------:R-:W-:Y:S01]  /*20e20*/  MOV R2, R52 ;  /* 0x0000003400027202 */ /* 0x000fe20000000f00 */
[----:B------:R-:W-:Y:S05]  /*20e30*/  BRA `(.L_x_1733) ;  /* 0xffff06f000007947 */ /* 0x000fea000383ffff */
.L_x_1625:
[----:B------:R-:W-:Y:S01]  /*20e40*/  IMAD.MOV.U32 R53, RZ, RZ, R4 ;  /* 0x000000ffff357224 */ /* 0x000fe200078e0004 */
[----:B-1----:R-:W-:Y:S01]  /*20e50*/  MOV R2, 0x3 ;  /* 0x0000000300027802 */ /* 0x002fe20000000f00 */
[----:B------:R-:W-:Y:S01]  /*20e60*/  IMAD.MOV.U32 R52, RZ, RZ, 0x181f ;  /* 0x0000181fff347424 */ /* 0x000fe200078e00ff */
[----:B------:R-:W-:-:S02]  /*20e70*/  MOV R3, 0x20e90 ;  /* 0x00020e9000037802 */ /* 0x000fc40000000f00 */
[----:B--234-:R-:W-:Y:S05]  /*20e80*/  CALL.REL.NOINC `($__internal_25_$__cuda_sm70_shflsync_idx_p) ;  /* 0x000030f000007944 */ /* 0x01cfea0003c00000 */
        /* <DEDUP_REMOVED lines=8> */
.L_x_1626:
[----:B------:R-:W-:Y:S01]  /*20f10*/  IMAD.MOV.U32 R53, RZ, RZ, R4 ;  /* 0x000000ffff357224 */ /* 0x000fe200078e0004 */
[----:B------:R-:W-:Y:S01]  /*20f20*/  MOV R2, RZ ;  /* 0x000000ff00027202 */ /* 0x000fe20000000f00 */
[----:B------:R-:W-:Y:S01]  /*20f30*/  IMAD.MOV.U32 R52, RZ, RZ, 0x1c1f ;  /* 0x00001c1fff347424 */ /* 0x000fe200078e00ff */
[----:B------:R-:W-:Y:S02]  /*20f40*/  MOV R3, 0x20f60 ;  /* 0x00020f6000037802 */ /* 0x000fe40000000f00 */
[----:B------:R-:W-:Y:S05]  /*20f50*/  CALL.REL.NOINC `($__internal_25_$__cuda_sm70_shflsync_idx_p) ;  /* 0x0000302000007944 */ /* 0x000fea0003c00000 */
[----:B------:R-:W-:Y:S01]  /*20f60*/  MOV R2, R52 ;  /* 0x0000003400027202 */ /* 0x000fe20000000f00 */
[----:B------:R-:W-:Y:S05]  /*20f70*/  BRA `(.L_x_1735) ;  /* 0xffff08b000007947 */ /* 0x000fea000383ffff */
.L_x_1627:
[----:B------:R-:W-:Y:S01]  /*20f80*/  IMAD.MOV.U32 R53, RZ, RZ, R4 ;  /* 0x000000ffff357224 */ /* 0x000fe200078e0004 */
[----:B------:R-:W-:Y:S01]  /*20f90*/  MOV R2, 0x1 ;  /* 0x0000000100027802 */ /* 0x000fe20000000f00 */
[----:B------:R-:W-:Y:S01]  /*20fa0*/  IMAD.MOV.U32 R52, RZ, RZ, 0x1c1f ;  /* 0x00001c1fff347424 */ /* 0x000fe200078e00ff */
[----:B------:R-:W-:Y:S02]  /*20fb0*/  MOV R3, 0x20fd0 ;  /* 0x00020fd000037802 */ /* 0x000fe40000000f00 */
[----:B-1----:R-:W-:Y:S05]  /*20fc0*/  CALL.REL.NOINC `($__internal_25_$__cuda_sm70_shflsync_idx_p) ;  /* 0x00002fb000007944 */ /* 0x002fea0003c00000 */
        /* <DEDUP_REMOVED lines=21> */
[C---:B------:R-:W-:Y:S02]  /*21120*/  ISETP.GT.AND P2, PT, R6.reuse, 0x18, PT ;  /* 0x000000180600780c */ /* 0x040fe40003f44270 */
        /* <DEDUP_REMOVED lines=88> */
[----:B------:R-:W-:-:S02]  /*216b0*/  FSEL R45, R31, -INF , P0 ;  /* 0xff8000001f2d7808 */ /* 0x000fc40000000000 */
[----:B------:R-:W-:Y:S01]  /*216c0*/  FMNMX.FTZ R5, R46, R5, !PT ;  /* 0x000000052e057209 */ /* 0x000fe20007810000 */
[----:B------:R-:W-:Y:S01]  /*216d0*/  IMAD.MOV.U32 R4, RZ, RZ, R6 ;  /* 0x000000ffff047224 */ /* 0x000fe200078e0006 */
[----:B------:R-:W-:Y:S02]  /*216e0*/  MOV R2, 0x21710 ;  /* 0x0002171000027802 */ /* 0x000fe40000000f00 */
[----:B------:R-:W-:Y:S02]  /*216f0*/  FMNMX.FTZ R5, R45, R5, !PT ;  /* 0x000000052d057209 */ /* 0x000fe40007810000 */
[----:B------:R-:W-:Y:S05]  /*21700*/  CALL.REL.NOINC `($__internal_24_$__cuda_sm70_shflsync_bfly_p) ;  /* 0x0000281000007944 */ /* 0x000fea0003c00000 */
[----:B------:R-:W-:Y:S01]  /*21710*/  FMNMX.FTZ R6, R6, R225, !PT ;  /* 0x000000e106067209 */ /* 0x000fe20007810000 */
[----:B------:R-:W-:Y:S01]  /*21720*/  IMAD.MOV.U32 R3, RZ, RZ, 0x1 ;  /* 0x00000001ff037424 */ /* 0x000fe200078e00ff */
[----:B------:R-:W-:-:S03]  /*21730*/  MOV R2, 0x21760 ;  /* 0x0002176000027802 */ /* 0x000fc60000000f00 */
[----:B------:R-:W-:Y:S02]  /*21740*/  IMAD.MOV.U32 R4, RZ, RZ, R6 ;  /* 0x000000ffff047224 */ /* 0x000fe400078e0006 */
[----:B------:R-:W-:Y:S05]  /*21750*/  CALL.REL.NOINC `($__internal_24_$__cuda_sm70_shflsync_bfly_p) ;  /* 0x000027c000007944 */ /* 0x000fea0003c00000 */
[----:B------:R-:W-:Y:S01]  /*21760*/  FMNMX.FTZ R6, R6, R225, !PT ;  /* 0x000000e106067209 */ /* 0x000fe20007810000 */
[----:B------:R-:W-:Y:S01]  /*21770*/  IMAD.MOV.U32 R4, RZ, RZ, R5 ;  /* 0x000000ffff047224 */ /* 0x000fe200078e0005 */
[----:B------:R-:W-:Y:S01]  /*21780*/  MOV R2, 0x217b0 ;  /* 0x000217b000027802 */ /* 0x000fe20000000f00 */
[----:B------:R-:W-:Y:S02]  /*21790*/  IMAD.MOV.U32 R3, RZ, RZ, 0x2 ;  /* 0x00000002ff037424 */ /* 0x000fe400078e00ff */
[----:B------:R-:W-:Y:S05]  /*217a0*/  CALL.REL.NOINC `($__internal_24_$__cuda_sm70_shflsync_bfly_p) ;  /* 0x0000277000007944 */ /* 0x000fea0003c00000 */
[----:B------:R-:W-:Y:S01]  /*217b0*/  FMNMX.FTZ R5, R5, R225, !PT ;  /* 0x000000e105057209 */ /* 0x000fe20007810000 */
[----:B------:R-:W-:Y:S01]  /*217c0*/  IMAD.MOV.U32 R3, RZ, RZ, 0x1 ;  /* 0x00000001ff037424 */ /* 0x000fe200078e00ff */
[----:B------:R-:W-:-:S03]  /*217d0*/  MOV R2, 0x21800 ;  /* 0x0002180000027802 */ /* 0x000fc60000000f00 */
[----:B------:R-:W-:Y:S02]  /*217e0*/  IMAD.MOV.U32 R4, RZ, RZ, R5 ;  /* 0x000000ffff047224 */ /* 0x000fe400078e0005 */
[----:B------:R-:W-:Y:S05]  /*217f0*/  CALL.REL.NOINC `($__internal_24_$__cuda_sm70_shflsync_bfly_p) ;  /* 0x0000272000007944 */ /* 0x000fea0003c00000 */
[----:B------:R-:W-:Y:S01]  /*21800*/  MOV R4, R225 ;  /* 0x000000e100047202 */ /* 0x000fe20000000f00 */
[----:B------:R-:W-:Y:S05]  /*21810*/  BRA `(.L_x_1736) ;  /* 0xffff0b4000007947 */ /* 0x000fea000383ffff */
.L_x_1631:
[----:B------:R-:W-:Y:S01]  /*21820*/  MOV R2, RZ ;  /* 0x000000ff00027202 */ /* 0x000fe20000000f00 */
[----:B------:R-:W-:Y:S01]  /*21830*/  IMAD.MOV.U32 R53, RZ, RZ, R6 ;  /* 0x000000ffff357224 */ /* 0x000fe200078e0006 */
[----:B------:R-:W-:Y:S01]  /*21840*/  MOV R3, 0x21870 ;  /* 0x0002187000037802 */ /* 0x000fe20000000f00 */
[----:B------:R-:W-:Y:S02]  /*21850*/  IMAD.MOV.U32 R52, RZ, RZ, 0x181f ;  /* 0x0000181fff347424 */ /* 0x000fe400078e00ff */
[----:B------:R-:W-:Y:S05]  /*21860*/  CALL.REL.NOINC `($__internal_25_$__cuda_sm70_shflsync_idx_p) ;  /* 0x0000271000007944 */ /* 0x000fea0003c00000 */
[----:B------:R-:W-:Y:S01]  /*21870*/  MOV R9, R52 ;  /* 0x0000003400097202 */ /* 0x000fe20000000f00 */
[----:B------:R-:W-:-:S05]  /*21880*/  BRA `(.L_x_1737) ;  /* 0xffff264000007947 */ /* 0x000fca000383ffff */
.L_x_1632:
[----:B------:R-:W-:Y:S01]  /*21890*/  MOV R2, RZ ;  /* 0x000000ff00027202 */ /* 0x000fe20000000f00 */
[----:B------:R-:W-:Y:S01]  /*218a0*/  IMAD.MOV.U32 R53, RZ, RZ, R8 ;  /* 0x000000ffff357224 */ /* 0x000fe200078e0008 */
[----:B------:R-:W-:Y:S01]  /*218b0*/  MOV R3, 0x218e0 ;  /* 0x000218e000037802 */ /* 0x000fe20000000f00 */
[----:B------:R-:W-:Y:S02]  /*218c0*/  IMAD.MOV.U32 R52, RZ, RZ, 0x181f ;  /* 0x0000181fff347424 */ /* 0x000fe400078e00ff */
[----:B-12---:R-:W-:Y:S05]  /*218d0*/  CALL.REL.NOINC `($__internal_25_$__cuda_sm70_shflsync_idx_p) ;  /* 0x000026a000007944 */ /* 0x006fea0003c00000 */
        /* <DEDUP_REMOVED lines=17> */
[----:B------:R-:W-:Y:S05]  /*219f0*/  CALL.REL.NOINC `($__internal_25_$__cuda_sm70_shflsync_idx_p) ;  /* 0x0000258000007944 */ /* 0x000fea0003c00000 */
[----:B------:R-:W-:Y:S01]  /*21a00*/  MOV R2, 0x1 ;  /* 0x0000000100027802 */ /* 0x000fe20000000f00 */
[----:B------:R-:W-:Y:S01]  /*21a10*/  IMAD.MOV.U32 R9, RZ, RZ, R52 ;  /* 0x000000ffff097224 */ /* 0x000fe200078e0034 */
[----:B------:R-:W-:Y:S01]  /*21a20*/  MOV R52, 0x181f ;  /* 0x0000181f00347802 */ /* 0x000fe20000000f00 */
[----:B------:R-:W-:Y:S01]  /*21a30*/  IMAD.MOV.U32 R53, RZ, RZ, R8 ;  /* 0x000000ffff357224 */ /* 0x000fe200078e0008 */
[----:B------:R-:W-:Y:S02]  /*21a40*/  MOV R3, 0x21a60 ;  /* 0x00021a6000037802 */ /* 0x000fe40000000f00 */
[----:B------:R-:W-:Y:S05]  /*21a50*/  CALL.REL.NOINC `($__internal_25_$__cuda_sm70_shflsync_idx_p) ;  /* 0x0000252000007944 */ /* 0x000fea0003c00000 */
        /* <DEDUP_REMOVED lines=19> */
[----:B------:R-:W-:Y:S05]  /*21b90*/  CALL.REL.NOINC `($__internal_25_$__cuda_sm70_shflsync_idx_p) ;  /* 0x000023e000007944 */ /* 0x000fea0003c00000 */
[----:B------:R-:W-:Y:S01]  /*21ba0*/  MOV R2, 0x2 ;  /* 0x0000000200027802 */ /* 0x000fe20000000f00 */
[----:B------:R-:W-:Y:S01]  /*21bb0*/  IMAD.MOV.U32 R10, RZ, RZ, R52 ;  /* 0x000000ffff0a7224 */ /* 0x000fe200078e0034 */
[----:B------:R-:W-:Y:S01]  /*21bc0*/  MOV R52, 0x181f ;  /* 0x0000181f00347802 */ /* 0x000fe20000000f00 */
[----:B------:R-:W-:Y:S01]  /*21bd0*/  IMAD.MOV.U32 R53, RZ, RZ, R8 ;  /* 0x000000ffff357224 */ /* 0x000fe200078e0008 */
[----:B------:R-:W-:Y:S02]  /*21be0*/  MOV R3, 0x21c00 ;  /* 0x00021c0000037802 */ /* 0x000fe40000000f00 */
[----:B------:R-:W-:Y:S05]  /*21bf0*/  CALL.REL.NOINC `($__internal_25_$__cuda_sm70_shflsync_idx_p) ;  /* 0x0000238000007944 */ /* 0x000fea0003c00000 */
[----:B------:R-:W-:Y:S01]  /*21c00*/  MOV R9, R52 ;  /* 0x0000003400097202 */ /* 0x000fe20000000f00 */
[----:B------:R-:W-:-:S05]  /*21c10*/  BRA `(.L_x_1738) ;  /* 0xffff242000007947 */ /* 0x000fca000383ffff */
.L_x_1633:
[----:B--2---:R-:W-:Y:S01]  /*21c20*/  MOV R2, 0x3 ;  /* 0x0000000300027802 */ /* 0x004fe20000000f00 */
[----:B------:R-:W-:Y:S01]  /*21c30*/  IMAD.MOV.U32 R53, RZ, RZ, R6 ;  /* 0x000000ffff357224 */ /* 0x000fe200078e0006 */
[----:B------:R-:W-:Y:S01]  /*21c40*/  MOV R3, 0x21c70 ;  /* 0x00021c7000037802 */ /* 0x000fe20000000f00 */
[----:B------:R-:W-:Y:S02]  /*21c50*/  IMAD.MOV.U32 R52, RZ, RZ, 0x181f ;  /* 0x0000181fff347424 */ /* 0x000fe400078e00ff */
[----:B-1----:R-:W-:Y:S05]  /*21c60*/  CALL.REL.NOINC `($__internal_25_$__cuda_sm70_shflsync_idx_p) ;  /* 0x0000231000007944 */ /* 0x002fea0003c00000 */
        /* <DEDUP_REMOVED lines=8> */
.L_x_1636:
[----:B------:R-:W-:Y:S01]  /*21cf0*/  MOV R2, RZ ;  /* 0x000000ff00027202 */ /* 0x000fe20000000f00 */
[----:B------:R-:W-:Y:S01]  /*21d00*/  IMAD.MOV.U32 R53, RZ, RZ, R4 ;  /* 0x000000ffff357224 */ /* 0x000fe200078e0004 */
[----:B------:R-:W-:Y:S01]  /*21d10*/  MOV R3, 0x21d40 ;  /* 0x00021d4000037802 */ /* 0x000fe20000000f00 */
[----:B------:R-:W-:Y:S02]  /*21d20*/  IMAD.MOV.U32 R52, RZ, RZ, 0x181f ;  /* 0x0000181fff347424 */ /* 0x000fe400078e00ff */
[----:B------:R-:W-:Y:S05]  /*21d30*/  CALL.REL.NOINC `($__internal_25_$__cuda_sm70_shflsync_idx_p) ;  /* 0x0000224000007944 */ /* 0x000fea0003c00000 */
[----:B------:R-:W-:Y:S01]  /*21d40*/  MOV R6, R52 ;  /* 0x0000003400067202 */ /* 0x000fe20000000f00 */
[----:B------:R-:W-:-:S05]  /*21d50*/  BRA `(.L_x_1740) ;  /* 0xffff389000007947 */ /* 0x000fca000383ffff */
.L_x_1637:
[----:B------:R-:W-:Y:S01]  /*21d60*/  MOV R2, RZ ;  /* 0x000000ff00027202 */ /* 0x000fe20000000f00 */
[----:B------:R-:W-:Y:S01]  /*21d70*/  IMAD.MOV.U32 R53, RZ, RZ, R5 ;  /* 0x000000ffff357224 */ /* 0x000fe200078e0005 */
[----:B------:R-:W-:Y:S01]  /*21d80*/  MOV R3, 0x21db0 ;  /* 0x00021db000037802 */ /* 0x000fe20000000f00 */
[----:B------:R-:W-:Y:S02]  /*21d90*/  IMAD.MOV.U32 R52, RZ, RZ, 0x181f ;  /* 0x0000181fff347424 */ /* 0x000fe400078e00ff */
[----:B-12---:R-:W-:Y:S05]  /*21da0*/  CALL.REL.NOINC `($__internal_25_$__cuda_sm70_shflsync_idx_p) ;  /* 0x000021d000007944 */ /* 0x006fea0003c00000 */
[----:B------:R-:W-:Y:S01]  /*21db0*/  MOV R2, R52 ;  /* 0x0000003400027202 */ /* 0x000fe20000000f00 */
[----:B------:R-:W-:-:S05]  /*21dc0*/  BRA `(.L_x_1741) ;  /* 0xffff384000007947 */ /* 0x000fca000383ffff */
.L_x_1638:
[----:B--2---:R-:W-:Y:S01]  /*21dd0*/  MOV R2, 0x1 ;  /* 0x0000000100027802 */ /* 0x004fe20000000f00 */
[----:B------:R-:W-:Y:S01]  /*21de0*/  IMAD.MOV.U32 R53, RZ, RZ, R4 ;  /* 0x000000ffff357224 */ /* 0x000fe200078e0004 */
[----:B------:R-:W-:Y:S01]  /*21df0*/  MOV R3, 0x21e20 ;  /* 0x00021e2000037802 */ /* 0x000fe20000000f00 */
[----:B------:R-:W-:Y:S02]  /*21e00*/  IMAD.MOV.U32 R52, RZ, RZ, 0x181f ;  /* 0x0000181fff347424 */ /* 0x000fe400078e00ff */
[----:B-1-3--:R-:W-:Y:S05]  /*21e10*/  CALL.REL.NOINC `($__internal_25_$__cuda_sm70_shflsync_idx_p) ;  /* 0x0000216000007944 */ /* 0x00afea0003c00000 */
        /* <DEDUP_REMOVED lines=8> */
.L_x_1639:
[----:B-1----:R-:W-:Y:S01]  /*21ea0*/  MOV R2, 0x2 ;  /* 0x0000000200027802 */ /* 0x002fe20000000f00 */
[----:B------:R-:W-:Y:S01]  /*21eb0*/  IMAD.MOV.U32 R53, RZ, RZ, R4 ;  /* 0x000000ffff357224 */ /* 0x000fe200078e0004 */
[----:B------:R-:W-:Y:S01]  /*21ec0*/  MOV R3, 0x21ef0 ;  /* 0x00021ef000037802 */ /* 0x000fe20000000f00 */
[----:B------:R-:W-:Y:S02]  /*21ed0*/  IMAD.MOV.U32 R52, RZ, RZ, 0x181f ;  /* 0x0000181fff347424 */ /* 0x000fe400078e00ff */
[----:B---34-:R-:W-:Y:S05]  /*21ee0*/  CALL.REL.NOINC `($__internal_25_$__cuda_sm70_shflsync_idx_p) ;  /* 0x0000209000007944 */ /* 0x018fea0003c00000 */
[----:B------:R-:W-:Y:S01]  /*21ef0*/  MOV R6, R52 ;  /* 0x0000003400067202 */ /* 0x000fe20000000f00 */
[----:B------:R-:W-:-:S05]  /*21f00*/  BRA `(.L_x_1743) ;  /* 0xffff38f000007947 */ /* 0x000fca000383ffff */
.L_x_1640:
[----:B-1----:R-:W-:Y:S01]  /*21f10*/  MOV R2, 0x2 ;  /* 0x0000000200027802 */ /* 0x002fe20000000f00 */
[----:B------:R-:W-:Y:S01]  /*21f20*/  IMAD.MOV.U32 R53, RZ, RZ, R5 ;  /* 0x000000ffff357224 */ /* 0x000fe200078e0005 */
[----:B------:R-:W-:Y:S01]  /*21f30*/  MOV R3, 0x21f60 ;  /* 0x00021f6000037802 */ /* 0x000fe20000000f00 */
[----:B------:R-:W-:Y:S02]  /*21f40*/  IMAD.MOV.U32 R52, RZ, RZ, 0x181f ;  /* 0x0000181fff347424 */ /* 0x000fe400078e00ff */
[----:B--234-:R-:W-:Y:S05]  /*21f50*/  CALL.REL.NOINC `($__internal_25_$__cuda_sm70_shflsync_idx_p) ;  /* 0x0000202000007944 */ /* 0x01cfea0003c00000 */
[----:B------:R-:W-:Y:S01]  /*21f60*/  MOV R2, R52 ;  /* 0x0000003400027202 */ /* 0x000fe20000000f00 */
[----:B------:R-:W-:-:S05]  /*21f70*/  BRA `(.L_x_1744) ;  /* 0xffff38a000007947 */ /* 0x000fca000383ffff */
.L_x_1641:
[----:B--2---:R-:W-:Y:S01]  /*21f80*/  MOV R2, 0x3 ;  /* 0x0000000300027802 */ /* 0x004fe20000000f00 */
[----:B------:R-:W-:Y:S01]  /*21f90*/  IMAD.MOV.U32 R53, RZ, RZ, R4 ;  /* 0x000000ffff357224 */ /* 0x000fe200078e0004 */
[----:B------:R-:W-:Y:S01]  /*21fa0*/  MOV R3, 0x21fd0 ;  /* 0x00021fd000037802 */ /* 0x000fe20000000f00 */
[----:B------:R-:W-:Y:S02]  /*21fb0*/  IMAD.MOV.U32 R52, RZ, RZ, 0x181f ;  /* 0x0000181fff347424 */ /* 0x000fe400078e00ff */
[----:B-1-34-:R-:W-:Y:S05]  /*21fc0*/  CALL.REL.NOINC `($__internal_25_$__cuda_sm70_shflsync_idx_p) ;  /* 0x00001fb000007944 */ /* 0x01afea0003c00000 */
        /* <DEDUP_REMOVED lines=8> */
.L_x_1642:
[----:B------:R-:W-:Y:S01]  /*22050*/  MOV R2, RZ ;  /* 0x000000ff00027202 */ /* 0x000fe20000000f00 */
[----:B------:R-:W-:Y:S01]  /*22060*/  IMAD.MOV.U32 R53, RZ, RZ, R4 ;  /* 0x000000ffff357224 */ /* 0x000fe200078e0004 */
[----:B------:R-:W-:Y:S01]  /*22070*/  MOV R3, 0x220a0 ;  /* 0x000220a000037802 */ /* 0x000fe20000000f00 */
[----:B------:R-:W-:Y:S02]  /*22080*/  IMAD.MOV.U32 R52, RZ, RZ, 0x1c1f ;  /* 0x00001c1fff347424 */ /* 0x000fe400078e00ff */
[----:B------:R-:W-:Y:S05]  /*22090*/  CALL.REL.NOINC `($__internal_25_$__cuda_sm70_shflsync_idx_p) ;  /* 0x00001ee000007944 */ /* 0x000fea0003c00000 */
[----:B------:R-:W-:Y:S01]  /*220a0*/  MOV R2, R52 ;  /* 0x0000003400027202 */ /* 0x000fe20000000f00 */
[----:B------:R-:W-:-:S05]  /*220b0*/  BRA `(.L_x_1746) ;  /* 0xffff3a4000007947 */ /* 0x000fca000383ffff */
.L_x_1643:
[----:B------:R-:W-:Y:S01]  /*220c0*/  MOV R2, 0x1 ;  /* 0x0000000100027802 */ /* 0x000fe20000000f00 */
[----:B------:R-:W-:Y:S01]  /*220d0*/  IMAD.MOV.U32 R53, RZ, RZ, R4 ;  /* 0x000000ffff357224 */ /* 0x000fe200078e0004 */
[----:B------:R-:W-:Y:S01]  /*220e0*/  MOV R3, 0x22110 ;  /* 0x0002211000037802 */ /* 0x000fe20000000f00 */
[----:B------:R-:W-:Y:S02]  /*220f0*/  IMAD.MOV.U32 R52, RZ, RZ, 0x1c1f ;  /* 0x00001c1fff347424 */ /* 0x000fe400078e00ff */
[----:B-1----:R-:W-:Y:S05]  /*22100*/  CALL.REL.NOINC `($__internal_25_$__cuda_sm70_shflsync_idx_p) ;  /* 0x00001e7000007944 */ /* 0x002fea0003c00000 */
[----:B------:R-:W-:Y:S01]  /*22110*/  FMNMX.FTZ R2, R8, R15, !PT ;  /* 0x0000000f08027209 */ /* 0x000fe20007810000 */
[----:B------:R-:W-:Y:S03]  /*22120*/  IMAD.IADD R5, R5, 0x1, R52 ;  /* 0x0000000105057824 */ /* 0x000fe600078e0234 */
[----:B------:R-:W-:Y:S02]  /*22130*/  FMNMX.FTZ R2, R44, R2, !PT ;  /* 0x000000022c027209 */ /* 0x000fe40007810000 */
[C---:B------:R-:W-:Y:S02]  /*22140*/  ISETP.GT.AND P0, PT, R5.reuse, RZ, PT ;  /* 0x000000ff0500720c */ /* 0x040fe40003f04270 */
[----:B------:R-:W-:Y:S02]  /*22150*/  ISETP.GT.AND P1, PT, R5, 0x1, PT ;  /* 0x000000010500780c */ /* 0x000fe40003f24270 */
[----:B------:R-:W-:Y:S02]  /*22160*/  FSEL R9, R235, -INF , P0 ;  /* 0xff800000eb097808 */ /* 0x000fe40000000000 */
[----:B------:R-:W-:Y:S02]  /*22170*/  ISETP.GT.AND P2, PT, R5, 0x8, PT ;  /* 0x000000080500780c */ /* 0x000fe40003f44270 */
[----:B------:R-:W-:Y:S02]  /*22180*/  FSEL R67, R234, -INF , P1 ;  /* 0xff800000ea437808 */ /* 0x000fe40000800000 */
[----:B------:R-:W-:Y:S02]  /*22190*/  FMNMX.FTZ R3, R9, R80, !PT ;  /* 0x0000005009037209 */ /* 0x000fe40007810000 */
[----:B------:R-:W-:Y:S02]  /*221a0*/  ISETP.GT.AND P3, PT, R5, 0x9, PT ;  /* 0x000000090500780c */ /* 0x000fe40003f64270 */
[----:B------:R-:W-:Y:S02]  /*221b0*/  FSEL R66, R228, -INF , P2 ;  /* 0xff800000e4427808 */ /* 0x000fe40001000000 */
[----:B------:R-:W-:Y:S02]  /*221c0*/  FMNMX.FTZ R3, R67, R3, !PT ;  /* 0x0000000343037209 */ /* 0x000fe40007810000 */
[----:B------:R-:W-:Y:S02]  /*221d0*/  ISETP.GT.AND P0, PT, R5, 0x10, PT ;  /* 0x000000100500780c */ /* 0x000fe40003f04270 */
[----:B------:R-:W-:Y:S02]  /*221e0*/  FSEL R65, R225, -INF , P3 ;  /* 0xff800000e1417808 */ /* 0x000fe40001800000 */
[----:B------:R-:W-:Y:S02]  /*221f0*/  FMNMX.FTZ R2, R43, R2, !PT ;  /* 0x000000022b027209 */ /* 0x000fe40007810000 */
        /* <DEDUP_REMOVED lines=81> */
[C---:B------:R-:W-:Y:S02]  /*22710*/  ISETP.GT.AND P2, PT, R5.reuse, 0x61, PT ;  /* 0x000000610500780c */ /* 0x040fe40003f44270 */
[C---:B------:R-:W-:Y:S02]  /*22720*/  ISETP.GT.AND P1, PT, R5.reuse, 0x68, PT ;  /* 0x000000680500780c */ /* 0x040fe40003f24270 */
[----:B------:R-:W-:Y:S02]  /*22730*/  ISETP.GT.AND P0, PT, R5, 0x69, PT ;  /* 0x000000690500780c */ /* 0x000fe40003f04270 */
[----:B------:R-:W-:Y:S02]  /*22740*/  FMNMX.FTZ R2, R22, R2, !PT ;  /* 0x0000000216027209 */ /* 0x000fe40007810000 */
[----:B------:R-:W-:Y:S02]  /*22750*/  FSEL R17, R153, -INF , P3 ;  /* 0xff80000099117808 */ /* 0x000fe40001800000 */
[----:B------:R-:W-:Y:S01]  /*22760*/  FMNMX.FTZ R5, R45, R3, !PT ;  /* 0x000000032d057209 */ /* 0x000fe20007810000 */
[----:B------:R-:W-:Y:S01]  /*22770*/  IMAD.MOV.U32 R3, RZ, RZ, 0x2 ;  /* 0x00000002ff037424 */ /* 0x000fe200078e00ff */
[----:B------:R-:W-:Y:S02]  /*22780*/  FMNMX.FTZ R4, R21, R2, !PT ;  /* 0x0000000215047209 */ /* 0x000fe40007810000 */
        /* <DEDUP_REMOVED lines=11> */
[----:B------:R-:W-:Y:S05]  /*22840*/  CALL.REL.NOINC `($__internal_24_$__cuda_sm70_shflsync_bfly_p) ;  /* 0x000016d000007944 */ /* 0x000fea0003c00000 */
[----:B------:R-:W-:Y:S01]  /*22850*/  FMNMX.FTZ R4, R4, R225, !PT ;  /* 0x000000e104047209 */ /* 0x000fe20007810000 */
[----:B------:R-:W-:Y:S01]  /*22860*/  IMAD.MOV.U32 R3, RZ, RZ, 0x1 ;  /* 0x00000001ff037424 */ /* 0x000fe200078e00ff */
[----:B------:R-:W-:Y:S02]  /*22870*/  MOV R2, 0x22890 ;  /* 0x0002289000027802 */ /* 0x000fe40000000f00 */
[----:B------:R-:W-:Y:S05]  /*22880*/  CALL.REL.NOINC `($__internal_24_$__cuda_sm70_shflsync_bfly_p) ;  /* 0x0000169000007944 */ /* 0x000fea0003c00000 */
[----:B------:R-:W-:Y:S01]  /*22890*/  IMAD.MOV.U32 R3, RZ, RZ, 0x2 ;  /* 0x00000002ff037424 */ /* 0x000fe200078e00ff */
[----:B------:R-:W-:Y:S01]  /*228a0*/  FMNMX.FTZ R6, R4, R225, !PT ;  /* 0x000000e104067209 */ /* 0x000fe20007810000 */
[----:B------:R-:W-:Y:S01]  /*228b0*/  IMAD.MOV.U32 R4, RZ, RZ, R5 ;  /* 0x000000ffff047224 */ /* 0x000fe200078e0005 */
[----:B------:R-:W-:Y:S02]  /*228c0*/  MOV R2, 0x228e0 ;  /* 0x000228e000027802 */ /* 0x000fe40000000f00 */
[----:B------:R-:W-:Y:S05]  /*228d0*/  CALL.REL.NOINC `($__internal_24_$__cuda_sm70_shflsync_bfly_p) ;  /* 0x0000164000007944 */ /* 0x000fea0003c00000 */
[----:B------:R-:W-:Y:S01]  /*228e0*/  FMNMX.FTZ R4, R5, R225, !PT ;  /* 0x000000e105047209 */ /* 0x000fe20007810000 */
[----:B------:R-:W-:Y:S01]  /*228f0*/  IMAD.MOV.U32 R3, RZ, RZ, 0x1 ;  /* 0x00000001ff037424 */ /* 0x000fe200078e00ff */
[----:B------:R-:W-:Y:S02]  /*22900*/  MOV R2, 0x22920 ;  /* 0x0002292000027802 */ /* 0x000fe40000000f00 */
[----:B------:R-:W-:Y:S05]  /*22910*/  CALL.REL.NOINC `($__internal_24_$__cuda_sm70_shflsync_bfly_p) ;  /* 0x0000160000007944 */ /* 0x000fea0003c00000 */
[----:B------:R-:W-:Y:S01]  /*22920*/  MOV R2, R225 ;  /* 0x000000e100027202 */ /* 0x000fe20000000f00 */
[----:B------:R-:W-:-:S05]  /*22930*/  BRA `(.L_x_1747) ;  /* 0xffff3cf000007947 */ /* 0x000fca000383ffff */
.L_x_1646:
[----:B-1--4-:R-:W-:Y:S01]  /*22940*/  MOV R2, RZ ;  /* 0x000000ff00027202 */ /* 0x012fe20000000f00 */
[----:B------:R-:W-:Y:S01]  /*22950*/  IMAD.MOV.U32 R53, RZ, RZ, R4 ;  /* 0x000000ffff357224 */ /* 0x000fe200078e0004 */
[----:B------:R-:W-:Y:S01]  /*22960*/  MOV R3, 0x22990 ;  /* 0x0002299000037802 */ /* 0x000fe20000000f00 */
[----:B------:R-:W-:Y:S02]  /*22970*/  IMAD.MOV.U32 R52, RZ, RZ, 0x181f ;  /* 0x0000181fff347424 */ /* 0x000fe400078e00ff */
[----:B------:R-:W-:Y:S05]  /*22980*/  CALL.REL.NOINC `($__internal_25_$__cuda_sm70_shflsync_idx_p) ;  /* 0x000015f000007944 */ /* 0x000fea0003c00000 */
[----:B------:R-:W-:Y:S01]  /*22990*/  MOV R10, R52 ;  /* 0x00000034000a7202 */ /* 0x000fe20000000f00 */
[----:B------:R-:W-:-:S05]  /*229a0*/  BRA `(.L_x_1748) ;  /* 0xffff5c0000007947 */ /* 0x000fca000383ffff */
.L_x_1649:
        /* <DEDUP_REMOVED lines=13> */
.L_x_1652:
[----:B------:R-:W-:Y:S01]  /*22a80*/  MOV R2, RZ ;  /* 0x000000ff00027202 */ /* 0x000fe20000000f00 */
[----:B------:R-:W-:Y:S01]  /*22a90*/  IMAD.MOV.U32 R53, RZ, RZ, R4 ;  /* 0x000000ffff357224 */ /* 0x000fe200078e0004 */
[----:B------:R-:W-:Y:S01]  /*22aa0*/  MOV R3, 0x22ad0 ;  /* 0x00022ad000037802 */ /* 0x000fe20000000f00 */
[----:B------:R-:W-:Y:S02]  /*22ab0*/  IMAD.MOV.U32 R52, RZ, RZ, 0x181f ;  /* 0x0000181fff347424 */ /* 0x000fe400078e00ff */
[----:B------:R-:W-:Y:S05]  /*22ac0*/  CALL.REL.NOINC `($__internal_25_$__cuda_sm70_shflsync_idx_p) ;  /* 0x000014b000007944 */ /* 0x000fea0003c00000 */
[----:B------:R-:W-:Y:S01]  /*22ad0*/  MOV R10, R52 ;  /* 0x00000034000a7202 */ /* 0x000fe20000000f00 */
[----:B------:R-:W-:-:S05]  /*22ae0*/  BRA `(.L_x_1750) ;  /* 0xffff71b000007947 */ /* 0x000fca000383ffff */
.L_x_1653:
[----:B------:R-:W-:Y:S01]  /*22af0*/  MOV R2, RZ ;  /* 0x000000ff00027202 */ /* 0x000fe20000000f00 */
[----:B------:R-:W-:Y:S01]  /*22b00*/  IMAD.MOV.U32 R53, RZ, RZ, R8 ;  /* 0x000000ffff357224 */ /* 0x000fe200078e0008 */
[----:B------:R-:W-:Y:S01]  /*22b10*/  MOV R3, 0x22b40 ;  /* 0x00022b4000037802 */ /* 0x000fe20000000f00 */
[----:B------:R-:W-:Y:S02]  /*22b20*/  IMAD.MOV.U32 R52, RZ, RZ, 0x181f ;  /* 0x0000181fff347424 */ /* 0x000fe400078e00ff */
[----:B-12---:R-:W-:Y:S05]  /*22b30*/  CALL.REL.NOINC `($__internal_25_$__cuda_sm70_shflsync_idx_p) ;  /* 0x0000144000007944 */ /* 0x006fea0003c00000 */
[----:B------:R-:W-:Y:S01]  /*22b40*/  MOV R9, R52 ;  /* 0x0000003400097202 */ /* 0x000fe20000000f00 */
[----:B------:R-:W-:-:S05]  /*22b50*/  BRA `(.L_x_1751) ;  /* 0xffff716000007947 */ /* 0x000fca000383ffff */
.L_x_1654:
        /* <DEDUP_REMOVED lines=13> */
.L_x_1655:
[----:B-1----:R-:W-:Y:S01]  /*22c30*/  MOV R2, 0x2 ;  /* 0x0000000200027802 */ /* 0x002fe20000000f00 */
[----:B------:R-:W-:Y:S01]  /*22c40*/  IMAD.MOV.U32 R53, RZ, RZ, R4 ;  /* 0x000000ffff357224 */ /* 0x000fe200078e0004 */
[----:B------:R-:W-:Y:S01]  /*22c50*/  MOV R3, 0x22c80 ;  /* 0x00022c8000037802 */ /* 0x000fe20000000f00 */
[----:B------:R-:W-:Y:S02]  /*22c60*/  IMAD.MOV.U32 R52, RZ, RZ, 0x181f ;  /* 0x0000181fff347424 */ /* 0x000fe400078e00ff */
[----:B---34-:R-:W-:Y:S05]  /*22c70*/  CALL.REL.NOINC `($__internal_25_$__cuda_sm70_shflsync_idx_p) ;  /* 0x0000130000007944 */ /* 0x018fea0003c00000 */
[----:B------:R-:W-:Y:S01]  /*22c80*/  MOV R10, R52 ;  /* 0x00000034000a7202 */ /* 0x000fe20000000f00 */
[----:B------:R-:W-:-:S05]  /*22c90*/  BRA `(.L_x_1753) ;  /* 0xffff729000007947 */ /* 0x000fca000383ffff */
.L_x_1656:
[----:B-1----:R-:W-:Y:S01]  /*22ca0*/  MOV R2, 0x2 ;  /* 0x0000000200027802 */ /* 0x002fe20000000f00 */
[----:B------:R-:W-:Y:S01]  /*22cb0*/  IMAD.MOV.U32 R53, RZ, RZ, R8 ;  /* 0x000000ffff357224 */ /* 0x000fe200078e0008 */
[----:B------:R-:W-:Y:S01]  /*22cc0*/  MOV R3, 0x22cf0 ;  /* 0x00022cf000037802 */ /* 0x000fe20000000f00 */
[----:B------:R-:W-:Y:S02]  /*22cd0*/  IMAD.MOV.U32 R52, RZ, RZ, 0x181f ;  /* 0x0000181fff347424 */ /* 0x000fe400078e00ff */
[----:B--234-:R-:W-:Y:S05]  /*22ce0*/  CALL.REL.NOINC `($__internal_25_$__cuda_sm70_shflsync_idx_p) ;  /* 0x0000129000007944 */ /* 0x01cfea0003c00000 */
[----:B------:R-:W-:Y:S01]  /*22cf0*/  MOV R9, R52 ;  /* 0x0000003400097202 */ /* 0x000fe20000000f00 */
[----:B------:R-:W-:-:S05]  /*22d00*/  BRA `(.L_x_1754) ;  /* 0xffff724000007947 */ /* 0x000fca000383ffff */
.L_x_1657:
[----:B-1----:R-:W-:Y:S01]  /*22d10*/  MOV R2, 0x3 ;  /* 0x0000000300027802 */ /* 0x002fe20000000f00 */
[----:B------:R-:W-:Y:S01]  /*22d20*/  IMAD.MOV.U32 R53, RZ, RZ, R4 ;  /* 0x000000ffff357224 */ /* 0x000fe200078e0004 */
[----:B------:R-:W-:Y:S01]  /*22d30*/  MOV R3, 0x22d60 ;  /* 0x00022d6000037802 */ /* 0x000fe20000000f00 */
[----:B------:R-:W-:Y:S02]  /*22d40*/  IMAD.MOV.U32 R52, RZ, RZ, 0x181f ;  /* 0x0000181fff347424 */ /* 0x000fe400078e00ff */
[----:B--2-4-:R-:W-:Y:S05]  /*22d50*/  CALL.REL.NOINC `($__internal_25_$__cuda_sm70_shflsync_idx_p) ;  /* 0x0000122000007944 */ /* 0x014fea0003c00000 */
        /* <DEDUP_REMOVED lines=8> */
.L_x_1658:
[----:B------:R-:W-:Y:S02]  /*22de0*/  MOV R3, 0x2 ;  /* 0x0000000200037802 */ /* 0x000fe40000000f00 */
[----:B------:R-:W-:Y:S02]  /*22df0*/  MOV R2, 0x22e10 ;  /* 0x00022e1000027802 */ /* 0x000fe40000000f00 */
[----:B------:R-:W-:Y:S05]  /*22e00*/  CALL.REL.NOINC `($__internal_24_$__cuda_sm70_shflsync_bfly_p) ;  /* 0x0000111000007944 */ /* 0x000fea0003c00000 */
[----:B------:R-:W-:Y:S01]  /*22e10*/  MOV R2, R225 ;  /* 0x000000e100027202 */ /* 0x000fe20000000f00 */
[----:B------:R-:W-:-:S05]  /*22e20*/  BRA `(.L_x_1756) ;  /* 0xffff773000007947 */ /* 0x000fca000383ffff */
.L_x_1659:
[----:B------:R-:W-:Y:S02]  /*22e30*/  MOV R3, 0x1 ;  /* 0x0000000100037802 */ /* 0x000fe40000000f00 */
        /* <DEDUP_REMOVED lines=13> */
.L_x_1661:
[----:B------:R-:W-:Y:S01]  /*22f10*/  IMAD.MOV.U32 R4, RZ, RZ, R246 ;  /* 0x000000ffff047224 */ /* 0x000fe200078e00f6 */
[----:B------:R-:W-:-:S02]  /*22f20*/  MOV R3, 0x2 ;  /* 0x0000000200037802 */ /* 0x000fc40000000f00 */
[----:B------:R-:W-:Y:S02]  /*22f30*/  MOV R2, 0x22f50 ;  /* 0x00022f5000027802 */ /* 0x000fe40000000f00 */
[----:B------:R-:W-:Y:S05]  /*22f40*/  CALL.REL.NOINC `($__internal_24_$__cuda_sm70_shflsync_bfly_p) ;  /* 0x00000fd000007944 */ /* 0x000fea0003c00000 */
[----:B------:R-:W-:Y:S01]  /*22f50*/  MOV R2, R225 ;  /* 0x000000e100027202 */ /* 0x000fe20000000f00 */
[----:B------:R-:W-:Y:S05]  /*22f60*/  BRA `(.L_x_1758) ;  /* 0xffff92f000007947 */ /* 0x000fea000383ffff */
.L_x_1662:
[----:B------:R-:W-:Y:S02]  /*22f70*/  MOV R3, 0x1 ;  /* 0x0000000100037802 */ /* 0x000fe40000000f00 */
[----:B------:R-:W-:Y:S02]  /*22f80*/  MOV R2, 0x22fa0 ;  /* 0x00022fa000027802 */ /* 0x000fe40000000f00 */
[----:B-1----:R-:W-:Y:S05]  /*22f90*/  CALL.REL.NOINC `($__internal_24_$__cuda_sm70_shflsync_bfly_p) ;  /* 0x00000f8000007944 */ /* 0x002fea0003c00000 */
[----:B------:R-:W-:Y:S02]  /*22fa0*/  FADD.FTZ R8, R4, R225 ;  /* 0x000000e104087221 */ /* 0x000fe40000010000 */
[----:B------:R1:W5:Y:S01]  /*22fb0*/  LDL R4, [R1] ;  /* 0x0000000001047983 */ /* 0x0003620000100800 */
[----:B------:R-:W-:Y:S02]  /*22fc0*/  MOV R3, 0x2 ;  /* 0x0000000200037802 */ /* 0x000fe40000000f00 */
[----:B------:R-:W-:Y:S02]  /*22fd0*/  MOV R2, 0x22ff0 ;  /* 0x00022ff000027802 */ /* 0x000fe40000000f00 */
[----:B-1---5:R-:W-:Y:S05]  /*22fe0*/  CALL.REL.NOINC `($__internal_24_$__cuda_sm70_shflsync_bfly_p) ;  /* 0x00000f3000007944 */ /* 0x022fea0003c00000 */
[----:B------:R-:W2:Y:S01]  /*22ff0*/  LDL.LU R2, [R1] ;  /* 0x0000000001027983 */ /* 0x000ea20000300800 */
[----:B------:R-:W-:Y:S01]  /*23000*/  MOV R3, 0x1 ;  /* 0x0000000100037802 */ /* 0x000fe20000000f00 */
[----:B--2---:R-:W-:Y:S01]  /*23010*/  FADD.FTZ R9, R2, R225 ;  /* 0x000000e102097221 */ /* 0x004fe20000010000 */
[----:B------:R-:W-:-:S04]  /*23020*/  MOV R2, 0x23050 ;  /* 0x0002305000027802 */ /* 0x000fc80000000f00 */
[----:B------:R-:W-:Y:S02]  /*23030*/  MOV R4, R9 ;  /* 0x0000000900047202 */ /* 0x000fe40000000f00 */
[----:B------:R-:W-:Y:S05]  /*23040*/  CALL.REL.NOINC `($__internal_24_$__cuda_sm70_shflsync_bfly_p) ;  /* 0x00000ed000007944 */ /* 0x000fea0003c00000 */
[----:B------:R-:W-:Y:S01]  /*23050*/  MOV R2, R225 ;  /* 0x000000e100027202 */ /* 0x000fe20000000f00 */
[----:B------:R-:W-:Y:S05]  /*23060*/  BRA `(.L_x_1759) ;  /* 0xffff927000007947 */ /* 0x000fea000383ffff */
.L_x_1669:
[----:B--234-:R-:W-:Y:S01]  /*23070*/  IMAD.MOV.U32 R53, RZ, RZ, R6 ;  /* 0x000000ffff357224 */ /* 0x01cfe200078e0006 */
[----:B------:R-:W-:Y:S01]  /*23080*/  MOV R2, RZ ;  /* 0x000000ff00027202 */ /* 0x000fe20000000f00 */
[----:B------:R-:W-:Y:S01]  /*23090*/  IMAD.MOV.U32 R52, RZ, RZ, 0x181f ;  /* 0x0000181fff347424 */ /* 0x000fe200078e00ff */
[----:B------:R-:W-:Y:S02]  /*230a0*/  MOV R3, 0x230c0 ;  /* 0x000230c000037802 */ /* 0x000fe40000000f00 */
[----:B-1----:R-:W-:Y:S05]  /*230b0*/  CALL.REL.NOINC `($__internal_25_$__cuda_sm70_shflsync_idx_p) ;  /* 0x00000ec000007944 */ /* 0x002fea0003c00000 */
[----:B------:R-:W-:Y:S01]  /*230c0*/  MOV R9, R52 ;  /* 0x0000003400097202 */ /* 0x000fe20000000f00 */
[----:B------:R-:W-:Y:S05]  /*230d0*/  BRA `(.L_x_1760) ;  /* 0xffffa63000007947 */ /* 0x000fea000383ffff */
.L_x_1670:
[----:B------:R-:W-:Y:S01]  /*230e0*/  IMAD.MOV.U32 R53, RZ, RZ, R8 ;  /* 0x000000ffff357224 */ /* 0x000fe200078e0008 */
[----:B------:R-:W-:Y:S01]  /*230f0*/  MOV R2, RZ ;  /* 0x000000ff00027202 */ /* 0x000fe20000000f00 */
[----:B------:R-:W-:Y:S01]  /*23100*/  IMAD.MOV.U32 R52, RZ, RZ, 0x181f ;  /* 0x0000181fff347424 */ /* 0x000fe200078e00ff */
[----:B------:R-:W-:Y:S02]  /*23110*/  MOV R3, 0x23130 ;  /* 0x0002313000037802 */ /* 0x000fe40000000f00 */
[----:B-123--:R-:W-:Y:S05]  /*23120*/  CALL.REL.NOINC `($__internal_25_$__cuda_sm70_shflsync_idx_p) ;  /* 0x00000e5000007944 */ /* 0x00efea0003c00000 */
[----:B------:R-:W-:Y:S01]  /*23130*/  MOV R2, R52 ;  /* 0x0000003400027202 */ /* 0x000fe20000000f00 */
[----:B------:R-:W-:Y:S05]  /*23140*/  BRA `(.L_x_1761) ;  /* 0xffffa5e000007947 */ /* 0x000fea000383ffff */
.L_x_1673:
[----:B------:R-:W-:Y:S01]  /*23150*/  IMAD.MOV.U32 R53, RZ, RZ, R6 ;  /* 0x000000ffff357224 */ /* 0x000fe200078e0006 */
[----:B--2---:R-:W-:Y:S01]  /*23160*/  MOV R2, 0x1 ;  /* 0x0000000100027802 */ /* 0x004fe20000000f00 */
[----:B------:R-:W-:Y:S01]  /*23170*/  IMAD.MOV.U32 R52, RZ, RZ, 0x181f ;  /* 0x0000181fff347424 */ /* 0x000fe200078e00ff */
[----:B------:R-:W-:-:S02]  /*23180*/  MOV R3, 0x231a0 ;  /* 0x000231a000037802 */ /* 0x000fc40000000f00 */
[----:B-1-34-:R-:W-:Y:S05]  /*23190*/  CALL.REL.NOINC `($__internal_25_$__cuda_sm70_shflsync_idx_p) ;  /* 0x00000de000007944 */ /* 0x01afea0003c00000 */
        /* <DEDUP_REMOVED lines=8> */
.L_x_1676:
[----:B------:R-:W-:Y:S01]  /*23220*/  IMAD.MOV.U32 R53, RZ, RZ, R6 ;  /* 0x000000ffff357224 */ /* 0x000fe200078e0006 */
[----:B--2---:R-:W-:Y:S01]  /*23230*/  MOV R2, 0x2 ;  /* 0x0000000200027802 */ /* 0x004fe20000000f00 */
[----:B------:R-:W-:Y:S01]  /*23240*/  IMAD.MOV.U32 R52, RZ, RZ, 0x181f ;  /* 0x0000181fff347424 */ /* 0x000fe200078e00ff */
[----:B------:R-:W-:Y:S02]  /*23250*/  MOV R3, 0x23270 ;  /* 0x0002327000037802 */ /* 0x000fe40000000f00 */
[----:B-1-34-:R-:W-:Y:S05]  /*23260*/  CALL.REL.NOINC `($__internal_25_$__cuda_sm70_shflsync_idx_p) ;  /* 0x00000d1000007944 */ /* 0x01afea0003c00000 */
[----:B------:R-:W-:Y:S01]  /*23270*/  MOV R9, R52 ;  /* 0x0000003400097202 */ /* 0x000fe20000000f00 */
[----:B------:R-:W-:Y:S05]  /*23280*/  BRA `(.L_x_1763) ;  /* 0xffffa6a000007947 */ /* 0x000fea000383ffff */
.L_x_1677:
[----:B------:R-:W-:Y:S01]  /*23290*/  IMAD.MOV.U32 R53, RZ, RZ, R8 ;  /* 0x000000ffff357224 */ /* 0x000fe200078e0008 */
[----:B--2---:R-:W-:Y:S01]  /*232a0*/  MOV R2, 0x2 ;  /* 0x0000000200027802 */ /* 0x004fe20000000f00 */
[----:B------:R-:W-:Y:S01]  /*232b0*/  IMAD.MOV.U32 R52, RZ, RZ, 0x181f ;  /* 0x0000181fff347424 */ /* 0x000fe200078e00ff */
[----:B------:R-:W-:Y:S02]  /*232c0*/  MOV R3, 0x232e0 ;  /* 0x000232e000037802 */ /* 0x000fe40000000f00 */
[----:B-1-34-:R-:W-:Y:S05]  /*232d0*/  CALL.REL.NOINC `($__internal_25_$__cuda_sm70_shflsync_idx_p) ;  /* 0x00000ca000007944 */ /* 0x01afea0003c00000 */
[----:B------:R-:W-:Y:S01]  /*232e0*/  MOV R2, R52 ;  /* 0x0000003400027202 */ /* 0x000fe20000000f00 */
[----:B------:R-:W-:Y:S05]  /*232f0*/  BRA `(.L_x_1764) ;  /* 0xffffa65000007947 */ /* 0x000fea000383ffff */
.L_x_1680:
[----:B------:R-:W-:Y:S01]  /*23300*/  IMAD.MOV.U32 R53, RZ, RZ, R6 ;  /* 0x000000ffff357224 */ /* 0x000fe200078e0006 */
[----:B---34-:R-:W-:Y:S01]  /*23310*/  MOV R2, 0x3 ;  /* 0x0000000300027802 */ /* 0x018fe20000000f00 */
[----:B------:R-:W-:Y:S01]  /*23320*/  IMAD.MOV.U32 R52, RZ, RZ, 0x181f ;  /* 0x0000181fff347424 */ /* 0x000fe200078e00ff */
[----:B------:R-:W-:-:S02]  /*23330*/  MOV R3, 0x23350 ;  /* 0x0002335000037802 */ /* 0x000fc40000000f00 */
[----:B-12---:R-:W-:Y:S05]  /*23340*/  CALL.REL.NOINC `($__internal_25_$__cuda_sm70_shflsync_idx_p) ;  /* 0x00000c3000007944 */ /* 0x006fea0003c00000 */
        /* <DEDUP_REMOVED lines=8> */
.L_x_1682:
[----:B------:R-:W-:Y:S01]  /*233d0*/  IMAD.MOV.U32 R53, RZ, RZ, R6 ;  /* 0x000000ffff357224 */ /* 0x000fe200078e0006 */
[----:B------:R-:W-:Y:S01]  /*233e0*/  MOV R2, RZ ;  /* 0x000000ff00027202 */ /* 0x000fe20000000f00 */
[----:B------:R-:W-:Y:S01]  /*233f0*/  IMAD.MOV.U32 R52, RZ, RZ, 0x1c1f ;  /* 0x00001c1fff347424 */ /* 0x000fe200078e00ff */
[----:B------:R-:W-:Y:S02]  /*23400*/  MOV R3, 0x23420 ;  /* 0x0002342000037802 */ /* 0x000fe40000000f00 */
[----:B------:R-:W-:Y:S05]  /*23410*/  CALL.REL.NOINC `($__internal_25_$__cuda_sm70_shflsync_idx_p) ;  /* 0x00000b6000007944 */ /* 0x000fea0003c00000 */
[----:B------:R-:W-:Y:S01]  /*23420*/  MOV R4, R52 ;  /* 0x0000003400047202 */ /* 0x000fe20000000f00 */
[----:B------:R-:W-:Y:S05]  /*23430*/  BRA `(.L_x_1766) ;  /* 0xffffa92000007947 */ /* 0x000fea000383ffff */
.L_x_1683:
[----:B------:R-:W-:Y:S01]  /*23440*/  IMAD.MOV.U32 R53, RZ, RZ, R5 ;  /* 0x000000ffff357224 */ /* 0x000fe200078e0005 */
[----:B------:R-:W-:Y:S01]  /*23450*/  MOV R2, RZ ;  /* 0x000000ff00027202 */ /* 0x000fe20000000f00 */
[----:B------:R-:W-:Y:S01]  /*23460*/  IMAD.MOV.U32 R52, RZ, RZ, 0x1c1f ;  /* 0x00001c1fff347424 */ /* 0x000fe200078e00ff */
[----:B------:R-:W-:Y:S02]  /*23470*/  MOV R3, 0x23490 ;  /* 0x0002349000037802 */ /* 0x000fe40000000f00 */
[----:B-12---:R-:W-:Y:S05]  /*23480*/  CALL.REL.NOINC `($__internal_25_$__cuda_sm70_shflsync_idx_p) ;  /* 0x00000af000007944 */ /* 0x006fea0003c00000 */
[----:B------:R-:W-:Y:S01]  /*23490*/  MOV R2, R52 ;  /* 0x0000003400027202 */ /* 0x000fe20000000f00 */
[----:B------:R-:W-:Y:S05]  /*234a0*/  BRA `(.L_x_1767) ;  /* 0xffffa8d000007947 */ /* 0x000fea000383ffff */
.L_x_1686:
        /* <DEDUP_REMOVED lines=13> */
.L_x_1690:
[----:B------:R-:W-:Y:S01]  /*23580*/  IMAD.MOV.U32 R53, RZ, RZ, R5 ;  /* 0x000000ffff357224 */ /* 0x000fe200078e0005 */
[----:B------:R-:W-:Y:S01]  /*23590*/  MOV R2, RZ ;  /* 0x000000ff00027202 */ /* 0x000fe20000000f00 */
[----:B------:R-:W-:Y:S01]  /*235a0*/  IMAD.MOV.U32 R52, RZ, RZ, 0x181f ;  /* 0x0000181fff347424 */ /* 0x000fe200078e00ff */
[----:B------:R-:W-:Y:S02]  /*235b0*/  MOV R3, 0x235d0 ;  /* 0x000235d000037802 */ /* 0x000fe40000000f00 */
[----:B------:R-:W-:Y:S05]  /*235c0*/  CALL.REL.NOINC `($__internal_25_$__cuda_sm70_shflsync_idx_p) ;  /* 0x000009b000007944 */ /* 0x000fea0003c00000 */
[----:B------:R-:W-:Y:S01]  /*235d0*/  MOV R9, R52 ;  /* 0x0000003400097202 */ /* 0x000fe20000000f00 */
[----:B------:R-:W-:Y:S05]  /*235e0*/  BRA `(.L_x_1769) ;  /* 0xffffbbe000007947 */ /* 0x000fea000383ffff */
.L_x_1691:
[----:B------:R-:W-:Y:S01]  /*235f0*/  IMAD.MOV.U32 R53, RZ, RZ, R8 ;  /* 0x000000ffff357224 */ /* 0x000fe200078e0008 */
[----:B------:R-:W-:Y:S01]  /*23600*/  MOV R2, RZ ;  /* 0x000000ff00027202 */ /* 0x000fe20000000f00 */
[----:B------:R-:W-:Y:S01]  /*23610*/  IMAD.MOV.U32 R52, RZ, RZ, 0x181f ;  /* 0x0000181fff347424 */ /* 0x000fe200078e00ff */
[----:B------:R-:W-:Y:S02]  /*23620*/  MOV R3, 0x23640 ;  /* 0x0002364000037802 */ /* 0x000fe40000000f00 */
[----:B-12---:R-:W-:Y:S05]  /*23630*/  CALL.REL.NOINC `($__internal_25_$__cuda_sm70_shflsync_idx_p) ;  /* 0x0000094000007944 */ /* 0x006fea0003c00000 */
[----:B------:R-:W-:Y:S01]  /*23640*/  MOV R2, R52 ;  /* 0x0000003400027202 */ /* 0x000fe20000000f00 */
[----:B------:R-:W-:Y:S05]  /*23650*/  BRA `(.L_x_1770) ;  /* 0xffffbb9000007947 */ /* 0x000fea000383ffff */
.L_x_1694:
        /* <DEDUP_REMOVED lines=13> */
.L_x_1697:
[----:B------:R-:W-:Y:S01]  /*23730*/  IMAD.MOV.U32 R53, RZ, RZ, R5 ;  /* 0x000000ffff357224 */ /* 0x000fe200078e0005 */
[----:B-1--4-:R-:W-:Y:S01]  /*23740*/  MOV R2, 0x2 ;  /* 0x0000000200027802 */ /* 0x012fe20000000f00 */
[----:B------:R-:W-:Y:S01]  /*23750*/  IMAD.MOV.U32 R52, RZ, RZ, 0x181f ;  /* 0x0000181fff347424 */ /* 0x000fe200078e00ff */
[----:B------:R-:W-:Y:S02]  /*23760*/  MOV R3, 0x23780 ;  /* 0x0002378000037802 */ /* 0x000fe40000000f00 */
[----:B--23--:R-:W-:Y:S05]  /*23770*/  CALL.REL.NOINC `($__internal_25_$__cuda_sm70_shflsync_idx_p) ;  /* 0x0000080000007944 */ /* 0x00cfea0003c00000 */
[----:B------:R-:W-:Y:S01]  /*23780*/  MOV R9, R52 ;  /* 0x0000003400097202 */ /* 0x000fe20000000f00 */
[----:B------:R-:W-:Y:S05]  /*23790*/  BRA `(.L_x_1772) ;  /* 0xffffbc6000007947 */ /* 0x000fea000383ffff */
.L_x_1698:
[----:B------:R-:W-:Y:S01]  /*237a0*/  IMAD.MOV.U32 R53, RZ, RZ, R8 ;  /* 0x000000ffff357224 */ /* 0x000fe200078e0008 */
[----:B----4-:R-:W-:Y:S01]  /*237b0*/  MOV R2, 0x2 ;  /* 0x0000000200027802 */ /* 0x010fe20000000f00 */
[----:B------:R-:W-:Y:S01]  /*237c0*/  IMAD.MOV.U32 R52, RZ, RZ, 0x181f ;  /* 0x0000181fff347424 */ /* 0x000fe200078e00ff */
[----:B------:R-:W-:Y:S02]  /*237d0*/  MOV R3, 0x237f0 ;  /* 0x000237f000037802 */ /* 0x000fe40000000f00 */
[----:B-123--:R-:W-:Y:S05]  /*237e0*/  CALL.REL.NOINC `($__internal_25_$__cuda_sm70_shflsync_idx_p) ;  /* 0x0000079000007944 */ /* 0x00efea0003c00000 */
[----:B------:R-:W-:Y:S01]  /*237f0*/  MOV R2, R52 ;  /* 0x0000003400027202 */ /* 0x000fe20000000f00 */
[----:B------:R-:W-:Y:S05]  /*23800*/  BRA `(.L_x_1773) ;  /* 0xffffbc1000007947 */ /* 0x000fea000383ffff */
.L_x_1701:
        /* <DEDUP_REMOVED lines=13> */
.L_x_1703:
[----:B------:R-:W-:Y:S01]  /*238e0*/  IMAD.MOV.U32 R53, RZ, RZ, R74 ;  /* 0x000000ffff357224 */ /* 0x000fe200078e004a */
[----:B------:R-:W-:Y:S01]  /*238f0*/  MOV R2, RZ ;  /* 0x000000ff00027202 */ /* 0x000fe20000000f00 */
[----:B------:R-:W-:Y:S01]  /*23900*/  IMAD.MOV.U32 R52, RZ, RZ, 0x1f ;  /* 0x0000001fff347424 */ /* 0x000fe200078e00ff */
[----:B------:R-:W-:Y:S02]  /*23910*/  MOV R3, 0x23930 ;  /* 0x0002393000037802 */ /* 0x000fe40000000f00 */
[----:B------:R-:W-:Y:S05]  /*23920*/  CALL.REL.NOINC `($__internal_25_$__cuda_sm70_shflsync_idx_p) ;  /* 0x0000065000007944 */ /* 0x000fea0003c00000 */
[----:B------:R-:W-:Y:S01]  /*23930*/  MOV R10, R52 ;  /* 0x00000034000a7202 */ /* 0x000fe20000000f00 */
[----:B------:R-:W-:Y:S05]  /*23940*/  BRA `(.L_x_1775) ;  /* 0xffffbd9000007947 */ /* 0x000fea000383ffff */
.L_x_1704:
[----:B------:R-:W-:Y:S01]  /*23950*/  IMAD.MOV.U32 R53, RZ, RZ, R74 ;  /* 0x000000ffff357224 */ /* 0x000fe200078e004a */
[----:B------:R-:W-:Y:S01]  /*23960*/  MOV R2, 0x1 ;  /* 0x0000000100027802 */ /* 0x000fe20000000f00 */
[----:B------:R-:W-:Y:S01]  /*23970*/  IMAD.MOV.U32 R52, RZ, RZ, 0x1f ;  /* 0x0000001fff347424 */ /* 0x000fe200078e00ff */
[----:B------:R-:W-:Y:S02]  /*23980*/  MOV R3, 0x239a0 ;  /* 0x000239a000037802 */ /* 0x000fe40000000f00 */
[----:B-12---:R-:W-:Y:S05]  /*23990*/  CALL.REL.NOINC `($__internal_25_$__cuda_sm70_shflsync_idx_p) ;  /* 0x000005e000007944 */ /* 0x006fea0003c00000 */
[----:B------:R-:W-:Y:S01]  /*239a0*/  MOV R9, R52 ;  /* 0x0000003400097202 */ /* 0x000fe20000000f00 */
[----:B------:R-:W-:Y:S05]  /*239b0*/  BRA `(.L_x_1776) ;  /* 0xffffbd4000007947 */ /* 0x000fea000383ffff */
.L_x_1705:
[----:B------:R-:W-:Y:S02]  /*239c0*/  MOV R3, 0x1 ;  /* 0x0000000100037802 */ /* 0x000fe40000000f00 */
[----:B------:R-:W-:-:S02]  /*239d0*/  MOV R4, 0x239f0 ;  /* 0x000239f000047802 */ /* 0x000fc40000000f00 */
[----:B-1234-:R-:W-:Y:S05]  /*239e0*/  CALL.REL.NOINC `($__internal_26_$__cuda_sm70_shflsync_up_p) ;  /* 0x000005f000007944 */ /* 0x01efea0003c00000 */
[----:B------:R-:W-:Y:S05]  /*239f0*/  BRA `(.L_x_1777) ;  /* 0xffffbe3000007947 */ /* 0x000fea000383ffff */
.L_x_1706:
[----:B------:R-:W-:Y:S02]  /*23a00*/  MOV R3, 0x2 ;  /* 0x0000000200037802 */ /* 0x000fe40000000f00 */
[----:B------:R-:W-:-:S02]  /*23a10*/  MOV R4, 0x23a30 ;  /* 0x00023a3000047802 */ /* 0x000fc40000000f00 */
[----:B--2-4-:R-:W-:Y:S05]  /*23a20*/  CALL.REL.NOINC `($__internal_26_$__cuda_sm70_shflsync_up_p) ;  /* 0x000005b000007944 */ /* 0x014fea0003c00000 */
[----:B------:R-:W-:Y:S02]  /*23a30*/  SEL R3, R3, RZ, P1 ;  /* 0x000000ff03037207 */ /* 0x000fe40000800000 */
[----:B------:R-:W-:-:S03]  /*23a40*/  MOV R4, 0x23a80 ;  /* 0x00023a8000047802 */ /* 0x000fc60000000f00 */
[----:B------:R-:W-:Y:S02]  /*23a50*/  IMAD.IADD R2, R2, 0x1, R3 ;  /* 0x0000000102027824 */ /* 0x000fe400078e0203 */
[----:B------:R-:W-:Y:S02]  /*23a60*/  IMAD.MOV.U32 R3, RZ, RZ, 0x4 ;  /* 0x00000004ff037424 */ /* 0x000fe400078e00ff */
[----:B------:R-:W-:Y:S05]  /*23a70*/  CALL.REL.NOINC `($__internal_26_$__cuda_sm70_shflsync_up_p) ;  /* 0x0000056000007944 */ /* 0x000fea0003c00000 */
        /* <DEDUP_REMOVED lines=12> */
[----:B------:R-:W-:Y:S01]  /*23b40*/  IMAD.IADD R4, R3, 0x1, R2 ;  /* 0x0000000103047824 */ /* 0x000fe200078e0202 */
[----:B------:R-:W-:Y:S01]  /*23b50*/  MOV R3, 0x23b90 ;  /* 0x00023b9000037802 */ /* 0x000fe20000000f00 */
[----:B------:R-:W-:Y:S02]  /*23b60*/  IMAD.MOV.U32 R2, RZ, RZ, 0x1f ;  /* 0x0000001fff027424 */ /* 0x000fe400078e00ff */
[----:B------:R-:W-:Y:S02]  /*23b70*/  IMAD.MOV.U32 R53, RZ, RZ, R4 ;  /* 0x000000ffff357224 */ /* 0x000fe400078e0004 */
[----:B------:R-:W-:Y:S05]  /*23b80*/  CALL.REL.NOINC `($__internal_25_$__cuda_sm70_shflsync_idx_p) ;  /* 0x000003f000007944 */ /* 0x000fea0003c00000 */
[----:B------:R-:W-:Y:S01]  /*23b90*/  MOV R2, R52 ;  /* 0x0000003400027202 */ /* 0x000fe20000000f00 */
[----:B------:R-:W-:Y:S05]  /*23ba0*/  BRA `(.L_x_1778) ;  /* 0xffffbd8000007947 */ /* 0x000fea000383ffff */
.L_x_1710:
[----:B------:R-:W-:Y:S02]  /*23bb0*/  MOV R3, 0x1 ;  /* 0x0000000100037802 */ /* 0x000fe40000000f00 */
[----:B------:R-:W-:Y:S02]  /*23bc0*/  MOV R4, 0x23be0 ;  /* 0x00023be000047802 */ /* 0x000fe40000000f00 */
[----:B------:R-:W-:Y:S05]  /*23bd0*/  CALL.REL.NOINC `($__internal_26_$__cuda_sm70_shflsync_up_p) ;  /* 0x0000040000007944 */ /* 0x000fea0003c00000 */
[----:B------:R-:W-:Y:S05]  /*23be0*/  BRA `(.L_x_1779) ;  /* 0xffffbeb000007947 */ /* 0x000fea000383ffff */
.L_x_1711:
[----:B------:R-:W-:Y:S02]  /*23bf0*/  MOV R3, 0x2 ;  /* 0x0000000200037802 */ /* 0x000fe40000000f00 */
[----:B------:R-:W-:Y:S02]  /*23c00*/  MOV R4, 0x23c20 ;  /* 0x00023c2000047802 */ /* 0x000fe40000000f00 */
        /* <DEDUP_REMOVED lines=25> */
.L_x_1713:
[----:B------:R-:W-:Y:S02]  /*23da0*/  SEL R2, RZ, 0x1, P0 ;  /* 0x00000001ff027807 */ /* 0x000fe40000000000 */
[----:B------:R-:W-:Y:S02]  /*23db0*/  MOV R3, 0x23dd0 ;  /* 0x00023dd000037802 */ /* 0x000fe40000000f00 */
[----:B-1----:R-:W-:Y:S05]  /*23dc0*/  CALL.REL.NOINC `($__internal_27_$__cuda_sm70_votesync_ballot) ;  /* 0x0000027000007944 */ /* 0x002fea0003c00000 */
[----:B------:R-:W-:Y:S05]  /*23dd0*/  BRA `(.L_x_1781) ;  /* 0xffffbe5000007947 */ /* 0x000fea000383ffff */
.L_x_1714:
[----:B------:R-:W-:Y:S01]  /*23de0*/  IMAD.MOV.U32 R53, RZ, RZ, R6 ;  /* 0x000000ffff357224 */ /* 0x000fe200078e0006 */
[----:B--2---:R-:W-:Y:S01]  /*23df0*/  MOV R2, R9 ;  /* 0x0000000900027202 */ /* 0x004fe20000000f00 */
[----:B------:R-:W-:Y:S01]  /*23e00*/  IMAD.MOV.U32 R52, RZ, RZ, 0x1f ;  /* 0x0000001fff347424 */ /* 0x000fe200078e00ff */
[----:B------:R-:W-:-:S02]  /*23e10*/  MOV R3, 0x23e30 ;  /* 0x00023e3000037802 */ /* 0x000fc40000000f00 */
[----:B-1----:R-:W-:Y:S05]  /*23e20*/  CALL.REL.NOINC `($__internal_25_$__cuda_sm70_shflsync_idx_p) ;  /* 0x0000015000007944 */ /* 0x002fea0003c00000 */
[----:B------:R-:W-:Y:S01]  /*23e30*/  IMAD.MOV.U32 R6, RZ, RZ, R52 ;  /* 0x000000ffff067224 */ /* 0x000fe200078e0034 */
[----:B------:R-:W-:Y:S01]  /*23e40*/  MOV R2, R9 ;  /* 0x0000000900027202 */ /* 0x000fe20000000f00 */
[----:B------:R-:W-:Y:S01]  /*23e50*/  IMAD.MOV.U32 R53, RZ, RZ, R8 ;  /* 0x000000ffff357224 */ /* 0x000fe200078e0008 */
[----:B------:R-:W-:-:S02]  /*23e60*/  MOV R52, 0x1f ;  /* 0x0000001f00347802 */ /* 0x000fc40000000f00 */
[----:B------:R-:W-:Y:S02]  /*23e70*/  MOV R3, 0x23e90 ;  /* 0x00023e9000037802 */ /* 0x000fe40000000f00 */
[----:B------:R-:W-:Y:S05]  /*23e80*/  CALL.REL.NOINC `($__internal_25_$__cuda_sm70_shflsync_idx_p) ;  /* 0x000000f000007944 */ /* 0x000fea0003c00000 */
[----:B------:R-:W-:Y:S01]  /*23e90*/  MOV R5, R52 ;  /* 0x0000003400057202 */ /* 0x000fe20000000f00 */
[----:B------:R-:W-:Y:S05]  /*23ea0*/  BRA `(.L_x_1782) ;  /* 0xffffbdf000007947 */ /* 0x000fea000383ffff */
.L_x_1717:
[----:B------:R-:W-:Y:S01]  /*23eb0*/  IMAD.MOV.U32 R53, RZ, RZ, R4 ;  /* 0x000000ffff357224 */ /* 0x000fe200078e0004 */
[----:B--2---:R-:W-:Y:S01]  /*23ec0*/  MOV R2, R9 ;  /* 0x0000000900027202 */ /* 0x004fe20000000f00 */
[----:B------:R-:W-:Y:S01]  /*23ed0*/  IMAD.MOV.U32 R52, RZ, RZ, 0x1f ;  /* 0x0000001fff347424 */ /* 0x000fe200078e00ff */
[----:B------:R-:W-:Y:S02]  /*23ee0*/  MOV R3, 0x23f00 ;  /* 0x00023f0000037802 */ /* 0x000fe40000000f00 */
[----:B-1--4-:R-:W-:Y:S05]  /*23ef0*/  CALL.REL.NOINC `($__internal_25_$__cuda_sm70_shflsync_idx_p) ;  /* 0x0000008000007944 */ /* 0x012fea0003c00000 */
[----:B------:R-:W-:Y:S01]  /*23f00*/  MOV R16, R52 ;  /* 0x0000003400107202 */ /* 0x000fe20000000f00 */
[----:B------:R-:W-:Y:S05]  /*23f10*/  BRA `(.L_x_1716) ;  /* 0xffffbde000007947 */ /* 0x000fea000383ffff */
        .weak           $__internal_24_$__cuda_sm70_shflsync_bfly_p
        .type           $__internal_24_$__cuda_sm70_shflsync_bfly_p,@function
        .size           $__internal_24_$__cuda_sm70_shflsync_bfly_p,($__internal_25_$__cuda_sm70_shflsync_idx_p - $__internal_24_$__cuda_sm70_shflsync_bfly_p)
$__internal_24_$__cuda_sm70_shflsync_bfly_p:
[----:B------:R-:W-:Y:S02]  /*23f20*/  MOV R225, 0x1f ;  /* 0x0000001f00e17802 */ /* 0x000fe40000000f00 */
[----:B------:R-:W-:-:S04]  /*23f30*/  MOV R235, 0xffffffff ;  /* 0xffffffff00eb7802 */ /* 0x000fc80000000f00 */
[----:B------:R-:W-:Y:S04]  /*23f40*/  WARPSYNC R235 ;  /* 0x000000eb00007348 */ /* 0x000fe80003800000 */
[----:B------:R1:W2:Y:S02]  /*23f50*/  SHFL.BFLY PT, R225, R4, R3, R225 ;  /* 0x0c00000304e17389 */ /* 0x0002a400000e00e1 */
[----:B-1----:R-:W-:-:S04]  /*23f60*/  MOV R3, 0x0 ;  /* 0x0000000000037802 */ /* 0x002fc80000000f00 */
[----:B--2---:R-:W-:Y:S05]  /*23f70*/  RET.REL.NODEC R2 `(_ZN7cutlass13device_kernelIN5flash19enable_sm80_to_sm89INS1_16FlashAttnFwdSm80INS1_25CollectiveMainloopFwdSm80ILi8ELi1ELb1EN4cute5tupleIJNS5_1CILi128EEENS7_ILi112EEES8_EEELi128ENS_6half_tEfNS_4arch4Sm80ELb1ELb0ELb1ELb1ELb1ELb1ELb1ELb1EEENS1_21CollectiveEpilogueFwdINS6_IJS8_S8_S9_EEENS6_IJNS7_ILi1EEESH_SH_EEESB_SD_Li256ELb1ELb1ELb1ELb0EEENS1_36VarlenDynamicPersistentTileSchedulerILi128ELi112ELi256ELi256ELb1ELb1ELb0ELb1ELb1ELb1EEEEEEEEEvNT_6ParamsE) ;  /* 0xfffdc08002007950 */ /* 0x004fea0003c3ffff */
        .weak           $__internal_25_$__cuda_sm70_shflsync_idx_p
        .type           $__internal_25_$__cuda_sm70_shflsync_idx_p,@function
        .size           $__internal_25_$__cuda_sm70_shflsync_idx_p,($__internal_26_$__cuda_sm70_shflsync_up_p - $__internal_25_$__cuda_sm70_shflsync_idx_p)
$__internal_25_$__cuda_sm70_shflsync_idx_p:
[----:B------:R-:W-:-:S04]  /*23f80*/  MOV R240, 0xffffffff ;  /* 0xffffffff00f07802 */ /* 0x000fc80000000f00 */
[----:B------:R-:W-:Y:S04]  /*23f90*/  WARPSYNC R240 ;  /* 0x000000f000007348 */ /* 0x000fe80003800000 */
[----:B------:R1:W2:Y:S02]  /*23fa0*/  SHFL.IDX PT, R52, R53, R2, R52 ;  /* 0x0000000235347389 */ /* 0x0002a400000e0034 */
[----:B-1----:R-:W-:Y:S02]  /*23fb0*/  MOV R2, R3 ;  /* 0x0000000300027202 */ /* 0x002fe40000000f00 */
[----:B------:R-:W-:-:S04]  /*23fc0*/  MOV R3, 0x0 ;  /* 0x0000000000037802 */ /* 0x000fc80000000f00 */
[----:B--2---:R-:W-:Y:S05]  /*23fd0*/  RET.REL.NODEC R2 `(_ZN7cutlass13device_kernelIN5flash19enable_sm80_to_sm89INS1_16FlashAttnFwdSm80INS1_25CollectiveMainloopFwdSm80ILi8ELi1ELb1EN4cute5tupleIJNS5_1CILi128EEENS7_ILi112EEES8_EEELi128ENS_6half_tEfNS_4arch4Sm80ELb1ELb0ELb1ELb1ELb1ELb1ELb1ELb1EEENS1_21CollectiveEpilogueFwdINS6_IJS8_S8_S9_EEENS6_IJNS7_ILi1EEESH_SH_EEESB_SD_Li256ELb1ELb1ELb1ELb0EEENS1_36VarlenDynamicPersistentTileSchedulerILi128ELi112ELi256ELi256ELb1ELb1ELb0ELb1ELb1ELb1EEEEEEEEEvNT_6ParamsE) ;  /* 0xfffdc02002007950 */ /* 0x004fea0003c3ffff */
        .weak           $__internal_26_$__cuda_sm70_shflsync_up_p
        .type           $__internal_26_$__cuda_sm70_shflsync_up_p,@function
        .size           $__internal_26_$__cuda_sm70_shflsync_up_p,($__internal_27_$__cuda_sm70_votesync_ballot - $__internal_26_$__cuda_sm70_shflsync_up_p)
$__internal_26_$__cuda_sm70_shflsync_up_p:
[----:B------:R-:W-:Y:S02]  /*23fe0*/  MOV R11, 0xffffffff ;  /* 0xffffffff000b7802 */ /* 0x000fe40000000f00 */
[----:B------:R-:W-:Y:S02]  /*23ff0*/  MOV R5, RZ ;  /* 0x000000ff00057202 */ /* 0x000fe40000000f00 */
[----:B------:R-:W-:Y:S04]  /*24000*/  WARPSYNC R11 ;  /* 0x0000000b00007348 */ /* 0x000fe80003800000 */
[----:B------:R1:W2:Y:S02]  /*24010*/  SHFL.UP PT, R3, R2, R3, R5 ;  /* 0x0400000302037389 */ /* 0x0002a400000e0005 */
[----:B-1----:R-:W-:-:S04]  /*24020*/  MOV R5, 0x0 ;  /* 0x0000000000057802 */ /* 0x002fc80000000f00 */
[----:B--2---:R-:W-:Y:S05]  /*24030*/  RET.REL.NODEC R4 `(_ZN7cutlass13device_kernelIN5flash19enable_sm80_to_sm89INS1_16FlashAttnFwdSm80INS1_25CollectiveMainloopFwdSm80ILi8ELi1ELb1EN4cute5tupleIJNS5_1CILi128EEENS7_ILi112EEES8_EEELi128ENS_6half_tEfNS_4arch4Sm80ELb1ELb0ELb1ELb1ELb1ELb1ELb1ELb1EEENS1_21CollectiveEpilogueFwdINS6_IJS8_S8_S9_EEENS6_IJNS7_ILi1EEESH_SH_EEESB_SD_Li256ELb1ELb1ELb1ELb0EEENS1_36VarlenDynamicPersistentTileSchedulerILi128ELi112ELi256ELi256ELb1ELb1ELb0ELb1ELb1ELb1EEEEEEEEEvNT_6ParamsE) ;  /* 0xfffdbfc004007950 */ /* 0x004fea0003c3ffff */
        .weak           $__internal_27_$__cuda_sm70_votesync_ballot
        .type           $__internal_27_$__cuda_sm70_votesync_ballot,@function
        .size           $__internal_27_$__cuda_sm70_votesync_ballot,(.L_x_1819 - $__internal_27_$__cuda_sm70_votesync_ballot)
$__internal_27_$__cuda_sm70_votesync_ballot:
[----:B------:R-:W-:Y:S01]  /*24040*/  ISETP.NE.U32.AND P0, PT, R2, 0x1, PT ;  /* 0x000000010200780c */ /* 0x000fe20003f05070 */
[----:B------:R-:W-:-:S04]  /*24050*/  IMAD.MOV.U32 R5, RZ, RZ, -0x1 ;  /* 0xffffffffff057424 */ /* 0x000fc800078e00ff */
[----:B------:R-:W-:Y:S08]  /*24060*/  WARPSYNC R5 ;  /* 0x0000000500007348 */ /* 0x000ff00003800000 */
[----:B------:R-:W-:-:S04]  /*24070*/  VOTE.ANY R2, PT, !P0 ;  /* 0x0000000000027806 */ /* 0x000fc800040e0100 */
[----:B------:R-:W-:Y:S01]  /*24080*/  LOP3.LUT R15, R2, R5, RZ, 0xc0, !PT ;  /* 0x00000005020f7212 */ /* 0x000fe200078ec0ff */
[----:B------:R-:W-:Y:S02]  /*24090*/  IMAD.MOV.U32 R2, RZ, RZ, R3 ;  /* 0x000000ffff027224 */ /* 0x000fe400078e0003 */
[----:B------:R-:W-:-:S04]  /*240a0*/  IMAD.MOV.U32 R3, RZ, RZ, 0x0 ;  /* 0x00000000ff037424 */ /* 0x000fc800078e00ff */
[----:B------:R-:W-:Y:S05]  /*240b0*/  RET.REL.NODEC R2 `(_ZN7cutlass13device_kernelIN5flash19enable_sm80_to_sm89INS1_16FlashAttnFwdSm80INS1_25CollectiveMainloopFwdSm80ILi8ELi1ELb1EN4cute5tupleIJNS5_1CILi128EEENS7_ILi112EEES8_EEELi128ENS_6half_tEfNS_4arch4Sm80ELb1ELb0ELb1ELb1ELb1ELb1ELb1ELb1EEENS1_21CollectiveEpilogueFwdINS6_IJS8_S8_S9_EEENS6_IJNS7_ILi1EEESH_SH_EEESB_SD_Li256ELb1ELb1ELb1ELb0EEENS1_36VarlenDynamicPersistentTileSchedulerILi128ELi112ELi256ELi256ELb1ELb1ELb0ELb1ELb1ELb1EEEEEEEEEvNT_6ParamsE) ;  /* 0xfffdbf4002007950 */ /* 0x000fea0003c3ffff */
.L_x_1783:
        /* <DEDUP_REMOVED lines=12> */
.L_x_1819:


//--------------------- .nv.shared._ZN7cutlass13device_kernelIN5flash19enable_sm80_to_sm89INS1_16FlashAttnFwdSm80INS1_25CollectiveMainloopFwdSm80ILi8ELi1ELb1EN4cute5tupleIJNS5_1CILi128EEES8_S8_EEELi128ENS_6half_tEfNS_4arch4Sm80ELb0ELb0ELb1ELb0ELb1ELb0ELb1ELb1EEENS1_21CollectiveEpilogueFwdIS9_NS6_IJNS7_ILi1EEESF_SF_EEESA_SC_Li256ELb0ELb1ELb1ELb0EEENS1_19SingleTileSchedulerILb0ELb1ELb1ELi128EEEEEEEEEvNT_6ParamsE --------------------------
	.section	.nv.shared._ZN7cutlass13device_kernelIN5flash19enable_sm80_to_sm89INS1_16FlashAttnFwdSm80INS1_25CollectiveMainloopFwdSm80ILi8ELi1ELb1EN4cute5tupleIJNS5_1CILi128EEES8_S8_EEELi128ENS_6half_tEfNS_4arch4Sm80ELb0ELb0ELb1ELb0ELb1ELb0ELb1ELb1EEENS1_21CollectiveEpilogueFwdIS9_NS6_IJNS7_ILi1EEESF_SF_EEESA_SC_Li256ELb0ELb1ELb1ELb0EEENS1_19SingleTileSchedulerILb0ELb1ELb1ELi128EEEEEEEEEvNT_6ParamsE,"aw",@nobits
	.sectionflags	@""
	.align	16


//--------------------- .nv.global                --------------------------
	.section	.nv.global,"aw",@nobits
.nv.global:
	.type		_ZN86_INTERNAL_d47a76b1_50_flash_fwd_hdim128_fp16_paged_split_softcap_sm80_cu_61719c98_32454cute1_E,@object
	.size		_ZN86_INTERNAL_d47a76b1_50_flash_fwd_hdim128_fp16_paged_split_softcap_sm80_cu_61719c98_32454cute1_E,(_ZN86_INTERNAL_d47a76b1_50_flash_fwd_hdim128_fp16_paged_split_softcap_sm80_cu_61719c98_32454cuda3std3__45__cpo6cbeginE - _ZN86_INTERNAL_d47a76b1_50_flash_fwd_hdim128_fp16_paged_split_softcap_sm80_cu_61719c98_32454cute1_E)
_ZN86_INTERNAL_d47a76b1_50_flash_fwd_hdim128_fp16_paged_split_softcap_sm80_cu_61719c98_32454cute1_E:
	.zero		1
	.type		_ZN86_INTERNAL_d47a76b1_50_flash_fwd_hdim128_fp16_paged_split_softcap_sm80_cu_61719c98_32454cuda3std3__45__cpo6cbeginE,@object
	.size		_ZN86_INTERNAL_d47a76b1_50_flash_fwd_hdim128_fp16_paged_split_softcap_sm80_cu_61719c98_32454cuda3std3__45__cpo6cbeginE,(_ZN86_INTERNAL_d47a76b1_50_flash_fwd_hdim128_fp16_paged_split_softcap_sm80_cu_61719c98_32454cuda3std3__48in_placeE - _ZN86_INTERNAL_d47a76b1_50_flash_fwd_hdim128_fp16_paged_split_softcap_sm80_cu_61719c98_32454cuda3std3__45__cpo6cbeginE)
_ZN86_INTERNAL_d47a76b1_50_flash_fwd_hdim128_fp16_paged_split_softcap_sm80_cu_61719c98_32454cuda3std3__45__cpo6cbeginE:
	.zero		1
	.type		_ZN86_INTERNAL_d47a76b1_50_flash_fwd_hdim128_fp16_paged_split_softcap_sm80_cu_61719c98_32454cuda3std3__48in_placeE,@object
	.size		_ZN86_INTERNAL_d47a76b1_50_flash_fwd_hdim128_fp16_paged_split_softcap_sm80_cu_61719c98_32454cuda3std3__48in_placeE,(_ZN86_INTERNAL_d47a76b1_50_flash_fwd_hdim128_fp16_paged_split_softcap_sm80_cu_61719c98_32454cuda3std6ranges3__45__cpo9iter_moveE - _ZN86_INTERNAL_d47a76b1_50_flash_fwd_hdim128_fp16_paged_split_softcap_sm80_cu_61719c98_32454cuda3std3__48in_placeE)
_ZN86_INTERNAL_d47a76b1_50_flash_fwd_hdim128_fp16_paged_split_softcap_sm80_cu_61719c98_32454cuda3std3__48in_placeE:
	.zero		1
	.type		_ZN86_INTERNAL_d47a76b1_50_flash_fwd_hdim128_fp16_paged_split_softcap_sm80_cu_61719c98_32454cuda3std6ranges3__45__cpo9iter_moveE,@object
	.size		_ZN86_INTERNAL_d47a76b1_50_flash_fwd_hdim128_fp16_paged_split_softcap_sm80_cu_61719c98_32454cuda3std6ranges3__45__cpo9iter_moveE,(_ZN86_INTERNAL_d47a76b1_50_flash_fwd_hdim128_fp16_paged_split_softcap_sm80_cu_61719c98_32454cuda3std3__45__cpo5beginE - _ZN86_INTERNAL_d47a76b1_50_flash_fwd_hdim128_fp16_paged_split_softcap_sm80_cu_61719c98_32454cuda3std6ranges3__45__cpo9iter_moveE)
_ZN86_INTERNAL_d47a76b1_50_flash_fwd_hdim128_fp16_paged_split_softcap_sm80_cu_61719c98_32454cuda3std6ranges3__45__cpo9iter_moveE:
	.zero		1
	.type		_ZN86_INTERNAL_d47a76b1_50_flash_fwd_hdim128_fp16_paged_split_softcap_sm80_cu_61719c98_32454cuda3std3__45__cpo5beginE,@object
	.size		_ZN86_INTERNAL_d47a76b1_50_flash_fwd_hdim128_fp16_paged_split_softcap_sm80_cu_61719c98_32454cuda3std3__45__cpo5beginE,(_ZN86_INTERNAL_d47a76b1_50_flash_fwd_hdim128_fp16_paged_split_softcap_sm80_cu_61719c98_32454cuda3std3__488_GLOBAL__N__d47a76b1_50_flash_fwd_hdim128_fp16_paged_split_softcap_sm80_cu_61719c98_32456ignoreE - _ZN86_INTERNAL_d47a76b1_50_flash_fwd_hdim128_fp16_paged_split_softcap_sm80_cu_61719c98_32454cuda3std3__45__cpo5beginE)
_ZN86_INTERNAL_d47a76b1_50_flash_fwd_hdim128_fp16_paged_split_softcap_sm80_cu_61719c98_32454cuda3std3__45__cpo5beginE:
	.zero		1
	.type		_ZN86_INTERNAL_d47a76b1_50_flash_fwd_hdim128_fp16_paged_split_softcap_sm80_cu_61719c98_32454cuda3std3__488_GLOBAL__N__d47a76b1_50_flash_fwd_hdim128_fp16_paged_split_softcap_sm80_cu_61719c98_32456ignoreE,@object
	.size		_ZN86_INTERNAL_d47a76b1_50_flash_fwd_hdim128_fp16_paged_split_softcap_sm80_cu_61719c98_32454cuda3std3__488_GLOBAL__N__d47a76b1_50_flash_fwd_hdim128_fp16_paged_split_softcap_sm80_cu_61719c98_32456ignoreE,(_ZN86_INTERNAL_d47a76b1_50_flash_fwd_hdim128_fp16_paged_split_softcap_sm80_cu_61719c98_32454cute7productE - _ZN86_INTERNAL_d47a76b1_50_flash_fwd_hdim128_fp16_paged_split_softcap_sm80_cu_61719c98_32454cuda3std3__488_GLOBAL__N__d47a76b1_50_flash_fwd_hdim128_fp16_paged_split_softcap_sm80_cu_61719c98_32456ignoreE)
_ZN86_INTERNAL_d47a76b1_50_flash_fwd_hdim128_fp16_paged_split_softcap_sm80_cu_61719c98_32454cuda3std3__488_GLOBAL__N__d47a76b1_50_flash_fwd_hdim128_fp16_paged_split_softcap_sm80_cu_61719c98_32456ignoreE:
	.zero		1
	.type		_ZN86_INTERNAL_d47a76b1_50_flash_fwd_hdim128_fp16_paged_split_softcap_sm80_cu_61719c98_32454cute7productE,@object
	.size		_ZN86_INTERNAL_d47a76b1_50_flash_fwd_hdim128_fp16_paged_split_softcap_sm80_cu_61719c98_32454cute7productE,(_ZN86_INTERNAL_d47a76b1_50_flash_fwd_hdim128_fp16_paged_split_softcap_sm80_cu_61719c98_32454cuda3std3__45__cpo3endE - _ZN86_INTERNAL_d47a76b1_50_flash_fwd_hdim128_fp16_paged_split_softcap_sm80_cu_61719c98_32454cute7productE)
_ZN86_INTERNAL_d47a76b1_50_flash_fwd_hdim128_fp16_paged_split_softcap_sm80_cu_61719c98_32454cute7productE:
	.zero		1
	.type		_ZN86_INTERNAL_d47a76b1_50_flash_fwd_hdim128_fp16_paged_split_softcap_sm80_cu_61719c98_32454cuda3std3__45__cpo3endE,@object
	.size		_ZN86_INTERNAL_d47a76b1_50_flash_fwd_hdim128_fp16_paged_split_softcap_sm80_cu_61719c98_32454cuda3std3__45__cpo3endE,(_ZN86_INTERNAL_d47a76b1_50_flash_fwd_hdim128_fp16_paged_split_softcap_sm80_cu_61719c98_32454cuda3std3__419piecewise_constructE - _ZN86_INTERNAL_d47a76b1_50_flash_fwd_hdim128_fp16_paged_split_softcap_sm80_cu_61719c98_32454cuda3std3__45__cpo3endE)
_ZN86_INTERNAL_d47a76b1_50_flash_fwd_hdim128_fp16_paged_split_softcap_sm80_cu_61719c98_32454cuda3std3__45__cpo3endE:
	.zero		1
	.type		_ZN86_INTERNAL_d47a76b1_50_flash_fwd_hdim128_fp16_paged_split_softcap_sm80_cu_61719c98_32454cuda3std3__419piecewise_constructE,@object
	.size		_ZN86_INTERNAL_d47a76b1_50_flash_fwd_hdim128_fp16_paged_split_softcap_sm80_cu_61719c98_32454cuda3std3__419piecewise_constructE,(_ZN86_INTERNAL_d47a76b1_50_flash_fwd_hdim128_fp16_paged_split_softcap_sm80_cu_61719c98_32454cuda3std3__45__cpo4cendE - _ZN86_INTERNAL_d47a76b1_50_flash_fwd_hdim128_fp16_paged_split_softcap_sm80_cu_61719c98_32454cuda3std3__419piecewise_constructE)
_ZN86_INTERNAL_d47a76b1_50_flash_fwd_hdim128_fp16_paged_split_softcap_sm80_cu_61719c98_32454cuda3std3__419piecewise_constructE:
	.zero		1
	.type		_ZN86_INTERNAL_d47a76b1_50_flash_fwd_hdim128_fp16_paged_split_softcap_sm80_cu_61719c98_32454cuda3std3__45__cpo4cendE,@object
	.size		_ZN86_INTERNAL_d47a76b1_50_flash_fwd_hdim128_fp16_paged_split_softcap_sm80_cu_61719c98_32454cuda3std3__45__cpo4cendE,(_ZN86_INTERNAL_d47a76b1_50_flash_fwd_hdim128_fp16_paged_split_softcap_sm80_cu_61719c98_32454cuda3std6ranges3__45__cpo4swapE - _ZN86_INTERNAL_d47a76b1_50_flash_fwd_hdim128_fp16_paged_split_softcap_sm80_cu_61719c98_32454cuda3std3__45__cpo4cendE)
_ZN86_INTERNAL_d47a76b1_50_flash_fwd_hdim128_fp16_paged_split_softcap_sm80_cu_61719c98_32454cuda3std3__45__cpo4cendE:
	.zero		1
	.type		_ZN86_INTERNAL_d47a76b1_50_flash_fwd_hdim128_fp16_paged_split_softcap_sm80_cu_61719c98_32454cuda3std6ranges3__45__cpo4swapE,@object
	.size		_ZN86_INTERNAL_d47a76b1_50_flash_fwd_hdim128_fp16_paged_split_softcap_sm80_cu_61719c98_32454cuda3std6ranges3__45__cpo4swapE,(.L_7 - _ZN86_INTERNAL_d47a76b1_50_flash_fwd_hdim128_fp16_paged_split_softcap_sm80_cu_61719c98_32454cuda3std6ranges3__45__cpo4swapE)
_ZN86_INTERNAL_d47a76b1_50_flash_fwd_hdim128_fp16_paged_split_softcap_sm80_cu_61719c98_32454cuda3std6ranges3__45__cpo4swapE:
	.zero		1
.L_7:


//--------------------- .nv.shared._ZN7cutlass13device_kernelIN5flash19enable_sm80_to_sm89INS1_16FlashAttnFwdSm80INS1_25CollectiveMainloopFwdSm80ILi8ELi1ELb1EN4cute5tupleIJNS5_1CILi128EEENS7_ILi96EEES8_EEELi128ENS_6half_tEfNS_4arch4Sm80ELb0ELb1ELb1ELb0ELb1ELb0ELb1ELb1EEENS1_21CollectiveEpilogueFwdINS6_IJS8_S8_S9_EEENS6_IJNS7_ILi1EEESH_SH_EEESB_SD_Li256ELb0ELb1ELb1ELb0EEENS1_19SingleTileSchedulerILb0ELb1ELb1ELi128EEEEEEEEEvNT_6ParamsE --------------------------
	.section	.nv.shared._ZN7cutlass13device_kernelIN5flash19enable_sm80_to_sm89INS1_16FlashAttnFwdSm80INS1_25CollectiveMainloopFwdSm80ILi8ELi1ELb1EN4cute5tupleIJNS5_1CILi128EEENS7_ILi96EEES8_EEELi128ENS_6half_tEfNS_4arch4Sm80ELb0ELb1ELb1ELb0ELb1ELb0ELb1ELb1EEENS1_21CollectiveEpilogueFwdINS6_IJS8_S8_S9_EEENS6_IJNS7_ILi1EEESH_SH_EEESB_SD_Li256ELb0ELb1ELb1ELb0EEENS1_19SingleTileSchedulerILb0ELb1ELb1ELi128EEEEEEEEEvNT_6ParamsE,"aw",@nobits
	.sectionflags	@""
	.align	16


//--------------------- .nv.shared._ZN7cutlass13device_kernelIN5flash19enable_sm80_to_sm89INS1_16FlashAttnFwdSm80INS1_25CollectiveMainloopFwdSm80ILi8ELi1ELb1EN4cute5tupleIJNS5_1CILi128EEES8_S8_EEELi128ENS_6half_tEfNS_4arch4Sm80ELb1ELb0ELb1ELb0ELb1ELb0ELb1ELb1EEENS1_21CollectiveEpilogueFwdIS9_NS6_IJNS7_ILi1EEESF_SF_EEESA_SC_Li256ELb0ELb1ELb1ELb0EEENS1_30DynamicPersistentTileSchedulerILi256ELi256ELb1ELb1ELb0EEEEEEEEEvNT_6ParamsE --------------------------
	.section	.nv.shared._ZN7cutlass13device_kernelIN5flash19enable_sm80_to_sm89INS1_16FlashAttnFwdSm80INS1_25CollectiveMainloopFwdSm80ILi8ELi1ELb1EN4cute5tupleIJNS5_1CILi128EEES8_S8_EEELi128ENS_6half_tEfNS_4arch4Sm80ELb1ELb0ELb1ELb0ELb1ELb0ELb1ELb1EEENS1_21CollectiveEpilogueFwdIS9_NS6_IJNS7_ILi1EEESF_SF_EEESA_SC_Li256ELb0ELb1ELb1ELb0EEENS1_30DynamicPersistentTileSchedulerILi256ELi256ELb1ELb1ELb0EEEEEEEEEvNT_6ParamsE,"aw",@nobits
	.sectionflags	@""
	.align	16


//--------------------- .nv.shared._ZN7cutlass13device_kernelIN5flash19enable_sm80_to_sm89INS1_16FlashAttnFwdSm80INS1_25CollectiveMainloopFwdSm80ILi4ELi1ELb0EN4cute5tupleIJNS5_1CILi128EEENS7_ILi64EEES8_EEELi128ENS_6half_tEfNS_4arch4Sm80ELb0ELb0ELb1ELb0ELb1ELb0ELb1ELb1EEENS1_21CollectiveEpilogueFwdINS6_IJS8_S8_S9_EEENS6_IJNS7_ILi1EEESH_SH_EEESB_SD_Li128ELb0ELb1ELb1ELb0EEENS1_19SingleTileSchedulerILb0ELb1ELb1ELi128EEEEEEEEEvNT_6ParamsE --------------------------
	.section	.nv.shared._ZN7cutlass13device_kernelIN5flash19enable_sm80_to_sm89INS1_16FlashAttnFwdSm80INS1_25CollectiveMainloopFwdSm80ILi4ELi1ELb0EN4cute5tupleIJNS5_1CILi128EEENS7_ILi64EEES8_EEELi128ENS_6half_tEfNS_4arch4Sm80ELb0ELb0ELb1ELb0ELb1ELb0ELb1ELb1EEENS1_21CollectiveEpilogueFwdINS6_IJS8_S8_S9_EEENS6_IJNS7_ILi1EEESH_SH_EEESB_SD_Li128ELb0ELb1ELb1ELb0EEENS1_19SingleTileSchedulerILb0ELb1ELb1ELi128EEEEEEEEEvNT_6ParamsE,"aw",@nobits
	.sectionflags	@""
	.align	16


//--------------------- .nv.shared._ZN7cutlass13device_kernelIN5flash19enable_sm80_to_sm89INS1_16FlashAttnFwdSm80INS1_25CollectiveMainloopFwdSm80ILi8ELi1ELb1EN4cute5tupleIJNS5_1CILi128EEENS7_ILi112EEES8_EEELi128ENS_6half_tEfNS_4arch4Sm80ELb0ELb0ELb1ELb1ELb1ELb0ELb1ELb1EEENS1_21CollectiveEpilogueFwdINS6_IJS8_S8_S9_EEENS6_IJNS7_ILi1EEESH_SH_EEESB_SD_Li256ELb1ELb1ELb1ELb0EEENS1_36VarlenDynamicPersistentTileSchedulerILi128ELi112ELi256ELi256ELb1ELb1ELb0ELb0ELb1ELb1EEEEEEEEEvNT_6ParamsE --------------------------
	.section	.nv.shared._ZN7cutlass13device_kernelIN5flash19enable_sm80_to_sm89INS1_16FlashAttnFwdSm80INS1_25CollectiveMainloopFwdSm80ILi8ELi1ELb1EN4cute5tupleIJNS5_1CILi128EEENS7_ILi112EEES8_EEELi128ENS_6half_tEfNS_4arch4Sm80ELb0ELb0ELb1ELb1ELb1ELb0ELb1ELb1EEENS1_21CollectiveEpilogueFwdINS6_IJS8_S8_S9_EEENS6_IJNS7_ILi1EEESH_SH_EEESB_SD_Li256ELb1ELb1ELb1ELb0EEENS1_36VarlenDynamicPersistentTileSchedulerILi128ELi112ELi256ELi256ELb1ELb1ELb0ELb0ELb1ELb1EEEEEEEEEvNT_6ParamsE,"aw",@nobits
	.sectionflags	@""
	.align	16


//--------------------- .nv.shared._ZN7cutlass13device_kernelIN5flash19enable_sm80_to_sm89INS1_16FlashAttnFwdSm80INS1_25CollectiveMainloopFwdSm80ILi8ELi1ELb1EN4cute5tupleIJNS5_1CILi128EEENS7_ILi112EEES8_EEELi128ENS_6half_tEfNS_4arch4Sm80ELb0ELb0ELb1ELb1ELb1ELb1ELb1ELb1EEENS1_21CollectiveEpilogueFwdINS6_IJS8_S8_S9_EEENS6_IJNS7_ILi1EEESH_SH_EEESB_SD_Li256ELb1ELb1ELb1ELb0EEENS1_36VarlenDynamicPersistentTileSchedulerILi128ELi112ELi256ELi256ELb1ELb1ELb0ELb0ELb1ELb1EEEEEEEEEvNT_6ParamsE --------------------------
	.section	.nv.shared._ZN7cutlass13device_kernelIN5flash19enable_sm80_to_sm89INS1_16FlashAttnFwdSm80INS1_25CollectiveMainloopFwdSm80ILi8ELi1ELb1EN4cute5tupleIJNS5_1CILi128EEENS7_ILi112EEES8_EEELi128ENS_6half_tEfNS_4arch4Sm80ELb0ELb0ELb1ELb1ELb1ELb1ELb1ELb1EEENS1_21CollectiveEpilogueFwdINS6_IJS8_S8_S9_EEENS6_IJNS7_ILi1EEESH_SH_EEESB_SD_Li256ELb1ELb1ELb1ELb0EEENS1_36VarlenDynamicPersistentTileSchedulerILi128ELi112ELi256ELi256ELb1ELb1ELb0ELb0ELb1ELb1EEEEEEEEEvNT_6ParamsE,"aw",@nobits
	.sectionflags	@""
	.align	16


//--------------------- .nv.shared._ZN7cutlass13device_kernelIN5flash19enable_sm80_to_sm89INS1_16FlashAttnFwdSm80INS1_25CollectiveMainloopFwdSm80ILi4ELi1ELb0EN4cute5tupleIJNS5_1CILi128EEENS7_ILi48EEES8_EEELi128ENS_6half_tEfNS_4arch4Sm80ELb0ELb1ELb1ELb0ELb1ELb0ELb1ELb1EEENS1_21CollectiveEpilogueFwdINS6_IJS8_S8_S9_EEENS6_IJNS7_ILi1EEESH_SH_EEESB_SD_Li128ELb0ELb1ELb1ELb0EEENS1_19SingleTileSchedulerILb0ELb1ELb1ELi128EEEEEEEEEvNT_6ParamsE --------------------------
	.section	.nv.shared._ZN7cutlass13device_kernelIN5flash19enable_sm80_to_sm89INS1_16FlashAttnFwdSm80INS1_25CollectiveMainloopFwdSm80ILi4ELi1ELb0EN4cute5tupleIJNS5_1CILi128EEENS7_ILi48EEES8_EEELi128ENS_6half_tEfNS_4arch4Sm80ELb0ELb1ELb1ELb0ELb1ELb0ELb1ELb1EEENS1_21CollectiveEpilogueFwdINS6_IJS8_S8_S9_EEENS6_IJNS7_ILi1EEESH_SH_EEESB_SD_Li128ELb0ELb1ELb1ELb0EEENS1_19SingleTileSchedulerILb0ELb1ELb1ELi128EEEEEEEEEvNT_6ParamsE,"aw",@nobits
	.sectionflags	@""
	.align	16


//--------------------- .nv.shared._ZN7cutlass13device_kernelIN5flash19enable_sm80_to_sm89INS1_16FlashAttnFwdSm80INS1_25CollectiveMainloopFwdSm80ILi8ELi1ELb1EN4cute5tupleIJNS5_1CILi128EEENS7_ILi96EEES8_EEELi128ENS_6half_tEfNS_4arch4Sm80ELb0ELb1ELb1ELb1ELb1ELb0ELb1ELb1EEENS1_21CollectiveEpilogueFwdINS6_IJS8_S8_S9_EEENS6_IJNS7_ILi1EEESH_SH_EEESB_SD_Li256ELb1ELb1ELb1ELb0EEENS1_36VarlenDynamicPersistentTileSchedulerILi128ELi96ELi256ELi256ELb1ELb1ELb0ELb1ELb0ELb1EEEEEEEEEvNT_6ParamsE --------------------------
	.section	.nv.shared._ZN7cutlass13device_kernelIN5flash19enable_sm80_to_sm89INS1_16FlashAttnFwdSm80INS1_25CollectiveMainloopFwdSm80ILi8ELi1ELb1EN4cute5tupleIJNS5_1CILi128EEENS7_ILi96EEES8_EEELi128ENS_6half_tEfNS_4arch4Sm80ELb0ELb1ELb1ELb1ELb1ELb0ELb1ELb1EEENS1_21CollectiveEpilogueFwdINS6_IJS8_S8_S9_EEENS6_IJNS7_ILi1EEESH_SH_EEESB_SD_Li256ELb1ELb1ELb1ELb0EEENS1_36VarlenDynamicPersistentTileSchedulerILi128ELi96ELi256ELi256ELb1ELb1ELb0ELb1ELb0ELb1EEEEEEEEEvNT_6ParamsE,"aw",@nobits
	.sectionflags	@""
	.align	16


//--------------------- .nv.shared._ZN7cutlass13device_kernelIN5flash19enable_sm80_to_sm89INS1_16FlashAttnFwdSm80INS1_25CollectiveMainloopFwdSm80ILi8ELi1ELb1EN4cute5tupleIJNS5_1CILi128EEENS7_ILi96EEES8_EEELi128ENS_6half_tEfNS_4arch4Sm80ELb0ELb1ELb1ELb1ELb1ELb1ELb1ELb1EEENS1_21CollectiveEpilogueFwdINS6_IJS8_S8_S9_EEENS6_IJNS7_ILi1EEESH_SH_EEESB_SD_Li256ELb1ELb1ELb1ELb0EEENS1_36VarlenDynamicPersistentTileSchedulerILi128ELi96ELi256ELi256ELb1ELb1ELb0ELb1ELb0ELb1EEEEEEEEEvNT_6ParamsE --------------------------
	.section	.nv.shared._ZN7cutlass13device_kernelIN5flash19enable_sm80_to_sm89INS1_16FlashAttnFwdSm80INS1_25CollectiveMainloopFwdSm80ILi8ELi1ELb1EN4cute5tupleIJNS5_1CILi128EEENS7_ILi96EEES8_EEELi128ENS_6half_tEfNS_4arch4Sm80ELb0ELb1ELb1ELb1ELb1ELb1ELb1ELb1EEENS1_21CollectiveEpilogueFwdINS6_IJS8_S8_S9_EEENS6_IJNS7_ILi1EEESH_SH_EEESB_SD_Li256ELb1ELb1ELb1ELb0EEENS1_36VarlenDynamicPersistentTileSchedulerILi128ELi96ELi256ELi256ELb1ELb1ELb0ELb1ELb0ELb1EEEEEEEEEvNT_6ParamsE,"aw",@nobits
	.sectionflags	@""
	.align	16


//--------------------- .nv.shared._ZN7cutlass13device_kernelIN5flash19enable_sm80_to_sm89INS1_16FlashAttnFwdSm80INS1_25CollectiveMainloopFwdSm80ILi4ELi1ELb0EN4cute5tupleIJNS5_1CILi128EEENS7_ILi64EEES8_EEELi128ENS_6half_tEfNS_4arch4Sm80ELb1ELb0ELb1ELb0ELb1ELb0ELb1ELb1EEENS1_21CollectiveEpilogueFwdINS6_IJS8_S8_S9_EEENS6_IJNS7_ILi1EEESH_SH_EEESB_SD_Li128ELb0ELb1ELb1ELb0EEENS1_30DynamicPersistentTileSchedulerILi128ELi128ELb1ELb1ELb0EEEEEEEEEvNT_6ParamsE --------------------------
	.section	.nv.shared._ZN7cutlass13device_kernelIN5flash19enable_sm80_to_sm89INS1_16FlashAttnFwdSm80INS1_25CollectiveMainloopFwdSm80ILi4ELi1ELb0EN4cute5tupleIJNS5_1CILi128EEENS7_ILi64EEES8_EEELi128ENS_6half_tEfNS_4arch4Sm80ELb1ELb0ELb1ELb0ELb1ELb0ELb1ELb1EEENS1_21CollectiveEpilogueFwdINS6_IJS8_S8_S9_EEENS6_IJNS7_ILi1EEESH_SH_EEESB_SD_Li128ELb0ELb1ELb1ELb0EEENS1_30DynamicPersistentTileSchedulerILi128ELi128ELb1ELb1ELb0EEEEEEEEEvNT_6ParamsE,"aw",@nobits
	.sectionflags	@""
	.align	16


//--------------------- .nv.shared._ZN7cutlass13device_kernelIN5flash19enable_sm80_to_sm89INS1_16FlashAttnFwdSm80INS1_25CollectiveMainloopFwdSm80ILi8ELi1ELb1EN4cute5tupleIJNS5_1CILi128EEENS7_ILi112EEES8_EEELi128ENS_6half_tEfNS_4arch4Sm80ELb1ELb0ELb1ELb1ELb1ELb0ELb1ELb1EEENS1_21CollectiveEpilogueFwdINS6_IJS8_S8_S9_EEENS6_IJNS7_ILi1EEESH_SH_EEESB_SD_Li256ELb1ELb1ELb1ELb0EEENS1_36VarlenDynamicPersistentTileSchedulerILi128ELi112ELi256ELi256ELb1ELb1ELb0ELb1ELb1ELb1EEEEEEEEEvNT_6ParamsE --------------------------
	.section	.nv.shared._ZN7cutlass13device_kernelIN5flash19enable_sm80_to_sm89INS1_16FlashAttnFwdSm80INS1_25CollectiveMainloopFwdSm80ILi8ELi1ELb1EN4cute5tupleIJNS5_1CILi128EEENS7_ILi112EEES8_EEELi128ENS_6half_tEfNS_4arch4Sm80ELb1ELb0ELb1ELb1ELb1ELb0ELb1ELb1EEENS1_21CollectiveEpilogueFwdINS6_IJS8_S8_S9_EEENS6_IJNS7_ILi1EEESH_SH_EEESB_SD_Li256ELb1ELb1ELb1ELb0EEENS1_36VarlenDynamicPersistentTileSchedulerILi128ELi112ELi256ELi256ELb1ELb1ELb0ELb1ELb1ELb1EEEEEEEEEvNT_6ParamsE,"aw",@nobits
	.sectionflags	@""
	.align	16


//--------------------- .nv.shared._ZN7cutlass13device_kernelIN5flash19enable_sm80_to_sm89INS1_16FlashAttnFwdSm80INS1_25CollectiveMainloopFwdSm80ILi8ELi1ELb1EN4cute5tupleIJNS5_1CILi128EEENS7_ILi112EEES8_EEELi128ENS_6half_tEfNS_4arch4Sm80ELb1ELb0ELb1ELb1ELb1ELb1ELb1ELb1EEENS1_21CollectiveEpilogueFwdINS6_IJS8_S8_S9_EEENS6_IJNS7_ILi1EEESH_SH_EEESB_SD_Li256ELb1ELb1ELb1ELb0EEENS1_36VarlenDynamicPersistentTileSchedulerILi128ELi112ELi256ELi256ELb1ELb1ELb0ELb1ELb1ELb1EEEEEEEEEvNT_6ParamsE --------------------------
	.section	.nv.shared._ZN7cutlass13device_kernelIN5flash19enable_sm80_to_sm89INS1_16FlashAttnFwdSm80INS1_25CollectiveMainloopFwdSm80ILi8ELi1ELb1EN4cute5tupleIJNS5_1CILi128EEENS7_ILi112EEES8_EEELi128ENS_6half_tEfNS_4arch4Sm80ELb1ELb0ELb1ELb1ELb1ELb1ELb1ELb1EEENS1_21CollectiveEpilogueFwdINS6_IJS8_S8_S9_EEENS6_IJNS7_ILi1EEESH_SH_EEESB_SD_Li256ELb1ELb1ELb1ELb0EEENS1_36VarlenDynamicPersistentTileSchedulerILi128ELi112ELi256ELi256ELb1ELb1ELb0ELb1ELb1ELb1EEEEEEEEEvNT_6ParamsE,"aw",@nobits
	.sectionflags	@""
	.align	16
